	.target	sm_90a

	.elftype	@"ET_EXEC"


//--------------------- .note.nv.tkinfo           --------------------------
	.section	.note.nv.tkinfo,"",@"SHT_NOTE"
	.sectionflags	@"SHF_NOTE_NV_TKINFO"
	.tkinfo
        /*0018*/ 	.word	0x00000002
        /*0030*/ 	.string	""
        /*0030*/ 	.string	"ptxas"
        /*0030*/ 	.string	"Cuda compilation tools, release 13.0, V13.0.88"
        /*0030*/ 	.string	"Build cuda_13.0.r13.0/compiler.36424714_0"
        /*0030*/ 	.string	"-arch sm_90a -m 64 "



//--------------------- .note.nv.cuinfo           --------------------------
	.section	.note.nv.cuinfo,"",@"SHT_NOTE"
	.sectionflags	@"SHF_NOTE_NV_CUINFO"
        /*0018*/ 	.short	0x0002
        /*001a*/ 	.short	0x005a
        /*001c*/ 	.short	0x0082
	.zero		2


//--------------------- .nv.info                  --------------------------
	.section	.nv.info,"",@"SHT_CUDA_INFO"
	.align	4


	//----- nvinfo : EIATTR_REGCOUNT
	.align		4
        /*0000*/ 	.byte	0x04, 0x2f
        /*0002*/ 	.short	(.L_1 - .L_0)
	.align		4
.L_0:
        /*0004*/ 	.word	index@(_ZN18transformer_engine13normalization24rmsnorm_bwd_tuned_kernelINS0_13Kernel_traitsIffffjLj512ELj1ELj4ELj1ELj16ENS0_18Kernel_traits_baseILj512EffffjLj128EEEEELb0EEEvNS0_20BackwardKernelParamsE)
        /*0008*/ 	.word	0x00000056


	//----- nvinfo : EIATTR_FRAME_SIZE
	.align		4
.L_1:
        /*000c*/ 	.byte	0x04, 0x11
        /*000e*/ 	.short	(.L_3 - .L_2)
	.align		4
.L_2:
        /*0010*/ 	.word	index@(_ZN18transformer_engine13normalization24rmsnorm_bwd_tuned_kernelINS0_13Kernel_traitsIffffjLj512ELj1ELj4ELj1ELj16ENS0_18Kernel_traits_baseILj512EffffjLj128EEEEELb0EEEvNS0_20BackwardKernelParamsE)
        /*0014*/ 	.word	0x00000000


	//----- nvinfo : EIATTR_REGCOUNT
	.align		4
.L_3:
        /*0018*/ 	.byte	0x04, 0x2f
        /*001a*/ 	.short	(.L_5 - .L_4)
	.align		4
.L_4:
        /*001c*/ 	.word	index@(_ZN18transformer_engine13normalization33rmsnorm_bwd_finalize_tuned_kernelINS0_22Kernel_traits_finalizeILj512EffffjLj1024ELj4ENS0_18Kernel_traits_baseILj512EffffjLj1024EEEEEEEvNS0_20BackwardKernelParamsE)
        /*0020*/ 	.word	0x0000001a


	//----- nvinfo : EIATTR_FRAME_SIZE
	.align		4
.L_5:
        /*0024*/ 	.byte	0x04, 0x11
        /*0026*/ 	.short	(.L_7 - .L_6)
	.align		4
.L_6:
        /*0028*/ 	.word	index@(_ZN18transformer_engine13normalization33rmsnorm_bwd_finalize_tuned_kernelINS0_22Kernel_traits_finalizeILj512EffffjLj1024ELj4ENS0_18Kernel_traits_baseILj512EffffjLj1024EEEEEEEvNS0_20BackwardKernelParamsE)
        /*002c*/ 	.word	0x00000000


	//----- nvinfo : EIATTR_REGCOUNT
	.align		4
.L_7:
        /*0030*/ 	.byte	0x04, 0x2f
        /*0032*/ 	.short	(.L_9 - .L_8)
	.align		4
.L_8:
        /*0034*/ 	.word	index@(_ZN18transformer_engine13normalization24rmsnorm_bwd_tuned_kernelINS0_13Kernel_traitsI6__halfS3_S3_fjLj512ELj1ELj4ELj1ELj16ENS0_18Kernel_traits_baseILj512ES3_S3_S3_fjLj128EEEEELb0EEEvNS0_20BackwardKernelParamsE)
        /*0038*/ 	.word	0x0000005b


	//----- nvinfo : EIATTR_FRAME_SIZE
	.align		4
.L_9:
        /*003c*/ 	.byte	0x04, 0x11
        /*003e*/ 	.short	(.L_11 - .L_10)
	.align		4
.L_10:
        /*0040*/ 	.word	index@(_ZN18transformer_engine13normalization24rmsnorm_bwd_tuned_kernelINS0_13Kernel_traitsI6__halfS3_S3_fjLj512ELj1ELj4ELj1ELj16ENS0_18Kernel_traits_baseILj512ES3_S3_S3_fjLj128EEEEELb0EEEvNS0_20BackwardKernelParamsE)
        /*0044*/ 	.word	0x00000000


	//----- nvinfo : EIATTR_REGCOUNT
	.align		4
.L_11:
        /*0048*/ 	.byte	0x04, 0x2f
        /*004a*/ 	.short	(.L_13 - .L_12)
	.align		4
.L_12:
        /*004c*/ 	.word	index@(_ZN18transformer_engine13normalization33rmsnorm_bwd_finalize_tuned_kernelINS0_22Kernel_traits_finalizeILj512E6__halfS3_S3_fjLj1024ELj4ENS0_18Kernel_traits_baseILj512ES3_S3_S3_fjLj1024EEEEEEEvNS0_20BackwardKernelParamsE)
        /*0050*/ 	.word	0x0000001a


	//----- nvinfo : EIATTR_FRAME_SIZE
	.align		4
.L_13:
        /*0054*/ 	.byte	0x04, 0x11
        /*0056*/ 	.short	(.L_15 - .L_14)
	.align		4
.L_14:
        /*0058*/ 	.word	index@(_ZN18transformer_engine13normalization33rmsnorm_bwd_finalize_tuned_kernelINS0_22Kernel_traits_finalizeILj512E6__halfS3_S3_fjLj1024ELj4ENS0_18Kernel_traits_baseILj512ES3_S3_S3_fjLj1024EEEEEEEvNS0_20BackwardKernelParamsE)
        /*005c*/ 	.word	0x00000000


	//----- nvinfo : EIATTR_REGCOUNT
	.align		4
.L_15:
        /*0060*/ 	.byte	0x04, 0x2f
        /*0062*/ 	.short	(.L_17 - .L_16)
	.align		4
.L_16:
        /*0064*/ 	.word	index@(_ZN18transformer_engine13normalization24rmsnorm_bwd_tuned_kernelINS0_13Kernel_traitsI13__nv_bfloat16S3_S3_fjLj512ELj1ELj4ELj1ELj16ENS0_18Kernel_traits_baseILj512ES3_S3_S3_fjLj128EEEEELb0EEEvNS0_20BackwardKernelParamsE)
        /*0068*/ 	.word	0x00000050


	//----- nvinfo : EIATTR_FRAME_SIZE
	.align		4
.L_17:
        /*006c*/ 	.byte	0x04, 0x11
        /*006e*/ 	.short	(.L_19 - .L_18)
	.align		4
.L_18:
        /*0070*/ 	.word	index@(_ZN18transformer_engine13normalization24rmsnorm_bwd_tuned_kernelINS0_13Kernel_traitsI13__nv_bfloat16S3_S3_fjLj512ELj1ELj4ELj1ELj16ENS0_18Kernel_traits_baseILj512ES3_S3_S3_fjLj128EEEEELb0EEEvNS0_20BackwardKernelParamsE)
        /*0074*/ 	.word	0x00000000


	//----- nvinfo : EIATTR_REGCOUNT
	.align		4
.L_19:
        /*0078*/ 	.byte	0x04, 0x2f
        /*007a*/ 	.short	(.L_21 - .L_20)
	.align		4
.L_20:
        /*007c*/ 	.word	index@(_ZN18transformer_engine13normalization33rmsnorm_bwd_finalize_tuned_kernelINS0_22Kernel_traits_finalizeILj512E13__nv_bfloat16S3_S3_fjLj1024ELj4ENS0_18Kernel_traits_baseILj512ES3_S3_S3_fjLj1024EEEEEEEvNS0_20BackwardKernelParamsE)
        /*0080*/ 	.word	0x0000001a


	//----- nvinfo : EIATTR_FRAME_SIZE
	.align		4
.L_21:
        /*0084*/ 	.byte	0x04, 0x11
        /*0086*/ 	.short	(.L_23 - .L_22)
	.align		4
.L_22:
        /*0088*/ 	.word	index@(_ZN18transformer_engine13normalization33rmsnorm_bwd_finalize_tuned_kernelINS0_22Kernel_traits_finalizeILj512E13__nv_bfloat16S3_S3_fjLj1024ELj4ENS0_18Kernel_traits_baseILj512ES3_S3_S3_fjLj1024EEEEEEEvNS0_20BackwardKernelParamsE)
        /*008c*/ 	.word	0x00000000


	//----- nvinfo : EIATTR_REGCOUNT
	.align		4
.L_23:
        /*0090*/ 	.byte	0x04, 0x2f
        /*0092*/ 	.short	(.L_25 - .L_24)
	.align		4
.L_24:
        /*0094*/ 	.word	index@(_ZN18transformer_engine13normalization24rmsnorm_bwd_tuned_kernelINS0_13Kernel_traitsIffffjLj768ELj1ELj4ELj1ELj16ENS0_18Kernel_traits_baseILj768EffffjLj128EEEEELb0EEEvNS0_20BackwardKernelParamsE)
        /*0098*/ 	.word	0x00000079


	//----- nvinfo : EIATTR_FRAME_SIZE
	.align		4
.L_25:
        /*009c*/ 	.byte	0x04, 0x11
        /*009e*/ 	.short	(.L_27 - .L_26)
	.align		4
.L_26:
        /*00a0*/ 	.word	index@(_ZN18transformer_engine13normalization24rmsnorm_bwd_tuned_kernelINS0_13Kernel_traitsIffffjLj768ELj1ELj4ELj1ELj16ENS0_18Kernel_traits_baseILj768EffffjLj128EEEEELb0EEEvNS0_20BackwardKernelParamsE)
        /*00a4*/ 	.word	0x00000000


	//----- nvinfo : EIATTR_REGCOUNT
	.align		4
.L_27:
        /*00a8*/ 	.byte	0x04, 0x2f
        /*00aa*/ 	.short	(.L_29 - .L_28)
	.align		4
.L_28:
        /*00ac*/ 	.word	index@(_ZN18transformer_engine13normalization33rmsnorm_bwd_finalize_tuned_kernelINS0_22Kernel_traits_finalizeILj768EffffjLj1024ELj4ENS0_18Kernel_traits_baseILj768EffffjLj1024EEEEEEEvNS0_20BackwardKernelParamsE)
        /*00b0*/ 	.word	0x0000001a


	//----- nvinfo : EIATTR_FRAME_SIZE
	.align		4
.L_29:
        /*00b4*/ 	.byte	0x04, 0x11
        /*00b6*/ 	.short	(.L_31 - .L_30)
	.align		4
.L_30:
        /*00b8*/ 	.word	index@(_ZN18transformer_engine13normalization33rmsnorm_bwd_finalize_tuned_kernelINS0_22Kernel_traits_finalizeILj768EffffjLj1024ELj4ENS0_18Kernel_traits_baseILj768EffffjLj1024EEEEEEEvNS0_20BackwardKernelParamsE)
        /*00bc*/ 	.word	0x00000000


	//----- nvinfo : EIATTR_REGCOUNT
	.align		4
.L_31:
        /*00c0*/ 	.byte	0x04, 0x2f
        /*00c2*/ 	.short	(.L_33 - .L_32)
	.align		4
.L_32:
        /*00c4*/ 	.word	index@(_ZN18transformer_engine13normalization24rmsnorm_bwd_tuned_kernelINS0_13Kernel_traitsI6__halfS3_S3_fjLj768ELj1ELj4ELj1ELj16ENS0_18Kernel_traits_baseILj768ES3_S3_S3_fjLj128EEEEELb0EEEvNS0_20BackwardKernelParamsE)
        /*00c8*/ 	.word	0x0000007f


	//----- nvinfo : EIATTR_FRAME_SIZE
	.align		4
.L_33:
        /*00cc*/ 	.byte	0x04, 0x11
        /*00ce*/ 	.short	(.L_35 - .L_34)
	.align		4
.L_34:
        /*00d0*/ 	.word	index@(_ZN18transformer_engine13normalization24rmsnorm_bwd_tuned_kernelINS0_13Kernel_traitsI6__halfS3_S3_fjLj768ELj1ELj4ELj1ELj16ENS0_18Kernel_traits_baseILj768ES3_S3_S3_fjLj128EEEEELb0EEEvNS0_20BackwardKernelParamsE)
        /*00d4*/ 	.word	0x00000000


	//----- nvinfo : EIATTR_REGCOUNT
	.align		4
.L_35:
        /*00d8*/ 	.byte	0x04, 0x2f
        /*00da*/ 	.short	(.L_37 - .L_36)
	.align		4
.L_36:
        /*00dc*/ 	.word	index@(_ZN18transformer_engine13normalization33rmsnorm_bwd_finalize_tuned_kernelINS0_22Kernel_traits_finalizeILj768E6__halfS3_S3_fjLj1024ELj4ENS0_18Kernel_traits_baseILj768ES3_S3_S3_fjLj1024EEEEEEEvNS0_20BackwardKernelParamsE)
        /*00e0*/ 	.word	0x0000001a


	//----- nvinfo : EIATTR_FRAME_SIZE
	.align		4
.L_37:
        /*00e4*/ 	.byte	0x04, 0x11
        /*00e6*/ 	.short	(.L_39 - .L_38)
	.align		4
.L_38:
        /*00e8*/ 	.word	index@(_ZN18transformer_engine13normalization33rmsnorm_bwd_finalize_tuned_kernelINS0_22Kernel_traits_finalizeILj768E6__halfS3_S3_fjLj1024ELj4ENS0_18Kernel_traits_baseILj768ES3_S3_S3_fjLj1024EEEEEEEvNS0_20BackwardKernelParamsE)
        /*00ec*/ 	.word	0x00000000


	//----- nvinfo : EIATTR_REGCOUNT
	.align		4
.L_39:
        /*00f0*/ 	.byte	0x04, 0x2f
        /*00f2*/ 	.short	(.L_41 - .L_40)
	.align		4
.L_40:
        /*00f4*/ 	.word	index@(_ZN18transformer_engine13normalization24rmsnorm_bwd_tuned_kernelINS0_13Kernel_traitsI13__nv_bfloat16S3_S3_fjLj768ELj1ELj4ELj1ELj16ENS0_18Kernel_traits_baseILj768ES3_S3_S3_fjLj128EEEEELb0EEEvNS0_20BackwardKernelParamsE)
        /*00f8*/ 	.word	0x00000079


	//----- nvinfo : EIATTR_FRAME_SIZE
	.align		4
.L_41:
        /*00fc*/ 	.byte	0x04, 0x11
        /*00fe*/ 	.short	(.L_43 - .L_42)
	.align		4
.L_42:
        /*0100*/ 	.word	index@(_ZN18transformer_engine13normalization24rmsnorm_bwd_tuned_kernelINS0_13Kernel_traitsI13__nv_bfloat16S3_S3_fjLj768ELj1ELj4ELj1ELj16ENS0_18Kernel_traits_baseILj768ES3_S3_S3_fjLj128EEEEELb0EEEvNS0_20BackwardKernelParamsE)
        /*0104*/ 	.word	0x00000000


	//----- nvinfo : EIATTR_REGCOUNT
	.align		4
.L_43:
        /*0108*/ 	.byte	0x04, 0x2f
        /*010a*/ 	.short	(.L_45 - .L_44)
	.align		4
.L_44:
        /*010c*/ 	.word	index@(_ZN18transformer_engine13normalization33rmsnorm_bwd_finalize_tuned_kernelINS0_22Kernel_traits_finalizeILj768E13__nv_bfloat16S3_S3_fjLj1024ELj4ENS0_18Kernel_traits_baseILj768ES3_S3_S3_fjLj1024EEEEEEEvNS0_20BackwardKernelParamsE)
        /*0110*/ 	.word	0x0000001a


	//----- nvinfo : EIATTR_FRAME_SIZE
	.align		4
.L_45:
        /*0114*/ 	.byte	0x04, 0x11
        /*0116*/ 	.short	(.L_47 - .L_46)
	.align		4
.L_46:
        /*0118*/ 	.word	index@(_ZN18transformer_engine13normalization33rmsnorm_bwd_finalize_tuned_kernelINS0_22Kernel_traits_finalizeILj768E13__nv_bfloat16S3_S3_fjLj1024ELj4ENS0_18Kernel_traits_baseILj768ES3_S3_S3_fjLj1024EEEEEEEvNS0_20BackwardKernelParamsE)
        /*011c*/ 	.word	0x00000000


	//----- nvinfo : EIATTR_REGCOUNT
	.align		4
.L_47:
        /*0120*/ 	.byte	0x04, 0x2f
        /*0122*/ 	.short	(.L_49 - .L_48)
	.align		4
.L_48:
        /*0124*/ 	.word	index@(_ZN18transformer_engine13normalization24rmsnorm_bwd_tuned_kernelINS0_13Kernel_traitsIffffjLj1024ELj1ELj4ELj1ELj16ENS0_18Kernel_traits_baseILj1024EffffjLj128EEEEELb0EEEvNS0_20BackwardKernelParamsE)
        /*0128*/ 	.word	0x0000009f


	//----- nvinfo : EIATTR_FRAME_SIZE
	.align		4
.L_49:
        /*012c*/ 	.byte	0x04, 0x11
        /*012e*/ 	.short	(.L_51 - .L_50)
	.align		4
.L_50:
        /*0130*/ 	.word	index@(_ZN18transformer_engine13normalization24rmsnorm_bwd_tuned_kernelINS0_13Kernel_traitsIffffjLj1024ELj1ELj4ELj1ELj16ENS0_18Kernel_traits_baseILj1024EffffjLj128EEEEELb0EEEvNS0_20BackwardKernelParamsE)
        /*0134*/ 	.word	0x00000000


	//----- nvinfo : EIATTR_REGCOUNT
	.align		4
.L_51:
        /*0138*/ 	.byte	0x04, 0x2f
        /*013a*/ 	.short	(.L_53 - .L_52)
	.align		4
.L_52:
        /*013c*/ 	.word	index@(_ZN18transformer_engine13normalization33rmsnorm_bwd_finalize_tuned_kernelINS0_22Kernel_traits_finalizeILj1024EffffjLj1024ELj4ENS0_18Kernel_traits_baseILj1024EffffjLj1024EEEEEEEvNS0_20BackwardKernelParamsE)
        /*0140*/ 	.word	0x0000001a


	//----- nvinfo : EIATTR_FRAME_SIZE
	.align		4
.L_53:
        /*0144*/ 	.byte	0x04, 0x11
        /*0146*/ 	.short	(.L_55 - .L_54)
	.align		4
.L_54:
        /*0148*/ 	.word	index@(_ZN18transformer_engine13normalization33rmsnorm_bwd_finalize_tuned_kernelINS0_22Kernel_traits_finalizeILj1024EffffjLj1024ELj4ENS0_18Kernel_traits_baseILj1024EffffjLj1024EEEEEEEvNS0_20BackwardKernelParamsE)
        /*014c*/ 	.word	0x00000000


	//----- nvinfo : EIATTR_REGCOUNT
	.align		4
.L_55:
        /*0150*/ 	.byte	0x04, 0x2f
        /*0152*/ 	.short	(.L_57 - .L_56)
	.align		4
.L_56:
        /*0154*/ 	.word	index@(_ZN18transformer_engine13normalization24rmsnorm_bwd_tuned_kernelINS0_13Kernel_traitsI6__halfS3_S3_fjLj1024ELj1ELj4ELj1ELj16ENS0_18Kernel_traits_baseILj1024ES3_S3_S3_fjLj128EEEEELb0EEEvNS0_20BackwardKernelParamsE)
        /*0158*/ 	.word	0x000000a7


	//----- nvinfo : EIATTR_FRAME_SIZE
	.align		4
.L_57:
        /*015c*/ 	.byte	0x04, 0x11
        /*015e*/ 	.short	(.L_59 - .L_58)
	.align		4
.L_58:
        /*0160*/ 	.word	index@(_ZN18transformer_engine13normalization24rmsnorm_bwd_tuned_kernelINS0_13Kernel_traitsI6__halfS3_S3_fjLj1024ELj1ELj4ELj1ELj16ENS0_18Kernel_traits_baseILj1024ES3_S3_S3_fjLj128EEEEELb0EEEvNS0_20BackwardKernelParamsE)
        /*0164*/ 	.word	0x00000000


	//----- nvinfo : EIATTR_REGCOUNT
	.align		4
.L_59:
        /*0168*/ 	.byte	0x04, 0x2f
        /*016a*/ 	.short	(.L_61 - .L_60)
	.align		4
.L_60:
        /*016c*/ 	.word	index@(_ZN18transformer_engine13normalization33rmsnorm_bwd_finalize_tuned_kernelINS0_22Kernel_traits_finalizeILj1024E6__halfS3_S3_fjLj1024ELj4ENS0_18Kernel_traits_baseILj1024ES3_S3_S3_fjLj1024EEEEEEEvNS0_20BackwardKernelParamsE)
        /*0170*/ 	.word	0x0000001a


	//----- nvinfo : EIATTR_FRAME_SIZE
	.align		4
.L_61:
        /*0174*/ 	.byte	0x04, 0x11
        /*0176*/ 	.short	(.L_63 - .L_62)
	.align		4
.L_62:
        /*0178*/ 	.word	index@(_ZN18transformer_engine13normalization33rmsnorm_bwd_finalize_tuned_kernelINS0_22Kernel_traits_finalizeILj1024E6__halfS3_S3_fjLj1024ELj4ENS0_18Kernel_traits_baseILj1024ES3_S3_S3_fjLj1024EEEEEEEvNS0_20BackwardKernelParamsE)
        /*017c*/ 	.word	0x00000000


	//----- nvinfo : EIATTR_REGCOUNT
	.align		4
.L_63:
        /*0180*/ 	.byte	0x04, 0x2f
        /*0182*/ 	.short	(.L_65 - .L_64)
	.align		4
.L_64:
        /*0184*/ 	.word	index@(_ZN18transformer_engine13normalization24rmsnorm_bwd_tuned_kernelINS0_13Kernel_traitsI13__nv_bfloat16S3_S3_fjLj1024ELj1ELj4ELj1ELj16ENS0_18Kernel_traits_baseILj1024ES3_S3_S3_fjLj128EEEEELb0EEEvNS0_20BackwardKernelParamsE)
        /*0188*/ 	.word	0x000000a1


	//----- nvinfo : EIATTR_FRAME_SIZE
	.align		4
.L_65:
        /*018c*/ 	.byte	0x04, 0x11
        /*018e*/ 	.short	(.L_67 - .L_66)
	.align		4
.L_66:
        /*0190*/ 	.word	index@(_ZN18transformer_engine13normalization24rmsnorm_bwd_tuned_kernelINS0_13Kernel_traitsI13__nv_bfloat16S3_S3_fjLj1024ELj1ELj4ELj1ELj16ENS0_18Kernel_traits_baseILj1024ES3_S3_S3_fjLj128EEEEELb0EEEvNS0_20BackwardKernelParamsE)
        /*0194*/ 	.word	0x00000000


	//----- nvinfo : EIATTR_REGCOUNT
	.align		4
.L_67:
        /*0198*/ 	.byte	0x04, 0x2f
        /*019a*/ 	.short	(.L_69 - .L_68)
	.align		4
.L_68:
        /*019c*/ 	.word	index@(_ZN18transformer_engine13normalization33rmsnorm_bwd_finalize_tuned_kernelINS0_22Kernel_traits_finalizeILj1024E13__nv_bfloat16S3_S3_fjLj1024ELj4ENS0_18Kernel_traits_baseILj1024ES3_S3_S3_fjLj1024EEEEEEEvNS0_20BackwardKernelParamsE)
        /*01a0*/ 	.word	0x0000001a


	//----- nvinfo : EIATTR_FRAME_SIZE
	.align		4
.L_69:
        /*01a4*/ 	.byte	0x04, 0x11
        /*01a6*/ 	.short	(.L_71 - .L_70)
	.align		4
.L_70:
        /*01a8*/ 	.word	index@(_ZN18transformer_engine13normalization33rmsnorm_bwd_finalize_tuned_kernelINS0_22Kernel_traits_finalizeILj1024E13__nv_bfloat16S3_S3_fjLj1024ELj4ENS0_18Kernel_traits_baseILj1024ES3_S3_S3_fjLj1024EEEEEEEvNS0_20BackwardKernelParamsE)
        /*01ac*/ 	.word	0x00000000


	//----- nvinfo : EIATTR_REGCOUNT
	.align		4
.L_71:
        /*01b0*/ 	.byte	0x04, 0x2f
        /*01b2*/ 	.short	(.L_73 - .L_72)
	.align		4
.L_72:
        /*01b4*/ 	.word	index@(_ZN18transformer_engine13normalization24rmsnorm_bwd_tuned_kernelINS0_13Kernel_traitsIffffjLj2048ELj1ELj1ELj4ELj16ENS0_18Kernel_traits_baseILj2048EffffjLj128EEEEELb0EEEvNS0_20BackwardKernelParamsE)
        /*01b8*/ 	.word	0x00000059


	//----- nvinfo : EIATTR_FRAME_SIZE
	.align		4
.L_73:
        /*01bc*/ 	.byte	0x04, 0x11
        /*01be*/ 	.short	(.L_75 - .L_74)
	.align		4
.L_74:
        /*01c0*/ 	.word	index@(_ZN18transformer_engine13normalization24rmsnorm_bwd_tuned_kernelINS0_13Kernel_traitsIffffjLj2048ELj1ELj1ELj4ELj16ENS0_18Kernel_traits_baseILj2048EffffjLj128EEEEELb0EEEvNS0_20BackwardKernelParamsE)
        /*01c4*/ 	.word	0x00000000


	//----- nvinfo : EIATTR_REGCOUNT
	.align		4
.L_75:
        /*01c8*/ 	.byte	0x04, 0x2f
        /*01ca*/ 	.short	(.L_77 - .L_76)
	.align		4
.L_76:
        /*01cc*/ 	.word	index@(_ZN18transformer_engine13normalization33rmsnorm_bwd_finalize_tuned_kernelINS0_22Kernel_traits_finalizeILj2048EffffjLj1024ELj4ENS0_18Kernel_traits_baseILj2048EffffjLj1024EEEEEEEvNS0_20BackwardKernelParamsE)
        /*01d0*/ 	.word	0x0000001a


	//----- nvinfo : EIATTR_FRAME_SIZE
	.align		4
.L_77:
        /*01d4*/ 	.byte	0x04, 0x11
        /*01d6*/ 	.short	(.L_79 - .L_78)
	.align		4
.L_78:
        /*01d8*/ 	.word	index@(_ZN18transformer_engine13normalization33rmsnorm_bwd_finalize_tuned_kernelINS0_22Kernel_traits_finalizeILj2048EffffjLj1024ELj4ENS0_18Kernel_traits_baseILj2048EffffjLj1024EEEEEEEvNS0_20BackwardKernelParamsE)
        /*01dc*/ 	.word	0x00000000


	//----- nvinfo : EIATTR_REGCOUNT
	.align		4
.L_79:
        /*01e0*/ 	.byte	0x04, 0x2f
        /*01e2*/ 	.short	(.L_81 - .L_80)
	.align		4
.L_80:
        /*01e4*/ 	.word	index@(_ZN18transformer_engine13normalization24rmsnorm_bwd_tuned_kernelINS0_13Kernel_traitsI6__halfS3_S3_fjLj2048ELj1ELj1ELj4ELj16ENS0_18Kernel_traits_baseILj2048ES3_S3_S3_fjLj128EEEEELb0EEEvNS0_20BackwardKernelParamsE)
        /*01e8*/ 	.word	0x0000005f


	//----- nvinfo : EIATTR_FRAME_SIZE
	.align		4
.L_81:
        /*01ec*/ 	.byte	0x04, 0x11
        /*01ee*/ 	.short	(.L_83 - .L_82)
	.align		4
.L_82:
        /*01f0*/ 	.word	index@(_ZN18transformer_engine13normalization24rmsnorm_bwd_tuned_kernelINS0_13Kernel_traitsI6__halfS3_S3_fjLj2048ELj1ELj1ELj4ELj16ENS0_18Kernel_traits_baseILj2048ES3_S3_S3_fjLj128EEEEELb0EEEvNS0_20BackwardKernelParamsE)
        /*01f4*/ 	.word	0x00000000


	//----- nvinfo : EIATTR_REGCOUNT
	.align		4
.L_83:
        /*01f8*/ 	.byte	0x04, 0x2f
        /*01fa*/ 	.short	(.L_85 - .L_84)
	.align		4
.L_84:
        /*01fc*/ 	.word	index@(_ZN18transformer_engine13normalization33rmsnorm_bwd_finalize_tuned_kernelINS0_22Kernel_traits_finalizeILj2048E6__halfS3_S3_fjLj1024ELj4ENS0_18Kernel_traits_baseILj2048ES3_S3_S3_fjLj1024EEEEEEEvNS0_20BackwardKernelParamsE)
        /*0200*/ 	.word	0x0000001a


	//----- nvinfo : EIATTR_FRAME_SIZE
	.align		4
.L_85:
        /*0204*/ 	.byte	0x04, 0x11
        /*0206*/ 	.short	(.L_87 - .L_86)
	.align		4
.L_86:
        /*0208*/ 	.word	index@(_ZN18transformer_engine13normalization33rmsnorm_bwd_finalize_tuned_kernelINS0_22Kernel_traits_finalizeILj2048E6__halfS3_S3_fjLj1024ELj4ENS0_18Kernel_traits_baseILj2048ES3_S3_S3_fjLj1024EEEEEEEvNS0_20BackwardKernelParamsE)
        /*020c*/ 	.word	0x00000000


	//----- nvinfo : EIATTR_REGCOUNT
	.align		4
.L_87:
        /*0210*/ 	.byte	0x04, 0x2f
        /*0212*/ 	.short	(.L_89 - .L_88)
	.align		4
.L_88:
        /*0214*/ 	.word	index@(_ZN18transformer_engine13normalization24rmsnorm_bwd_tuned_kernelINS0_13Kernel_traitsI13__nv_bfloat16S3_S3_fjLj2048ELj1ELj1ELj4ELj16ENS0_18Kernel_traits_baseILj2048ES3_S3_S3_fjLj128EEEEELb0EEEvNS0_20BackwardKernelParamsE)
        /*0218*/ 	.word	0x00000059


	//----- nvinfo : EIATTR_FRAME_SIZE
	.align		4
.L_89:
        /*021c*/ 	.byte	0x04, 0x11
        /*021e*/ 	.short	(.L_91 - .L_90)
	.align		4
.L_90:
        /*0220*/ 	.word	index@(_ZN18transformer_engine13normalization24rmsnorm_bwd_tuned_kernelINS0_13Kernel_traitsI13__nv_bfloat16S3_S3_fjLj2048ELj1ELj1ELj4ELj16ENS0_18Kernel_traits_baseILj2048ES3_S3_S3_fjLj128EEEEELb0EEEvNS0_20BackwardKernelParamsE)
        /*0224*/ 	.word	0x00000000


	//----- nvinfo : EIATTR_REGCOUNT
	.align		4
.L_91:
        /*0228*/ 	.byte	0x04, 0x2f
        /*022a*/ 	.short	(.L_93 - .L_92)
	.align		4
.L_92:
        /*022c*/ 	.word	index@(_ZN18transformer_engine13normalization33rmsnorm_bwd_finalize_tuned_kernelINS0_22Kernel_traits_finalizeILj2048E13__nv_bfloat16S3_S3_fjLj1024ELj4ENS0_18Kernel_traits_baseILj2048ES3_S3_S3_fjLj1024EEEEEEEvNS0_20BackwardKernelParamsE)
        /*0230*/ 	.word	0x0000001a


	//----- nvinfo : EIATTR_FRAME_SIZE
	.align		4
.L_93:
        /*0234*/ 	.byte	0x04, 0x11
        /*0236*/ 	.short	(.L_95 - .L_94)
	.align		4
.L_94:
        /*0238*/ 	.word	index@(_ZN18transformer_engine13normalization33rmsnorm_bwd_finalize_tuned_kernelINS0_22Kernel_traits_finalizeILj2048E13__nv_bfloat16S3_S3_fjLj1024ELj4ENS0_18Kernel_traits_baseILj2048ES3_S3_S3_fjLj1024EEEEEEEvNS0_20BackwardKernelParamsE)
        /*023c*/ 	.word	0x00000000


	//----- nvinfo : EIATTR_REGCOUNT
	.align		4
.L_95:
        /*0240*/ 	.byte	0x04, 0x2f
        /*0242*/ 	.short	(.L_97 - .L_96)
	.align		4
.L_96:
        /*0244*/ 	.word	index@(_ZN18transformer_engine13normalization24rmsnorm_bwd_tuned_kernelINS0_13Kernel_traitsIffffjLj4096ELj1ELj1ELj4ELj16ENS0_18Kernel_traits_baseILj4096EffffjLj128EEEEELb0EEEvNS0_20BackwardKernelParamsE)
        /*0248*/ 	.word	0x000000a4


	//----- nvinfo : EIATTR_FRAME_SIZE
	.align		4
.L_97:
        /*024c*/ 	.byte	0x04, 0x11
        /*024e*/ 	.short	(.L_99 - .L_98)
	.align		4
.L_98:
        /*0250*/ 	.word	index@(_ZN18transformer_engine13normalization24rmsnorm_bwd_tuned_kernelINS0_13Kernel_traitsIffffjLj4096ELj1ELj1ELj4ELj16ENS0_18Kernel_traits_baseILj4096EffffjLj128EEEEELb0EEEvNS0_20BackwardKernelParamsE)
        /*0254*/ 	.word	0x00000000


	//----- nvinfo : EIATTR_REGCOUNT
	.align		4
.L_99:
        /*0258*/ 	.byte	0x04, 0x2f
        /*025a*/ 	.short	(.L_101 - .L_100)
	.align		4
.L_100:
        /*025c*/ 	.word	index@(_ZN18transformer_engine13normalization33rmsnorm_bwd_finalize_tuned_kernelINS0_22Kernel_traits_finalizeILj4096EffffjLj1024ELj4ENS0_18Kernel_traits_baseILj4096EffffjLj1024EEEEEEEvNS0_20BackwardKernelParamsE)
        /*0260*/ 	.word	0x0000001a


	//----- nvinfo : EIATTR_FRAME_SIZE
	.align		4
.L_101:
        /*0264*/ 	.byte	0x04, 0x11
        /*0266*/ 	.short	(.L_103 - .L_102)
	.align		4
.L_102:
        /*0268*/ 	.word	index@(_ZN18transformer_engine13normalization33rmsnorm_bwd_finalize_tuned_kernelINS0_22Kernel_traits_finalizeILj4096EffffjLj1024ELj4ENS0_18Kernel_traits_baseILj4096EffffjLj1024EEEEEEEvNS0_20BackwardKernelParamsE)
        /*026c*/ 	.word	0x00000000


	//----- nvinfo : EIATTR_REGCOUNT
	.align		4
.L_103:
        /*0270*/ 	.byte	0x04, 0x2f
        /*0272*/ 	.short	(.L_105 - .L_104)
	.align		4
.L_104:
        /*0274*/ 	.word	index@(_ZN18transformer_engine13normalization24rmsnorm_bwd_tuned_kernelINS0_13Kernel_traitsI6__halfS3_S3_fjLj4096ELj1ELj1ELj4ELj16ENS0_18Kernel_traits_baseILj4096ES3_S3_S3_fjLj128EEEEELb0EEEvNS0_20BackwardKernelParamsE)
        /*0278*/ 	.word	0x000000a7


	//----- nvinfo : EIATTR_FRAME_SIZE
	.align		4
.L_105:
        /*027c*/ 	.byte	0x04, 0x11
        /*027e*/ 	.short	(.L_107 - .L_106)
	.align		4
.L_106:
        /*0280*/ 	.word	index@(_ZN18transformer_engine13normalization24rmsnorm_bwd_tuned_kernelINS0_13Kernel_traitsI6__halfS3_S3_fjLj4096ELj1ELj1ELj4ELj16ENS0_18Kernel_traits_baseILj4096ES3_S3_S3_fjLj128EEEEELb0EEEvNS0_20BackwardKernelParamsE)
        /*0284*/ 	.word	0x00000000


	//----- nvinfo : EIATTR_REGCOUNT
	.align		4
.L_107:
        /*0288*/ 	.byte	0x04, 0x2f
        /*028a*/ 	.short	(.L_109 - .L_108)
	.align		4
.L_108:
        /*028c*/ 	.word	index@(_ZN18transformer_engine13normalization33rmsnorm_bwd_finalize_tuned_kernelINS0_22Kernel_traits_finalizeILj4096E6__halfS3_S3_fjLj1024ELj4ENS0_18Kernel_traits_baseILj4096ES3_S3_S3_fjLj1024EEEEEEEvNS0_20BackwardKernelParamsE)
        /*0290*/ 	.word	0x0000001a


	//----- nvinfo : EIATTR_FRAME_SIZE
	.align		4
.L_109:
        /*0294*/ 	.byte	0x04, 0x11
        /*0296*/ 	.short	(.L_111 - .L_110)
	.align		4
.L_110:
        /*0298*/ 	.word	index@(_ZN18transformer_engine13normalization33rmsnorm_bwd_finalize_tuned_kernelINS0_22Kernel_traits_finalizeILj4096E6__halfS3_S3_fjLj1024ELj4ENS0_18Kernel_traits_baseILj4096ES3_S3_S3_fjLj1024EEEEEEEvNS0_20BackwardKernelParamsE)
        /*029c*/ 	.word	0x00000000


	//----- nvinfo : EIATTR_REGCOUNT
	.align		4
.L_111:
        /*02a0*/ 	.byte	0x04, 0x2f
        /*02a2*/ 	.short	(.L_113 - .L_112)
	.align		4
.L_112:
        /*02a4*/ 	.word	index@(_ZN18transformer_engine13normalization24rmsnorm_bwd_tuned_kernelINS0_13Kernel_traitsI13__nv_bfloat16S3_S3_fjLj4096ELj1ELj1ELj4ELj16ENS0_18Kernel_traits_baseILj4096ES3_S3_S3_fjLj128EEEEELb0EEEvNS0_20BackwardKernelParamsE)
        /*02a8*/ 	.word	0x000000a1


	//----- nvinfo : EIATTR_FRAME_SIZE
	.align		4
.L_113:
        /*02ac*/ 	.byte	0x04, 0x11
        /*02ae*/ 	.short	(.L_115 - .L_114)
	.align		4
.L_114:
        /*02b0*/ 	.word	index@(_ZN18transformer_engine13normalization24rmsnorm_bwd_tuned_kernelINS0_13Kernel_traitsI13__nv_bfloat16S3_S3_fjLj4096ELj1ELj1ELj4ELj16ENS0_18Kernel_traits_baseILj4096ES3_S3_S3_fjLj128EEEEELb0EEEvNS0_20BackwardKernelParamsE)
        /*02b4*/ 	.word	0x00000000


	//----- nvinfo : EIATTR_REGCOUNT
	.align		4
.L_115:
        /*02b8*/ 	.byte	0x04, 0x2f
        /*02ba*/ 	.short	(.L_117 - .L_116)
	.align		4
.L_116:
        /*02bc*/ 	.word	index@(_ZN18transformer_engine13normalization33rmsnorm_bwd_finalize_tuned_kernelINS0_22Kernel_traits_finalizeILj4096E13__nv_bfloat16S3_S3_fjLj1024ELj4ENS0_18Kernel_traits_baseILj4096ES3_S3_S3_fjLj1024EEEEEEEvNS0_20BackwardKernelParamsE)
        /*02c0*/ 	.word	0x0000001a


	//----- nvinfo : EIATTR_FRAME_SIZE
	.align		4
.L_117:
        /*02c4*/ 	.byte	0x04, 0x11
        /*02c6*/ 	.short	(.L_119 - .L_118)
	.align		4
.L_118:
        /*02c8*/ 	.word	index@(_ZN18transformer_engine13normalization33rmsnorm_bwd_finalize_tuned_kernelINS0_22Kernel_traits_finalizeILj4096E13__nv_bfloat16S3_S3_fjLj1024ELj4ENS0_18Kernel_traits_baseILj4096ES3_S3_S3_fjLj1024EEEEEEEvNS0_20BackwardKernelParamsE)
        /*02cc*/ 	.word	0x00000000


	//----- nvinfo : EIATTR_REGCOUNT
	.align		4
.L_119:
        /*02d0*/ 	.byte	0x04, 0x2f
        /*02d2*/ 	.short	(.L_121 - .L_120)
	.align		4
.L_120:
        /*02d4*/ 	.word	index@(_ZN18transformer_engine13normalization24rmsnorm_bwd_tuned_kernelINS0_13Kernel_traitsIffffjLj8192ELj1ELj1ELj4ELj16ENS0_18Kernel_traits_baseILj8192EffffjLj128EEEEELb0EEEvNS0_20BackwardKernelParamsE)
        /*02d8*/ 	.word	0x000000ff


	//----- nvinfo : EIATTR_FRAME_SIZE
	.align		4
.L_121:
        /*02dc*/ 	.byte	0x04, 0x11
        /*02de*/ 	.short	(.L_123 - .L_122)
	.align		4
.L_122:
        /*02e0*/ 	.word	index@(_ZN18transformer_engine13normalization24rmsnorm_bwd_tuned_kernelINS0_13Kernel_traitsIffffjLj8192ELj1ELj1ELj4ELj16ENS0_18Kernel_traits_baseILj8192EffffjLj128EEEEELb0EEEvNS0_20BackwardKernelParamsE)
        /*02e4*/ 	.word	0x00000180


	//----- nvinfo : EIATTR_REGCOUNT
	.align		4
.L_123:
        /*02e8*/ 	.byte	0x04, 0x2f
        /*02ea*/ 	.short	(.L_125 - .L_124)
	.align		4
.L_124:
        /*02ec*/ 	.word	index@(_ZN18transformer_engine13normalization33rmsnorm_bwd_finalize_tuned_kernelINS0_22Kernel_traits_finalizeILj8192EffffjLj1024ELj4ENS0_18Kernel_traits_baseILj8192EffffjLj1024EEEEEEEvNS0_20BackwardKernelParamsE)
        /*02f0*/ 	.word	0x0000001a


	//----- nvinfo : EIATTR_FRAME_SIZE
	.align		4
.L_125:
        /*02f4*/ 	.byte	0x04, 0x11
        /*02f6*/ 	.short	(.L_127 - .L_126)
	.align		4
.L_126:
        /*02f8*/ 	.word	index@(_ZN18transformer_engine13normalization33rmsnorm_bwd_finalize_tuned_kernelINS0_22Kernel_traits_finalizeILj8192EffffjLj1024ELj4ENS0_18Kernel_traits_baseILj8192EffffjLj1024EEEEEEEvNS0_20BackwardKernelParamsE)
        /*02fc*/ 	.word	0x00000000


	//----- nvinfo : EIATTR_REGCOUNT
	.align		4
.L_127:
        /*0300*/ 	.byte	0x04, 0x2f
        /*0302*/ 	.short	(.L_129 - .L_128)
	.align		4
.L_128:
        /*0304*/ 	.word	index@(_ZN18transformer_engine13normalization24rmsnorm_bwd_tuned_kernelINS0_13Kernel_traitsI6__halfS3_S3_fjLj8192ELj1ELj1ELj4ELj16ENS0_18Kernel_traits_baseILj8192ES3_S3_S3_fjLj128EEEEELb0EEEvNS0_20BackwardKernelParamsE)
        /*0308*/ 	.word	0x000000ff


	//----- nvinfo : EIATTR_FRAME_SIZE
	.align		4
.L_129:
        /*030c*/ 	.byte	0x04, 0x11
        /*030e*/ 	.short	(.L_131 - .L_130)
	.align		4
.L_130:
        /*0310*/ 	.word	index@(_ZN18transformer_engine13normalization24rmsnorm_bwd_tuned_kernelINS0_13Kernel_traitsI6__halfS3_S3_fjLj8192ELj1ELj1ELj4ELj16ENS0_18Kernel_traits_baseILj8192ES3_S3_S3_fjLj128EEEEELb0EEEvNS0_20BackwardKernelParamsE)
        /*0314*/ 	.word	0x00000078


	//----- nvinfo : EIATTR_REGCOUNT
	.align		4
.L_131:
        /*0318*/ 	.byte	0x04, 0x2f
        /*031a*/ 	.short	(.L_133 - .L_132)
	.align		4
.L_132:
        /*031c*/ 	.word	index@(_ZN18transformer_engine13normalization33rmsnorm_bwd_finalize_tuned_kernelINS0_22Kernel_traits_finalizeILj8192E6__halfS3_S3_fjLj1024ELj4ENS0_18Kernel_traits_baseILj8192ES3_S3_S3_fjLj1024EEEEEEEvNS0_20BackwardKernelParamsE)
        /*0320*/ 	.word	0x0000001a


	//----- nvinfo : EIATTR_FRAME_SIZE
	.align		4
.L_133:
        /*0324*/ 	.byte	0x04, 0x11
        /*0326*/ 	.short	(.L_135 - .L_134)
	.align		4
.L_134:
        /*0328*/ 	.word	index@(_ZN18transformer_engine13normalization33rmsnorm_bwd_finalize_tuned_kernelINS0_22Kernel_traits_finalizeILj8192E6__halfS3_S3_fjLj1024ELj4ENS0_18Kernel_traits_baseILj8192ES3_S3_S3_fjLj1024EEEEEEEvNS0_20BackwardKernelParamsE)
        /*032c*/ 	.word	0x00000000


	//----- nvinfo : EIATTR_REGCOUNT
	.align		4
.L_135:
        /*0330*/ 	.byte	0x04, 0x2f
        /*0332*/ 	.short	(.L_137 - .L_136)
	.align		4
.L_136:
        /*0334*/ 	.word	index@(_ZN18transformer_engine13normalization24rmsnorm_bwd_tuned_kernelINS0_13Kernel_traitsI13__nv_bfloat16S3_S3_fjLj8192ELj1ELj1ELj4ELj16ENS0_18Kernel_traits_baseILj8192ES3_S3_S3_fjLj128EEEEELb0EEEvNS0_20BackwardKernelParamsE)
        /*0338*/ 	.word	0x000000ff


	//----- nvinfo : EIATTR_FRAME_SIZE
	.align		4
.L_137:
        /*033c*/ 	.byte	0x04, 0x11
        /*033e*/ 	.short	(.L_139 - .L_138)
	.align		4
.L_138:
        /*0340*/ 	.word	index@(_ZN18transformer_engine13normalization24rmsnorm_bwd_tuned_kernelINS0_13Kernel_traitsI13__nv_bfloat16S3_S3_fjLj8192ELj1ELj1ELj4ELj16ENS0_18Kernel_traits_baseILj8192ES3_S3_S3_fjLj128EEEEELb0EEEvNS0_20BackwardKernelParamsE)
        /*0344*/ 	.word	0x000000a0


	//----- nvinfo : EIATTR_REGCOUNT
	.align		4
.L_139:
        /*0348*/ 	.byte	0x04, 0x2f
        /*034a*/ 	.short	(.L_141 - .L_140)
	.align		4
.L_140:
        /*034c*/ 	.word	index@(_ZN18transformer_engine13normalization33rmsnorm_bwd_finalize_tuned_kernelINS0_22Kernel_traits_finalizeILj8192E13__nv_bfloat16S3_S3_fjLj1024ELj4ENS0_18Kernel_traits_baseILj8192ES3_S3_S3_fjLj1024EEEEEEEvNS0_20BackwardKernelParamsE)
        /*0350*/ 	.word	0x0000001a


	//----- nvinfo : EIATTR_FRAME_SIZE
	.align		4
.L_141:
        /*0354*/ 	.byte	0x04, 0x11
        /*0356*/ 	.short	(.L_143 - .L_142)
	.align		4
.L_142:
        /*0358*/ 	.word	index@(_ZN18transformer_engine13normalization33rmsnorm_bwd_finalize_tuned_kernelINS0_22Kernel_traits_finalizeILj8192E13__nv_bfloat16S3_S3_fjLj1024ELj4ENS0_18Kernel_traits_baseILj8192ES3_S3_S3_fjLj1024EEEEEEEvNS0_20BackwardKernelParamsE)
        /*035c*/ 	.word	0x00000000


	//----- nvinfo : EIATTR_REGCOUNT
	.align		4
.L_143:
        /*0360*/ 	.byte	0x04, 0x2f
        /*0362*/ 	.short	(.L_145 - .L_144)
	.align		4
.L_144:
        /*0364*/ 	.word	index@(_ZN18transformer_engine13normalization26rmsnorm_bwd_general_kernelINS0_13Kernel_traitsIffffjLj128ELj1ELj4ELj1ELj16ENS0_18Kernel_traits_baseILj128EffffjLj128EEEEELb0EEEvNS0_20BackwardKernelParamsE)
        /*0368*/ 	.word	0x00000027


	//----- nvinfo : EIATTR_FRAME_SIZE
	.align		4
.L_145:
        /*036c*/ 	.byte	0x04, 0x11
        /*036e*/ 	.short	(.L_147 - .L_146)
	.align		4
.L_146:
        /*0370*/ 	.word	index@($__internal_49_$__cuda_sm20_rcp_rn_f32_slowpath)
        /*0374*/ 	.word	0x00000000


	//----- nvinfo : EIATTR_FRAME_SIZE
	.align		4
.L_147:
        /*0378*/ 	.byte	0x04, 0x11
        /*037a*/ 	.short	(.L_149 - .L_148)
	.align		4
.L_148:
        /*037c*/ 	.word	index@(_ZN18transformer_engine13normalization26rmsnorm_bwd_general_kernelINS0_13Kernel_traitsIffffjLj128ELj1ELj4ELj1ELj16ENS0_18Kernel_traits_baseILj128EffffjLj128EEEEELb0EEEvNS0_20BackwardKernelParamsE)
        /*0380*/ 	.word	0x00000000


	//----- nvinfo : EIATTR_REGCOUNT
	.align		4
.L_149:
        /*0384*/ 	.byte	0x04, 0x2f
        /*0386*/ 	.short	(.L_151 - .L_150)
	.align		4
.L_150:
        /*0388*/ 	.word	index@(_ZN18transformer_engine13normalization35rmsnorm_bwd_finalize_general_kernelIffLj4ELj1ELj4ELj32EEEvNS0_20BackwardKernelParamsE)
        /*038c*/ 	.word	0x0000000f


	//----- nvinfo : EIATTR_FRAME_SIZE
	.align		4
.L_151:
        /*0390*/ 	.byte	0x04, 0x11
        /*0392*/ 	.short	(.L_153 - .L_152)
	.align		4
.L_152:
        /*0394*/ 	.word	index@(_ZN18transformer_engine13normalization35rmsnorm_bwd_finalize_general_kernelIffLj4ELj1ELj4ELj32EEEvNS0_20BackwardKernelParamsE)
        /*0398*/ 	.word	0x00000000


	//----- nvinfo : EIATTR_REGCOUNT
	.align		4
.L_153:
        /*039c*/ 	.byte	0x04, 0x2f
        /*039e*/ 	.short	(.L_155 - .L_154)
	.align		4
.L_154:
        /*03a0*/ 	.word	index@(_ZN18transformer_engine13normalization26rmsnorm_bwd_general_kernelINS0_13Kernel_traitsI6__halfS3_S3_fjLj128ELj1ELj4ELj1ELj8ENS0_18Kernel_traits_baseILj128ES3_S3_S3_fjLj128EEEEELb0EEEvNS0_20BackwardKernelParamsE)
        /*03a4*/ 	.word	0x00000028


	//----- nvinfo : EIATTR_FRAME_SIZE
	.align		4
.L_155:
        /*03a8*/ 	.byte	0x04, 0x11
        /*03aa*/ 	.short	(.L_157 - .L_156)
	.align		4
.L_156:
        /*03ac*/ 	.word	index@($__internal_48_$__cuda_sm20_rcp_rn_f32_slowpath)
        /*03b0*/ 	.word	0x00000000


	//----- nvinfo : EIATTR_FRAME_SIZE
	.align		4
.L_157:
        /*03b4*/ 	.byte	0x04, 0x11
        /*03b6*/ 	.short	(.L_159 - .L_158)
	.align		4
.L_158:
        /*03b8*/ 	.word	index@(_ZN18transformer_engine13normalization26rmsnorm_bwd_general_kernelINS0_13Kernel_traitsI6__halfS3_S3_fjLj128ELj1ELj4ELj1ELj8ENS0_18Kernel_traits_baseILj128ES3_S3_S3_fjLj128EEEEELb0EEEvNS0_20BackwardKernelParamsE)
        /*03bc*/ 	.word	0x00000000


	//----- nvinfo : EIATTR_REGCOUNT
	.align		4
.L_159:
        /*03c0*/ 	.byte	0x04, 0x2f
        /*03c2*/ 	.short	(.L_161 - .L_160)
	.align		4
.L_160:
        /*03c4*/ 	.word	index@(_ZN18transformer_engine13normalization35rmsnorm_bwd_finalize_general_kernelI6__halffLj4ELj1ELj4ELj32EEEvNS0_20BackwardKernelParamsE)
        /*03c8*/ 	.word	0x0000000f


	//----- nvinfo : EIATTR_FRAME_SIZE
	.align		4
.L_161:
        /*03cc*/ 	.byte	0x04, 0x11
        /*03ce*/ 	.short	(.L_163 - .L_162)
	.align		4
.L_162:
        /*03d0*/ 	.word	index@(_ZN18transformer_engine13normalization35rmsnorm_bwd_finalize_general_kernelI6__halffLj4ELj1ELj4ELj32EEEvNS0_20BackwardKernelParamsE)
        /*03d4*/ 	.word	0x00000000


	//----- nvinfo : EIATTR_REGCOUNT
	.align		4
.L_163:
        /*03d8*/ 	.byte	0x04, 0x2f
        /*03da*/ 	.short	(.L_165 - .L_164)
	.align		4
.L_164:
        /*03dc*/ 	.word	index@(_ZN18transformer_engine13normalization26rmsnorm_bwd_general_kernelINS0_13Kernel_traitsI6__halffS3_fjLj128ELj1ELj4ELj1ELj8ENS0_18Kernel_traits_baseILj128ES3_fS3_fjLj128EEEEELb0EEEvNS0_20BackwardKernelParamsE)
        /*03e0*/ 	.word	0x0000002d


	//----- nvinfo : EIATTR_FRAME_SIZE
	.align		4
.L_165:
        /*03e4*/ 	.byte	0x04, 0x11
        /*03e6*/ 	.short	(.L_167 - .L_166)
	.align		4
.L_166:
        /*03e8*/ 	.word	index@($__internal_47_$__cuda_sm20_rcp_rn_f32_slowpath)
        /*03ec*/ 	.word	0x00000010


	//----- nvinfo : EIATTR_FRAME_SIZE
	.align		4
.L_167:
        /*03f0*/ 	.byte	0x04, 0x11
        /*03f2*/ 	.short	(.L_169 - .L_168)
	.align		4
.L_168:
        /*03f4*/ 	.word	index@(_ZN18transformer_engine13normalization26rmsnorm_bwd_general_kernelINS0_13Kernel_traitsI6__halffS3_fjLj128ELj1ELj4ELj1ELj8ENS0_18Kernel_traits_baseILj128ES3_fS3_fjLj128EEEEELb0EEEvNS0_20BackwardKernelParamsE)
        /*03f8*/ 	.word	0x00000010


	//----- nvinfo : EIATTR_REGCOUNT
	.align		4
.L_169:
        /*03fc*/ 	.byte	0x04, 0x2f
        /*03fe*/ 	.short	(.L_171 - .L_170)
	.align		4
.L_170:
        /*0400*/ 	.word	index@(_ZN18transformer_engine13normalization26rmsnorm_bwd_general_kernelINS0_13Kernel_traitsI13__nv_bfloat16S3_S3_fjLj128ELj1ELj4ELj1ELj8ENS0_18Kernel_traits_baseILj128ES3_S3_S3_fjLj128EEEEELb0EEEvNS0_20BackwardKernelParamsE)
        /*0404*/ 	.word	0x00000028


	//----- nvinfo : EIATTR_FRAME_SIZE
	.align		4
.L_171:
        /*0408*/ 	.byte	0x04, 0x11
        /*040a*/ 	.short	(.L_173 - .L_172)
	.align		4
.L_172:
        /*040c*/ 	.word	index@($__internal_46_$__cuda_sm20_rcp_rn_f32_slowpath)
        /*0410*/ 	.word	0x00000000


	//----- nvinfo : EIATTR_FRAME_SIZE
	.align		4
.L_173:
        /*0414*/ 	.byte	0x04, 0x11
        /*0416*/ 	.short	(.L_175 - .L_174)
	.align		4
.L_174:
        /*0418*/ 	.word	index@(_ZN18transformer_engine13normalization26rmsnorm_bwd_general_kernelINS0_13Kernel_traitsI13__nv_bfloat16S3_S3_fjLj128ELj1ELj4ELj1ELj8ENS0_18Kernel_traits_baseILj128ES3_S3_S3_fjLj128EEEEELb0EEEvNS0_20BackwardKernelParamsE)
        /*041c*/ 	.word	0x00000000


	//----- nvinfo : EIATTR_REGCOUNT
	.align		4
.L_175:
        /*0420*/ 	.byte	0x04, 0x2f
        /*0422*/ 	.short	(.L_177 - .L_176)
	.align		4
.L_176:
        /*0424*/ 	.word	index@(_ZN18transformer_engine13normalization35rmsnorm_bwd_finalize_general_kernelI13__nv_bfloat16fLj4ELj1ELj4ELj32EEEvNS0_20BackwardKernelParamsE)
        /*0428*/ 	.word	0x0000000f


	//----- nvinfo : EIATTR_FRAME_SIZE
	.align		4
.L_177:
        /*042c*/ 	.byte	0x04, 0x11
        /*042e*/ 	.short	(.L_179 - .L_178)
	.align		4
.L_178:
        /*0430*/ 	.word	index@(_ZN18transformer_engine13normalization35rmsnorm_bwd_finalize_general_kernelI13__nv_bfloat16fLj4ELj1ELj4ELj32EEEvNS0_20BackwardKernelParamsE)
        /*0434*/ 	.word	0x00000000


	//----- nvinfo : EIATTR_REGCOUNT
	.align		4
.L_179:
        /*0438*/ 	.byte	0x04, 0x2f
        /*043a*/ 	.short	(.L_181 - .L_180)
	.align		4
.L_180:
        /*043c*/ 	.word	index@(_ZN18transformer_engine13normalization26rmsnorm_bwd_general_kernelINS0_13Kernel_traitsI13__nv_bfloat16fS3_fjLj128ELj1ELj4ELj1ELj8ENS0_18Kernel_traits_baseILj128ES3_fS3_fjLj128EEEEELb0EEEvNS0_20BackwardKernelParamsE)
        /*0440*/ 	.word	0x0000002d


	//----- nvinfo : EIATTR_FRAME_SIZE
	.align		4
.L_181:
        /*0444*/ 	.byte	0x04, 0x11
        /*0446*/ 	.short	(.L_183 - .L_182)
	.align		4
.L_182:
        /*0448*/ 	.word	index@($__internal_45_$__cuda_sm20_rcp_rn_f32_slowpath)
        /*044c*/ 	.word	0x00000010


	//----- nvinfo : EIATTR_FRAME_SIZE
	.align		4
.L_183:
        /*0450*/ 	.byte	0x04, 0x11
        /*0452*/ 	.short	(.L_185 - .L_184)
	.align		4
.L_184:
        /*0454*/ 	.word	index@(_ZN18transformer_engine13normalization26rmsnorm_bwd_general_kernelINS0_13Kernel_traitsI13__nv_bfloat16fS3_fjLj128ELj1ELj4ELj1ELj8ENS0_18Kernel_traits_baseILj128ES3_fS3_fjLj128EEEEELb0EEEvNS0_20BackwardKernelParamsE)
        /*0458*/ 	.word	0x00000010


	//----- nvinfo : EIATTR_REGCOUNT
	.align		4
.L_185:
        /*045c*/ 	.byte	0x04, 0x2f
        /*045e*/ 	.short	(.L_187 - .L_186)
	.align		4
.L_186:
        /*0460*/ 	.word	index@(_ZN18transformer_engine13normalization26rmsnorm_bwd_general_kernelINS0_13Kernel_traitsIffffjLj512ELj1ELj4ELj1ELj16ENS0_18Kernel_traits_baseILj512EffffjLj128EEEEELb0EEEvNS0_20BackwardKernelParamsE)
        /*0464*/ 	.word	0x00000060


	//----- nvinfo : EIATTR_FRAME_SIZE
	.align		4
.L_187:
        /*0468*/ 	.byte	0x04, 0x11
        /*046a*/ 	.short	(.L_189 - .L_188)
	.align		4
.L_188:
        /*046c*/ 	.word	index@($__internal_44_$__cuda_sm20_rcp_rn_f32_slowpath)
        /*0470*/ 	.word	0x00000000


	//----- nvinfo : EIATTR_FRAME_SIZE
	.align		4
.L_189:
        /*0474*/ 	.byte	0x04, 0x11
        /*0476*/ 	.short	(.L_191 - .L_190)
	.align		4
.L_190:
        /*0478*/ 	.word	index@(_ZN18transformer_engine13normalization26rmsnorm_bwd_general_kernelINS0_13Kernel_traitsIffffjLj512ELj1ELj4ELj1ELj16ENS0_18Kernel_traits_baseILj512EffffjLj128EEEEELb0EEEvNS0_20BackwardKernelParamsE)
        /*047c*/ 	.word	0x00000000


	//----- nvinfo : EIATTR_REGCOUNT
	.align		4
.L_191:
        /*0480*/ 	.byte	0x04, 0x2f
        /*0482*/ 	.short	(.L_193 - .L_192)
	.align		4
.L_192:
        /*0484*/ 	.word	index@(_ZN18transformer_engine13normalization26rmsnorm_bwd_general_kernelINS0_13Kernel_traitsI6__halfS3_S3_fjLj512ELj1ELj4ELj1ELj16ENS0_18Kernel_traits_baseILj512ES3_S3_S3_fjLj128EEEEELb0EEEvNS0_20BackwardKernelParamsE)
        /*0488*/ 	.word	0x00000064


	//----- nvinfo : EIATTR_FRAME_SIZE
	.align		4
.L_193:
        /*048c*/ 	.byte	0x04, 0x11
        /*048e*/ 	.short	(.L_195 - .L_194)
	.align		4
.L_194:
        /*0490*/ 	.word	index@($__internal_43_$__cuda_sm20_rcp_rn_f32_slowpath)
        /*0494*/ 	.word	0x00000040


	//----- nvinfo : EIATTR_FRAME_SIZE
	.align		4
.L_195:
        /*0498*/ 	.byte	0x04, 0x11
        /*049a*/ 	.short	(.L_197 - .L_196)
	.align		4
.L_196:
        /*049c*/ 	.word	index@(_ZN18transformer_engine13normalization26rmsnorm_bwd_general_kernelINS0_13Kernel_traitsI6__halfS3_S3_fjLj512ELj1ELj4ELj1ELj16ENS0_18Kernel_traits_baseILj512ES3_S3_S3_fjLj128EEEEELb0EEEvNS0_20BackwardKernelParamsE)
        /*04a0*/ 	.word	0x00000040


	//----- nvinfo : EIATTR_REGCOUNT
	.align		4
.L_197:
        /*04a4*/ 	.byte	0x04, 0x2f
        /*04a6*/ 	.short	(.L_199 - .L_198)
	.align		4
.L_198:
        /*04a8*/ 	.word	index@(_ZN18transformer_engine13normalization26rmsnorm_bwd_general_kernelINS0_13Kernel_traitsI6__halffS3_fjLj512ELj1ELj4ELj1ELj16ENS0_18Kernel_traits_baseILj512ES3_fS3_fjLj128EEEEELb0EEEvNS0_20BackwardKernelParamsE)
        /*04ac*/ 	.word	0x00000060


	//----- nvinfo : EIATTR_FRAME_SIZE
	.align		4
.L_199:
        /*04b0*/ 	.byte	0x04, 0x11
        /*04b2*/ 	.short	(.L_201 - .L_200)
	.align		4
.L_200:
        /*04b4*/ 	.word	index@($__internal_42_$__cuda_sm20_rcp_rn_f32_slowpath)
        /*04b8*/ 	.word	0x00000000


	//----- nvinfo : EIATTR_FRAME_SIZE
	.align		4
.L_201:
        /*04bc*/ 	.byte	0x04, 0x11
        /*04be*/ 	.short	(.L_203 - .L_202)
	.align		4
.L_202:
        /*04c0*/ 	.word	index@(_ZN18transformer_engine13normalization26rmsnorm_bwd_general_kernelINS0_13Kernel_traitsI6__halffS3_fjLj512ELj1ELj4ELj1ELj16ENS0_18Kernel_traits_baseILj512ES3_fS3_fjLj128EEEEELb0EEEvNS0_20BackwardKernelParamsE)
        /*04c4*/ 	.word	0x00000000


	//----- nvinfo : EIATTR_REGCOUNT
	.align		4
.L_203:
        /*04c8*/ 	.byte	0x04, 0x2f
        /*04ca*/ 	.short	(.L_205 - .L_204)
	.align		4
.L_204:
        /*04cc*/ 	.word	index@(_ZN18transformer_engine13normalization26rmsnorm_bwd_general_kernelINS0_13Kernel_traitsI13__nv_bfloat16S3_S3_fjLj512ELj1ELj4ELj1ELj16ENS0_18Kernel_traits_baseILj512ES3_S3_S3_fjLj128EEEEELb0EEEvNS0_20BackwardKernelParamsE)
        /*04d0*/ 	.word	0x00000064


	//----- nvinfo : EIATTR_FRAME_SIZE
	.align		4
.L_205:
        /*04d4*/ 	.byte	0x04, 0x11
        /*04d6*/ 	.short	(.L_207 - .L_206)
	.align		4
.L_206:
        /*04d8*/ 	.word	index@($__internal_41_$__cuda_sm20_rcp_rn_f32_slowpath)
        /*04dc*/ 	.word	0x00000040


	//----- nvinfo : EIATTR_FRAME_SIZE
	.align		4
.L_207:
        /*04e0*/ 	.byte	0x04, 0x11
        /*04e2*/ 	.short	(.L_209 - .L_208)
	.align		4
.L_208:
        /*04e4*/ 	.word	index@(_ZN18transformer_engine13normalization26rmsnorm_bwd_general_kernelINS0_13Kernel_traitsI13__nv_bfloat16S3_S3_fjLj512ELj1ELj4ELj1ELj16ENS0_18Kernel_traits_baseILj512ES3_S3_S3_fjLj128EEEEELb0EEEvNS0_20BackwardKernelParamsE)
        /*04e8*/ 	.word	0x00000040


	//----- nvinfo : EIATTR_REGCOUNT
	.align		4
.L_209:
        /*04ec*/ 	.byte	0x04, 0x2f
        /*04ee*/ 	.short	(.L_211 - .L_210)
	.align		4
.L_210:
        /*04f0*/ 	.word	index@(_ZN18transformer_engine13normalization26rmsnorm_bwd_general_kernelINS0_13Kernel_traitsI13__nv_bfloat16fS3_fjLj512ELj1ELj4ELj1ELj16ENS0_18Kernel_traits_baseILj512ES3_fS3_fjLj128EEEEELb0EEEvNS0_20BackwardKernelParamsE)
        /*04f4*/ 	.word	0x00000060


	//----- nvinfo : EIATTR_FRAME_SIZE
	.align		4
.L_211:
        /*04f8*/ 	.byte	0x04, 0x11
        /*04fa*/ 	.short	(.L_213 - .L_212)
	.align		4
.L_212:
        /*04fc*/ 	.word	index@($__internal_40_$__cuda_sm20_rcp_rn_f32_slowpath)
        /*0500*/ 	.word	0x00000000


	//----- nvinfo : EIATTR_FRAME_SIZE
	.align		4
.L_213:
        /*0504*/ 	.byte	0x04, 0x11
        /*0506*/ 	.short	(.L_215 - .L_214)
	.align		4
.L_214:
        /*0508*/ 	.word	index@(_ZN18transformer_engine13normalization26rmsnorm_bwd_general_kernelINS0_13Kernel_traitsI13__nv_bfloat16fS3_fjLj512ELj1ELj4ELj1ELj16ENS0_18Kernel_traits_baseILj512ES3_fS3_fjLj128EEEEELb0EEEvNS0_20BackwardKernelParamsE)
        /*050c*/ 	.word	0x00000000


	//----- nvinfo : EIATTR_REGCOUNT
	.align		4
.L_215:
        /*0510*/ 	.byte	0x04, 0x2f
        /*0512*/ 	.short	(.L_217 - .L_216)
	.align		4
.L_216:
        /*0514*/ 	.word	index@(_ZN18transformer_engine13normalization26rmsnorm_bwd_general_kernelINS0_13Kernel_traitsIffffjLj1024ELj1ELj4ELj1ELj16ENS0_18Kernel_traits_baseILj1024EffffjLj128EEEEELb0EEEvNS0_20BackwardKernelParamsE)
        /*0518*/ 	.word	0x000000a8


	//----- nvinfo : EIATTR_FRAME_SIZE
	.align		4
.L_217:
        /*051c*/ 	.byte	0x04, 0x11
        /*051e*/ 	.short	(.L_219 - .L_218)
	.align		4
.L_218:
        /*0520*/ 	.word	index@($__internal_39_$__cuda_sm20_rcp_rn_f32_slowpath)
        /*0524*/ 	.word	0x00000080


	//----- nvinfo : EIATTR_FRAME_SIZE
	.align		4
.L_219:
        /*0528*/ 	.byte	0x04, 0x11
        /*052a*/ 	.short	(.L_221 - .L_220)
	.align		4
.L_220:
        /*052c*/ 	.word	index@(_ZN18transformer_engine13normalization26rmsnorm_bwd_general_kernelINS0_13Kernel_traitsIffffjLj1024ELj1ELj4ELj1ELj16ENS0_18Kernel_traits_baseILj1024EffffjLj128EEEEELb0EEEvNS0_20BackwardKernelParamsE)
        /*0530*/ 	.word	0x00000080


	//----- nvinfo : EIATTR_REGCOUNT
	.align		4
.L_221:
        /*0534*/ 	.byte	0x04, 0x2f
        /*0536*/ 	.short	(.L_223 - .L_222)
	.align		4
.L_222:
        /*0538*/ 	.word	index@(_ZN18transformer_engine13normalization26rmsnorm_bwd_general_kernelINS0_13Kernel_traitsI6__halfS3_S3_fjLj1024ELj1ELj4ELj1ELj16ENS0_18Kernel_traits_baseILj1024ES3_S3_S3_fjLj128EEEEELb0EEEvNS0_20BackwardKernelParamsE)
        /*053c*/ 	.word	0x000000a7


	//----- nvinfo : EIATTR_FRAME_SIZE
	.align		4
.L_223:
        /*0540*/ 	.byte	0x04, 0x11
        /*0542*/ 	.short	(.L_225 - .L_224)
	.align		4
.L_224:
        /*0544*/ 	.word	index@($__internal_38_$__cuda_sm20_rcp_rn_f32_slowpath)
        /*0548*/ 	.word	0x00000080


	//----- nvinfo : EIATTR_FRAME_SIZE
	.align		4
.L_225:
        /*054c*/ 	.byte	0x04, 0x11
        /*054e*/ 	.short	(.L_227 - .L_226)
	.align		4
.L_226:
        /*0550*/ 	.word	index@(_ZN18transformer_engine13normalization26rmsnorm_bwd_general_kernelINS0_13Kernel_traitsI6__halfS3_S3_fjLj1024ELj1ELj4ELj1ELj16ENS0_18Kernel_traits_baseILj1024ES3_S3_S3_fjLj128EEEEELb0EEEvNS0_20BackwardKernelParamsE)
        /*0554*/ 	.word	0x00000080


	//----- nvinfo : EIATTR_REGCOUNT
	.align		4
.L_227:
        /*0558*/ 	.byte	0x04, 0x2f
        /*055a*/ 	.short	(.L_229 - .L_228)
	.align		4
.L_228:
        /*055c*/ 	.word	index@(_ZN18transformer_engine13normalization26rmsnorm_bwd_general_kernelINS0_13Kernel_traitsI6__halffS3_fjLj1024ELj1ELj4ELj1ELj16ENS0_18Kernel_traits_baseILj1024ES3_fS3_fjLj128EEEEELb0EEEvNS0_20BackwardKernelParamsE)
        /*0560*/ 	.word	0x000000a8


	//----- nvinfo : EIATTR_FRAME_SIZE
	.align		4
.L_229:
        /*0564*/ 	.byte	0x04, 0x11
        /*0566*/ 	.short	(.L_231 - .L_230)
	.align		4
.L_230:
        /*0568*/ 	.word	index@($__internal_37_$__cuda_sm20_rcp_rn_f32_slowpath)
        /*056c*/ 	.word	0x00000080


	//----- nvinfo : EIATTR_FRAME_SIZE
	.align		4
.L_231:
        /*0570*/ 	.byte	0x04, 0x11
        /*0572*/ 	.short	(.L_233 - .L_232)
	.align		4
.L_232:
        /*0574*/ 	.word	index@(_ZN18transformer_engine13normalization26rmsnorm_bwd_general_kernelINS0_13Kernel_traitsI6__halffS3_fjLj1024ELj1ELj4ELj1ELj16ENS0_18Kernel_traits_baseILj1024ES3_fS3_fjLj128EEEEELb0EEEvNS0_20BackwardKernelParamsE)
        /*0578*/ 	.word	0x00000080


	//----- nvinfo : EIATTR_REGCOUNT
	.align		4
.L_233:
        /*057c*/ 	.byte	0x04, 0x2f
        /*057e*/ 	.short	(.L_235 - .L_234)
	.align		4
.L_234:
        /*0580*/ 	.word	index@(_ZN18transformer_engine13normalization26rmsnorm_bwd_general_kernelINS0_13Kernel_traitsI13__nv_bfloat16S3_S3_fjLj1024ELj1ELj4ELj1ELj16ENS0_18Kernel_traits_baseILj1024ES3_S3_S3_fjLj128EEEEELb0EEEvNS0_20BackwardKernelParamsE)
        /*0584*/ 	.word	0x000000a8


	//----- nvinfo : EIATTR_FRAME_SIZE
	.align		4
.L_235:
        /*0588*/ 	.byte	0x04, 0x11
        /*058a*/ 	.short	(.L_237 - .L_236)
	.align		4
.L_236:
        /*058c*/ 	.word	index@($__internal_36_$__cuda_sm20_rcp_rn_f32_slowpath)
        /*0590*/ 	.word	0x00000080


	//----- nvinfo : EIATTR_FRAME_SIZE
	.align		4
.L_237:
        /*0594*/ 	.byte	0x04, 0x11
        /*0596*/ 	.short	(.L_239 - .L_238)
	.align		4
.L_238:
        /*0598*/ 	.word	index@(_ZN18transformer_engine13normalization26rmsnorm_bwd_general_kernelINS0_13Kernel_traitsI13__nv_bfloat16S3_S3_fjLj1024ELj1ELj4ELj1ELj16ENS0_18Kernel_traits_baseILj1024ES3_S3_S3_fjLj128EEEEELb0EEEvNS0_20BackwardKernelParamsE)
        /*059c*/ 	.word	0x00000080


	//----- nvinfo : EIATTR_REGCOUNT
	.align		4
.L_239:
        /*05a0*/ 	.byte	0x04, 0x2f
        /*05a2*/ 	.short	(.L_241 - .L_240)
	.align		4
.L_240:
        /*05a4*/ 	.word	index@(_ZN18transformer_engine13normalization26rmsnorm_bwd_general_kernelINS0_13Kernel_traitsI13__nv_bfloat16fS3_fjLj1024ELj1ELj4ELj1ELj16ENS0_18Kernel_traits_baseILj1024ES3_fS3_fjLj128EEEEELb0EEEvNS0_20BackwardKernelParamsE)
        /*05a8*/ 	.word	0x000000a8


	//----- nvinfo : EIATTR_FRAME_SIZE
	.align		4
.L_241:
        /*05ac*/ 	.byte	0x04, 0x11
        /*05ae*/ 	.short	(.L_243 - .L_242)
	.align		4
.L_242:
        /*05b0*/ 	.word	index@($__internal_35_$__cuda_sm20_rcp_rn_f32_slowpath)
        /*05b4*/ 	.word	0x00000080


	//----- nvinfo : EIATTR_FRAME_SIZE
	.align		4
.L_243:
        /*05b8*/ 	.byte	0x04, 0x11
        /*05ba*/ 	.short	(.L_245 - .L_244)
	.align		4
.L_244:
        /*05bc*/ 	.word	index@(_ZN18transformer_engine13normalization26rmsnorm_bwd_general_kernelINS0_13Kernel_traitsI13__nv_bfloat16fS3_fjLj1024ELj1ELj4ELj1ELj16ENS0_18Kernel_traits_baseILj1024ES3_fS3_fjLj128EEEEELb0EEEvNS0_20BackwardKernelParamsE)
        /*05c0*/ 	.word	0x00000080


	//----- nvinfo : EIATTR_REGCOUNT
	.align		4
.L_245:
        /*05c4*/ 	.byte	0x04, 0x2f
        /*05c6*/ 	.short	(.L_247 - .L_246)
	.align		4
.L_246:
        /*05c8*/ 	.word	index@(_ZN18transformer_engine13normalization26rmsnorm_bwd_general_kernelINS0_13Kernel_traitsIffffjLj2048ELj1ELj1ELj4ELj16ENS0_18Kernel_traits_baseILj2048EffffjLj128EEEEELb0EEEvNS0_20BackwardKernelParamsE)
        /*05cc*/ 	.word	0x00000068


	//----- nvinfo : EIATTR_FRAME_SIZE
	.align		4
.L_247:
        /*05d0*/ 	.byte	0x04, 0x11
        /*05d2*/ 	.short	(.L_249 - .L_248)
	.align		4
.L_248:
        /*05d4*/ 	.word	index@($__internal_34_$__cuda_sm20_rcp_rn_f32_slowpath)
        /*05d8*/ 	.word	0x00000000


	//----- nvinfo : EIATTR_FRAME_SIZE
	.align		4
.L_249:
        /*05dc*/ 	.byte	0x04, 0x11
        /*05de*/ 	.short	(.L_251 - .L_250)
	.align		4
.L_250:
        /*05e0*/ 	.word	index@(_ZN18transformer_engine13normalization26rmsnorm_bwd_general_kernelINS0_13Kernel_traitsIffffjLj2048ELj1ELj1ELj4ELj16ENS0_18Kernel_traits_baseILj2048EffffjLj128EEEEELb0EEEvNS0_20BackwardKernelParamsE)
        /*05e4*/ 	.word	0x00000000


	//----- nvinfo : EIATTR_REGCOUNT
	.align		4
.L_251:
        /*05e8*/ 	.byte	0x04, 0x2f
        /*05ea*/ 	.short	(.L_253 - .L_252)
	.align		4
.L_252:
        /*05ec*/ 	.word	index@(_ZN18transformer_engine13normalization26rmsnorm_bwd_general_kernelINS0_13Kernel_traitsI6__halfS3_S3_fjLj2048ELj1ELj1ELj4ELj16ENS0_18Kernel_traits_baseILj2048ES3_S3_S3_fjLj128EEEEELb0EEEvNS0_20BackwardKernelParamsE)
        /*05f0*/ 	.word	0x00000060


	//----- nvinfo : EIATTR_FRAME_SIZE
	.align		4
.L_253:
        /*05f4*/ 	.byte	0x04, 0x11
        /*05f6*/ 	.short	(.L_255 - .L_254)
	.align		4
.L_254:
        /*05f8*/ 	.word	index@($__internal_33_$__cuda_sm20_rcp_rn_f32_slowpath)
        /*05fc*/ 	.word	0x00000000


	//----- nvinfo : EIATTR_FRAME_SIZE
	.align		4
.L_255:
        /*0600*/ 	.byte	0x04, 0x11
        /*0602*/ 	.short	(.L_257 - .L_256)
	.align		4
.L_256:
        /*0604*/ 	.word	index@(_ZN18transformer_engine13normalization26rmsnorm_bwd_general_kernelINS0_13Kernel_traitsI6__halfS3_S3_fjLj2048ELj1ELj1ELj4ELj16ENS0_18Kernel_traits_baseILj2048ES3_S3_S3_fjLj128EEEEELb0EEEvNS0_20BackwardKernelParamsE)
        /*0608*/ 	.word	0x00000000


	//----- nvinfo : EIATTR_REGCOUNT
	.align		4
.L_257:
        /*060c*/ 	.byte	0x04, 0x2f
        /*060e*/ 	.short	(.L_259 - .L_258)
	.align		4
.L_258:
        /*0610*/ 	.word	index@(_ZN18transformer_engine13normalization26rmsnorm_bwd_general_kernelINS0_13Kernel_traitsI6__halffS3_fjLj2048ELj1ELj1ELj4ELj16ENS0_18Kernel_traits_baseILj2048ES3_fS3_fjLj128EEEEELb0EEEvNS0_20BackwardKernelParamsE)
        /*0614*/ 	.word	0x00000067


	//----- nvinfo : EIATTR_FRAME_SIZE
	.align		4
.L_259:
        /*0618*/ 	.byte	0x04, 0x11
        /*061a*/ 	.short	(.L_261 - .L_260)
	.align		4
.L_260:
        /*061c*/ 	.word	index@($__internal_32_$__cuda_sm20_rcp_rn_f32_slowpath)
        /*0620*/ 	.word	0x00000000


	//----- nvinfo : EIATTR_FRAME_SIZE
	.align		4
.L_261:
        /*0624*/ 	.byte	0x04, 0x11
        /*0626*/ 	.short	(.L_263 - .L_262)
	.align		4
.L_262:
        /*0628*/ 	.word	index@(_ZN18transformer_engine13normalization26rmsnorm_bwd_general_kernelINS0_13Kernel_traitsI6__halffS3_fjLj2048ELj1ELj1ELj4ELj16ENS0_18Kernel_traits_baseILj2048ES3_fS3_fjLj128EEEEELb0EEEvNS0_20BackwardKernelParamsE)
        /*062c*/ 	.word	0x00000000


	//----- nvinfo : EIATTR_REGCOUNT
	.align		4
.L_263:
        /*0630*/ 	.byte	0x04, 0x2f
        /*0632*/ 	.short	(.L_265 - .L_264)
	.align		4
.L_264:
        /*0634*/ 	.word	index@(_ZN18transformer_engine13normalization26rmsnorm_bwd_general_kernelINS0_13Kernel_traitsI13__nv_bfloat16S3_S3_fjLj2048ELj1ELj1ELj4ELj16ENS0_18Kernel_traits_baseILj2048ES3_S3_S3_fjLj128EEEEELb0EEEvNS0_20BackwardKernelParamsE)
        /*0638*/ 	.word	0x00000060


	//----- nvinfo : EIATTR_FRAME_SIZE
	.align		4
.L_265:
        /*063c*/ 	.byte	0x04, 0x11
        /*063e*/ 	.short	(.L_267 - .L_266)
	.align		4
.L_266:
        /*0640*/ 	.word	index@($__internal_31_$__cuda_sm20_rcp_rn_f32_slowpath)
        /*0644*/ 	.word	0x00000000


	//----- nvinfo : EIATTR_FRAME_SIZE
	.align		4
.L_267:
        /*0648*/ 	.byte	0x04, 0x11
        /*064a*/ 	.short	(.L_269 - .L_268)
	.align		4
.L_268:
        /*064c*/ 	.word	index@(_ZN18transformer_engine13normalization26rmsnorm_bwd_general_kernelINS0_13Kernel_traitsI13__nv_bfloat16S3_S3_fjLj2048ELj1ELj1ELj4ELj16ENS0_18Kernel_traits_baseILj2048ES3_S3_S3_fjLj128EEEEELb0EEEvNS0_20BackwardKernelParamsE)
        /*0650*/ 	.word	0x00000000


	//----- nvinfo : EIATTR_REGCOUNT
	.align		4
.L_269:
        /*0654*/ 	.byte	0x04, 0x2f
        /*0656*/ 	.short	(.L_271 - .L_270)
	.align		4
.L_270:
        /*0658*/ 	.word	index@(_ZN18transformer_engine13normalization26rmsnorm_bwd_general_kernelINS0_13Kernel_traitsI13__nv_bfloat16fS3_fjLj2048ELj1ELj1ELj4ELj16ENS0_18Kernel_traits_baseILj2048ES3_fS3_fjLj128EEEEELb0EEEvNS0_20BackwardKernelParamsE)
        /*065c*/ 	.word	0x00000067


	//----- nvinfo : EIATTR_FRAME_SIZE
	.align		4
.L_271:
        /*0660*/ 	.byte	0x04, 0x11
        /*0662*/ 	.short	(.L_273 - .L_272)
	.align		4
.L_272:
        /*0664*/ 	.word	index@($__internal_30_$__cuda_sm20_rcp_rn_f32_slowpath)
        /*0668*/ 	.word	0x00000000


	//----- nvinfo : EIATTR_FRAME_SIZE
	.align		4
.L_273:
        /*066c*/ 	.byte	0x04, 0x11
        /*066e*/ 	.short	(.L_275 - .L_274)
	.align		4
.L_274:
        /*0670*/ 	.word	index@(_ZN18transformer_engine13normalization26rmsnorm_bwd_general_kernelINS0_13Kernel_traitsI13__nv_bfloat16fS3_fjLj2048ELj1ELj1ELj4ELj16ENS0_18Kernel_traits_baseILj2048ES3_fS3_fjLj128EEEEELb0EEEvNS0_20BackwardKernelParamsE)
        /*0674*/ 	.word	0x00000000


	//----- nvinfo : EIATTR_REGCOUNT
	.align		4
.L_275:
        /*0678*/ 	.byte	0x04, 0x2f
        /*067a*/ 	.short	(.L_277 - .L_276)
	.align		4
.L_276:
        /*067c*/ 	.word	index@(_ZN18transformer_engine13normalization26rmsnorm_bwd_general_kernelINS0_13Kernel_traitsIffffjLj4096ELj1ELj1ELj4ELj16ENS0_18Kernel_traits_baseILj4096EffffjLj128EEEEELb0EEEvNS0_20BackwardKernelParamsE)
        /*0680*/ 	.word	0x000000a7


	//----- nvinfo : EIATTR_FRAME_SIZE
	.align		4
.L_277:
        /*0684*/ 	.byte	0x04, 0x11
        /*0686*/ 	.short	(.L_279 - .L_278)
	.align		4
.L_278:
        /*0688*/ 	.word	index@($__internal_29_$__cuda_sm20_rcp_rn_f32_slowpath)
        /*068c*/ 	.word	0x00000000


	//----- nvinfo : EIATTR_FRAME_SIZE
	.align		4
.L_279:
        /*0690*/ 	.byte	0x04, 0x11
        /*0692*/ 	.short	(.L_281 - .L_280)
	.align		4
.L_280:
        /*0694*/ 	.word	index@(_ZN18transformer_engine13normalization26rmsnorm_bwd_general_kernelINS0_13Kernel_traitsIffffjLj4096ELj1ELj1ELj4ELj16ENS0_18Kernel_traits_baseILj4096EffffjLj128EEEEELb0EEEvNS0_20BackwardKernelParamsE)
        /*0698*/ 	.word	0x00000000


	//----- nvinfo : EIATTR_REGCOUNT
	.align		4
.L_281:
        /*069c*/ 	.byte	0x04, 0x2f
        /*069e*/ 	.short	(.L_283 - .L_282)
	.align		4
.L_282:
        /*06a0*/ 	.word	index@(_ZN18transformer_engine13normalization26rmsnorm_bwd_general_kernelINS0_13Kernel_traitsI6__halfS3_S3_fjLj4096ELj1ELj1ELj4ELj16ENS0_18Kernel_traits_baseILj4096ES3_S3_S3_fjLj128EEEEELb0EEEvNS0_20BackwardKernelParamsE)
        /*06a4*/ 	.word	0x000000a7


	//----- nvinfo : EIATTR_FRAME_SIZE
	.align		4
.L_283:
        /*06a8*/ 	.byte	0x04, 0x11
        /*06aa*/ 	.short	(.L_285 - .L_284)
	.align		4
.L_284:
        /*06ac*/ 	.word	index@($__internal_28_$__cuda_sm20_rcp_rn_f32_slowpath)
        /*06b0*/ 	.word	0x00000000


	//----- nvinfo : EIATTR_FRAME_SIZE
	.align		4
.L_285:
        /*06b4*/ 	.byte	0x04, 0x11
        /*06b6*/ 	.short	(.L_287 - .L_286)
	.align		4
.L_286:
        /*06b8*/ 	.word	index@(_ZN18transformer_engine13normalization26rmsnorm_bwd_general_kernelINS0_13Kernel_traitsI6__halfS3_S3_fjLj4096ELj1ELj1ELj4ELj16ENS0_18Kernel_traits_baseILj4096ES3_S3_S3_fjLj128EEEEELb0EEEvNS0_20BackwardKernelParamsE)
        /*06bc*/ 	.word	0x00000000


	//----- nvinfo : EIATTR_REGCOUNT
	.align		4
.L_287:
        /*06c0*/ 	.byte	0x04, 0x2f
        /*06c2*/ 	.short	(.L_289 - .L_288)
	.align		4
.L_288:
        /*06c4*/ 	.word	index@(_ZN18transformer_engine13normalization26rmsnorm_bwd_general_kernelINS0_13Kernel_traitsI6__halffS3_fjLj4096ELj1ELj1ELj4ELj16ENS0_18Kernel_traits_baseILj4096ES3_fS3_fjLj128EEEEELb0EEEvNS0_20BackwardKernelParamsE)
        /*06c8*/ 	.word	0x000000a8


	//----- nvinfo : EIATTR_FRAME_SIZE
	.align		4
.L_289:
        /*06cc*/ 	.byte	0x04, 0x11
        /*06ce*/ 	.short	(.L_291 - .L_290)
	.align		4
.L_290:
        /*06d0*/ 	.word	index@($__internal_27_$__cuda_sm20_rcp_rn_f32_slowpath)
        /*06d4*/ 	.word	0x00000000


	//----- nvinfo : EIATTR_FRAME_SIZE
	.align		4
.L_291:
        /*06d8*/ 	.byte	0x04, 0x11
        /*06da*/ 	.short	(.L_293 - .L_292)
	.align		4
.L_292:
        /*06dc*/ 	.word	index@(_ZN18transformer_engine13normalization26rmsnorm_bwd_general_kernelINS0_13Kernel_traitsI6__halffS3_fjLj4096ELj1ELj1ELj4ELj16ENS0_18Kernel_traits_baseILj4096ES3_fS3_fjLj128EEEEELb0EEEvNS0_20BackwardKernelParamsE)
        /*06e0*/ 	.word	0x00000000


	//----- nvinfo : EIATTR_REGCOUNT
	.align		4
.L_293:
        /*06e4*/ 	.byte	0x04, 0x2f
        /*06e6*/ 	.short	(.L_295 - .L_294)
	.align		4
.L_294:
        /*06e8*/ 	.word	index@(_ZN18transformer_engine13normalization26rmsnorm_bwd_general_kernelINS0_13Kernel_traitsI13__nv_bfloat16S3_S3_fjLj4096ELj1ELj1ELj4ELj16ENS0_18Kernel_traits_baseILj4096ES3_S3_S3_fjLj128EEEEELb0EEEvNS0_20BackwardKernelParamsE)
        /*06ec*/ 	.word	0x000000a8


	//----- nvinfo : EIATTR_FRAME_SIZE
	.align		4
.L_295:
        /*06f0*/ 	.byte	0x04, 0x11
        /*06f2*/ 	.short	(.L_297 - .L_296)
	.align		4
.L_296:
        /*06f4*/ 	.word	index@($__internal_26_$__cuda_sm20_rcp_rn_f32_slowpath)
        /*06f8*/ 	.word	0x00000000


	//----- nvinfo : EIATTR_FRAME_SIZE
	.align		4
.L_297:
        /*06fc*/ 	.byte	0x04, 0x11
        /*06fe*/ 	.short	(.L_299 - .L_298)
	.align		4
.L_298:
        /*0700*/ 	.word	index@(_ZN18transformer_engine13normalization26rmsnorm_bwd_general_kernelINS0_13Kernel_traitsI13__nv_bfloat16S3_S3_fjLj4096ELj1ELj1ELj4ELj16ENS0_18Kernel_traits_baseILj4096ES3_S3_S3_fjLj128EEEEELb0EEEvNS0_20BackwardKernelParamsE)
        /*0704*/ 	.word	0x00000000


	//----- nvinfo : EIATTR_REGCOUNT
	.align		4
.L_299:
        /*0708*/ 	.byte	0x04, 0x2f
        /*070a*/ 	.short	(.L_301 - .L_300)
	.align		4
.L_300:
        /*070c*/ 	.word	index@(_ZN18transformer_engine13normalization26rmsnorm_bwd_general_kernelINS0_13Kernel_traitsI13__nv_bfloat16fS3_fjLj4096ELj1ELj1ELj4ELj16ENS0_18Kernel_traits_baseILj4096ES3_fS3_fjLj128EEEEELb0EEEvNS0_20BackwardKernelParamsE)
        /*0710*/ 	.word	0x000000a8


	//----- nvinfo : EIATTR_FRAME_SIZE
	.align		4
.L_301:
        /*0714*/ 	.byte	0x04, 0x11
        /*0716*/ 	.short	(.L_303 - .L_302)
	.align		4
.L_302:
        /*0718*/ 	.word	index@($__internal_25_$__cuda_sm20_rcp_rn_f32_slowpath)
        /*071c*/ 	.word	0x00000000


	//----- nvinfo : EIATTR_FRAME_SIZE
	.align		4
.L_303:
        /*0720*/ 	.byte	0x04, 0x11
        /*0722*/ 	.short	(.L_305 - .L_304)
	.align		4
.L_304:
        /*0724*/ 	.word	index@(_ZN18transformer_engine13normalization26rmsnorm_bwd_general_kernelINS0_13Kernel_traitsI13__nv_bfloat16fS3_fjLj4096ELj1ELj1ELj4ELj16ENS0_18Kernel_traits_baseILj4096ES3_fS3_fjLj128EEEEELb0EEEvNS0_20BackwardKernelParamsE)
        /*0728*/ 	.word	0x00000000


	//----- nvinfo : EIATTR_REGCOUNT
	.align		4
.L_305:
        /*072c*/ 	.byte	0x04, 0x2f
        /*072e*/ 	.short	(.L_307 - .L_306)
	.align		4
.L_306:
        /*0730*/ 	.word	index@(_ZN18transformer_engine13normalization24rmsnorm_bwd_tuned_kernelINS0_13Kernel_traitsIffffjLj512ELj1ELj4ELj1ELj16ENS0_18Kernel_traits_baseILj512EffffjLj128EEEEELb1EEEvNS0_20BackwardKernelParamsE)
        /*0734*/ 	.word	0x00000069


	//----- nvinfo : EIATTR_FRAME_SIZE
	.align		4
.L_307:
        /*0738*/ 	.byte	0x04, 0x11
        /*073a*/ 	.short	(.L_309 - .L_308)
	.align		4
.L_308:
        /*073c*/ 	.word	index@(_ZN18transformer_engine13normalization24rmsnorm_bwd_tuned_kernelINS0_13Kernel_traitsIffffjLj512ELj1ELj4ELj1ELj16ENS0_18Kernel_traits_baseILj512EffffjLj128EEEEELb1EEEvNS0_20BackwardKernelParamsE)
        /*0740*/ 	.word	0x00000000


	//----- nvinfo : EIATTR_REGCOUNT
	.align		4
.L_309:
        /*0744*/ 	.byte	0x04, 0x2f
        /*0746*/ 	.short	(.L_311 - .L_310)
	.align		4
.L_310:
        /*0748*/ 	.word	index@(_ZN18transformer_engine13normalization24rmsnorm_bwd_tuned_kernelINS0_13Kernel_traitsI6__halfS3_S3_fjLj512ELj1ELj4ELj1ELj16ENS0_18Kernel_traits_baseILj512ES3_S3_S3_fjLj128EEEEELb1EEEvNS0_20BackwardKernelParamsE)
        /*074c*/ 	.word	0x0000005f


	//----- nvinfo : EIATTR_FRAME_SIZE
	.align		4
.L_311:
        /*0750*/ 	.byte	0x04, 0x11
        /*0752*/ 	.short	(.L_313 - .L_312)
	.align		4
.L_312:
        /*0754*/ 	.word	index@(_ZN18transformer_engine13normalization24rmsnorm_bwd_tuned_kernelINS0_13Kernel_traitsI6__halfS3_S3_fjLj512ELj1ELj4ELj1ELj16ENS0_18Kernel_traits_baseILj512ES3_S3_S3_fjLj128EEEEELb1EEEvNS0_20BackwardKernelParamsE)
        /*0758*/ 	.word	0x00000000


	//----- nvinfo : EIATTR_REGCOUNT
	.align		4
.L_313:
        /*075c*/ 	.byte	0x04, 0x2f
        /*075e*/ 	.short	(.L_315 - .L_314)
	.align		4
.L_314:
        /*0760*/ 	.word	index@(_ZN18transformer_engine13normalization24rmsnorm_bwd_tuned_kernelINS0_13Kernel_traitsI13__nv_bfloat16S3_S3_fjLj512ELj1ELj4ELj1ELj16ENS0_18Kernel_traits_baseILj512ES3_S3_S3_fjLj128EEEEELb1EEEvNS0_20BackwardKernelParamsE)
        /*0764*/ 	.word	0x0000005f


	//----- nvinfo : EIATTR_FRAME_SIZE
	.align		4
.L_315:
        /*0768*/ 	.byte	0x04, 0x11
        /*076a*/ 	.short	(.L_317 - .L_316)
	.align		4
.L_316:
        /*076c*/ 	.word	index@(_ZN18transformer_engine13normalization24rmsnorm_bwd_tuned_kernelINS0_13Kernel_traitsI13__nv_bfloat16S3_S3_fjLj512ELj1ELj4ELj1ELj16ENS0_18Kernel_traits_baseILj512ES3_S3_S3_fjLj128EEEEELb1EEEvNS0_20BackwardKernelParamsE)
        /*0770*/ 	.word	0x00000000


	//----- nvinfo : EIATTR_REGCOUNT
	.align		4
.L_317:
        /*0774*/ 	.byte	0x04, 0x2f
        /*0776*/ 	.short	(.L_319 - .L_318)
	.align		4
.L_318:
        /*0778*/ 	.word	index@(_ZN18transformer_engine13normalization24rmsnorm_bwd_tuned_kernelINS0_13Kernel_traitsIffffjLj768ELj1ELj4ELj1ELj16ENS0_18Kernel_traits_baseILj768EffffjLj128EEEEELb1EEEvNS0_20BackwardKernelParamsE)
        /*077c*/ 	.word	0x00000090


	//----- nvinfo : EIATTR_FRAME_SIZE
	.align		4
.L_319:
        /*0780*/ 	.byte	0x04, 0x11
        /*0782*/ 	.short	(.L_321 - .L_320)
	.align		4
.L_320:
        /*0784*/ 	.word	index@(_ZN18transformer_engine13normalization24rmsnorm_bwd_tuned_kernelINS0_13Kernel_traitsIffffjLj768ELj1ELj4ELj1ELj16ENS0_18Kernel_traits_baseILj768EffffjLj128EEEEELb1EEEvNS0_20BackwardKernelParamsE)
        /*0788*/ 	.word	0x00000000


	//----- nvinfo : EIATTR_REGCOUNT
	.align		4
.L_321:
        /*078c*/ 	.byte	0x04, 0x2f
        /*078e*/ 	.short	(.L_323 - .L_322)
	.align		4
.L_322:
        /*0790*/ 	.word	index@(_ZN18transformer_engine13normalization24rmsnorm_bwd_tuned_kernelINS0_13Kernel_traitsI6__halfS3_S3_fjLj768ELj1ELj4ELj1ELj16ENS0_18Kernel_traits_baseILj768ES3_S3_S3_fjLj128EEEEELb1EEEvNS0_20BackwardKernelParamsE)
        /*0794*/ 	.word	0x00000080


	//----- nvinfo : EIATTR_FRAME_SIZE
	.align		4
.L_323:
        /*0798*/ 	.byte	0x04, 0x11
        /*079a*/ 	.short	(.L_325 - .L_324)
	.align		4
.L_324:
        /*079c*/ 	.word	index@(_ZN18transformer_engine13normalization24rmsnorm_bwd_tuned_kernelINS0_13Kernel_traitsI6__halfS3_S3_fjLj768ELj1ELj4ELj1ELj16ENS0_18Kernel_traits_baseILj768ES3_S3_S3_fjLj128EEEEELb1EEEvNS0_20BackwardKernelParamsE)
        /*07a0*/ 	.word	0x00000000


	//----- nvinfo : EIATTR_REGCOUNT
	.align		4
.L_325:
        /*07a4*/ 	.byte	0x04, 0x2f
        /*07a6*/ 	.short	(.L_327 - .L_326)
	.align		4
.L_326:
        /*07a8*/ 	.word	index@(_ZN18transformer_engine13normalization24rmsnorm_bwd_tuned_kernelINS0_13Kernel_traitsI13__nv_bfloat16S3_S3_fjLj768ELj1ELj4ELj1ELj16ENS0_18Kernel_traits_baseILj768ES3_S3_S3_fjLj128EEEEELb1EEEvNS0_20BackwardKernelParamsE)
        /*07ac*/ 	.word	0x00000080


	//----- nvinfo : EIATTR_FRAME_SIZE
	.align		4
.L_327:
        /*07b0*/ 	.byte	0x04, 0x11
        /*07b2*/ 	.short	(.L_329 - .L_328)
	.align		4
.L_328:
        /*07b4*/ 	.word	index@(_ZN18transformer_engine13normalization24rmsnorm_bwd_tuned_kernelINS0_13Kernel_traitsI13__nv_bfloat16S3_S3_fjLj768ELj1ELj4ELj1ELj16ENS0_18Kernel_traits_baseILj768ES3_S3_S3_fjLj128EEEEELb1EEEvNS0_20BackwardKernelParamsE)
        /*07b8*/ 	.word	0x00000000


	//----- nvinfo : EIATTR_REGCOUNT
	.align		4
.L_329:
        /*07bc*/ 	.byte	0x04, 0x2f
        /*07be*/ 	.short	(.L_331 - .L_330)
	.align		4
.L_330:
        /*07c0*/ 	.word	index@(_ZN18transformer_engine13normalization24rmsnorm_bwd_tuned_kernelINS0_13Kernel_traitsIffffjLj1024ELj1ELj4ELj1ELj16ENS0_18Kernel_traits_baseILj1024EffffjLj128EEEEELb1EEEvNS0_20BackwardKernelParamsE)
        /*07c4*/ 	.word	0x000000bd


	//----- nvinfo : EIATTR_FRAME_SIZE
	.align		4
.L_331:
        /*07c8*/ 	.byte	0x04, 0x11
        /*07ca*/ 	.short	(.L_333 - .L_332)
	.align		4
.L_332:
        /*07cc*/ 	.word	index@(_ZN18transformer_engine13normalization24rmsnorm_bwd_tuned_kernelINS0_13Kernel_traitsIffffjLj1024ELj1ELj4ELj1ELj16ENS0_18Kernel_traits_baseILj1024EffffjLj128EEEEELb1EEEvNS0_20BackwardKernelParamsE)
        /*07d0*/ 	.word	0x00000000


	//----- nvinfo : EIATTR_REGCOUNT
	.align		4
.L_333:
        /*07d4*/ 	.byte	0x04, 0x2f
        /*07d6*/ 	.short	(.L_335 - .L_334)
	.align		4
.L_334:
        /*07d8*/ 	.word	index@(_ZN18transformer_engine13normalization24rmsnorm_bwd_tuned_kernelINS0_13Kernel_traitsI6__halfS3_S3_fjLj1024ELj1ELj4ELj1ELj16ENS0_18Kernel_traits_baseILj1024ES3_S3_S3_fjLj128EEEEELb1EEEvNS0_20BackwardKernelParamsE)
        /*07dc*/ 	.word	0x000000a7


	//----- nvinfo : EIATTR_FRAME_SIZE
	.align		4
.L_335:
        /*07e0*/ 	.byte	0x04, 0x11
        /*07e2*/ 	.short	(.L_337 - .L_336)
	.align		4
.L_336:
        /*07e4*/ 	.word	index@(_ZN18transformer_engine13normalization24rmsnorm_bwd_tuned_kernelINS0_13Kernel_traitsI6__halfS3_S3_fjLj1024ELj1ELj4ELj1ELj16ENS0_18Kernel_traits_baseILj1024ES3_S3_S3_fjLj128EEEEELb1EEEvNS0_20BackwardKernelParamsE)
        /*07e8*/ 	.word	0x00000000


	//----- nvinfo : EIATTR_REGCOUNT
	.align		4
.L_337:
        /*07ec*/ 	.byte	0x04, 0x2f
        /*07ee*/ 	.short	(.L_339 - .L_338)
	.align		4
.L_338:
        /*07f0*/ 	.word	index@(_ZN18transformer_engine13normalization24rmsnorm_bwd_tuned_kernelINS0_13Kernel_traitsI13__nv_bfloat16S3_S3_fjLj1024ELj1ELj4ELj1ELj16ENS0_18Kernel_traits_baseILj1024ES3_S3_S3_fjLj128EEEEELb1EEEvNS0_20BackwardKernelParamsE)
        /*07f4*/ 	.word	0x000000a7


	//----- nvinfo : EIATTR_FRAME_SIZE
	.align		4
.L_339:
        /*07f8*/ 	.byte	0x04, 0x11
        /*07fa*/ 	.short	(.L_341 - .L_340)
	.align		4
.L_340:
        /*07fc*/ 	.word	index@(_ZN18transformer_engine13normalization24rmsnorm_bwd_tuned_kernelINS0_13Kernel_traitsI13__nv_bfloat16S3_S3_fjLj1024ELj1ELj4ELj1ELj16ENS0_18Kernel_traits_baseILj1024ES3_S3_S3_fjLj128EEEEELb1EEEvNS0_20BackwardKernelParamsE)
        /*0800*/ 	.word	0x00000000


	//----- nvinfo : EIATTR_REGCOUNT
	.align		4
.L_341:
        /*0804*/ 	.byte	0x04, 0x2f
        /*0806*/ 	.short	(.L_343 - .L_342)
	.align		4
.L_342:
        /*0808*/ 	.word	index@(_ZN18transformer_engine13normalization24rmsnorm_bwd_tuned_kernelINS0_13Kernel_traitsIffffjLj2048ELj1ELj1ELj4ELj16ENS0_18Kernel_traits_baseILj2048EffffjLj128EEEEELb1EEEvNS0_20BackwardKernelParamsE)
        /*080c*/ 	.word	0x00000060


	//----- nvinfo : EIATTR_FRAME_SIZE
	.align		4
.L_343:
        /*0810*/ 	.byte	0x04, 0x11
        /*0812*/ 	.short	(.L_345 - .L_344)
	.align		4
.L_344:
        /*0814*/ 	.word	index@(_ZN18transformer_engine13normalization24rmsnorm_bwd_tuned_kernelINS0_13Kernel_traitsIffffjLj2048ELj1ELj1ELj4ELj16ENS0_18Kernel_traits_baseILj2048EffffjLj128EEEEELb1EEEvNS0_20BackwardKernelParamsE)
        /*0818*/ 	.word	0x00000000


	//----- nvinfo : EIATTR_REGCOUNT
	.align		4
.L_345:
        /*081c*/ 	.byte	0x04, 0x2f
        /*081e*/ 	.short	(.L_347 - .L_346)
	.align		4
.L_346:
        /*0820*/ 	.word	index@(_ZN18transformer_engine13normalization24rmsnorm_bwd_tuned_kernelINS0_13Kernel_traitsI6__halfS3_S3_fjLj2048ELj1ELj1ELj4ELj16ENS0_18Kernel_traits_baseILj2048ES3_S3_S3_fjLj128EEEEELb1EEEvNS0_20BackwardKernelParamsE)
        /*0824*/ 	.word	0x00000060


	//----- nvinfo : EIATTR_FRAME_SIZE
	.align		4
.L_347:
        /*0828*/ 	.byte	0x04, 0x11
        /*082a*/ 	.short	(.L_349 - .L_348)
	.align		4
.L_348:
        /*082c*/ 	.word	index@(_ZN18transformer_engine13normalization24rmsnorm_bwd_tuned_kernelINS0_13Kernel_traitsI6__halfS3_S3_fjLj2048ELj1ELj1ELj4ELj16ENS0_18Kernel_traits_baseILj2048ES3_S3_S3_fjLj128EEEEELb1EEEvNS0_20BackwardKernelParamsE)
        /*0830*/ 	.word	0x00000000


	//----- nvinfo : EIATTR_REGCOUNT
	.align		4
.L_349:
        /*0834*/ 	.byte	0x04, 0x2f
        /*0836*/ 	.short	(.L_351 - .L_350)
	.align		4
.L_350:
        /*0838*/ 	.word	index@(_ZN18transformer_engine13normalization24rmsnorm_bwd_tuned_kernelINS0_13Kernel_traitsI13__nv_bfloat16S3_S3_fjLj2048ELj1ELj1ELj4ELj16ENS0_18Kernel_traits_baseILj2048ES3_S3_S3_fjLj128EEEEELb1EEEvNS0_20BackwardKernelParamsE)
        /*083c*/ 	.word	0x00000060


	//----- nvinfo : EIATTR_FRAME_SIZE
	.align		4
.L_351:
        /*0840*/ 	.byte	0x04, 0x11
        /*0842*/ 	.short	(.L_353 - .L_352)
	.align		4
.L_352:
        /*0844*/ 	.word	index@(_ZN18transformer_engine13normalization24rmsnorm_bwd_tuned_kernelINS0_13Kernel_traitsI13__nv_bfloat16S3_S3_fjLj2048ELj1ELj1ELj4ELj16ENS0_18Kernel_traits_baseILj2048ES3_S3_S3_fjLj128EEEEELb1EEEvNS0_20BackwardKernelParamsE)
        /*0848*/ 	.word	0x00000000


	//----- nvinfo : EIATTR_REGCOUNT
	.align		4
.L_353:
        /*084c*/ 	.byte	0x04, 0x2f
        /*084e*/ 	.short	(.L_355 - .L_354)
	.align		4
.L_354:
        /*0850*/ 	.word	index@(_ZN18transformer_engine13normalization24rmsnorm_bwd_tuned_kernelINS0_13Kernel_traitsIffffjLj4096ELj1ELj1ELj4ELj16ENS0_18Kernel_traits_baseILj4096EffffjLj128EEEEELb1EEEvNS0_20BackwardKernelParamsE)
        /*0854*/ 	.word	0x000000b9


	//----- nvinfo : EIATTR_FRAME_SIZE
	.align		4
.L_355:
        /*0858*/ 	.byte	0x04, 0x11
        /*085a*/ 	.short	(.L_357 - .L_356)
	.align		4
.L_356:
        /*085c*/ 	.word	index@(_ZN18transformer_engine13normalization24rmsnorm_bwd_tuned_kernelINS0_13Kernel_traitsIffffjLj4096ELj1ELj1ELj4ELj16ENS0_18Kernel_traits_baseILj4096EffffjLj128EEEEELb1EEEvNS0_20BackwardKernelParamsE)
        /*0860*/ 	.word	0x00000000


	//----- nvinfo : EIATTR_REGCOUNT
	.align		4
.L_357:
        /*0864*/ 	.byte	0x04, 0x2f
        /*0866*/ 	.short	(.L_359 - .L_358)
	.align		4
.L_358:
        /*0868*/ 	.word	index@(_ZN18transformer_engine13normalization24rmsnorm_bwd_tuned_kernelINS0_13Kernel_traitsI6__halfS3_S3_fjLj4096ELj1ELj1ELj4ELj16ENS0_18Kernel_traits_baseILj4096ES3_S3_S3_fjLj128EEEEELb1EEEvNS0_20BackwardKernelParamsE)
        /*086c*/ 	.word	0x000000a8


	//----- nvinfo : EIATTR_FRAME_SIZE
	.align		4
.L_359:
        /*0870*/ 	.byte	0x04, 0x11
        /*0872*/ 	.short	(.L_361 - .L_360)
	.align		4
.L_360:
        /*0874*/ 	.word	index@(_ZN18transformer_engine13normalization24rmsnorm_bwd_tuned_kernelINS0_13Kernel_traitsI6__halfS3_S3_fjLj4096ELj1ELj1ELj4ELj16ENS0_18Kernel_traits_baseILj4096ES3_S3_S3_fjLj128EEEEELb1EEEvNS0_20BackwardKernelParamsE)
        /*0878*/ 	.word	0x00000000


	//----- nvinfo : EIATTR_REGCOUNT
	.align		4
.L_361:
        /*087c*/ 	.byte	0x04, 0x2f
        /*087e*/ 	.short	(.L_363 - .L_362)
	.align		4
.L_362:
        /*0880*/ 	.word	index@(_ZN18transformer_engine13normalization24rmsnorm_bwd_tuned_kernelINS0_13Kernel_traitsI13__nv_bfloat16S3_S3_fjLj4096ELj1ELj1ELj4ELj16ENS0_18Kernel_traits_baseILj4096ES3_S3_S3_fjLj128EEEEELb1EEEvNS0_20BackwardKernelParamsE)
        /*0884*/ 	.word	0x000000a8


	//----- nvinfo : EIATTR_FRAME_SIZE
	.align		4
.L_363:
        /*0888*/ 	.byte	0x04, 0x11
        /*088a*/ 	.short	(.L_365 - .L_364)
	.align		4
.L_364:
        /*088c*/ 	.word	index@(_ZN18transformer_engine13normalization24rmsnorm_bwd_tuned_kernelINS0_13Kernel_traitsI13__nv_bfloat16S3_S3_fjLj4096ELj1ELj1ELj4ELj16ENS0_18Kernel_traits_baseILj4096ES3_S3_S3_fjLj128EEEEELb1EEEvNS0_20BackwardKernelParamsE)
        /*0890*/ 	.word	0x00000000


	//----- nvinfo : EIATTR_REGCOUNT
	.align		4
.L_365:
        /*0894*/ 	.byte	0x04, 0x2f
        /*0896*/ 	.short	(.L_367 - .L_366)
	.align		4
.L_366:
        /*0898*/ 	.word	index@(_ZN18transformer_engine13normalization24rmsnorm_bwd_tuned_kernelINS0_13Kernel_traitsIffffjLj8192ELj1ELj1ELj4ELj16ENS0_18Kernel_traits_baseILj8192EffffjLj128EEEEELb1EEEvNS0_20BackwardKernelParamsE)
        /*089c*/ 	.word	0x000000ff


	//----- nvinfo : EIATTR_FRAME_SIZE
	.align		4
.L_367:
        /*08a0*/ 	.byte	0x04, 0x11
        /*08a2*/ 	.short	(.L_369 - .L_368)
	.align		4
.L_368:
        /*08a4*/ 	.word	index@(_ZN18transformer_engine13normalization24rmsnorm_bwd_tuned_kernelINS0_13Kernel_traitsIffffjLj8192ELj1ELj1ELj4ELj16ENS0_18Kernel_traits_baseILj8192EffffjLj128EEEEELb1EEEvNS0_20BackwardKernelParamsE)
        /*08a8*/ 	.word	0x000001d8


	//----- nvinfo : EIATTR_REGCOUNT
	.align		4
.L_369:
        /*08ac*/ 	.byte	0x04, 0x2f
        /*08ae*/ 	.short	(.L_371 - .L_370)
	.align		4
.L_370:
        /*08b0*/ 	.word	index@(_ZN18transformer_engine13normalization24rmsnorm_bwd_tuned_kernelINS0_13Kernel_traitsI6__halfS3_S3_fjLj8192ELj1ELj1ELj4ELj16ENS0_18Kernel_traits_baseILj8192ES3_S3_S3_fjLj128EEEEELb1EEEvNS0_20BackwardKernelParamsE)
        /*08b4*/ 	.word	0x000000ff


	//----- nvinfo : EIATTR_FRAME_SIZE
	.align		4
.L_371:
        /*08b8*/ 	.byte	0x04, 0x11
        /*08ba*/ 	.short	(.L_373 - .L_372)
	.align		4
.L_372:
        /*08bc*/ 	.word	index@(_ZN18transformer_engine13normalization24rmsnorm_bwd_tuned_kernelINS0_13Kernel_traitsI6__halfS3_S3_fjLj8192ELj1ELj1ELj4ELj16ENS0_18Kernel_traits_baseILj8192ES3_S3_S3_fjLj128EEEEELb1EEEvNS0_20BackwardKernelParamsE)
        /*08c0*/ 	.word	0x00000128


	//----- nvinfo : EIATTR_REGCOUNT
	.align		4
.L_373:
        /*08c4*/ 	.byte	0x04, 0x2f
        /*08c6*/ 	.short	(.L_375 - .L_374)
	.align		4
.L_374:
        /*08c8*/ 	.word	index@(_ZN18transformer_engine13normalization24rmsnorm_bwd_tuned_kernelINS0_13Kernel_traitsI13__nv_bfloat16S3_S3_fjLj8192ELj1ELj1ELj4ELj16ENS0_18Kernel_traits_baseILj8192ES3_S3_S3_fjLj128EEEEELb1EEEvNS0_20BackwardKernelParamsE)
        /*08cc*/ 	.word	0x000000ff


	//----- nvinfo : EIATTR_FRAME_SIZE
	.align		4
.L_375:
        /*08d0*/ 	.byte	0x04, 0x11
        /*08d2*/ 	.short	(.L_377 - .L_376)
	.align		4
.L_376:
        /*08d4*/ 	.word	index@(_ZN18transformer_engine13normalization24rmsnorm_bwd_tuned_kernelINS0_13Kernel_traitsI13__nv_bfloat16S3_S3_fjLj8192ELj1ELj1ELj4ELj16ENS0_18Kernel_traits_baseILj8192ES3_S3_S3_fjLj128EEEEELb1EEEvNS0_20BackwardKernelParamsE)
        /*08d8*/ 	.word	0x00000108


	//----- nvinfo : EIATTR_REGCOUNT
	.align		4
.L_377:
        /*08dc*/ 	.byte	0x04, 0x2f
        /*08de*/ 	.short	(.L_379 - .L_378)
	.align		4
.L_378:
        /*08e0*/ 	.word	index@(_ZN18transformer_engine13normalization26rmsnorm_bwd_general_kernelINS0_13Kernel_traitsIffffjLj128ELj1ELj4ELj1ELj16ENS0_18Kernel_traits_baseILj128EffffjLj128EEEEELb1EEEvNS0_20BackwardKernelParamsE)
        /*08e4*/ 	.word	0x00000020


	//----- nvinfo : EIATTR_FRAME_SIZE
	.align		4
.L_379:
        /*08e8*/ 	.byte	0x04, 0x11
        /*08ea*/ 	.short	(.L_381 - .L_380)
	.align		4
.L_380:
        /*08ec*/ 	.word	index@($__internal_24_$__cuda_sm20_rcp_rn_f32_slowpath)
        /*08f0*/ 	.word	0x00000000


	//----- nvinfo : EIATTR_FRAME_SIZE
	.align		4
.L_381:
        /*08f4*/ 	.byte	0x04, 0x11
        /*08f6*/ 	.short	(.L_383 - .L_382)
	.align		4
.L_382:
        /*08f8*/ 	.word	index@(_ZN18transformer_engine13normalization26rmsnorm_bwd_general_kernelINS0_13Kernel_traitsIffffjLj128ELj1ELj4ELj1ELj16ENS0_18Kernel_traits_baseILj128EffffjLj128EEEEELb1EEEvNS0_20BackwardKernelParamsE)
        /*08fc*/ 	.word	0x00000000


	//----- nvinfo : EIATTR_REGCOUNT
	.align		4
.L_383:
        /*0900*/ 	.byte	0x04, 0x2f
        /*0902*/ 	.short	(.L_385 - .L_384)
	.align		4
.L_384:
        /*0904*/ 	.word	index@(_ZN18transformer_engine13normalization26rmsnorm_bwd_general_kernelINS0_13Kernel_traitsI6__halfS3_S3_fjLj128ELj1ELj4ELj1ELj8ENS0_18Kernel_traits_baseILj128ES3_S3_S3_fjLj128EEEEELb1EEEvNS0_20BackwardKernelParamsE)
        /*0908*/ 	.word	0x00000027


	//----- nvinfo : EIATTR_FRAME_SIZE
	.align		4
.L_385:
        /*090c*/ 	.byte	0x04, 0x11
        /*090e*/ 	.short	(.L_387 - .L_386)
	.align		4
.L_386:
        /*0910*/ 	.word	index@($__internal_23_$__cuda_sm20_rcp_rn_f32_slowpath)
        /*0914*/ 	.word	0x00000000


	//----- nvinfo : EIATTR_FRAME_SIZE
	.align		4
.L_387:
        /*0918*/ 	.byte	0x04, 0x11
        /*091a*/ 	.short	(.L_389 - .L_388)
	.align		4
.L_388:
        /*091c*/ 	.word	index@(_ZN18transformer_engine13normalization26rmsnorm_bwd_general_kernelINS0_13Kernel_traitsI6__halfS3_S3_fjLj128ELj1ELj4ELj1ELj8ENS0_18Kernel_traits_baseILj128ES3_S3_S3_fjLj128EEEEELb1EEEvNS0_20BackwardKernelParamsE)
        /*0920*/ 	.word	0x00000000


	//----- nvinfo : EIATTR_REGCOUNT
	.align		4
.L_389:
        /*0924*/ 	.byte	0x04, 0x2f
        /*0926*/ 	.short	(.L_391 - .L_390)
	.align		4
.L_390:
        /*0928*/ 	.word	index@(_ZN18transformer_engine13normalization26rmsnorm_bwd_general_kernelINS0_13Kernel_traitsI6__halffS3_fjLj128ELj1ELj4ELj1ELj8ENS0_18Kernel_traits_baseILj128ES3_fS3_fjLj128EEEEELb1EEEvNS0_20BackwardKernelParamsE)
        /*092c*/ 	.word	0x0000002f


	//----- nvinfo : EIATTR_FRAME_SIZE
	.align		4
.L_391:
        /*0930*/ 	.byte	0x04, 0x11
        /*0932*/ 	.short	(.L_393 - .L_392)
	.align		4
.L_392:
        /*0934*/ 	.word	index@($__internal_22_$__cuda_sm20_rcp_rn_f32_slowpath)
        /*0938*/ 	.word	0x00000010


	//----- nvinfo : EIATTR_FRAME_SIZE
	.align		4
.L_393:
        /*093c*/ 	.byte	0x04, 0x11
        /*093e*/ 	.short	(.L_395 - .L_394)
	.align		4
.L_394:
        /*0940*/ 	.word	index@(_ZN18transformer_engine13normalization26rmsnorm_bwd_general_kernelINS0_13Kernel_traitsI6__halffS3_fjLj128ELj1ELj4ELj1ELj8ENS0_18Kernel_traits_baseILj128ES3_fS3_fjLj128EEEEELb1EEEvNS0_20BackwardKernelParamsE)
        /*0944*/ 	.word	0x00000010


	//----- nvinfo : EIATTR_REGCOUNT
	.align		4
.L_395:
        /*0948*/ 	.byte	0x04, 0x2f
        /*094a*/ 	.short	(.L_397 - .L_396)
	.align		4
.L_396:
        /*094c*/ 	.word	index@(_ZN18transformer_engine13normalization26rmsnorm_bwd_general_kernelINS0_13Kernel_traitsI13__nv_bfloat16S3_S3_fjLj128ELj1ELj4ELj1ELj8ENS0_18Kernel_traits_baseILj128ES3_S3_S3_fjLj128EEEEELb1EEEvNS0_20BackwardKernelParamsE)
        /*0950*/ 	.word	0x00000027


	//----- nvinfo : EIATTR_FRAME_SIZE
	.align		4
.L_397:
        /*0954*/ 	.byte	0x04, 0x11
        /*0956*/ 	.short	(.L_399 - .L_398)
	.align		4
.L_398:
        /*0958*/ 	.word	index@($__internal_21_$__cuda_sm20_rcp_rn_f32_slowpath)
        /*095c*/ 	.word	0x00000000


	//----- nvinfo : EIATTR_FRAME_SIZE
	.align		4
.L_399:
        /*0960*/ 	.byte	0x04, 0x11
        /*0962*/ 	.short	(.L_401 - .L_400)
	.align		4
.L_400:
        /*0964*/ 	.word	index@(_ZN18transformer_engine13normalization26rmsnorm_bwd_general_kernelINS0_13Kernel_traitsI13__nv_bfloat16S3_S3_fjLj128ELj1ELj4ELj1ELj8ENS0_18Kernel_traits_baseILj128ES3_S3_S3_fjLj128EEEEELb1EEEvNS0_20BackwardKernelParamsE)
        /*0968*/ 	.word	0x00000000


	//----- nvinfo : EIATTR_REGCOUNT
	.align		4
.L_401:
        /*096c*/ 	.byte	0x04, 0x2f
        /*096e*/ 	.short	(.L_403 - .L_402)
	.align		4
.L_402:
        /*0970*/ 	.word	index@(_ZN18transformer_engine13normalization26rmsnorm_bwd_general_kernelINS0_13Kernel_traitsI13__nv_bfloat16fS3_fjLj128ELj1ELj4ELj1ELj8ENS0_18Kernel_traits_baseILj128ES3_fS3_fjLj128EEEEELb1EEEvNS0_20BackwardKernelParamsE)
        /*0974*/ 	.word	0x0000002f


	//----- nvinfo : EIATTR_FRAME_SIZE
	.align		4
.L_403:
        /*0978*/ 	.byte	0x04, 0x11
        /*097a*/ 	.short	(.L_405 - .L_404)
	.align		4
.L_404:
        /*097c*/ 	.word	index@($__internal_20_$__cuda_sm20_rcp_rn_f32_slowpath)
        /*0980*/ 	.word	0x00000010


	//----- nvinfo : EIATTR_FRAME_SIZE
	.align		4
.L_405:
        /*0984*/ 	.byte	0x04, 0x11
        /*0986*/ 	.short	(.L_407 - .L_406)
	.align		4
.L_406:
        /*0988*/ 	.word	index@(_ZN18transformer_engine13normalization26rmsnorm_bwd_general_kernelINS0_13Kernel_traitsI13__nv_bfloat16fS3_fjLj128ELj1ELj4ELj1ELj8ENS0_18Kernel_traits_baseILj128ES3_fS3_fjLj128EEEEELb1EEEvNS0_20BackwardKernelParamsE)
        /*098c*/ 	.word	0x00000010


	//----- nvinfo : EIATTR_REGCOUNT
	.align		4
.L_407:
        /*0990*/ 	.byte	0x04, 0x2f
        /*0992*/ 	.short	(.L_409 - .L_408)
	.align		4
.L_408:
        /*0994*/ 	.word	index@(_ZN18transformer_engine13normalization26rmsnorm_bwd_general_kernelINS0_13Kernel_traitsIffffjLj512ELj1ELj4ELj1ELj16ENS0_18Kernel_traits_baseILj512EffffjLj128EEEEELb1EEEvNS0_20BackwardKernelParamsE)
        /*0998*/ 	.word	0x00000060


	//----- nvinfo : EIATTR_FRAME_SIZE
	.align		4
.L_409:
        /*099c*/ 	.byte	0x04, 0x11
        /*099e*/ 	.short	(.L_411 - .L_410)
	.align		4
.L_410:
        /*09a0*/ 	.word	index@($__internal_19_$__cuda_sm20_rcp_rn_f32_slowpath)
        /*09a4*/ 	.word	0x00000000


	//----- nvinfo : EIATTR_FRAME_SIZE
	.align		4
.L_411:
        /*09a8*/ 	.byte	0x04, 0x11
        /*09aa*/ 	.short	(.L_413 - .L_412)
	.align		4
.L_412:
        /*09ac*/ 	.word	index@(_ZN18transformer_engine13normalization26rmsnorm_bwd_general_kernelINS0_13Kernel_traitsIffffjLj512ELj1ELj4ELj1ELj16ENS0_18Kernel_traits_baseILj512EffffjLj128EEEEELb1EEEvNS0_20BackwardKernelParamsE)
        /*09b0*/ 	.word	0x00000000


	//----- nvinfo : EIATTR_REGCOUNT
	.align		4
.L_413:
        /*09b4*/ 	.byte	0x04, 0x2f
        /*09b6*/ 	.short	(.L_415 - .L_414)
	.align		4
.L_414:
        /*09b8*/ 	.word	index@(_ZN18transformer_engine13normalization26rmsnorm_bwd_general_kernelINS0_13Kernel_traitsI6__halfS3_S3_fjLj512ELj1ELj4ELj1ELj16ENS0_18Kernel_traits_baseILj512ES3_S3_S3_fjLj128EEEEELb1EEEvNS0_20BackwardKernelParamsE)
        /*09bc*/ 	.word	0x00000060


	//----- nvinfo : EIATTR_FRAME_SIZE
	.align		4
.L_415:
        /*09c0*/ 	.byte	0x04, 0x11
        /*09c2*/ 	.short	(.L_417 - .L_416)
	.align		4
.L_416:
        /*09c4*/ 	.word	index@($__internal_18_$__cuda_sm20_rcp_rn_f32_slowpath)
        /*09c8*/ 	.word	0x00000040


	//----- nvinfo : EIATTR_FRAME_SIZE
	.align		4
.L_417:
        /*09cc*/ 	.byte	0x04, 0x11
        /*09ce*/ 	.short	(.L_419 - .L_418)
	.align		4
.L_418:
        /*09d0*/ 	.word	index@(_ZN18transformer_engine13normalization26rmsnorm_bwd_general_kernelINS0_13Kernel_traitsI6__halfS3_S3_fjLj512ELj1ELj4ELj1ELj16ENS0_18Kernel_traits_baseILj512ES3_S3_S3_fjLj128EEEEELb1EEEvNS0_20BackwardKernelParamsE)
        /*09d4*/ 	.word	0x00000040


	//----- nvinfo : EIATTR_REGCOUNT
	.align		4
.L_419:
        /*09d8*/ 	.byte	0x04, 0x2f
        /*09da*/ 	.short	(.L_421 - .L_420)
	.align		4
.L_420:
        /*09dc*/ 	.word	index@(_ZN18transformer_engine13normalization26rmsnorm_bwd_general_kernelINS0_13Kernel_traitsI6__halffS3_fjLj512ELj1ELj4ELj1ELj16ENS0_18Kernel_traits_baseILj512ES3_fS3_fjLj128EEEEELb1EEEvNS0_20BackwardKernelParamsE)
        /*09e0*/ 	.word	0x00000068


	//----- nvinfo : EIATTR_FRAME_SIZE
	.align		4
.L_421:
        /*09e4*/ 	.byte	0x04, 0x11
        /*09e6*/ 	.short	(.L_423 - .L_422)
	.align		4
.L_422:
        /*09e8*/ 	.word	index@($__internal_17_$__cuda_sm20_rcp_rn_f32_slowpath)
        /*09ec*/ 	.word	0x00000000


	//----- nvinfo : EIATTR_FRAME_SIZE
	.align		4
.L_423:
        /*09f0*/ 	.byte	0x04, 0x11
        /*09f2*/ 	.short	(.L_425 - .L_424)
	.align		4
.L_424:
        /*09f4*/ 	.word	index@(_ZN18transformer_engine13normalization26rmsnorm_bwd_general_kernelINS0_13Kernel_traitsI6__halffS3_fjLj512ELj1ELj4ELj1ELj16ENS0_18Kernel_traits_baseILj512ES3_fS3_fjLj128EEEEELb1EEEvNS0_20BackwardKernelParamsE)
        /*09f8*/ 	.word	0x00000000


	//----- nvinfo : EIATTR_REGCOUNT
	.align		4
.L_425:
        /*09fc*/ 	.byte	0x04, 0x2f
        /*09fe*/ 	.short	(.L_427 - .L_426)
	.align		4
.L_426:
        /*0a00*/ 	.word	index@(_ZN18transformer_engine13normalization26rmsnorm_bwd_general_kernelINS0_13Kernel_traitsI13__nv_bfloat16S3_S3_fjLj512ELj1ELj4ELj1ELj16ENS0_18Kernel_traits_baseILj512ES3_S3_S3_fjLj128EEEEELb1EEEvNS0_20BackwardKernelParamsE)
        /*0a04*/ 	.word	0x00000060


	//----- nvinfo : EIATTR_FRAME_SIZE
	.align		4
.L_427:
        /*0a08*/ 	.byte	0x04, 0x11
        /*0a0a*/ 	.short	(.L_429 - .L_428)
	.align		4
.L_428:
        /*0a0c*/ 	.word	index@($__internal_16_$__cuda_sm20_rcp_rn_f32_slowpath)
        /*0a10*/ 	.word	0x00000040


	//----- nvinfo : EIATTR_FRAME_SIZE
	.align		4
.L_429:
        /*0a14*/ 	.byte	0x04, 0x11
        /*0a16*/ 	.short	(.L_431 - .L_430)
	.align		4
.L_430:
        /*0a18*/ 	.word	index@(_ZN18transformer_engine13normalization26rmsnorm_bwd_general_kernelINS0_13Kernel_traitsI13__nv_bfloat16S3_S3_fjLj512ELj1ELj4ELj1ELj16ENS0_18Kernel_traits_baseILj512ES3_S3_S3_fjLj128EEEEELb1EEEvNS0_20BackwardKernelParamsE)
        /*0a1c*/ 	.word	0x00000040


	//----- nvinfo : EIATTR_REGCOUNT
	.align		4
.L_431:
        /*0a20*/ 	.byte	0x04, 0x2f
        /*0a22*/ 	.short	(.L_433 - .L_432)
	.align		4
.L_432:
        /*0a24*/ 	.word	index@(_ZN18transformer_engine13normalization26rmsnorm_bwd_general_kernelINS0_13Kernel_traitsI13__nv_bfloat16fS3_fjLj512ELj1ELj4ELj1ELj16ENS0_18Kernel_traits_baseILj512ES3_fS3_fjLj128EEEEELb1EEEvNS0_20BackwardKernelParamsE)
        /*0a28*/ 	.word	0x00000068


	//----- nvinfo : EIATTR_FRAME_SIZE
	.align		4
.L_433:
        /*0a2c*/ 	.byte	0x04, 0x11
        /*0a2e*/ 	.short	(.L_435 - .L_434)
	.align		4
.L_434:
        /*0a30*/ 	.word	index@($__internal_15_$__cuda_sm20_rcp_rn_f32_slowpath)
        /*0a34*/ 	.word	0x00000000


	//----- nvinfo : EIATTR_FRAME_SIZE
	.align		4
.L_435:
        /*0a38*/ 	.byte	0x04, 0x11
        /*0a3a*/ 	.short	(.L_437 - .L_436)
	.align		4
.L_436:
        /*0a3c*/ 	.word	index@(_ZN18transformer_engine13normalization26rmsnorm_bwd_general_kernelINS0_13Kernel_traitsI13__nv_bfloat16fS3_fjLj512ELj1ELj4ELj1ELj16ENS0_18Kernel_traits_baseILj512ES3_fS3_fjLj128EEEEELb1EEEvNS0_20BackwardKernelParamsE)
        /*0a40*/ 	.word	0x00000000


	//----- nvinfo : EIATTR_REGCOUNT
	.align		4
.L_437:
        /*0a44*/ 	.byte	0x04, 0x2f
        /*0a46*/ 	.short	(.L_439 - .L_438)
	.align		4
.L_438:
        /*0a48*/ 	.word	index@(_ZN18transformer_engine13normalization26rmsnorm_bwd_general_kernelINS0_13Kernel_traitsIffffjLj1024ELj1ELj4ELj1ELj16ENS0_18Kernel_traits_baseILj1024EffffjLj128EEEEELb1EEEvNS0_20BackwardKernelParamsE)
        /*0a4c*/ 	.word	0x000000a8


	//----- nvinfo : EIATTR_FRAME_SIZE
	.align		4
.L_439:
        /*0a50*/ 	.byte	0x04, 0x11
        /*0a52*/ 	.short	(.L_441 - .L_440)
	.align		4
.L_440:
        /*0a54*/ 	.word	index@($__internal_14_$__cuda_sm20_rcp_rn_f32_slowpath)
        /*0a58*/ 	.word	0x00000080


	//----- nvinfo : EIATTR_FRAME_SIZE
	.align		4
.L_441:
        /*0a5c*/ 	.byte	0x04, 0x11
        /*0a5e*/ 	.short	(.L_443 - .L_442)
	.align		4
.L_442:
        /*0a60*/ 	.word	index@(_ZN18transformer_engine13normalization26rmsnorm_bwd_general_kernelINS0_13Kernel_traitsIffffjLj1024ELj1ELj4ELj1ELj16ENS0_18Kernel_traits_baseILj1024EffffjLj128EEEEELb1EEEvNS0_20BackwardKernelParamsE)
        /*0a64*/ 	.word	0x00000080


	//----- nvinfo : EIATTR_REGCOUNT
	.align		4
.L_443:
        /*0a68*/ 	.byte	0x04, 0x2f
        /*0a6a*/ 	.short	(.L_445 - .L_444)
	.align		4
.L_444:
        /*0a6c*/ 	.word	index@(_ZN18transformer_engine13normalization26rmsnorm_bwd_general_kernelINS0_13Kernel_traitsI6__halfS3_S3_fjLj1024ELj1ELj4ELj1ELj16ENS0_18Kernel_traits_baseILj1024ES3_S3_S3_fjLj128EEEEELb1EEEvNS0_20BackwardKernelParamsE)
        /*0a70*/ 	.word	0x000000a5


	//----- nvinfo : EIATTR_FRAME_SIZE
	.align		4
.L_445:
        /*0a74*/ 	.byte	0x04, 0x11
        /*0a76*/ 	.short	(.L_447 - .L_446)
	.align		4
.L_446:
        /*0a78*/ 	.word	index@($__internal_13_$__cuda_sm20_rcp_rn_f32_slowpath)
        /*0a7c*/ 	.word	0x00000080


	//----- nvinfo : EIATTR_FRAME_SIZE
	.align		4
.L_447:
        /*0a80*/ 	.byte	0x04, 0x11
        /*0a82*/ 	.short	(.L_449 - .L_448)
	.align		4
.L_448:
        /*0a84*/ 	.word	index@(_ZN18transformer_engine13normalization26rmsnorm_bwd_general_kernelINS0_13Kernel_traitsI6__halfS3_S3_fjLj1024ELj1ELj4ELj1ELj16ENS0_18Kernel_traits_baseILj1024ES3_S3_S3_fjLj128EEEEELb1EEEvNS0_20BackwardKernelParamsE)
        /*0a88*/ 	.word	0x00000080


	//----- nvinfo : EIATTR_REGCOUNT
	.align		4
.L_449:
        /*0a8c*/ 	.byte	0x04, 0x2f
        /*0a8e*/ 	.short	(.L_451 - .L_450)
	.align		4
.L_450:
        /*0a90*/ 	.word	index@(_ZN18transformer_engine13normalization26rmsnorm_bwd_general_kernelINS0_13Kernel_traitsI6__halffS3_fjLj1024ELj1ELj4ELj1ELj16ENS0_18Kernel_traits_baseILj1024ES3_fS3_fjLj128EEEEELb1EEEvNS0_20BackwardKernelParamsE)
        /*0a94*/ 	.word	0x000000a8


	//----- nvinfo : EIATTR_FRAME_SIZE
	.align		4
.L_451:
        /*0a98*/ 	.byte	0x04, 0x11
        /*0a9a*/ 	.short	(.L_453 - .L_452)
	.align		4
.L_452:
        /*0a9c*/ 	.word	index@($__internal_12_$__cuda_sm20_rcp_rn_f32_slowpath)
        /*0aa0*/ 	.word	0x00000080


	//----- nvinfo : EIATTR_FRAME_SIZE
	.align		4
.L_453:
        /*0aa4*/ 	.byte	0x04, 0x11
        /*0aa6*/ 	.short	(.L_455 - .L_454)
	.align		4
.L_454:
        /*0aa8*/ 	.word	index@(_ZN18transformer_engine13normalization26rmsnorm_bwd_general_kernelINS0_13Kernel_traitsI6__halffS3_fjLj1024ELj1ELj4ELj1ELj16ENS0_18Kernel_traits_baseILj1024ES3_fS3_fjLj128EEEEELb1EEEvNS0_20BackwardKernelParamsE)
        /*0aac*/ 	.word	0x00000080


	//----- nvinfo : EIATTR_REGCOUNT
	.align		4
.L_455:
        /*0ab0*/ 	.byte	0x04, 0x2f
        /*0ab2*/ 	.short	(.L_457 - .L_456)
	.align		4
.L_456:
        /*0ab4*/ 	.word	index@(_ZN18transformer_engine13normalization26rmsnorm_bwd_general_kernelINS0_13Kernel_traitsI13__nv_bfloat16S3_S3_fjLj1024ELj1ELj4ELj1ELj16ENS0_18Kernel_traits_baseILj1024ES3_S3_S3_fjLj128EEEEELb1EEEvNS0_20BackwardKernelParamsE)
        /*0ab8*/ 	.word	0x000000a7


	//----- nvinfo : EIATTR_FRAME_SIZE
	.align		4
.L_457:
        /*0abc*/ 	.byte	0x04, 0x11
        /*0abe*/ 	.short	(.L_459 - .L_458)
	.align		4
.L_458:
        /*0ac0*/ 	.word	index@($__internal_11_$__cuda_sm20_rcp_rn_f32_slowpath)
        /*0ac4*/ 	.word	0x00000080


	//----- nvinfo : EIATTR_FRAME_SIZE
	.align		4
.L_459:
        /*0ac8*/ 	.byte	0x04, 0x11
        /*0aca*/ 	.short	(.L_461 - .L_460)
	.align		4
.L_460:
        /*0acc*/ 	.word	index@(_ZN18transformer_engine13normalization26rmsnorm_bwd_general_kernelINS0_13Kernel_traitsI13__nv_bfloat16S3_S3_fjLj1024ELj1ELj4ELj1ELj16ENS0_18Kernel_traits_baseILj1024ES3_S3_S3_fjLj128EEEEELb1EEEvNS0_20BackwardKernelParamsE)
        /*0ad0*/ 	.word	0x00000080


	//----- nvinfo : EIATTR_REGCOUNT
	.align		4
.L_461:
        /*0ad4*/ 	.byte	0x04, 0x2f
        /*0ad6*/ 	.short	(.L_463 - .L_462)
	.align		4
.L_462:
        /*0ad8*/ 	.word	index@(_ZN18transformer_engine13normalization26rmsnorm_bwd_general_kernelINS0_13Kernel_traitsI13__nv_bfloat16fS3_fjLj1024ELj1ELj4ELj1ELj16ENS0_18Kernel_traits_baseILj1024ES3_fS3_fjLj128EEEEELb1EEEvNS0_20BackwardKernelParamsE)
        /*0adc*/ 	.word	0x000000a8


	//----- nvinfo : EIATTR_FRAME_SIZE
	.align		4
.L_463:
        /*0ae0*/ 	.byte	0x04, 0x11
        /*0ae2*/ 	.short	(.L_465 - .L_464)
	.align		4
.L_464:
        /*0ae4*/ 	.word	index@($__internal_10_$__cuda_sm20_rcp_rn_f32_slowpath)
        /*0ae8*/ 	.word	0x00000080


	//----- nvinfo : EIATTR_FRAME_SIZE
	.align		4
.L_465:
        /*0aec*/ 	.byte	0x04, 0x11
        /*0aee*/ 	.short	(.L_467 - .L_466)
	.align		4
.L_466:
        /*0af0*/ 	.word	index@(_ZN18transformer_engine13normalization26rmsnorm_bwd_general_kernelINS0_13Kernel_traitsI13__nv_bfloat16fS3_fjLj1024ELj1ELj4ELj1ELj16ENS0_18Kernel_traits_baseILj1024ES3_fS3_fjLj128EEEEELb1EEEvNS0_20BackwardKernelParamsE)
        /*0af4*/ 	.word	0x00000080


	//----- nvinfo : EIATTR_REGCOUNT
	.align		4
.L_467:
        /*0af8*/ 	.byte	0x04, 0x2f
        /*0afa*/ 	.short	(.L_469 - .L_468)
	.align		4
.L_468:
        /*0afc*/ 	.word	index@(_ZN18transformer_engine13normalization26rmsnorm_bwd_general_kernelINS0_13Kernel_traitsIffffjLj2048ELj1ELj1ELj4ELj16ENS0_18Kernel_traits_baseILj2048EffffjLj128EEEEELb1EEEvNS0_20BackwardKernelParamsE)
        /*0b00*/ 	.word	0x00000068


	//----- nvinfo : EIATTR_FRAME_SIZE
	.align		4
.L_469:
        /*0b04*/ 	.byte	0x04, 0x11
        /*0b06*/ 	.short	(.L_471 - .L_470)
	.align		4
.L_470:
        /*0b08*/ 	.word	index@($__internal_9_$__cuda_sm20_rcp_rn_f32_slowpath)
        /*0b0c*/ 	.word	0x00000000


	//----- nvinfo : EIATTR_FRAME_SIZE
	.align		4
.L_471:
        /*0b10*/ 	.byte	0x04, 0x11
        /*0b12*/ 	.short	(.L_473 - .L_472)
	.align		4
.L_472:
        /*0b14*/ 	.word	index@(_ZN18transformer_engine13normalization26rmsnorm_bwd_general_kernelINS0_13Kernel_traitsIffffjLj2048ELj1ELj1ELj4ELj16ENS0_18Kernel_traits_baseILj2048EffffjLj128EEEEELb1EEEvNS0_20BackwardKernelParamsE)
        /*0b18*/ 	.word	0x00000000


	//----- nvinfo : EIATTR_REGCOUNT
	.align		4
.L_473:
        /*0b1c*/ 	.byte	0x04, 0x2f
        /*0b1e*/ 	.short	(.L_475 - .L_474)
	.align		4
.L_474:
        /*0b20*/ 	.word	index@(_ZN18transformer_engine13normalization26rmsnorm_bwd_general_kernelINS0_13Kernel_traitsI6__halfS3_S3_fjLj2048ELj1ELj1ELj4ELj16ENS0_18Kernel_traits_baseILj2048ES3_S3_S3_fjLj128EEEEELb1EEEvNS0_20BackwardKernelParamsE)
        /*0b24*/ 	.word	0x0000006c


	//----- nvinfo : EIATTR_FRAME_SIZE
	.align		4
.L_475:
        /*0b28*/ 	.byte	0x04, 0x11
        /*0b2a*/ 	.short	(.L_477 - .L_476)
	.align		4
.L_476:
        /*0b2c*/ 	.word	index@($__internal_8_$__cuda_sm20_rcp_rn_f32_slowpath)
        /*0b30*/ 	.word	0x00000000


	//----- nvinfo : EIATTR_FRAME_SIZE
	.align		4
.L_477:
        /*0b34*/ 	.byte	0x04, 0x11
        /*0b36*/ 	.short	(.L_479 - .L_478)
	.align		4
.L_478:
        /*0b38*/ 	.word	index@(_ZN18transformer_engine13normalization26rmsnorm_bwd_general_kernelINS0_13Kernel_traitsI6__halfS3_S3_fjLj2048ELj1ELj1ELj4ELj16ENS0_18Kernel_traits_baseILj2048ES3_S3_S3_fjLj128EEEEELb1EEEvNS0_20BackwardKernelParamsE)
        /*0b3c*/ 	.word	0x00000000


	//----- nvinfo : EIATTR_REGCOUNT
	.align		4
.L_479:
        /*0b40*/ 	.byte	0x04, 0x2f
        /*0b42*/ 	.short	(.L_481 - .L_480)
	.align		4
.L_480:
        /*0b44*/ 	.word	index@(_ZN18transformer_engine13normalization26rmsnorm_bwd_general_kernelINS0_13Kernel_traitsI6__halffS3_fjLj2048ELj1ELj1ELj4ELj16ENS0_18Kernel_traits_baseILj2048ES3_fS3_fjLj128EEEEELb1EEEvNS0_20BackwardKernelParamsE)
        /*0b48*/ 	.word	0x00000069


	//----- nvinfo : EIATTR_FRAME_SIZE
	.align		4
.L_481:
        /*0b4c*/ 	.byte	0x04, 0x11
        /*0b4e*/ 	.short	(.L_483 - .L_482)
	.align		4
.L_482:
        /*0b50*/ 	.word	index@($__internal_7_$__cuda_sm20_rcp_rn_f32_slowpath)
        /*0b54*/ 	.word	0x00000000


	//----- nvinfo : EIATTR_FRAME_SIZE
	.align		4
.L_483:
        /*0b58*/ 	.byte	0x04, 0x11
        /*0b5a*/ 	.short	(.L_485 - .L_484)
	.align		4
.L_484:
        /*0b5c*/ 	.word	index@(_ZN18transformer_engine13normalization26rmsnorm_bwd_general_kernelINS0_13Kernel_traitsI6__halffS3_fjLj2048ELj1ELj1ELj4ELj16ENS0_18Kernel_traits_baseILj2048ES3_fS3_fjLj128EEEEELb1EEEvNS0_20BackwardKernelParamsE)
        /*0b60*/ 	.word	0x00000000


	//----- nvinfo : EIATTR_REGCOUNT
	.align		4
.L_485:
        /*0b64*/ 	.byte	0x04, 0x2f
        /*0b66*/ 	.short	(.L_487 - .L_486)
	.align		4
.L_486:
        /*0b68*/ 	.word	index@(_ZN18transformer_engine13normalization26rmsnorm_bwd_general_kernelINS0_13Kernel_traitsI13__nv_bfloat16S3_S3_fjLj2048ELj1ELj1ELj4ELj16ENS0_18Kernel_traits_baseILj2048ES3_S3_S3_fjLj128EEEEELb1EEEvNS0_20BackwardKernelParamsE)
        /*0b6c*/ 	.word	0x0000006c


	//----- nvinfo : EIATTR_FRAME_SIZE
	.align		4
.L_487:
        /*0b70*/ 	.byte	0x04, 0x11
        /*0b72*/ 	.short	(.L_489 - .L_488)
	.align		4
.L_488:
        /*0b74*/ 	.word	index@($__internal_6_$__cuda_sm20_rcp_rn_f32_slowpath)
        /*0b78*/ 	.word	0x00000000


	//----- nvinfo : EIATTR_FRAME_SIZE
	.align		4
.L_489:
        /*0b7c*/ 	.byte	0x04, 0x11
        /*0b7e*/ 	.short	(.L_491 - .L_490)
	.align		4
.L_490:
        /*0b80*/ 	.word	index@(_ZN18transformer_engine13normalization26rmsnorm_bwd_general_kernelINS0_13Kernel_traitsI13__nv_bfloat16S3_S3_fjLj2048ELj1ELj1ELj4ELj16ENS0_18Kernel_traits_baseILj2048ES3_S3_S3_fjLj128EEEEELb1EEEvNS0_20BackwardKernelParamsE)
        /*0b84*/ 	.word	0x00000000


	//----- nvinfo : EIATTR_REGCOUNT
	.align		4
.L_491:
        /*0b88*/ 	.byte	0x04, 0x2f
        /*0b8a*/ 	.short	(.L_493 - .L_492)
	.align		4
.L_492:
        /*0b8c*/ 	.word	index@(_ZN18transformer_engine13normalization26rmsnorm_bwd_general_kernelINS0_13Kernel_traitsI13__nv_bfloat16fS3_fjLj2048ELj1ELj1ELj4ELj16ENS0_18Kernel_traits_baseILj2048ES3_fS3_fjLj128EEEEELb1EEEvNS0_20BackwardKernelParamsE)
        /*0b90*/ 	.word	0x00000069


	//----- nvinfo : EIATTR_FRAME_SIZE
	.align		4
.L_493:
        /*0b94*/ 	.byte	0x04, 0x11
        /*0b96*/ 	.short	(.L_495 - .L_494)
	.align		4
.L_494:
        /*0b98*/ 	.word	index@($__internal_5_$__cuda_sm20_rcp_rn_f32_slowpath)
        /*0b9c*/ 	.word	0x00000000


	//----- nvinfo : EIATTR_FRAME_SIZE
	.align		4
.L_495:
        /*0ba0*/ 	.byte	0x04, 0x11
        /*0ba2*/ 	.short	(.L_497 - .L_496)
	.align		4
.L_496:
        /*0ba4*/ 	.word	index@(_ZN18transformer_engine13normalization26rmsnorm_bwd_general_kernelINS0_13Kernel_traitsI13__nv_bfloat16fS3_fjLj2048ELj1ELj1ELj4ELj16ENS0_18Kernel_traits_baseILj2048ES3_fS3_fjLj128EEEEELb1EEEvNS0_20BackwardKernelParamsE)
        /*0ba8*/ 	.word	0x00000000


	//----- nvinfo : EIATTR_REGCOUNT
	.align		4
.L_497:
        /*0bac*/ 	.byte	0x04, 0x2f
        /*0bae*/ 	.short	(.L_499 - .L_498)
	.align		4
.L_498:
        /*0bb0*/ 	.word	index@(_ZN18transformer_engine13normalization26rmsnorm_bwd_general_kernelINS0_13Kernel_traitsIffffjLj4096ELj1ELj1ELj4ELj16ENS0_18Kernel_traits_baseILj4096EffffjLj128EEEEELb1EEEvNS0_20BackwardKernelParamsE)
        /*0bb4*/ 	.word	0x000000b2


	//----- nvinfo : EIATTR_FRAME_SIZE
	.align		4
.L_499:
        /*0bb8*/ 	.byte	0x04, 0x11
        /*0bba*/ 	.short	(.L_501 - .L_500)
	.align		4
.L_500:
        /*0bbc*/ 	.word	index@($__internal_4_$__cuda_sm20_rcp_rn_f32_slowpath)
        /*0bc0*/ 	.word	0x00000000


	//----- nvinfo : EIATTR_FRAME_SIZE
	.align		4
.L_501:
        /*0bc4*/ 	.byte	0x04, 0x11
        /*0bc6*/ 	.short	(.L_503 - .L_502)
	.align		4
.L_502:
        /*0bc8*/ 	.word	index@(_ZN18transformer_engine13normalization26rmsnorm_bwd_general_kernelINS0_13Kernel_traitsIffffjLj4096ELj1ELj1ELj4ELj16ENS0_18Kernel_traits_baseILj4096EffffjLj128EEEEELb1EEEvNS0_20BackwardKernelParamsE)
        /*0bcc*/ 	.word	0x00000000


	//----- nvinfo : EIATTR_REGCOUNT
	.align		4
.L_503:
        /*0bd0*/ 	.byte	0x04, 0x2f
        /*0bd2*/ 	.short	(.L_505 - .L_504)
	.align		4
.L_504:
        /*0bd4*/ 	.word	index@(_ZN18transformer_engine13normalization26rmsnorm_bwd_general_kernelINS0_13Kernel_traitsI6__halfS3_S3_fjLj4096ELj1ELj1ELj4ELj16ENS0_18Kernel_traits_baseILj4096ES3_S3_S3_fjLj128EEEEELb1EEEvNS0_20BackwardKernelParamsE)
        /*0bd8*/ 	.word	0x000000a8


	//----- nvinfo : EIATTR_FRAME_SIZE
	.align		4
.L_505:
        /*0bdc*/ 	.byte	0x04, 0x11
        /*0bde*/ 	.short	(.L_507 - .L_506)
	.align		4
.L_506:
        /*0be0*/ 	.word	index@($__internal_3_$__cuda_sm20_rcp_rn_f32_slowpath)
        /*0be4*/ 	.word	0x00000000


	//----- nvinfo : EIATTR_FRAME_SIZE
	.align		4
.L_507:
        /*0be8*/ 	.byte	0x04, 0x11
        /*0bea*/ 	.short	(.L_509 - .L_508)
	.align		4
.L_508:
        /*0bec*/ 	.word	index@(_ZN18transformer_engine13normalization26rmsnorm_bwd_general_kernelINS0_13Kernel_traitsI6__halfS3_S3_fjLj4096ELj1ELj1ELj4ELj16ENS0_18Kernel_traits_baseILj4096ES3_S3_S3_fjLj128EEEEELb1EEEvNS0_20BackwardKernelParamsE)
        /*0bf0*/ 	.word	0x00000000


	//----- nvinfo : EIATTR_REGCOUNT
	.align		4
.L_509:
        /*0bf4*/ 	.byte	0x04, 0x2f
        /*0bf6*/ 	.short	(.L_511 - .L_510)
	.align		4
.L_510:
        /*0bf8*/ 	.word	index@(_ZN18transformer_engine13normalization26rmsnorm_bwd_general_kernelINS0_13Kernel_traitsI6__halffS3_fjLj4096ELj1ELj1ELj4ELj16ENS0_18Kernel_traits_baseILj4096ES3_fS3_fjLj128EEEEELb1EEEvNS0_20BackwardKernelParamsE)
        /*0bfc*/ 	.word	0x000000b3


	//----- nvinfo : EIATTR_FRAME_SIZE
	.align		4
.L_511:
        /*0c00*/ 	.byte	0x04, 0x11
        /*0c02*/ 	.short	(.L_513 - .L_512)
	.align		4
.L_512:
        /*0c04*/ 	.word	index@($__internal_2_$__cuda_sm20_rcp_rn_f32_slowpath)
        /*0c08*/ 	.word	0x00000000


	//----- nvinfo : EIATTR_FRAME_SIZE
	.align		4
.L_513:
        /*0c0c*/ 	.byte	0x04, 0x11
        /*0c0e*/ 	.short	(.L_515 - .L_514)
	.align		4
.L_514:
        /*0c10*/ 	.word	index@(_ZN18transformer_engine13normalization26rmsnorm_bwd_general_kernelINS0_13Kernel_traitsI6__halffS3_fjLj4096ELj1ELj1ELj4ELj16ENS0_18Kernel_traits_baseILj4096ES3_fS3_fjLj128EEEEELb1EEEvNS0_20BackwardKernelParamsE)
        /*0c14*/ 	.word	0x00000000


	//----- nvinfo : EIATTR_REGCOUNT
	.align		4
.L_515:
        /*0c18*/ 	.byte	0x04, 0x2f
        /*0c1a*/ 	.short	(.L_517 - .L_516)
	.align		4
.L_516:
        /*0c1c*/ 	.word	index@(_ZN18transformer_engine13normalization26rmsnorm_bwd_general_kernelINS0_13Kernel_traitsI13__nv_bfloat16S3_S3_fjLj4096ELj1ELj1ELj4ELj16ENS0_18Kernel_traits_baseILj4096ES3_S3_S3_fjLj128EEEEELb1EEEvNS0_20BackwardKernelParamsE)
        /*0c20*/ 	.word	0x000000a8


	//----- nvinfo : EIATTR_FRAME_SIZE
	.align		4
.L_517:
        /*0c24*/ 	.byte	0x04, 0x11
        /*0c26*/ 	.short	(.L_519 - .L_518)
	.align		4
.L_518:
        /*0c28*/ 	.word	index@($__internal_1_$__cuda_sm20_rcp_rn_f32_slowpath)
        /*0c2c*/ 	.word	0x00000000


	//----- nvinfo : EIATTR_FRAME_SIZE
	.align		4
.L_519:
        /*0c30*/ 	.byte	0x04, 0x11
        /*0c32*/ 	.short	(.L_521 - .L_520)
	.align		4
.L_520:
        /*0c34*/ 	.word	index@(_ZN18transformer_engine13normalization26rmsnorm_bwd_general_kernelINS0_13Kernel_traitsI13__nv_bfloat16S3_S3_fjLj4096ELj1ELj1ELj4ELj16ENS0_18Kernel_traits_baseILj4096ES3_S3_S3_fjLj128EEEEELb1EEEvNS0_20BackwardKernelParamsE)
        /*0c38*/ 	.word	0x00000000


	//----- nvinfo : EIATTR_REGCOUNT
	.align		4
.L_521:
        /*0c3c*/ 	.byte	0x04, 0x2f
        /*0c3e*/ 	.short	(.L_523 - .L_522)
	.align		4
.L_522:
        /*0c40*/ 	.word	index@(_ZN18transformer_engine13normalization26rmsnorm_bwd_general_kernelINS0_13Kernel_traitsI13__nv_bfloat16fS3_fjLj4096ELj1ELj1ELj4ELj16ENS0_18Kernel_traits_baseILj4096ES3_fS3_fjLj128EEEEELb1EEEvNS0_20BackwardKernelParamsE)
        /*0c44*/ 	.word	0x000000b3


	//----- nvinfo : EIATTR_FRAME_SIZE
	.align		4
.L_523:
        /*0c48*/ 	.byte	0x04, 0x11
        /*0c4a*/ 	.short	(.L_525 - .L_524)
	.align		4
.L_524:
        /*0c4c*/ 	.word	index@($__internal_0_$__cuda_sm20_rcp_rn_f32_slowpath)
        /*0c50*/ 	.word	0x00000000


	//----- nvinfo : EIATTR_FRAME_SIZE
	.align		4
.L_525:
        /*0c54*/ 	.byte	0x04, 0x11
        /*0c56*/ 	.short	(.L_527 - .L_526)
	.align		4
.L_526:
        /*0c58*/ 	.word	index@(_ZN18transformer_engine13normalization26rmsnorm_bwd_general_kernelINS0_13Kernel_traitsI13__nv_bfloat16fS3_fjLj4096ELj1ELj1ELj4ELj16ENS0_18Kernel_traits_baseILj4096ES3_fS3_fjLj128EEEEELb1EEEvNS0_20BackwardKernelParamsE)
        /*0c5c*/ 	.word	0x00000000


	//----- nvinfo : EIATTR_MIN_STACK_SIZE
	.align		4
.L_527:
        /*0c60*/ 	.byte	0x04, 0x12
        /*0c62*/ 	.short	(.L_529 - .L_528)
	.align		4
.L_528:
        /*0c64*/ 	.word	index@(_ZN18transformer_engine13normalization26rmsnorm_bwd_general_kernelINS0_13Kernel_traitsI13__nv_bfloat16fS3_fjLj4096ELj1ELj1ELj4ELj16ENS0_18Kernel_traits_baseILj4096ES3_fS3_fjLj128EEEEELb1EEEvNS0_20BackwardKernelParamsE)
        /*0c68*/ 	.word	0x00000000


	//----- nvinfo : EIATTR_MIN_STACK_SIZE
	.align		4
.L_529:
        /*0c6c*/ 	.byte	0x04, 0x12
        /*0c6e*/ 	.short	(.L_531 - .L_530)
	.align		4
.L_530:
        /*0c70*/ 	.word	index@(_ZN18transformer_engine13normalization26rmsnorm_bwd_general_kernelINS0_13Kernel_traitsI13__nv_bfloat16S3_S3_fjLj4096ELj1ELj1ELj4ELj16ENS0_18Kernel_traits_baseILj4096ES3_S3_S3_fjLj128EEEEELb1EEEvNS0_20BackwardKernelParamsE)
        /*0c74*/ 	.word	0x00000000


	//----- nvinfo : EIATTR_MIN_STACK_SIZE
	.align		4
.L_531:
        /*0c78*/ 	.byte	0x04, 0x12
        /*0c7a*/ 	.short	(.L_533 - .L_532)
	.align		4
.L_532:
        /*0c7c*/ 	.word	index@(_ZN18transformer_engine13normalization26rmsnorm_bwd_general_kernelINS0_13Kernel_traitsI6__halffS3_fjLj4096ELj1ELj1ELj4ELj16ENS0_18Kernel_traits_baseILj4096ES3_fS3_fjLj128EEEEELb1EEEvNS0_20BackwardKernelParamsE)
        /*0c80*/ 	.word	0x00000000


	//----- nvinfo : EIATTR_MIN_STACK_SIZE
	.align		4
.L_533:
        /*0c84*/ 	.byte	0x04, 0x12
        /*0c86*/ 	.short	(.L_535 - .L_534)
	.align		4
.L_534:
        /*0c88*/ 	.word	index@(_ZN18transformer_engine13normalization26rmsnorm_bwd_general_kernelINS0_13Kernel_traitsI6__halfS3_S3_fjLj4096ELj1ELj1ELj4ELj16ENS0_18Kernel_traits_baseILj4096ES3_S3_S3_fjLj128EEEEELb1EEEvNS0_20BackwardKernelParamsE)
        /*0c8c*/ 	.word	0x00000000


	//----- nvinfo : EIATTR_MIN_STACK_SIZE
	.align		4
.L_535:
        /*0c90*/ 	.byte	0x04, 0x12
        /*0c92*/ 	.short	(.L_537 - .L_536)
	.align		4
.L_536:
        /*0c94*/ 	.word	index@(_ZN18transformer_engine13normalization26rmsnorm_bwd_general_kernelINS0_13Kernel_traitsIffffjLj4096ELj1ELj1ELj4ELj16ENS0_18Kernel_traits_baseILj4096EffffjLj128EEEEELb1EEEvNS0_20BackwardKernelParamsE)
        /*0c98*/ 	.word	0x00000000


	//----- nvinfo : EIATTR_MIN_STACK_SIZE
	.align		4
.L_537:
        /*0c9c*/ 	.byte	0x04, 0x12
        /*0c9e*/ 	.short	(.L_539 - .L_538)
	.align		4
.L_538:
        /*0ca0*/ 	.word	index@(_ZN18transformer_engine13normalization26rmsnorm_bwd_general_kernelINS0_13Kernel_traitsI13__nv_bfloat16fS3_fjLj2048ELj1ELj1ELj4ELj16ENS0_18Kernel_traits_baseILj2048ES3_fS3_fjLj128EEEEELb1EEEvNS0_20BackwardKernelParamsE)
        /*0ca4*/ 	.word	0x00000000


	//----- nvinfo : EIATTR_MIN_STACK_SIZE
	.align		4
.L_539:
        /*0ca8*/ 	.byte	0x04, 0x12
        /*0caa*/ 	.short	(.L_541 - .L_540)
	.align		4
.L_540:
        /*0cac*/ 	.word	index@(_ZN18transformer_engine13normalization26rmsnorm_bwd_general_kernelINS0_13Kernel_traitsI13__nv_bfloat16S3_S3_fjLj2048ELj1ELj1ELj4ELj16ENS0_18Kernel_traits_baseILj2048ES3_S3_S3_fjLj128EEEEELb1EEEvNS0_20BackwardKernelParamsE)
        /*0cb0*/ 	.word	0x00000000


	//----- nvinfo : EIATTR_MIN_STACK_SIZE
	.align		4
.L_541:
        /*0cb4*/ 	.byte	0x04, 0x12
        /*0cb6*/ 	.short	(.L_543 - .L_542)
	.align		4
.L_542:
        /*0cb8*/ 	.word	index@(_ZN18transformer_engine13normalization26rmsnorm_bwd_general_kernelINS0_13Kernel_traitsI6__halffS3_fjLj2048ELj1ELj1ELj4ELj16ENS0_18Kernel_traits_baseILj2048ES3_fS3_fjLj128EEEEELb1EEEvNS0_20BackwardKernelParamsE)
        /*0cbc*/ 	.word	0x00000000


	//----- nvinfo : EIATTR_MIN_STACK_SIZE
	.align		4
.L_543:
        /*0cc0*/ 	.byte	0x04, 0x12
        /*0cc2*/ 	.short	(.L_545 - .L_544)
	.align		4
.L_544:
        /*0cc4*/ 	.word	index@(_ZN18transformer_engine13normalization26rmsnorm_bwd_general_kernelINS0_13Kernel_traitsI6__halfS3_S3_fjLj2048ELj1ELj1ELj4ELj16ENS0_18Kernel_traits_baseILj2048ES3_S3_S3_fjLj128EEEEELb1EEEvNS0_20BackwardKernelParamsE)
        /*0cc8*/ 	.word	0x00000000


	//----- nvinfo : EIATTR_MIN_STACK_SIZE
	.align		4
.L_545:
        /*0ccc*/ 	.byte	0x04, 0x12
        /*0cce*/ 	.short	(.L_547 - .L_546)
	.align		4
.L_546:
        /*0cd0*/ 	.word	index@(_ZN18transformer_engine13normalization26rmsnorm_bwd_general_kernelINS0_13Kernel_traitsIffffjLj2048ELj1ELj1ELj4ELj16ENS0_18Kernel_traits_baseILj2048EffffjLj128EEEEELb1EEEvNS0_20BackwardKernelParamsE)
        /*0cd4*/ 	.word	0x00000000


	//----- nvinfo : EIATTR_MIN_STACK_SIZE
	.align		4
.L_547:
        /*0cd8*/ 	.byte	0x04, 0x12
        /*0cda*/ 	.short	(.L_549 - .L_548)
	.align		4
.L_548:
        /*0cdc*/ 	.word	index@(_ZN18transformer_engine13normalization26rmsnorm_bwd_general_kernelINS0_13Kernel_traitsI13__nv_bfloat16fS3_fjLj1024ELj1ELj4ELj1ELj16ENS0_18Kernel_traits_baseILj1024ES3_fS3_fjLj128EEEEELb1EEEvNS0_20BackwardKernelParamsE)
        /*0ce0*/ 	.word	0x00000080


	//----- nvinfo : EIATTR_MIN_STACK_SIZE
	.align		4
.L_549:
        /*0ce4*/ 	.byte	0x04, 0x12
        /*0ce6*/ 	.short	(.L_551 - .L_550)
	.align		4
.L_550:
        /*0ce8*/ 	.word	index@(_ZN18transformer_engine13normalization26rmsnorm_bwd_general_kernelINS0_13Kernel_traitsI13__nv_bfloat16S3_S3_fjLj1024ELj1ELj4ELj1ELj16ENS0_18Kernel_traits_baseILj1024ES3_S3_S3_fjLj128EEEEELb1EEEvNS0_20BackwardKernelParamsE)
        /*0cec*/ 	.word	0x00000080


	//----- nvinfo : EIATTR_MIN_STACK_SIZE
	.align		4
.L_551:
        /*0cf0*/ 	.byte	0x04, 0x12
        /*0cf2*/ 	.short	(.L_553 - .L_552)
	.align		4
.L_552:
        /*0cf4*/ 	.word	index@(_ZN18transformer_engine13normalization26rmsnorm_bwd_general_kernelINS0_13Kernel_traitsI6__halffS3_fjLj1024ELj1ELj4ELj1ELj16ENS0_18Kernel_traits_baseILj1024ES3_fS3_fjLj128EEEEELb1EEEvNS0_20BackwardKernelParamsE)
        /*0cf8*/ 	.word	0x00000080


	//----- nvinfo : EIATTR_MIN_STACK_SIZE
	.align		4
.L_553:
        /*0cfc*/ 	.byte	0x04, 0x12
        /*0cfe*/ 	.short	(.L_555 - .L_554)
	.align		4
.L_554:
        /*0d00*/ 	.word	index@(_ZN18transformer_engine13normalization26rmsnorm_bwd_general_kernelINS0_13Kernel_traitsI6__halfS3_S3_fjLj1024ELj1ELj4ELj1ELj16ENS0_18Kernel_traits_baseILj1024ES3_S3_S3_fjLj128EEEEELb1EEEvNS0_20BackwardKernelParamsE)
        /*0d04*/ 	.word	0x00000080


	//----- nvinfo : EIATTR_MIN_STACK_SIZE
	.align		4
.L_555:
        /*0d08*/ 	.byte	0x04, 0x12
        /*0d0a*/ 	.short	(.L_557 - .L_556)
	.align		4
.L_556:
        /*0d0c*/ 	.word	index@(_ZN18transformer_engine13normalization26rmsnorm_bwd_general_kernelINS0_13Kernel_traitsIffffjLj1024ELj1ELj4ELj1ELj16ENS0_18Kernel_traits_baseILj1024EffffjLj128EEEEELb1EEEvNS0_20BackwardKernelParamsE)
        /*0d10*/ 	.word	0x00000080


	//----- nvinfo : EIATTR_MIN_STACK_SIZE
	.align		4
.L_557:
        /*0d14*/ 	.byte	0x04, 0x12
        /*0d16*/ 	.short	(.L_559 - .L_558)
	.align		4
.L_558:
        /*0d18*/ 	.word	index@(_ZN18transformer_engine13normalization26rmsnorm_bwd_general_kernelINS0_13Kernel_traitsI13__nv_bfloat16fS3_fjLj512ELj1ELj4ELj1ELj16ENS0_18Kernel_traits_baseILj512ES3_fS3_fjLj128EEEEELb1EEEvNS0_20BackwardKernelParamsE)
        /*0d1c*/ 	.word	0x00000000


	//----- nvinfo : EIATTR_MIN_STACK_SIZE
	.align		4
.L_559:
        /*0d20*/ 	.byte	0x04, 0x12
        /*0d22*/ 	.short	(.L_561 - .L_560)
	.align		4
.L_560:
        /*0d24*/ 	.word	index@(_ZN18transformer_engine13normalization26rmsnorm_bwd_general_kernelINS0_13Kernel_traitsI13__nv_bfloat16S3_S3_fjLj512ELj1ELj4ELj1ELj16ENS0_18Kernel_traits_baseILj512ES3_S3_S3_fjLj128EEEEELb1EEEvNS0_20BackwardKernelParamsE)
        /*0d28*/ 	.word	0x00000040


	//----- nvinfo : EIATTR_MIN_STACK_SIZE
	.align		4
.L_561:
        /*0d2c*/ 	.byte	0x04, 0x12
        /*0d2e*/ 	.short	(.L_563 - .L_562)
	.align		4
.L_562:
        /*0d30*/ 	.word	index@(_ZN18transformer_engine13normalization26rmsnorm_bwd_general_kernelINS0_13Kernel_traitsI6__halffS3_fjLj512ELj1ELj4ELj1ELj16ENS0_18Kernel_traits_baseILj512ES3_fS3_fjLj128EEEEELb1EEEvNS0_20BackwardKernelParamsE)
        /*0d34*/ 	.word	0x00000000


	//----- nvinfo : EIATTR_MIN_STACK_SIZE
	.align		4
.L_563:
        /*0d38*/ 	.byte	0x04, 0x12
        /*0d3a*/ 	.short	(.L_565 - .L_564)
	.align		4
.L_564:
        /*0d3c*/ 	.word	index@(_ZN18transformer_engine13normalization26rmsnorm_bwd_general_kernelINS0_13Kernel_traitsI6__halfS3_S3_fjLj512ELj1ELj4ELj1ELj16ENS0_18Kernel_traits_baseILj512ES3_S3_S3_fjLj128EEEEELb1EEEvNS0_20BackwardKernelParamsE)
        /*0d40*/ 	.word	0x00000040


	//----- nvinfo : EIATTR_MIN_STACK_SIZE
	.align		4
.L_565:
        /*0d44*/ 	.byte	0x04, 0x12
        /*0d46*/ 	.short	(.L_567 - .L_566)
	.align		4
.L_566:
        /*0d48*/ 	.word	index@(_ZN18transformer_engine13normalization26rmsnorm_bwd_general_kernelINS0_13Kernel_traitsIffffjLj512ELj1ELj4ELj1ELj16ENS0_18Kernel_traits_baseILj512EffffjLj128EEEEELb1EEEvNS0_20BackwardKernelParamsE)
        /*0d4c*/ 	.word	0x00000000


	//----- nvinfo : EIATTR_MIN_STACK_SIZE
	.align		4
.L_567:
        /*0d50*/ 	.byte	0x04, 0x12
        /*0d52*/ 	.short	(.L_569 - .L_568)
	.align		4
.L_568:
        /*0d54*/ 	.word	index@(_ZN18transformer_engine13normalization26rmsnorm_bwd_general_kernelINS0_13Kernel_traitsI13__nv_bfloat16fS3_fjLj128ELj1ELj4ELj1ELj8ENS0_18Kernel_traits_baseILj128ES3_fS3_fjLj128EEEEELb1EEEvNS0_20BackwardKernelParamsE)
        /*0d58*/ 	.word	0x00000010


	//----- nvinfo : EIATTR_MIN_STACK_SIZE
	.align		4
.L_569:
        /*0d5c*/ 	.byte	0x04, 0x12
        /*0d5e*/ 	.short	(.L_571 - .L_570)
	.align		4
.L_570:
        /*0d60*/ 	.word	index@(_ZN18transformer_engine13normalization26rmsnorm_bwd_general_kernelINS0_13Kernel_traitsI13__nv_bfloat16S3_S3_fjLj128ELj1ELj4ELj1ELj8ENS0_18Kernel_traits_baseILj128ES3_S3_S3_fjLj128EEEEELb1EEEvNS0_20BackwardKernelParamsE)
        /*0d64*/ 	.word	0x00000000


	//----- nvinfo : EIATTR_MIN_STACK_SIZE
	.align		4
.L_571:
        /*0d68*/ 	.byte	0x04, 0x12
        /*0d6a*/ 	.short	(.L_573 - .L_572)
	.align		4
.L_572:
        /*0d6c*/ 	.word	index@(_ZN18transformer_engine13normalization26rmsnorm_bwd_general_kernelINS0_13Kernel_traitsI6__halffS3_fjLj128ELj1ELj4ELj1ELj8ENS0_18Kernel_traits_baseILj128ES3_fS3_fjLj128EEEEELb1EEEvNS0_20BackwardKernelParamsE)
        /*0d70*/ 	.word	0x00000010


	//----- nvinfo : EIATTR_MIN_STACK_SIZE
	.align		4
.L_573:
        /*0d74*/ 	.byte	0x04, 0x12
        /*0d76*/ 	.short	(.L_575 - .L_574)
	.align		4
.L_574:
        /*0d78*/ 	.word	index@(_ZN18transformer_engine13normalization26rmsnorm_bwd_general_kernelINS0_13Kernel_traitsI6__halfS3_S3_fjLj128ELj1ELj4ELj1ELj8ENS0_18Kernel_traits_baseILj128ES3_S3_S3_fjLj128EEEEELb1EEEvNS0_20BackwardKernelParamsE)
        /*0d7c*/ 	.word	0x00000000


	//----- nvinfo : EIATTR_MIN_STACK_SIZE
	.align		4
.L_575:
        /*0d80*/ 	.byte	0x04, 0x12
        /*0d82*/ 	.short	(.L_577 - .L_576)
	.align		4
.L_576:
        /*0d84*/ 	.word	index@(_ZN18transformer_engine13normalization26rmsnorm_bwd_general_kernelINS0_13Kernel_traitsIffffjLj128ELj1ELj4ELj1ELj16ENS0_18Kernel_traits_baseILj128EffffjLj128EEEEELb1EEEvNS0_20BackwardKernelParamsE)
        /*0d88*/ 	.word	0x00000000


	//----- nvinfo : EIATTR_MIN_STACK_SIZE
	.align		4
.L_577:
        /*0d8c*/ 	.byte	0x04, 0x12
        /*0d8e*/ 	.short	(.L_579 - .L_578)
	.align		4
.L_578:
        /*0d90*/ 	.word	index@(_ZN18transformer_engine13normalization24rmsnorm_bwd_tuned_kernelINS0_13Kernel_traitsI13__nv_bfloat16S3_S3_fjLj8192ELj1ELj1ELj4ELj16ENS0_18Kernel_traits_baseILj8192ES3_S3_S3_fjLj128EEEEELb1EEEvNS0_20BackwardKernelParamsE)
        /*0d94*/ 	.word	0x00000108


	//----- nvinfo : EIATTR_MIN_STACK_SIZE
	.align		4
.L_579:
        /*0d98*/ 	.byte	0x04, 0x12
        /*0d9a*/ 	.short	(.L_581 - .L_580)
	.align		4
.L_580:
        /*0d9c*/ 	.word	index@(_ZN18transformer_engine13normalization24rmsnorm_bwd_tuned_kernelINS0_13Kernel_traitsI6__halfS3_S3_fjLj8192ELj1ELj1ELj4ELj16ENS0_18Kernel_traits_baseILj8192ES3_S3_S3_fjLj128EEEEELb1EEEvNS0_20BackwardKernelParamsE)
        /*0da0*/ 	.word	0x00000128


	//----- nvinfo : EIATTR_MIN_STACK_SIZE
	.align		4
.L_581:
        /*0da4*/ 	.byte	0x04, 0x12
        /*0da6*/ 	.short	(.L_583 - .L_582)
	.align		4
.L_582:
        /*0da8*/ 	.word	index@(_ZN18transformer_engine13normalization24rmsnorm_bwd_tuned_kernelINS0_13Kernel_traitsIffffjLj8192ELj1ELj1ELj4ELj16ENS0_18Kernel_traits_baseILj8192EffffjLj128EEEEELb1EEEvNS0_20BackwardKernelParamsE)
        /*0dac*/ 	.word	0x000001d8


	//----- nvinfo : EIATTR_MIN_STACK_SIZE
	.align		4
.L_583:
        /*0db0*/ 	.byte	0x04, 0x12
        /*0db2*/ 	.short	(.L_585 - .L_584)
	.align		4
.L_584:
        /*0db4*/ 	.word	index@(_ZN18transformer_engine13normalization24rmsnorm_bwd_tuned_kernelINS0_13Kernel_traitsI13__nv_bfloat16S3_S3_fjLj4096ELj1ELj1ELj4ELj16ENS0_18Kernel_traits_baseILj4096ES3_S3_S3_fjLj128EEEEELb1EEEvNS0_20BackwardKernelParamsE)
        /*0db8*/ 	.word	0x00000000


	//----- nvinfo : EIATTR_MIN_STACK_SIZE
	.align		4
.L_585:
        /*0dbc*/ 	.byte	0x04, 0x12
        /*0dbe*/ 	.short	(.L_587 - .L_586)
	.align		4
.L_586:
        /*0dc0*/ 	.word	index@(_ZN18transformer_engine13normalization24rmsnorm_bwd_tuned_kernelINS0_13Kernel_traitsI6__halfS3_S3_fjLj4096ELj1ELj1ELj4ELj16ENS0_18Kernel_traits_baseILj4096ES3_S3_S3_fjLj128EEEEELb1EEEvNS0_20BackwardKernelParamsE)
        /*0dc4*/ 	.word	0x00000000


	//----- nvinfo : EIATTR_MIN_STACK_SIZE
	.align		4
.L_587:
        /*0dc8*/ 	.byte	0x04, 0x12
        /*0dca*/ 	.short	(.L_589 - .L_588)
	.align		4
.L_588:
        /*0dcc*/ 	.word	index@(_ZN18transformer_engine13normalization24rmsnorm_bwd_tuned_kernelINS0_13Kernel_traitsIffffjLj4096ELj1ELj1ELj4ELj16ENS0_18Kernel_traits_baseILj4096EffffjLj128EEEEELb1EEEvNS0_20BackwardKernelParamsE)
        /*0dd0*/ 	.word	0x00000000


	//----- nvinfo : EIATTR_MIN_STACK_SIZE
	.align		4
.L_589:
        /*0dd4*/ 	.byte	0x04, 0x12
        /*0dd6*/ 	.short	(.L_591 - .L_590)
	.align		4
.L_590:
        /*0dd8*/ 	.word	index@(_ZN18transformer_engine13normalization24rmsnorm_bwd_tuned_kernelINS0_13Kernel_traitsI13__nv_bfloat16S3_S3_fjLj2048ELj1ELj1ELj4ELj16ENS0_18Kernel_traits_baseILj2048ES3_S3_S3_fjLj128EEEEELb1EEEvNS0_20BackwardKernelParamsE)
        /*0ddc*/ 	.word	0x00000000


	//----- nvinfo : EIATTR_MIN_STACK_SIZE
	.align		4
.L_591:
        /*0de0*/ 	.byte	0x04, 0x12
        /*0de2*/ 	.short	(.L_593 - .L_592)
	.align		4
.L_592:
        /*0de4*/ 	.word	index@(_ZN18transformer_engine13normalization24rmsnorm_bwd_tuned_kernelINS0_13Kernel_traitsI6__halfS3_S3_fjLj2048ELj1ELj1ELj4ELj16ENS0_18Kernel_traits_baseILj2048ES3_S3_S3_fjLj128EEEEELb1EEEvNS0_20BackwardKernelParamsE)
        /*0de8*/ 	.word	0x00000000


	//----- nvinfo : EIATTR_MIN_STACK_SIZE
	.align		4
.L_593:
        /*0dec*/ 	.byte	0x04, 0x12
        /*0dee*/ 	.short	(.L_595 - .L_594)
	.align		4
.L_594:
        /*0df0*/ 	.word	index@(_ZN18transformer_engine13normalization24rmsnorm_bwd_tuned_kernelINS0_13Kernel_traitsIffffjLj2048ELj1ELj1ELj4ELj16ENS0_18Kernel_traits_baseILj2048EffffjLj128EEEEELb1EEEvNS0_20BackwardKernelParamsE)
        /*0df4*/ 	.word	0x00000000


	//----- nvinfo : EIATTR_MIN_STACK_SIZE
	.align		4
.L_595:
        /*0df8*/ 	.byte	0x04, 0x12
        /*0dfa*/ 	.short	(.L_597 - .L_596)
	.align		4
.L_596:
        /*0dfc*/ 	.word	index@(_ZN18transformer_engine13normalization24rmsnorm_bwd_tuned_kernelINS0_13Kernel_traitsI13__nv_bfloat16S3_S3_fjLj1024ELj1ELj4ELj1ELj16ENS0_18Kernel_traits_baseILj1024ES3_S3_S3_fjLj128EEEEELb1EEEvNS0_20BackwardKernelParamsE)
        /*0e00*/ 	.word	0x00000000


	//----- nvinfo : EIATTR_MIN_STACK_SIZE
	.align		4
.L_597:
        /*0e04*/ 	.byte	0x04, 0x12
        /*0e06*/ 	.short	(.L_599 - .L_598)
	.align		4
.L_598:
        /*0e08*/ 	.word	index@(_ZN18transformer_engine13normalization24rmsnorm_bwd_tuned_kernelINS0_13Kernel_traitsI6__halfS3_S3_fjLj1024ELj1ELj4ELj1ELj16ENS0_18Kernel_traits_baseILj1024ES3_S3_S3_fjLj128EEEEELb1EEEvNS0_20BackwardKernelParamsE)
        /*0e0c*/ 	.word	0x00000000


	//----- nvinfo : EIATTR_MIN_STACK_SIZE
	.align		4
.L_599:
        /*0e10*/ 	.byte	0x04, 0x12
        /*0e12*/ 	.short	(.L_601 - .L_600)
	.align		4
.L_600:
        /*0e14*/ 	.word	index@(_ZN18transformer_engine13normalization24rmsnorm_bwd_tuned_kernelINS0_13Kernel_traitsIffffjLj1024ELj1ELj4ELj1ELj16ENS0_18Kernel_traits_baseILj1024EffffjLj128EEEEELb1EEEvNS0_20BackwardKernelParamsE)
        /*0e18*/ 	.word	0x00000000


	//----- nvinfo : EIATTR_MIN_STACK_SIZE
	.align		4
.L_601:
        /*0e1c*/ 	.byte	0x04, 0x12
        /*0e1e*/ 	.short	(.L_603 - .L_602)
	.align		4
.L_602:
        /*0e20*/ 	.word	index@(_ZN18transformer_engine13normalization24rmsnorm_bwd_tuned_kernelINS0_13Kernel_traitsI13__nv_bfloat16S3_S3_fjLj768ELj1ELj4ELj1ELj16ENS0_18Kernel_traits_baseILj768ES3_S3_S3_fjLj128EEEEELb1EEEvNS0_20BackwardKernelParamsE)
        /*0e24*/ 	.word	0x00000000


	//----- nvinfo : EIATTR_MIN_STACK_SIZE
	.align		4
.L_603:
        /*0e28*/ 	.byte	0x04, 0x12
        /*0e2a*/ 	.short	(.L_605 - .L_604)
	.align		4
.L_604:
        /*0e2c*/ 	.word	index@(_ZN18transformer_engine13normalization24rmsnorm_bwd_tuned_kernelINS0_13Kernel_traitsI6__halfS3_S3_fjLj768ELj1ELj4ELj1ELj16ENS0_18Kernel_traits_baseILj768ES3_S3_S3_fjLj128EEEEELb1EEEvNS0_20BackwardKernelParamsE)
        /*0e30*/ 	.word	0x00000000


	//----- nvinfo : EIATTR_MIN_STACK_SIZE
	.align		4
.L_605:
        /*0e34*/ 	.byte	0x04, 0x12
        /*0e36*/ 	.short	(.L_607 - .L_606)
	.align		4
.L_606:
        /*0e38*/ 	.word	index@(_ZN18transformer_engine13normalization24rmsnorm_bwd_tuned_kernelINS0_13Kernel_traitsIffffjLj768ELj1ELj4ELj1ELj16ENS0_18Kernel_traits_baseILj768EffffjLj128EEEEELb1EEEvNS0_20BackwardKernelParamsE)
        /*0e3c*/ 	.word	0x00000000


	//----- nvinfo : EIATTR_MIN_STACK_SIZE
	.align		4
.L_607:
        /*0e40*/ 	.byte	0x04, 0x12
        /*0e42*/ 	.short	(.L_609 - .L_608)
	.align		4
.L_608:
        /*0e44*/ 	.word	index@(_ZN18transformer_engine13normalization24rmsnorm_bwd_tuned_kernelINS0_13Kernel_traitsI13__nv_bfloat16S3_S3_fjLj512ELj1ELj4ELj1ELj16ENS0_18Kernel_traits_baseILj512ES3_S3_S3_fjLj128EEEEELb1EEEvNS0_20BackwardKernelParamsE)
        /*0e48*/ 	.word	0x00000000


	//----- nvinfo : EIATTR_MIN_STACK_SIZE
	.align		4
.L_609:
        /*0e4c*/ 	.byte	0x04, 0x12
        /*0e4e*/ 	.short	(.L_611 - .L_610)
	.align		4
.L_610:
        /*0e50*/ 	.word	index@(_ZN18transformer_engine13normalization24rmsnorm_bwd_tuned_kernelINS0_13Kernel_traitsI6__halfS3_S3_fjLj512ELj1ELj4ELj1ELj16ENS0_18Kernel_traits_baseILj512ES3_S3_S3_fjLj128EEEEELb1EEEvNS0_20BackwardKernelParamsE)
        /*0e54*/ 	.word	0x00000000


	//----- nvinfo : EIATTR_MIN_STACK_SIZE
	.align		4
.L_611:
        /*0e58*/ 	.byte	0x04, 0x12
        /*0e5a*/ 	.short	(.L_613 - .L_612)
	.align		4
.L_612:
        /*0e5c*/ 	.word	index@(_ZN18transformer_engine13normalization24rmsnorm_bwd_tuned_kernelINS0_13Kernel_traitsIffffjLj512ELj1ELj4ELj1ELj16ENS0_18Kernel_traits_baseILj512EffffjLj128EEEEELb1EEEvNS0_20BackwardKernelParamsE)
        /*0e60*/ 	.word	0x00000000


	//----- nvinfo : EIATTR_MIN_STACK_SIZE
	.align		4
.L_613:
        /*0e64*/ 	.byte	0x04, 0x12
        /*0e66*/ 	.short	(.L_615 - .L_614)
	.align		4
.L_614:
        /*0e68*/ 	.word	index@(_ZN18transformer_engine13normalization26rmsnorm_bwd_general_kernelINS0_13Kernel_traitsI13__nv_bfloat16fS3_fjLj4096ELj1ELj1ELj4ELj16ENS0_18Kernel_traits_baseILj4096ES3_fS3_fjLj128EEEEELb0EEEvNS0_20BackwardKernelParamsE)
        /*0e6c*/ 	.word	0x00000000


	//----- nvinfo : EIATTR_MIN_STACK_SIZE
	.align		4
.L_615:
        /*0e70*/ 	.byte	0x04, 0x12
        /*0e72*/ 	.short	(.L_617 - .L_616)
	.align		4
.L_616:
        /*0e74*/ 	.word	index@(_ZN18transformer_engine13normalization26rmsnorm_bwd_general_kernelINS0_13Kernel_traitsI13__nv_bfloat16S3_S3_fjLj4096ELj1ELj1ELj4ELj16ENS0_18Kernel_traits_baseILj4096ES3_S3_S3_fjLj128EEEEELb0EEEvNS0_20BackwardKernelParamsE)
        /*0e78*/ 	.word	0x00000000


	//----- nvinfo : EIATTR_MIN_STACK_SIZE
	.align		4
.L_617:
        /*0e7c*/ 	.byte	0x04, 0x12
        /*0e7e*/ 	.short	(.L_619 - .L_618)
	.align		4
.L_618:
        /*0e80*/ 	.word	index@(_ZN18transformer_engine13normalization26rmsnorm_bwd_general_kernelINS0_13Kernel_traitsI6__halffS3_fjLj4096ELj1ELj1ELj4ELj16ENS0_18Kernel_traits_baseILj4096ES3_fS3_fjLj128EEEEELb0EEEvNS0_20BackwardKernelParamsE)
        /*0e84*/ 	.word	0x00000000


	//----- nvinfo : EIATTR_MIN_STACK_SIZE
	.align		4
.L_619:
        /*0e88*/ 	.byte	0x04, 0x12
        /*0e8a*/ 	.short	(.L_621 - .L_620)
	.align		4
.L_620:
        /*0e8c*/ 	.word	index@(_ZN18transformer_engine13normalization26rmsnorm_bwd_general_kernelINS0_13Kernel_traitsI6__halfS3_S3_fjLj4096ELj1ELj1ELj4ELj16ENS0_18Kernel_traits_baseILj4096ES3_S3_S3_fjLj128EEEEELb0EEEvNS0_20BackwardKernelParamsE)
        /*0e90*/ 	.word	0x00000000


	//----- nvinfo : EIATTR_MIN_STACK_SIZE
	.align		4
.L_621:
        /*0e94*/ 	.byte	0x04, 0x12
        /*0e96*/ 	.short	(.L_623 - .L_622)
	.align		4
.L_622:
        /*0e98*/ 	.word	index@(_ZN18transformer_engine13normalization26rmsnorm_bwd_general_kernelINS0_13Kernel_traitsIffffjLj4096ELj1ELj1ELj4ELj16ENS0_18Kernel_traits_baseILj4096EffffjLj128EEEEELb0EEEvNS0_20BackwardKernelParamsE)
        /*0e9c*/ 	.word	0x00000000


	//----- nvinfo : EIATTR_MIN_STACK_SIZE
	.align		4
.L_623:
        /*0ea0*/ 	.byte	0x04, 0x12
        /*0ea2*/ 	.short	(.L_625 - .L_624)
	.align		4
.L_624:
        /*0ea4*/ 	.word	index@(_ZN18transformer_engine13normalization26rmsnorm_bwd_general_kernelINS0_13Kernel_traitsI13__nv_bfloat16fS3_fjLj2048ELj1ELj1ELj4ELj16ENS0_18Kernel_traits_baseILj2048ES3_fS3_fjLj128EEEEELb0EEEvNS0_20BackwardKernelParamsE)
        /*0ea8*/ 	.word	0x00000000


	//----- nvinfo : EIATTR_MIN_STACK_SIZE
	.align		4
.L_625:
        /*0eac*/ 	.byte	0x04, 0x12
        /*0eae*/ 	.short	(.L_627 - .L_626)
	.align		4
.L_626:
        /*0eb0*/ 	.word	index@(_ZN18transformer_engine13normalization26rmsnorm_bwd_general_kernelINS0_13Kernel_traitsI13__nv_bfloat16S3_S3_fjLj2048ELj1ELj1ELj4ELj16ENS0_18Kernel_traits_baseILj2048ES3_S3_S3_fjLj128EEEEELb0EEEvNS0_20BackwardKernelParamsE)
        /*0eb4*/ 	.word	0x00000000


	//----- nvinfo : EIATTR_MIN_STACK_SIZE
	.align		4
.L_627:
        /*0eb8*/ 	.byte	0x04, 0x12
        /*0eba*/ 	.short	(.L_629 - .L_628)
	.align		4
.L_628:
        /*0ebc*/ 	.word	index@(_ZN18transformer_engine13normalization26rmsnorm_bwd_general_kernelINS0_13Kernel_traitsI6__halffS3_fjLj2048ELj1ELj1ELj4ELj16ENS0_18Kernel_traits_baseILj2048ES3_fS3_fjLj128EEEEELb0EEEvNS0_20BackwardKernelParamsE)
        /*0ec0*/ 	.word	0x00000000


	//----- nvinfo : EIATTR_MIN_STACK_SIZE
	.align		4
.L_629:
        /*0ec4*/ 	.byte	0x04, 0x12
        /*0ec6*/ 	.short	(.L_631 - .L_630)
	.align		4
.L_630:
        /*0ec8*/ 	.word	index@(_ZN18transformer_engine13normalization26rmsnorm_bwd_general_kernelINS0_13Kernel_traitsI6__halfS3_S3_fjLj2048ELj1ELj1ELj4ELj16ENS0_18Kernel_traits_baseILj2048ES3_S3_S3_fjLj128EEEEELb0EEEvNS0_20BackwardKernelParamsE)
        /*0ecc*/ 	.word	0x00000000


	//----- nvinfo : EIATTR_MIN_STACK_SIZE
	.align		4
.L_631:
        /*0ed0*/ 	.byte	0x04, 0x12
        /*0ed2*/ 	.short	(.L_633 - .L_632)
	.align		4
.L_632:
        /*0ed4*/ 	.word	index@(_ZN18transformer_engine13normalization26rmsnorm_bwd_general_kernelINS0_13Kernel_traitsIffffjLj2048ELj1ELj1ELj4ELj16ENS0_18Kernel_traits_baseILj2048EffffjLj128EEEEELb0EEEvNS0_20BackwardKernelParamsE)
        /*0ed8*/ 	.word	0x00000000


	//----- nvinfo : EIATTR_MIN_STACK_SIZE
	.align		4
.L_633:
        /*0edc*/ 	.byte	0x04, 0x12
        /*0ede*/ 	.short	(.L_635 - .L_634)
	.align		4
.L_634:
        /*0ee0*/ 	.word	index@(_ZN18transformer_engine13normalization26rmsnorm_bwd_general_kernelINS0_13Kernel_traitsI13__nv_bfloat16fS3_fjLj1024ELj1ELj4ELj1ELj16ENS0_18Kernel_traits_baseILj1024ES3_fS3_fjLj128EEEEELb0EEEvNS0_20BackwardKernelParamsE)
        /*0ee4*/ 	.word	0x00000080


	//----- nvinfo : EIATTR_MIN_STACK_SIZE
	.align		4
.L_635:
        /*0ee8*/ 	.byte	0x04, 0x12
        /*0eea*/ 	.short	(.L_637 - .L_636)
	.align		4
.L_636:
        /*0eec*/ 	.word	index@(_ZN18transformer_engine13normalization26rmsnorm_bwd_general_kernelINS0_13Kernel_traitsI13__nv_bfloat16S3_S3_fjLj1024ELj1ELj4ELj1ELj16ENS0_18Kernel_traits_baseILj1024ES3_S3_S3_fjLj128EEEEELb0EEEvNS0_20BackwardKernelParamsE)
        /*0ef0*/ 	.word	0x00000080


	//----- nvinfo : EIATTR_MIN_STACK_SIZE
	.align		4
.L_637:
        /*0ef4*/ 	.byte	0x04, 0x12
        /*0ef6*/ 	.short	(.L_639 - .L_638)
	.align		4
.L_638:
        /*0ef8*/ 	.word	index@(_ZN18transformer_engine13normalization26rmsnorm_bwd_general_kernelINS0_13Kernel_traitsI6__halffS3_fjLj1024ELj1ELj4ELj1ELj16ENS0_18Kernel_traits_baseILj1024ES3_fS3_fjLj128EEEEELb0EEEvNS0_20BackwardKernelParamsE)
        /*0efc*/ 	.word	0x00000080


	//----- nvinfo : EIATTR_MIN_STACK_SIZE
	.align		4
.L_639:
        /*0f00*/ 	.byte	0x04, 0x12
        /*0f02*/ 	.short	(.L_641 - .L_640)
	.align		4
.L_640:
        /*0f04*/ 	.word	index@(_ZN18transformer_engine13normalization26rmsnorm_bwd_general_kernelINS0_13Kernel_traitsI6__halfS3_S3_fjLj1024ELj1ELj4ELj1ELj16ENS0_18Kernel_traits_baseILj1024ES3_S3_S3_fjLj128EEEEELb0EEEvNS0_20BackwardKernelParamsE)
        /*0f08*/ 	.word	0x00000080


	//----- nvinfo : EIATTR_MIN_STACK_SIZE
	.align		4
.L_641:
        /*0f0c*/ 	.byte	0x04, 0x12
        /*0f0e*/ 	.short	(.L_643 - .L_642)
	.align		4
.L_642:
        /*0f10*/ 	.word	index@(_ZN18transformer_engine13normalization26rmsnorm_bwd_general_kernelINS0_13Kernel_traitsIffffjLj1024ELj1ELj4ELj1ELj16ENS0_18Kernel_traits_baseILj1024EffffjLj128EEEEELb0EEEvNS0_20BackwardKernelParamsE)
        /*0f14*/ 	.word	0x00000080


	//----- nvinfo : EIATTR_MIN_STACK_SIZE
	.align		4
.L_643:
        /*0f18*/ 	.byte	0x04, 0x12
        /*0f1a*/ 	.short	(.L_645 - .L_644)
	.align		4
.L_644:
        /*0f1c*/ 	.word	index@(_ZN18transformer_engine13normalization26rmsnorm_bwd_general_kernelINS0_13Kernel_traitsI13__nv_bfloat16fS3_fjLj512ELj1ELj4ELj1ELj16ENS0_18Kernel_traits_baseILj512ES3_fS3_fjLj128EEEEELb0EEEvNS0_20BackwardKernelParamsE)
        /*0f20*/ 	.word	0x00000000


	//----- nvinfo : EIATTR_MIN_STACK_SIZE
	.align		4
.L_645:
        /*0f24*/ 	.byte	0x04, 0x12
        /*0f26*/ 	.short	(.L_647 - .L_646)
	.align		4
.L_646:
        /*0f28*/ 	.word	index@(_ZN18transformer_engine13normalization26rmsnorm_bwd_general_kernelINS0_13Kernel_traitsI13__nv_bfloat16S3_S3_fjLj512ELj1ELj4ELj1ELj16ENS0_18Kernel_traits_baseILj512ES3_S3_S3_fjLj128EEEEELb0EEEvNS0_20BackwardKernelParamsE)
        /*0f2c*/ 	.word	0x00000040


	//----- nvinfo : EIATTR_MIN_STACK_SIZE
	.align		4
.L_647:
        /*0f30*/ 	.byte	0x04, 0x12
        /*0f32*/ 	.short	(.L_649 - .L_648)
	.align		4
.L_648:
        /*0f34*/ 	.word	index@(_ZN18transformer_engine13normalization26rmsnorm_bwd_general_kernelINS0_13Kernel_traitsI6__halffS3_fjLj512ELj1ELj4ELj1ELj16ENS0_18Kernel_traits_baseILj512ES3_fS3_fjLj128EEEEELb0EEEvNS0_20BackwardKernelParamsE)
        /*0f38*/ 	.word	0x00000000


	//----- nvinfo : EIATTR_MIN_STACK_SIZE
	.align		4
.L_649:
        /*0f3c*/ 	.byte	0x04, 0x12
        /*0f3e*/ 	.short	(.L_651 - .L_650)
	.align		4
.L_650:
        /*0f40*/ 	.word	index@(_ZN18transformer_engine13normalization26rmsnorm_bwd_general_kernelINS0_13Kernel_traitsI6__halfS3_S3_fjLj512ELj1ELj4ELj1ELj16ENS0_18Kernel_traits_baseILj512ES3_S3_S3_fjLj128EEEEELb0EEEvNS0_20BackwardKernelParamsE)
        /*0f44*/ 	.word	0x00000040


	//----- nvinfo : EIATTR_MIN_STACK_SIZE
	.align		4
.L_651:
        /*0f48*/ 	.byte	0x04, 0x12
        /*0f4a*/ 	.short	(.L_653 - .L_652)
	.align		4
.L_652:
        /*0f4c*/ 	.word	index@(_ZN18transformer_engine13normalization26rmsnorm_bwd_general_kernelINS0_13Kernel_traitsIffffjLj512ELj1ELj4ELj1ELj16ENS0_18Kernel_traits_baseILj512EffffjLj128EEEEELb0EEEvNS0_20BackwardKernelParamsE)
        /*0f50*/ 	.word	0x00000000


	//----- nvinfo : EIATTR_MIN_STACK_SIZE
	.align		4
.L_653:
        /*0f54*/ 	.byte	0x04, 0x12
        /*0f56*/ 	.short	(.L_655 - .L_654)
	.align		4
.L_654:
        /*0f58*/ 	.word	index@(_ZN18transformer_engine13normalization26rmsnorm_bwd_general_kernelINS0_13Kernel_traitsI13__nv_bfloat16fS3_fjLj128ELj1ELj4ELj1ELj8ENS0_18Kernel_traits_baseILj128ES3_fS3_fjLj128EEEEELb0EEEvNS0_20BackwardKernelParamsE)
        /*0f5c*/ 	.word	0x00000010


	//----- nvinfo : EIATTR_MIN_STACK_SIZE
	.align		4
.L_655:
        /*0f60*/ 	.byte	0x04, 0x12
        /*0f62*/ 	.short	(.L_657 - .L_656)
	.align		4
.L_656:
        /*0f64*/ 	.word	index@(_ZN18transformer_engine13normalization35rmsnorm_bwd_finalize_general_kernelI13__nv_bfloat16fLj4ELj1ELj4ELj32EEEvNS0_20BackwardKernelParamsE)
        /*0f68*/ 	.word	0x00000000


	//----- nvinfo : EIATTR_MIN_STACK_SIZE
	.align		4
.L_657:
        /*0f6c*/ 	.byte	0x04, 0x12
        /*0f6e*/ 	.short	(.L_659 - .L_658)
	.align		4
.L_658:
        /*0f70*/ 	.word	index@(_ZN18transformer_engine13normalization26rmsnorm_bwd_general_kernelINS0_13Kernel_traitsI13__nv_bfloat16S3_S3_fjLj128ELj1ELj4ELj1ELj8ENS0_18Kernel_traits_baseILj128ES3_S3_S3_fjLj128EEEEELb0EEEvNS0_20BackwardKernelParamsE)
        /*0f74*/ 	.word	0x00000000


	//----- nvinfo : EIATTR_MIN_STACK_SIZE
	.align		4
.L_659:
        /*0f78*/ 	.byte	0x04, 0x12
        /*0f7a*/ 	.short	(.L_661 - .L_660)
	.align		4
.L_660:
        /*0f7c*/ 	.word	index@(_ZN18transformer_engine13normalization26rmsnorm_bwd_general_kernelINS0_13Kernel_traitsI6__halffS3_fjLj128ELj1ELj4ELj1ELj8ENS0_18Kernel_traits_baseILj128ES3_fS3_fjLj128EEEEELb0EEEvNS0_20BackwardKernelParamsE)
        /*0f80*/ 	.word	0x00000010


	//----- nvinfo : EIATTR_MIN_STACK_SIZE
	.align		4
.L_661:
        /*0f84*/ 	.byte	0x04, 0x12
        /*0f86*/ 	.short	(.L_663 - .L_662)
	.align		4
.L_662:
        /*0f88*/ 	.word	index@(_ZN18transformer_engine13normalization35rmsnorm_bwd_finalize_general_kernelI6__halffLj4ELj1ELj4ELj32EEEvNS0_20BackwardKernelParamsE)
        /*0f8c*/ 	.word	0x00000000


	//----- nvinfo : EIATTR_MIN_STACK_SIZE
	.align		4
.L_663:
        /*0f90*/ 	.byte	0x04, 0x12
        /*0f92*/ 	.short	(.L_665 - .L_664)
	.align		4
.L_664:
        /*0f94*/ 	.word	index@(_ZN18transformer_engine13normalization26rmsnorm_bwd_general_kernelINS0_13Kernel_traitsI6__halfS3_S3_fjLj128ELj1ELj4ELj1ELj8ENS0_18Kernel_traits_baseILj128ES3_S3_S3_fjLj128EEEEELb0EEEvNS0_20BackwardKernelParamsE)
        /*0f98*/ 	.word	0x00000000


	//----- nvinfo : EIATTR_MIN_STACK_SIZE
	.align		4
.L_665:
        /*0f9c*/ 	.byte	0x04, 0x12
        /*0f9e*/ 	.short	(.L_667 - .L_666)
	.align		4
.L_666:
        /*0fa0*/ 	.word	index@(_ZN18transformer_engine13normalization35rmsnorm_bwd_finalize_general_kernelIffLj4ELj1ELj4ELj32EEEvNS0_20BackwardKernelParamsE)
        /*0fa4*/ 	.word	0x00000000


	//----- nvinfo : EIATTR_MIN_STACK_SIZE
	.align		4
.L_667:
        /*0fa8*/ 	.byte	0x04, 0x12
        /*0faa*/ 	.short	(.L_669 - .L_668)
	.align		4
.L_668:
        /*0fac*/ 	.word	index@(_ZN18transformer_engine13normalization26rmsnorm_bwd_general_kernelINS0_13Kernel_traitsIffffjLj128ELj1ELj4ELj1ELj16ENS0_18Kernel_traits_baseILj128EffffjLj128EEEEELb0EEEvNS0_20BackwardKernelParamsE)
        /*0fb0*/ 	.word	0x00000000


	//----- nvinfo : EIATTR_MIN_STACK_SIZE
	.align		4
.L_669:
        /*0fb4*/ 	.byte	0x04, 0x12
        /*0fb6*/ 	.short	(.L_671 - .L_670)
	.align		4
.L_670:
        /*0fb8*/ 	.word	index@(_ZN18transformer_engine13normalization33rmsnorm_bwd_finalize_tuned_kernelINS0_22Kernel_traits_finalizeILj8192E13__nv_bfloat16S3_S3_fjLj1024ELj4ENS0_18Kernel_traits_baseILj8192ES3_S3_S3_fjLj1024EEEEEEEvNS0_20BackwardKernelParamsE)
        /*0fbc*/ 	.word	0x00000000


	//----- nvinfo : EIATTR_MIN_STACK_SIZE
	.align		4
.L_671:
        /*0fc0*/ 	.byte	0x04, 0x12
        /*0fc2*/ 	.short	(.L_673 - .L_672)
	.align		4
.L_672:
        /*0fc4*/ 	.word	index@(_ZN18transformer_engine13normalization24rmsnorm_bwd_tuned_kernelINS0_13Kernel_traitsI13__nv_bfloat16S3_S3_fjLj8192ELj1ELj1ELj4ELj16ENS0_18Kernel_traits_baseILj8192ES3_S3_S3_fjLj128EEEEELb0EEEvNS0_20BackwardKernelParamsE)
        /*0fc8*/ 	.word	0x000000a0


	//----- nvinfo : EIATTR_MIN_STACK_SIZE
	.align		4
.L_673:
        /*0fcc*/ 	.byte	0x04, 0x12
        /*0fce*/ 	.short	(.L_675 - .L_674)
	.align		4
.L_674:
        /*0fd0*/ 	.word	index@(_ZN18transformer_engine13normalization33rmsnorm_bwd_finalize_tuned_kernelINS0_22Kernel_traits_finalizeILj8192E6__halfS3_S3_fjLj1024ELj4ENS0_18Kernel_traits_baseILj8192ES3_S3_S3_fjLj1024EEEEEEEvNS0_20BackwardKernelParamsE)
        /*0fd4*/ 	.word	0x00000000


	//----- nvinfo : EIATTR_MIN_STACK_SIZE
	.align		4
.L_675:
        /*0fd8*/ 	.byte	0x04, 0x12
        /*0fda*/ 	.short	(.L_677 - .L_676)
	.align		4
.L_676:
        /*0fdc*/ 	.word	index@(_ZN18transformer_engine13normalization24rmsnorm_bwd_tuned_kernelINS0_13Kernel_traitsI6__halfS3_S3_fjLj8192ELj1ELj1ELj4ELj16ENS0_18Kernel_traits_baseILj8192ES3_S3_S3_fjLj128EEEEELb0EEEvNS0_20BackwardKernelParamsE)
        /*0fe0*/ 	.word	0x00000078


	//----- nvinfo : EIATTR_MIN_STACK_SIZE
	.align		4
.L_677:
        /*0fe4*/ 	.byte	0x04, 0x12
        /*0fe6*/ 	.short	(.L_679 - .L_678)
	.align		4
.L_678:
        /*0fe8*/ 	.word	index@(_ZN18transformer_engine13normalization33rmsnorm_bwd_finalize_tuned_kernelINS0_22Kernel_traits_finalizeILj8192EffffjLj1024ELj4ENS0_18Kernel_traits_baseILj8192EffffjLj1024EEEEEEEvNS0_20BackwardKernelParamsE)
        /*0fec*/ 	.word	0x00000000


	//----- nvinfo : EIATTR_MIN_STACK_SIZE
	.align		4
.L_679:
        /*0ff0*/ 	.byte	0x04, 0x12
        /*0ff2*/ 	.short	(.L_681 - .L_680)
	.align		4
.L_680:
        /*0ff4*/ 	.word	index@(_ZN18transformer_engine13normalization24rmsnorm_bwd_tuned_kernelINS0_13Kernel_traitsIffffjLj8192ELj1ELj1ELj4ELj16ENS0_18Kernel_traits_baseILj8192EffffjLj128EEEEELb0EEEvNS0_20BackwardKernelParamsE)
        /*0ff8*/ 	.word	0x00000180


	//----- nvinfo : EIATTR_MIN_STACK_SIZE
	.align		4
.L_681:
        /*0ffc*/ 	.byte	0x04, 0x12
        /*0ffe*/ 	.short	(.L_683 - .L_682)
	.align		4
.L_682:
        /*1000*/ 	.word	index@(_ZN18transformer_engine13normalization33rmsnorm_bwd_finalize_tuned_kernelINS0_22Kernel_traits_finalizeILj4096E13__nv_bfloat16S3_S3_fjLj1024ELj4ENS0_18Kernel_traits_baseILj4096ES3_S3_S3_fjLj1024EEEEEEEvNS0_20BackwardKernelParamsE)
        /*1004*/ 	.word	0x00000000


	//----- nvinfo : EIATTR_MIN_STACK_SIZE
	.align		4
.L_683:
        /*1008*/ 	.byte	0x04, 0x12
        /*100a*/ 	.short	(.L_685 - .L_684)
	.align		4
.L_684:
        /*100c*/ 	.word	index@(_ZN18transformer_engine13normalization24rmsnorm_bwd_tuned_kernelINS0_13Kernel_traitsI13__nv_bfloat16S3_S3_fjLj4096ELj1ELj1ELj4ELj16ENS0_18Kernel_traits_baseILj4096ES3_S3_S3_fjLj128EEEEELb0EEEvNS0_20BackwardKernelParamsE)
        /*1010*/ 	.word	0x00000000


	//----- nvinfo : EIATTR_MIN_STACK_SIZE
	.align		4
.L_685:
        /*1014*/ 	.byte	0x04, 0x12
        /*1016*/ 	.short	(.L_687 - .L_686)
	.align		4
.L_686:
        /*1018*/ 	.word	index@(_ZN18transformer_engine13normalization33rmsnorm_bwd_finalize_tuned_kernelINS0_22Kernel_traits_finalizeILj4096E6__halfS3_S3_fjLj1024ELj4ENS0_18Kernel_traits_baseILj4096ES3_S3_S3_fjLj1024EEEEEEEvNS0_20BackwardKernelParamsE)
        /*101c*/ 	.word	0x00000000


	//----- nvinfo : EIATTR_MIN_STACK_SIZE
	.align		4
.L_687:
        /*1020*/ 	.byte	0x04, 0x12
        /*1022*/ 	.short	(.L_689 - .L_688)
	.align		4
.L_688:
        /*1024*/ 	.word	index@(_ZN18transformer_engine13normalization24rmsnorm_bwd_tuned_kernelINS0_13Kernel_traitsI6__halfS3_S3_fjLj4096ELj1ELj1ELj4ELj16ENS0_18Kernel_traits_baseILj4096ES3_S3_S3_fjLj128EEEEELb0EEEvNS0_20BackwardKernelParamsE)
        /*1028*/ 	.word	0x00000000


	//----- nvinfo : EIATTR_MIN_STACK_SIZE
	.align		4
.L_689:
        /*102c*/ 	.byte	0x04, 0x12
        /*102e*/ 	.short	(.L_691 - .L_690)
	.align		4
.L_690:
        /*1030*/ 	.word	index@(_ZN18transformer_engine13normalization33rmsnorm_bwd_finalize_tuned_kernelINS0_22Kernel_traits_finalizeILj4096EffffjLj1024ELj4ENS0_18Kernel_traits_baseILj4096EffffjLj1024EEEEEEEvNS0_20BackwardKernelParamsE)
        /*1034*/ 	.word	0x00000000


	//----- nvinfo : EIATTR_MIN_STACK_SIZE
	.align		4
.L_691:
        /*1038*/ 	.byte	0x04, 0x12
        /*103a*/ 	.short	(.L_693 - .L_692)
	.align		4
.L_692:
        /*103c*/ 	.word	index@(_ZN18transformer_engine13normalization24rmsnorm_bwd_tuned_kernelINS0_13Kernel_traitsIffffjLj4096ELj1ELj1ELj4ELj16ENS0_18Kernel_traits_baseILj4096EffffjLj128EEEEELb0EEEvNS0_20BackwardKernelParamsE)
        /*1040*/ 	.word	0x00000000


	//----- nvinfo : EIATTR_MIN_STACK_SIZE
	.align		4
.L_693:
        /*1044*/ 	.byte	0x04, 0x12
        /*1046*/ 	.short	(.L_695 - .L_694)
	.align		4
.L_694:
        /*1048*/ 	.word	index@(_ZN18transformer_engine13normalization33rmsnorm_bwd_finalize_tuned_kernelINS0_22Kernel_traits_finalizeILj2048E13__nv_bfloat16S3_S3_fjLj1024ELj4ENS0_18Kernel_traits_baseILj2048ES3_S3_S3_fjLj1024EEEEEEEvNS0_20BackwardKernelParamsE)
        /*104c*/ 	.word	0x00000000


	//----- nvinfo : EIATTR_MIN_STACK_SIZE
	.align		4
.L_695:
        /*1050*/ 	.byte	0x04, 0x12
        /*1052*/ 	.short	(.L_697 - .L_696)
	.align		4
.L_696:
        /*1054*/ 	.word	index@(_ZN18transformer_engine13normalization24rmsnorm_bwd_tuned_kernelINS0_13Kernel_traitsI13__nv_bfloat16S3_S3_fjLj2048ELj1ELj1ELj4ELj16ENS0_18Kernel_traits_baseILj2048ES3_S3_S3_fjLj128EEEEELb0EEEvNS0_20BackwardKernelParamsE)
        /*1058*/ 	.word	0x00000000


	//----- nvinfo : EIATTR_MIN_STACK_SIZE
	.align		4
.L_697:
        /*105c*/ 	.byte	0x04, 0x12
        /*105e*/ 	.short	(.L_699 - .L_698)
	.align		4
.L_698:
        /*1060*/ 	.word	index@(_ZN18transformer_engine13normalization33rmsnorm_bwd_finalize_tuned_kernelINS0_22Kernel_traits_finalizeILj2048E6__halfS3_S3_fjLj1024ELj4ENS0_18Kernel_traits_baseILj2048ES3_S3_S3_fjLj1024EEEEEEEvNS0_20BackwardKernelParamsE)
        /*1064*/ 	.word	0x00000000


	//----- nvinfo : EIATTR_MIN_STACK_SIZE
	.align		4
.L_699:
        /*1068*/ 	.byte	0x04, 0x12
        /*106a*/ 	.short	(.L_701 - .L_700)
	.align		4
.L_700:
        /*106c*/ 	.word	index@(_ZN18transformer_engine13normalization24rmsnorm_bwd_tuned_kernelINS0_13Kernel_traitsI6__halfS3_S3_fjLj2048ELj1ELj1ELj4ELj16ENS0_18Kernel_traits_baseILj2048ES3_S3_S3_fjLj128EEEEELb0EEEvNS0_20BackwardKernelParamsE)
        /*1070*/ 	.word	0x00000000


	//----- nvinfo : EIATTR_MIN_STACK_SIZE
	.align		4
.L_701:
        /*1074*/ 	.byte	0x04, 0x12
        /*1076*/ 	.short	(.L_703 - .L_702)
	.align		4
.L_702:
        /*1078*/ 	.word	index@(_ZN18transformer_engine13normalization33rmsnorm_bwd_finalize_tuned_kernelINS0_22Kernel_traits_finalizeILj2048EffffjLj1024ELj4ENS0_18Kernel_traits_baseILj2048EffffjLj1024EEEEEEEvNS0_20BackwardKernelParamsE)
        /*107c*/ 	.word	0x00000000


	//----- nvinfo : EIATTR_MIN_STACK_SIZE
	.align		4
.L_703:
        /*1080*/ 	.byte	0x04, 0x12
        /*1082*/ 	.short	(.L_705 - .L_704)
	.align		4
.L_704:
        /*1084*/ 	.word	index@(_ZN18transformer_engine13normalization24rmsnorm_bwd_tuned_kernelINS0_13Kernel_traitsIffffjLj2048ELj1ELj1ELj4ELj16ENS0_18Kernel_traits_baseILj2048EffffjLj128EEEEELb0EEEvNS0_20BackwardKernelParamsE)
        /*1088*/ 	.word	0x00000000


	//----- nvinfo : EIATTR_MIN_STACK_SIZE
	.align		4
.L_705:
        /*108c*/ 	.byte	0x04, 0x12
        /*108e*/ 	.short	(.L_707 - .L_706)
	.align		4
.L_706:
        /*1090*/ 	.word	index@(_ZN18transformer_engine13normalization33rmsnorm_bwd_finalize_tuned_kernelINS0_22Kernel_traits_finalizeILj1024E13__nv_bfloat16S3_S3_fjLj1024ELj4ENS0_18Kernel_traits_baseILj1024ES3_S3_S3_fjLj1024EEEEEEEvNS0_20BackwardKernelParamsE)
        /*1094*/ 	.word	0x00000000


	//----- nvinfo : EIATTR_MIN_STACK_SIZE
	.align		4
.L_707:
        /*1098*/ 	.byte	0x04, 0x12
        /*109a*/ 	.short	(.L_709 - .L_708)
	.align		4
.L_708:
        /*109c*/ 	.word	index@(_ZN18transformer_engine13normalization24rmsnorm_bwd_tuned_kernelINS0_13Kernel_traitsI13__nv_bfloat16S3_S3_fjLj1024ELj1ELj4ELj1ELj16ENS0_18Kernel_traits_baseILj1024ES3_S3_S3_fjLj128EEEEELb0EEEvNS0_20BackwardKernelParamsE)
        /*10a0*/ 	.word	0x00000000


	//----- nvinfo : EIATTR_MIN_STACK_SIZE
	.align		4
.L_709:
        /*10a4*/ 	.byte	0x04, 0x12
        /*10a6*/ 	.short	(.L_711 - .L_710)
	.align		4
.L_710:
        /*10a8*/ 	.word	index@(_ZN18transformer_engine13normalization33rmsnorm_bwd_finalize_tuned_kernelINS0_22Kernel_traits_finalizeILj1024E6__halfS3_S3_fjLj1024ELj4ENS0_18Kernel_traits_baseILj1024ES3_S3_S3_fjLj1024EEEEEEEvNS0_20BackwardKernelParamsE)
        /*10ac*/ 	.word	0x00000000


	//----- nvinfo : EIATTR_MIN_STACK_SIZE
	.align		4
.L_711:
        /*10b0*/ 	.byte	0x04, 0x12
        /*10b2*/ 	.short	(.L_713 - .L_712)
	.align		4
.L_712:
        /*10b4*/ 	.word	index@(_ZN18transformer_engine13normalization24rmsnorm_bwd_tuned_kernelINS0_13Kernel_traitsI6__halfS3_S3_fjLj1024ELj1ELj4ELj1ELj16ENS0_18Kernel_traits_baseILj1024ES3_S3_S3_fjLj128EEEEELb0EEEvNS0_20BackwardKernelParamsE)
        /*10b8*/ 	.word	0x00000000


	//----- nvinfo : EIATTR_MIN_STACK_SIZE
	.align		4
.L_713:
        /*10bc*/ 	.byte	0x04, 0x12
        /*10be*/ 	.short	(.L_715 - .L_714)
	.align		4
.L_714:
        /*10c0*/ 	.word	index@(_ZN18transformer_engine13normalization33rmsnorm_bwd_finalize_tuned_kernelINS0_22Kernel_traits_finalizeILj1024EffffjLj1024ELj4ENS0_18Kernel_traits_baseILj1024EffffjLj1024EEEEEEEvNS0_20BackwardKernelParamsE)
        /*10c4*/ 	.word	0x00000000


	//----- nvinfo : EIATTR_MIN_STACK_SIZE
	.align		4
.L_715:
        /*10c8*/ 	.byte	0x04, 0x12
        /*10ca*/ 	.short	(.L_717 - .L_716)
	.align		4
.L_716:
        /*10cc*/ 	.word	index@(_ZN18transformer_engine13normalization24rmsnorm_bwd_tuned_kernelINS0_13Kernel_traitsIffffjLj1024ELj1ELj4ELj1ELj16ENS0_18Kernel_traits_baseILj1024EffffjLj128EEEEELb0EEEvNS0_20BackwardKernelParamsE)
        /*10d0*/ 	.word	0x00000000


	//----- nvinfo : EIATTR_MIN_STACK_SIZE
	.align		4
.L_717:
        /*10d4*/ 	.byte	0x04, 0x12
        /*10d6*/ 	.short	(.L_719 - .L_718)
	.align		4
.L_718:
        /*10d8*/ 	.word	index@(_ZN18transformer_engine13normalization33rmsnorm_bwd_finalize_tuned_kernelINS0_22Kernel_traits_finalizeILj768E13__nv_bfloat16S3_S3_fjLj1024ELj4ENS0_18Kernel_traits_baseILj768ES3_S3_S3_fjLj1024EEEEEEEvNS0_20BackwardKernelParamsE)
        /*10dc*/ 	.word	0x00000000


	//----- nvinfo : EIATTR_MIN_STACK_SIZE
	.align		4
.L_719:
        /*10e0*/ 	.byte	0x04, 0x12
        /*10e2*/ 	.short	(.L_721 - .L_720)
	.align		4
.L_720:
        /*10e4*/ 	.word	index@(_ZN18transformer_engine13normalization24rmsnorm_bwd_tuned_kernelINS0_13Kernel_traitsI13__nv_bfloat16S3_S3_fjLj768ELj1ELj4ELj1ELj16ENS0_18Kernel_traits_baseILj768ES3_S3_S3_fjLj128EEEEELb0EEEvNS0_20BackwardKernelParamsE)
        /*10e8*/ 	.word	0x00000000


	//----- nvinfo : EIATTR_MIN_STACK_SIZE
	.align		4
.L_721:
        /*10ec*/ 	.byte	0x04, 0x12
        /*10ee*/ 	.short	(.L_723 - .L_722)
	.align		4
.L_722:
        /*10f0*/ 	.word	index@(_ZN18transformer_engine13normalization33rmsnorm_bwd_finalize_tuned_kernelINS0_22Kernel_traits_finalizeILj768E6__halfS3_S3_fjLj1024ELj4ENS0_18Kernel_traits_baseILj768ES3_S3_S3_fjLj1024EEEEEEEvNS0_20BackwardKernelParamsE)
        /*10f4*/ 	.word	0x00000000


	//----- nvinfo : EIATTR_MIN_STACK_SIZE
	.align		4
.L_723:
        /*10f8*/ 	.byte	0x04, 0x12
        /*10fa*/ 	.short	(.L_725 - .L_724)
	.align		4
.L_724:
        /*10fc*/ 	.word	index@(_ZN18transformer_engine13normalization24rmsnorm_bwd_tuned_kernelINS0_13Kernel_traitsI6__halfS3_S3_fjLj768ELj1ELj4ELj1ELj16ENS0_18Kernel_traits_baseILj768ES3_S3_S3_fjLj128EEEEELb0EEEvNS0_20BackwardKernelParamsE)
        /*1100*/ 	.word	0x00000000


	//----- nvinfo : EIATTR_MIN_STACK_SIZE
	.align		4
.L_725:
        /*1104*/ 	.byte	0x04, 0x12
        /*1106*/ 	.short	(.L_727 - .L_726)
	.align		4
.L_726:
        /*1108*/ 	.word	index@(_ZN18transformer_engine13normalization33rmsnorm_bwd_finalize_tuned_kernelINS0_22Kernel_traits_finalizeILj768EffffjLj1024ELj4ENS0_18Kernel_traits_baseILj768EffffjLj1024EEEEEEEvNS0_20BackwardKernelParamsE)
        /*110c*/ 	.word	0x00000000


	//----- nvinfo : EIATTR_MIN_STACK_SIZE
	.align		4
.L_727:
        /*1110*/ 	.byte	0x04, 0x12
        /*1112*/ 	.short	(.L_729 - .L_728)
	.align		4
.L_728:
        /*1114*/ 	.word	index@(_ZN18transformer_engine13normalization24rmsnorm_bwd_tuned_kernelINS0_13Kernel_traitsIffffjLj768ELj1ELj4ELj1ELj16ENS0_18Kernel_traits_baseILj768EffffjLj128EEEEELb0EEEvNS0_20BackwardKernelParamsE)
        /*1118*/ 	.word	0x00000000


	//----- nvinfo : EIATTR_MIN_STACK_SIZE
	.align		4
.L_729:
        /*111c*/ 	.byte	0x04, 0x12
        /*111e*/ 	.short	(.L_731 - .L_730)
	.align		4
.L_730:
        /*1120*/ 	.word	index@(_ZN18transformer_engine13normalization33rmsnorm_bwd_finalize_tuned_kernelINS0_22Kernel_traits_finalizeILj512E13__nv_bfloat16S3_S3_fjLj1024ELj4ENS0_18Kernel_traits_baseILj512ES3_S3_S3_fjLj1024EEEEEEEvNS0_20BackwardKernelParamsE)
        /*1124*/ 	.word	0x00000000


	//----- nvinfo : EIATTR_MIN_STACK_SIZE
	.align		4
.L_731:
        /*1128*/ 	.byte	0x04, 0x12
        /*112a*/ 	.short	(.L_733 - .L_732)
	.align		4
.L_732:
        /*112c*/ 	.word	index@(_ZN18transformer_engine13normalization24rmsnorm_bwd_tuned_kernelINS0_13Kernel_traitsI13__nv_bfloat16S3_S3_fjLj512ELj1ELj4ELj1ELj16ENS0_18Kernel_traits_baseILj512ES3_S3_S3_fjLj128EEEEELb0EEEvNS0_20BackwardKernelParamsE)
        /*1130*/ 	.word	0x00000000


	//----- nvinfo : EIATTR_MIN_STACK_SIZE
	.align		4
.L_733:
        /*1134*/ 	.byte	0x04, 0x12
        /*1136*/ 	.short	(.L_735 - .L_734)
	.align		4
.L_734:
        /*1138*/ 	.word	index@(_ZN18transformer_engine13normalization33rmsnorm_bwd_finalize_tuned_kernelINS0_22Kernel_traits_finalizeILj512E6__halfS3_S3_fjLj1024ELj4ENS0_18Kernel_traits_baseILj512ES3_S3_S3_fjLj1024EEEEEEEvNS0_20BackwardKernelParamsE)
        /*113c*/ 	.word	0x00000000


	//----- nvinfo : EIATTR_MIN_STACK_SIZE
	.align		4
.L_735:
        /*1140*/ 	.byte	0x04, 0x12
        /*1142*/ 	.short	(.L_737 - .L_736)
	.align		4
.L_736:
        /*1144*/ 	.word	index@(_ZN18transformer_engine13normalization24rmsnorm_bwd_tuned_kernelINS0_13Kernel_traitsI6__halfS3_S3_fjLj512ELj1ELj4ELj1ELj16ENS0_18Kernel_traits_baseILj512ES3_S3_S3_fjLj128EEEEELb0EEEvNS0_20BackwardKernelParamsE)
        /*1148*/ 	.word	0x00000000


	//----- nvinfo : EIATTR_MIN_STACK_SIZE
	.align		4
.L_737:
        /*114c*/ 	.byte	0x04, 0x12
        /*114e*/ 	.short	(.L_739 - .L_738)
	.align		4
.L_738:
        /*1150*/ 	.word	index@(_ZN18transformer_engine13normalization33rmsnorm_bwd_finalize_tuned_kernelINS0_22Kernel_traits_finalizeILj512EffffjLj1024ELj4ENS0_18Kernel_traits_baseILj512EffffjLj1024EEEEEEEvNS0_20BackwardKernelParamsE)
        /*1154*/ 	.word	0x00000000


	//----- nvinfo : EIATTR_MIN_STACK_SIZE
	.align		4
.L_739:
        /*1158*/ 	.byte	0x04, 0x12
        /*115a*/ 	.short	(.L_741 - .L_740)
	.align		4
.L_740:
        /*115c*/ 	.word	index@(_ZN18transformer_engine13normalization24rmsnorm_bwd_tuned_kernelINS0_13Kernel_traitsIffffjLj512ELj1ELj4ELj1ELj16ENS0_18Kernel_traits_baseILj512EffffjLj128EEEEELb0EEEvNS0_20BackwardKernelParamsE)
        /*1160*/ 	.word	0x00000000
.L_741:


//--------------------- .nv.compat                --------------------------
	.section	.nv.compat,"",@"SHT_CUDA_COMPAT_INFO"
	.align	4
        /*0000*/ 	.byte	0x02, 0x09, 0x01, 0x00, 0x02, 0x02, 0x01, 0x00, 0x02, 0x05, 0x05, 0x00, 0x03, 0x07, 0x01, 0x01
        /*0010*/ 	.byte	0x02, 0x03, 0x00, 0x00, 0x02, 0x06, 0x01, 0x00, 0x04, 0x0b, 0x08, 0x00, 0x00, 0x00, 0x00, 0x00
        /*0020*/ 	.byte	0x00, 0x00, 0x00, 0x00


//--------------------- .nv.info._ZN18transformer_engine13normalization26rmsnorm_bwd_general_kernelINS0_13Kernel_traitsI13__nv_bfloat16fS3_fjLj4096ELj1ELj1ELj4ELj16ENS0_18Kernel_traits_baseILj4096ES3_fS3_fjLj128EEEEELb1EEEvNS0_20BackwardKernelParamsE --------------------------
	.section	.nv.info._ZN18transformer_engine13normalization26rmsnorm_bwd_general_kernelINS0_13Kernel_traitsI13__nv_bfloat16fS3_fjLj4096ELj1ELj1ELj4ELj16ENS0_18Kernel_traits_baseILj4096ES3_fS3_fjLj128EEEEELb1EEEvNS0_20BackwardKernelParamsE,"",@"SHT_CUDA_INFO"
	.sectionflags	@""
	.align	4


	//----- nvinfo : EIATTR_CUDA_API_VERSION
	.align		4
        /*0000*/ 	.byte	0x04, 0x37
        /*0002*/ 	.short	(.L_743 - .L_742)
.L_742:
        /*0004*/ 	.word	0x00000082


	//----- nvinfo : EIATTR_KPARAM_INFO
	.align		4
.L_743:
        /*0008*/ 	.byte	0x04, 0x17
        /*000a*/ 	.short	(.L_745 - .L_744)
.L_744:
        /*000c*/ 	.word	0x00000000
        /*0010*/ 	.short	0x0000
        /*0012*/ 	.short	0x0000
        /*0014*/ 	.byte	0x00, 0xf0, 0x01, 0x02


	//----- nvinfo : EIATTR_SPARSE_MMA_MASK
	.align		4
.L_745:
        /*0018*/ 	.byte	0x03, 0x50
        /*001a*/ 	.short	0x0000


	//----- nvinfo : EIATTR_MAXREG_COUNT
	.align		4
        /*001c*/ 	.byte	0x03, 0x1b
        /*001e*/ 	.short	0x00ff


	//----- nvinfo : EIATTR_NUM_BARRIERS
	.align		4
        /*0020*/ 	.byte	0x02, 0x4c
        /*0022*/ 	.byte	0x01
	.zero		1


	//----- nvinfo : EIATTR_MERCURY_ISA_VERSION
	.align		4
        /*0024*/ 	.byte	0x03, 0x5f
        /*0026*/ 	.short	0x0101


	//----- nvinfo : EIATTR_COOP_GROUP_MASK_REGIDS
	.align		4
        /*0028*/ 	.byte	0x04, 0x29
        /*002a*/ 	.short	(.L_747 - .L_746)


	//   ....[0]....
.L_746:
        /*002c*/ 	.word	0xffffffff


	//   ....[1]....
        /*0030*/ 	.word	0xffffffff


	//   ....[2]....
        /*0034*/ 	.word	0xffffffff


	//   ....[3]....
        /*0038*/ 	.word	0xffffffff


	//   ....[4]....
        /*003c*/ 	.word	0xffffffff


	//   ....[5]....
        /*0040*/ 	.word	0xffffffff


	//   ....[6]....
        /*0044*/ 	.word	0xffffffff


	//   ....[7]....
        /*0048*/ 	.word	0xffffffff


	//   ....[8]....
        /*004c*/ 	.word	0xffffffff


	//   ....[9]....
        /*0050*/ 	.word	0xffffffff


	//   ....[10]....
        /*0054*/ 	.word	0xffffffff


	//   ....[11]....
        /*0058*/ 	.word	0xffffffff


	//   ....[12]....
        /*005c*/ 	.word	0xffffffff


	//   ....[13]....
        /*0060*/ 	.word	0xffffffff


	//   ....[14]....
        /*0064*/ 	.word	0xffffffff


	//   ....[15]....
        /*0068*/ 	.word	0xffffffff


	//   ....[16]....
        /*006c*/ 	.word	0xffffffff


	//   ....[17]....
        /*0070*/ 	.word	0xffffffff


	//   ....[18]....
        /*0074*/ 	.word	0xffffffff


	//   ....[19]....
        /*0078*/ 	.word	0xffffffff


	//   ....[20]....
        /*007c*/ 	.word	0xffffffff


	//   ....[21]....
        /*0080*/ 	.word	0xffffffff


	//   ....[22]....
        /*0084*/ 	.word	0xffffffff


	//   ....[23]....
        /*0088*/ 	.word	0xffffffff


	//   ....[24]....
        /*008c*/ 	.word	0xffffffff


	//----- nvinfo : EIATTR_COOP_GROUP_INSTR_OFFSETS
	.align		4
.L_747:
        /*0090*/ 	.byte	0x04, 0x28
        /*0092*/ 	.short	(.L_749 - .L_748)


	//   ....[0]....
.L_748:
        /*0094*/ 	.word	0x00003d80


	//   ....[1]....
        /*0098*/ 	.word	0x00003dc0


	//   ....[2]....
        /*009c*/ 	.word	0x00003e10


	//   ....[3]....
        /*00a0*/ 	.word	0x00003e30


	//   ....[4]....
        /*00a4*/ 	.word	0x00003e70


	//   ....[5]....
        /*00a8*/ 	.word	0x00003e90


	//   ....[6]....
        /*00ac*/ 	.word	0x00003ec0


	//   ....[7]....
        /*00b0*/ 	.word	0x00003ee0


	//   ....[8]....
        /*00b4*/ 	.word	0x00003f60


	//   ....[9]....
        /*00b8*/ 	.word	0x00003f80


	//   ....[10]....
        /*00bc*/ 	.word	0x00004770


	//   ....[11]....
        /*00c0*/ 	.word	0x000047b0


	//   ....[12]....
        /*00c4*/ 	.word	0x000047d0


	//   ....[13]....
        /*00c8*/ 	.word	0x000047f0


	//   ....[14]....
        /*00cc*/ 	.word	0x00004810


	//   ....[15]....
        /*00d0*/ 	.word	0x00004840


	//   ....[16]....
        /*00d4*/ 	.word	0x00004860


	//   ....[17]....
        /*00d8*/ 	.word	0x00004890


	//   ....[18]....
        /*00dc*/ 	.word	0x000048a0


	//   ....[19]....
        /*00e0*/ 	.word	0x000048d0


	//   ....[20]....
        /*00e4*/ 	.word	0x000048e0


	//   ....[21]....
        /*00e8*/ 	.word	0x00004910


	//   ....[22]....
        /*00ec*/ 	.word	0x00004920


	//   ....[23]....
        /*00f0*/ 	.word	0x00004950


	//   ....[24]....
        /*00f4*/ 	.word	0x00004960


	//----- nvinfo : EIATTR_EXIT_INSTR_OFFSETS
	.align		4
.L_749:
        /*00f8*/ 	.byte	0x04, 0x1c
        /*00fa*/ 	.short	(.L_751 - .L_750)


	//   ....[0]....
.L_750:
        /*00fc*/ 	.word	0x00006c40


	//   ....[1]....
        /*0100*/ 	.word	0x00006df0


	//   ....[2]....
        /*0104*/ 	.word	0x00006f90


	//   ....[3]....
        /*0108*/ 	.word	0x00007130


	//   ....[4]....
        /*010c*/ 	.word	0x000072d0


	//   ....[5]....
        /*0110*/ 	.word	0x00007470


	//   ....[6]....
        /*0114*/ 	.word	0x00007610


	//   ....[7]....
        /*0118*/ 	.word	0x000077b0


	//   ....[8]....
        /*011c*/ 	.word	0x00007820


	//   ....[9]....
        /*0120*/ 	.word	0x000078a0


	//   ....[10]....
        /*0124*/ 	.word	0x000078c0


	//----- nvinfo : EIATTR_MAX_THREADS
	.align		4
.L_751:
        /*0128*/ 	.byte	0x04, 0x05
        /*012a*/ 	.short	(.L_753 - .L_752)
.L_752:
        /*012c*/ 	.word	0x00000080
        /*0130*/ 	.word	0x00000001
        /*0134*/ 	.word	0x00000001


	//----- nvinfo : EIATTR_CRS_STACK_SIZE
	.align		4
.L_753:
        /*0138*/ 	.byte	0x04, 0x1e
        /*013a*/ 	.short	(.L_755 - .L_754)
.L_754:
        /*013c*/ 	.word	0x00000000


	//----- nvinfo : EIATTR_CBANK_PARAM_SIZE
	.align		4
.L_755:
        /*0140*/ 	.byte	0x03, 0x19
        /*0142*/ 	.short	0x0080


	//----- nvinfo : EIATTR_PARAM_CBANK
	.align		4
        /*0144*/ 	.byte	0x04, 0x0a
        /*0146*/ 	.short	(.L_757 - .L_756)
	.align		4
.L_756:
        /*0148*/ 	.word	index@(.nv.constant0._ZN18transformer_engine13normalization26rmsnorm_bwd_general_kernelINS0_13Kernel_traitsI13__nv_bfloat16fS3_fjLj4096ELj1ELj1ELj4ELj16ENS0_18Kernel_traits_baseILj4096ES3_fS3_fjLj128EEEEELb1EEEvNS0_20BackwardKernelParamsE)
        /*014c*/ 	.short	0x0210
        /*014e*/ 	.short	0x0080


	//----- nvinfo : EIATTR_SW_WAR
	.align		4
.L_757:
        /*0150*/ 	.byte	0x04, 0x36
        /*0152*/ 	.short	(.L_759 - .L_758)
.L_758:
        /*0154*/ 	.word	0x00000008
.L_759:


//--------------------- .nv.info._ZN18transformer_engine13normalization26rmsnorm_bwd_general_kernelINS0_13Kernel_traitsI13__nv_bfloat16S3_S3_fjLj4096ELj1ELj1ELj4ELj16ENS0_18Kernel_traits_baseILj4096ES3_S3_S3_fjLj128EEEEELb1EEEvNS0_20BackwardKernelParamsE --------------------------
	.section	.nv.info._ZN18transformer_engine13normalization26rmsnorm_bwd_general_kernelINS0_13Kernel_traitsI13__nv_bfloat16S3_S3_fjLj4096ELj1ELj1ELj4ELj16ENS0_18Kernel_traits_baseILj4096ES3_S3_S3_fjLj128EEEEELb1EEEvNS0_20BackwardKernelParamsE,"",@"SHT_CUDA_INFO"
	.sectionflags	@""
	.align	4


	//----- nvinfo : EIATTR_CUDA_API_VERSION
	.align		4
        /*0000*/ 	.byte	0x04, 0x37
        /*0002*/ 	.short	(.L_761 - .L_760)
.L_760:
        /*0004*/ 	.word	0x00000082


	//----- nvinfo : EIATTR_KPARAM_INFO
	.align		4
.L_761:
        /*0008*/ 	.byte	0x04, 0x17
        /*000a*/ 	.short	(.L_763 - .L_762)
.L_762:
        /*000c*/ 	.word	0x00000000
        /*0010*/ 	.short	0x0000
        /*0012*/ 	.short	0x0000
        /*0014*/ 	.byte	0x00, 0xf0, 0x01, 0x02


	//----- nvinfo : EIATTR_SPARSE_MMA_MASK
	.align		4
.L_763:
        /*0018*/ 	.byte	0x03, 0x50
        /*001a*/ 	.short	0x0000


	//----- nvinfo : EIATTR_MAXREG_COUNT
	.align		4
        /*001c*/ 	.byte	0x03, 0x1b
        /*001e*/ 	.short	0x00ff


	//----- nvinfo : EIATTR_NUM_BARRIERS
	.align		4
        /*0020*/ 	.byte	0x02, 0x4c
        /*0022*/ 	.byte	0x01
	.zero		1


	//----- nvinfo : EIATTR_MERCURY_ISA_VERSION
	.align		4
        /*0024*/ 	.byte	0x03, 0x5f
        /*0026*/ 	.short	0x0101


	//----- nvinfo : EIATTR_COOP_GROUP_MASK_REGIDS
	.align		4
        /*0028*/ 	.byte	0x04, 0x29
        /*002a*/ 	.short	(.L_765 - .L_764)


	//   ....[0]....
.L_764:
        /*002c*/ 	.word	0xffffffff


	//   ....[1]....
        /*0030*/ 	.word	0xffffffff


	//   ....[2]....
        /*0034*/ 	.word	0xffffffff


	//   ....[3]....
        /*0038*/ 	.word	0xffffffff


	//   ....[4]....
        /*003c*/ 	.word	0xffffffff


	//   ....[5]....
        /*0040*/ 	.word	0xffffffff


	//   ....[6]....
        /*0044*/ 	.word	0xffffffff


	//   ....[7]....
        /*0048*/ 	.word	0xffffffff


	//   ....[8]....
        /*004c*/ 	.word	0xffffffff


	//   ....[9]....
        /*0050*/ 	.word	0xffffffff


	//   ....[10]....
        /*0054*/ 	.word	0xffffffff


	//   ....[11]....
        /*0058*/ 	.word	0xffffffff


	//   ....[12]....
        /*005c*/ 	.word	0xffffffff


	//   ....[13]....
        /*0060*/ 	.word	0xffffffff


	//   ....[14]....
        /*0064*/ 	.word	0xffffffff


	//   ....[15]....
        /*0068*/ 	.word	0xffffffff


	//   ....[16]....
        /*006c*/ 	.word	0xffffffff


	//   ....[17]....
        /*0070*/ 	.word	0xffffffff


	//   ....[18]....
        /*0074*/ 	.word	0xffffffff


	//   ....[19]....
        /*0078*/ 	.word	0xffffffff


	//   ....[20]....
        /*007c*/ 	.word	0xffffffff


	//   ....[21]....
        /*0080*/ 	.word	0xffffffff


	//   ....[22]....
        /*0084*/ 	.word	0xffffffff


	//   ....[23]....
        /*0088*/ 	.word	0xffffffff


	//   ....[24]....
        /*008c*/ 	.word	0xffffffff


	//----- nvinfo : EIATTR_COOP_GROUP_INSTR_OFFSETS
	.align		4
.L_765:
        /*0090*/ 	.byte	0x04, 0x28
        /*0092*/ 	.short	(.L_767 - .L_766)


	//   ....[0]....
.L_766:
        /*0094*/ 	.word	0x00003a20


	//   ....[1]....
        /*0098*/ 	.word	0x00003a60


	//   ....[2]....
        /*009c*/ 	.word	0x00003a90


	//   ....[3]....
        /*00a0*/ 	.word	0x00003aa0


	//   ....[4]....
        /*00a4*/ 	.word	0x00003ad0


	//   ....[5]....
        /*00a8*/ 	.word	0x00003ae0


	//   ....[6]....
        /*00ac*/ 	.word	0x00003b10


	//   ....[7]....
        /*00b0*/ 	.word	0x00003b20


	//   ....[8]....
        /*00b4*/ 	.word	0x00003b60


	//   ....[9]....
        /*00b8*/ 	.word	0x00003b70


	//   ....[10]....
        /*00bc*/ 	.word	0x00004440


	//   ....[11]....
        /*00c0*/ 	.word	0x00004480


	//   ....[12]....
        /*00c4*/ 	.word	0x000044a0


	//   ....[13]....
        /*00c8*/ 	.word	0x000044c0


	//   ....[14]....
        /*00cc*/ 	.word	0x000044e0


	//   ....[15]....
        /*00d0*/ 	.word	0x00004510


	//   ....[16]....
        /*00d4*/ 	.word	0x00004530


	//   ....[17]....
        /*00d8*/ 	.word	0x00004560


	//   ....[18]....
        /*00dc*/ 	.word	0x00004570


	//   ....[19]....
        /*00e0*/ 	.word	0x000045a0


	//   ....[20]....
        /*00e4*/ 	.word	0x000045b0


	//   ....[21]....
        /*00e8*/ 	.word	0x000045e0


	//   ....[22]....
        /*00ec*/ 	.word	0x000045f0


	//   ....[23]....
        /*00f0*/ 	.word	0x00004620


	//   ....[24]....
        /*00f4*/ 	.word	0x00004630


	//----- nvinfo : EIATTR_EXIT_INSTR_OFFSETS
	.align		4
.L_767:
        /*00f8*/ 	.byte	0x04, 0x1c
        /*00fa*/ 	.short	(.L_769 - .L_768)


	//   ....[0]....
.L_768:
        /*00fc*/ 	.word	0x000061f0


	//   ....[1]....
        /*0100*/ 	.word	0x00006430


	//   ....[2]....
        /*0104*/ 	.word	0x00006660


	//   ....[3]....
        /*0108*/ 	.word	0x00006890


	//   ....[4]....
        /*010c*/ 	.word	0x00006910


	//   ....[5]....
        /*0110*/ 	.word	0x00006a10


	//   ....[6]....
        /*0114*/ 	.word	0x00006a30


	//----- nvinfo : EIATTR_MAX_THREADS
	.align		4
.L_769:
        /*0118*/ 	.byte	0x04, 0x05
        /*011a*/ 	.short	(.L_771 - .L_770)
.L_770:
        /*011c*/ 	.word	0x00000080
        /*0120*/ 	.word	0x00000001
        /*0124*/ 	.word	0x00000001


	//----- nvinfo : EIATTR_CRS_STACK_SIZE
	.align		4
.L_771:
        /*0128*/ 	.byte	0x04, 0x1e
        /*012a*/ 	.short	(.L_773 - .L_772)
.L_772:
        /*012c*/ 	.word	0x00000000


	//----- nvinfo : EIATTR_CBANK_PARAM_SIZE
	.align		4
.L_773:
        /*0130*/ 	.byte	0x03, 0x19
        /*0132*/ 	.short	0x0080


	//----- nvinfo : EIATTR_PARAM_CBANK
	.align		4
        /*0134*/ 	.byte	0x04, 0x0a
        /*0136*/ 	.short	(.L_775 - .L_774)
	.align		4
.L_774:
        /*0138*/ 	.word	index@(.nv.constant0._ZN18transformer_engine13normalization26rmsnorm_bwd_general_kernelINS0_13Kernel_traitsI13__nv_bfloat16S3_S3_fjLj4096ELj1ELj1ELj4ELj16ENS0_18Kernel_traits_baseILj4096ES3_S3_S3_fjLj128EEEEELb1EEEvNS0_20BackwardKernelParamsE)
        /*013c*/ 	.short	0x0210
        /*013e*/ 	.short	0x0080


	//----- nvinfo : EIATTR_SW_WAR
	.align		4
.L_775:
        /*0140*/ 	.byte	0x04, 0x36
        /*0142*/ 	.short	(.L_777 - .L_776)
.L_776:
        /*0144*/ 	.word	0x00000008
.L_777:


//--------------------- .nv.info._ZN18transformer_engine13normalization26rmsnorm_bwd_general_kernelINS0_13Kernel_traitsI6__halffS3_fjLj4096ELj1ELj1ELj4ELj16ENS0_18Kernel_traits_baseILj4096ES3_fS3_fjLj128EEEEELb1EEEvNS0_20BackwardKernelParamsE --------------------------
	.section	.nv.info._ZN18transformer_engine13normalization26rmsnorm_bwd_general_kernelINS0_13Kernel_traitsI6__halffS3_fjLj4096ELj1ELj1ELj4ELj16ENS0_18Kernel_traits_baseILj4096ES3_fS3_fjLj128EEEEELb1EEEvNS0_20BackwardKernelParamsE,"",@"SHT_CUDA_INFO"
	.sectionflags	@""
	.align	4


	//----- nvinfo : EIATTR_CUDA_API_VERSION
	.align		4
        /*0000*/ 	.byte	0x04, 0x37
        /*0002*/ 	.short	(.L_779 - .L_778)
.L_778:
        /*0004*/ 	.word	0x00000082


	//----- nvinfo : EIATTR_KPARAM_INFO
	.align		4
.L_779:
        /*0008*/ 	.byte	0x04, 0x17
        /*000a*/ 	.short	(.L_781 - .L_780)
.L_780:
        /*000c*/ 	.word	0x00000000
        /*0010*/ 	.short	0x0000
        /*0012*/ 	.short	0x0000
        /*0014*/ 	.byte	0x00, 0xf0, 0x01, 0x02


	//----- nvinfo : EIATTR_SPARSE_MMA_MASK
	.align		4
.L_781:
        /*0018*/ 	.byte	0x03, 0x50
        /*001a*/ 	.short	0x0000


	//----- nvinfo : EIATTR_MAXREG_COUNT
	.align		4
        /*001c*/ 	.byte	0x03, 0x1b
        /*001e*/ 	.short	0x00ff


	//----- nvinfo : EIATTR_NUM_BARRIERS
	.align		4
        /*0020*/ 	.byte	0x02, 0x4c
        /*0022*/ 	.byte	0x01
	.zero		1


	//----- nvinfo : EIATTR_MERCURY_ISA_VERSION
	.align		4
        /*0024*/ 	.byte	0x03, 0x5f
        /*0026*/ 	.short	0x0101


	//----- nvinfo : EIATTR_COOP_GROUP_MASK_REGIDS
	.align		4
        /*0028*/ 	.byte	0x04, 0x29
        /*002a*/ 	.short	(.L_783 - .L_782)


	//   ....[0]....
.L_782:
        /*002c*/ 	.word	0xffffffff


	//   ....[1]....
        /*0030*/ 	.word	0xffffffff


	//   ....[2]....
        /*0034*/ 	.word	0xffffffff


	//   ....[3]....
        /*0038*/ 	.word	0xffffffff


	//   ....[4]....
        /*003c*/ 	.word	0xffffffff


	//   ....[5]....
        /*0040*/ 	.word	0xffffffff


	//   ....[6]....
        /*0044*/ 	.word	0xffffffff


	//   ....[7]....
        /*0048*/ 	.word	0xffffffff


	//   ....[8]....
        /*004c*/ 	.word	0xffffffff


	//   ....[9]....
        /*0050*/ 	.word	0xffffffff


	//   ....[10]....
        /*0054*/ 	.word	0xffffffff


	//   ....[11]....
        /*0058*/ 	.word	0xffffffff


	//   ....[12]....
        /*005c*/ 	.word	0xffffffff


	//   ....[13]....
        /*0060*/ 	.word	0xffffffff


	//   ....[14]....
        /*0064*/ 	.word	0xffffffff


	//   ....[15]....
        /*0068*/ 	.word	0xffffffff


	//   ....[16]....
        /*006c*/ 	.word	0xffffffff


	//   ....[17]....
        /*0070*/ 	.word	0xffffffff


	//   ....[18]....
        /*0074*/ 	.word	0xffffffff


	//   ....[19]....
        /*0078*/ 	.word	0xffffffff


	//   ....[20]....
        /*007c*/ 	.word	0xffffffff


	//   ....[21]....
        /*0080*/ 	.word	0xffffffff


	//   ....[22]....
        /*0084*/ 	.word	0xffffffff


	//   ....[23]....
        /*0088*/ 	.word	0xffffffff


	//   ....[24]....
        /*008c*/ 	.word	0xffffffff


	//----- nvinfo : EIATTR_COOP_GROUP_INSTR_OFFSETS
	.align		4
.L_783:
        /*0090*/ 	.byte	0x04, 0x28
        /*0092*/ 	.short	(.L_785 - .L_784)


	//   ....[0]....
.L_784:
        /*0094*/ 	.word	0x00003d80


	//   ....[1]....
        /*0098*/ 	.word	0x00003dc0


	//   ....[2]....
        /*009c*/ 	.word	0x00003e10


	//   ....[3]....
        /*00a0*/ 	.word	0x00003e30


	//   ....[4]....
        /*00a4*/ 	.word	0x00003e70


	//   ....[5]....
        /*00a8*/ 	.word	0x00003e90


	//   ....[6]....
        /*00ac*/ 	.word	0x00003ec0


	//   ....[7]....
        /*00b0*/ 	.word	0x00003ee0


	//   ....[8]....
        /*00b4*/ 	.word	0x00003f60


	//   ....[9]....
        /*00b8*/ 	.word	0x00003f80


	//   ....[10]....
        /*00bc*/ 	.word	0x00004770


	//   ....[11]....
        /*00c0*/ 	.word	0x000047b0


	//   ....[12]....
        /*00c4*/ 	.word	0x000047d0


	//   ....[13]....
        /*00c8*/ 	.word	0x000047f0


	//   ....[14]....
        /*00cc*/ 	.word	0x00004810


	//   ....[15]....
        /*00d0*/ 	.word	0x00004840


	//   ....[16]....
        /*00d4*/ 	.word	0x00004860


	//   ....[17]....
        /*00d8*/ 	.word	0x00004890


	//   ....[18]....
        /*00dc*/ 	.word	0x000048a0


	//   ....[19]....
        /*00e0*/ 	.word	0x000048d0


	//   ....[20]....
        /*00e4*/ 	.word	0x000048e0


	//   ....[21]....
        /*00e8*/ 	.word	0x00004910


	//   ....[22]....
        /*00ec*/ 	.word	0x00004920


	//   ....[23]....
        /*00f0*/ 	.word	0x00004950


	//   ....[24]....
        /*00f4*/ 	.word	0x00004960


	//----- nvinfo : EIATTR_EXIT_INSTR_OFFSETS
	.align		4
.L_785:
        /*00f8*/ 	.byte	0x04, 0x1c
        /*00fa*/ 	.short	(.L_787 - .L_786)


	//   ....[0]....
.L_786:
        /*00fc*/ 	.word	0x00006b40


	//   ....[1]....
        /*0100*/ 	.word	0x00006cf0


	//   ....[2]....
        /*0104*/ 	.word	0x00006e90


	//   ....[3]....
        /*0108*/ 	.word	0x00007030


	//   ....[4]....
        /*010c*/ 	.word	0x000071d0


	//   ....[5]....
        /*0110*/ 	.word	0x00007370


	//   ....[6]....
        /*0114*/ 	.word	0x00007510


	//   ....[7]....
        /*0118*/ 	.word	0x000076b0


	//   ....[8]....
        /*011c*/ 	.word	0x00007720


	//   ....[9]....
        /*0120*/ 	.word	0x000077a0


	//   ....[10]....
        /*0124*/ 	.word	0x000077c0


	//----- nvinfo : EIATTR_MAX_THREADS
	.align		4
.L_787:
        /*0128*/ 	.byte	0x04, 0x05
        /*012a*/ 	.short	(.L_789 - .L_788)
.L_788:
        /*012c*/ 	.word	0x00000080
        /*0130*/ 	.word	0x00000001
        /*0134*/ 	.word	0x00000001


	//----- nvinfo : EIATTR_CRS_STACK_SIZE
	.align		4
.L_789:
        /*0138*/ 	.byte	0x04, 0x1e
        /*013a*/ 	.short	(.L_791 - .L_790)
.L_790:
        /*013c*/ 	.word	0x00000000


	//----- nvinfo : EIATTR_CBANK_PARAM_SIZE
	.align		4
.L_791:
        /*0140*/ 	.byte	0x03, 0x19
        /*0142*/ 	.short	0x0080


	//----- nvinfo : EIATTR_PARAM_CBANK
	.align		4
        /*0144*/ 	.byte	0x04, 0x0a
        /*0146*/ 	.short	(.L_793 - .L_792)
	.align		4
.L_792:
        /*0148*/ 	.word	index@(.nv.constant0._ZN18transformer_engine13normalization26rmsnorm_bwd_general_kernelINS0_13Kernel_traitsI6__halffS3_fjLj4096ELj1ELj1ELj4ELj16ENS0_18Kernel_traits_baseILj4096ES3_fS3_fjLj128EEEEELb1EEEvNS0_20BackwardKernelParamsE)
        /*014c*/ 	.short	0x0210
        /*014e*/ 	.short	0x0080


	//----- nvinfo : EIATTR_SW_WAR
	.align		4
.L_793:
        /*0150*/ 	.byte	0x04, 0x36
        /*0152*/ 	.short	(.L_795 - .L_794)
.L_794:
        /*0154*/ 	.word	0x00000008
.L_795:


//--------------------- .nv.info._ZN18transformer_engine13normalization26rmsnorm_bwd_general_kernelINS0_13Kernel_traitsI6__halfS3_S3_fjLj4096ELj1ELj1ELj4ELj16ENS0_18Kernel_traits_baseILj4096ES3_S3_S3_fjLj128EEEEELb1EEEvNS0_20BackwardKernelParamsE --------------------------
	.section	.nv.info._ZN18transformer_engine13normalization26rmsnorm_bwd_general_kernelINS0_13Kernel_traitsI6__halfS3_S3_fjLj4096ELj1ELj1ELj4ELj16ENS0_18Kernel_traits_baseILj4096ES3_S3_S3_fjLj128EEEEELb1EEEvNS0_20BackwardKernelParamsE,"",@"SHT_CUDA_INFO"
	.sectionflags	@""
	.align	4


	//----- nvinfo : EIATTR_CUDA_API_VERSION
	.align		4
        /*0000*/ 	.byte	0x04, 0x37
        /*0002*/ 	.short	(.L_797 - .L_796)
.L_796:
        /*0004*/ 	.word	0x00000082


	//----- nvinfo : EIATTR_KPARAM_INFO
	.align		4
.L_797:
        /*0008*/ 	.byte	0x04, 0x17
        /*000a*/ 	.short	(.L_799 - .L_798)
.L_798:
        /*000c*/ 	.word	0x00000000
        /*0010*/ 	.short	0x0000
        /*0012*/ 	.short	0x0000
        /*0014*/ 	.byte	0x00, 0xf0, 0x01, 0x02


	//----- nvinfo : EIATTR_SPARSE_MMA_MASK
	.align		4
.L_799:
        /*0018*/ 	.byte	0x03, 0x50
        /*001a*/ 	.short	0x0000


	//----- nvinfo : EIATTR_MAXREG_COUNT
	.align		4
        /*001c*/ 	.byte	0x03, 0x1b
        /*001e*/ 	.short	0x00ff


	//----- nvinfo : EIATTR_NUM_BARRIERS
	.align		4
        /*0020*/ 	.byte	0x02, 0x4c
        /*0022*/ 	.byte	0x01
	.zero		1


	//----- nvinfo : EIATTR_MERCURY_ISA_VERSION
	.align		4
        /*0024*/ 	.byte	0x03, 0x5f
        /*0026*/ 	.short	0x0101


	//----- nvinfo : EIATTR_COOP_GROUP_MASK_REGIDS
	.align		4
        /*0028*/ 	.byte	0x04, 0x29
        /*002a*/ 	.short	(.L_801 - .L_800)


	//   ....[0]....
.L_800:
        /*002c*/ 	.word	0xffffffff


	//   ....[1]....
        /*0030*/ 	.word	0xffffffff


	//   ....[2]....
        /*0034*/ 	.word	0xffffffff


	//   ....[3]....
        /*0038*/ 	.word	0xffffffff


	//   ....[4]....
        /*003c*/ 	.word	0xffffffff


	//   ....[5]....
        /*0040*/ 	.word	0xffffffff


	//   ....[6]....
        /*0044*/ 	.word	0xffffffff


	//   ....[7]....
        /*0048*/ 	.word	0xffffffff


	//   ....[8]....
        /*004c*/ 	.word	0xffffffff


	//   ....[9]....
        /*0050*/ 	.word	0xffffffff


	//   ....[10]....
        /*0054*/ 	.word	0xffffffff


	//   ....[11]....
        /*0058*/ 	.word	0xffffffff


	//   ....[12]....
        /*005c*/ 	.word	0xffffffff


	//   ....[13]....
        /*0060*/ 	.word	0xffffffff


	//   ....[14]....
        /*0064*/ 	.word	0xffffffff


	//   ....[15]....
        /*0068*/ 	.word	0xffffffff


	//   ....[16]....
        /*006c*/ 	.word	0xffffffff


	//   ....[17]....
        /*0070*/ 	.word	0xffffffff


	//   ....[18]....
        /*0074*/ 	.word	0xffffffff


	//   ....[19]....
        /*0078*/ 	.word	0xffffffff


	//   ....[20]....
        /*007c*/ 	.word	0xffffffff


	//   ....[21]....
        /*0080*/ 	.word	0xffffffff


	//   ....[22]....
        /*0084*/ 	.word	0xffffffff


	//   ....[23]....
        /*0088*/ 	.word	0xffffffff


	//   ....[24]....
        /*008c*/ 	.word	0xffffffff


	//----- nvinfo : EIATTR_COOP_GROUP_INSTR_OFFSETS
	.align		4
.L_801:
        /*0090*/ 	.byte	0x04, 0x28
        /*0092*/ 	.short	(.L_803 - .L_802)


	//   ....[0]....
.L_802:
        /*0094*/ 	.word	0x00003710


	//   ....[1]....
        /*0098*/ 	.word	0x00003750


	//   ....[2]....
        /*009c*/ 	.word	0x00003780


	//   ....[3]....
        /*00a0*/ 	.word	0x00003790


	//   ....[4]....
        /*00a4*/ 	.word	0x000037c0


	//   ....[5]....
        /*00a8*/ 	.word	0x000037d0


	//   ....[6]....
        /*00ac*/ 	.word	0x00003800


	//   ....[7]....
        /*00b0*/ 	.word	0x00003810


	//   ....[8]....
        /*00b4*/ 	.word	0x00003850


	//   ....[9]....
        /*00b8*/ 	.word	0x00003860


	//   ....[10]....
        /*00bc*/ 	.word	0x00004130


	//   ....[11]....
        /*00c0*/ 	.word	0x00004170


	//   ....[12]....
        /*00c4*/ 	.word	0x00004190


	//   ....[13]....
        /*00c8*/ 	.word	0x000041b0


	//   ....[14]....
        /*00cc*/ 	.word	0x000041d0


	//   ....[15]....
        /*00d0*/ 	.word	0x00004200


	//   ....[16]....
        /*00d4*/ 	.word	0x00004220


	//   ....[17]....
        /*00d8*/ 	.word	0x00004250


	//   ....[18]....
        /*00dc*/ 	.word	0x00004260


	//   ....[19]....
        /*00e0*/ 	.word	0x00004290


	//   ....[20]....
        /*00e4*/ 	.word	0x000042a0


	//   ....[21]....
        /*00e8*/ 	.word	0x000042d0


	//   ....[22]....
        /*00ec*/ 	.word	0x000042e0


	//   ....[23]....
        /*00f0*/ 	.word	0x00004310


	//   ....[24]....
        /*00f4*/ 	.word	0x00004320


	//----- nvinfo : EIATTR_EXIT_INSTR_OFFSETS
	.align		4
.L_803:
        /*00f8*/ 	.byte	0x04, 0x1c
        /*00fa*/ 	.short	(.L_805 - .L_804)


	//   ....[0]....
.L_804:
        /*00fc*/ 	.word	0x00005e10


	//   ....[1]....
        /*0100*/ 	.word	0x00006050


	//   ....[2]....
        /*0104*/ 	.word	0x00006280


	//   ....[3]....
        /*0108*/ 	.word	0x000064b0


	//   ....[4]....
        /*010c*/ 	.word	0x00006530


	//   ....[5]....
        /*0110*/ 	.word	0x00006630


	//   ....[6]....
        /*0114*/ 	.word	0x00006650


	//----- nvinfo : EIATTR_MAX_THREADS
	.align		4
.L_805:
        /*0118*/ 	.byte	0x04, 0x05
        /*011a*/ 	.short	(.L_807 - .L_806)
.L_806:
        /*011c*/ 	.word	0x00000080
        /*0120*/ 	.word	0x00000001
        /*0124*/ 	.word	0x00000001


	//----- nvinfo : EIATTR_CRS_STACK_SIZE
	.align		4
.L_807:
        /*0128*/ 	.byte	0x04, 0x1e
        /*012a*/ 	.short	(.L_809 - .L_808)
.L_808:
        /*012c*/ 	.word	0x00000000


	//----- nvinfo : EIATTR_CBANK_PARAM_SIZE
	.align		4
.L_809:
        /*0130*/ 	.byte	0x03, 0x19
        /*0132*/ 	.short	0x0080


	//----- nvinfo : EIATTR_PARAM_CBANK
	.align		4
        /*0134*/ 	.byte	0x04, 0x0a
        /*0136*/ 	.short	(.L_811 - .L_810)
	.align		4
.L_810:
        /*0138*/ 	.word	index@(.nv.constant0._ZN18transformer_engine13normalization26rmsnorm_bwd_general_kernelINS0_13Kernel_traitsI6__halfS3_S3_fjLj4096ELj1ELj1ELj4ELj16ENS0_18Kernel_traits_baseILj4096ES3_S3_S3_fjLj128EEEEELb1EEEvNS0_20BackwardKernelParamsE)
        /*013c*/ 	.short	0x0210
        /*013e*/ 	.short	0x0080


	//----- nvinfo : EIATTR_SW_WAR
	.align		4
.L_811:
        /*0140*/ 	.byte	0x04, 0x36
        /*0142*/ 	.short	(.L_813 - .L_812)
.L_812:
        /*0144*/ 	.word	0x00000008
.L_813:


//--------------------- .nv.info._ZN18transformer_engine13normalization26rmsnorm_bwd_general_kernelINS0_13Kernel_traitsIffffjLj4096ELj1ELj1ELj4ELj16ENS0_18Kernel_traits_baseILj4096EffffjLj128EEEEELb1EEEvNS0_20BackwardKernelParamsE --------------------------
	.section	.nv.info._ZN18transformer_engine13normalization26rmsnorm_bwd_general_kernelINS0_13Kernel_traitsIffffjLj4096ELj1ELj1ELj4ELj16ENS0_18Kernel_traits_baseILj4096EffffjLj128EEEEELb1EEEvNS0_20BackwardKernelParamsE,"",@"SHT_CUDA_INFO"
	.sectionflags	@""
	.align	4


	//----- nvinfo : EIATTR_CUDA_API_VERSION
	.align		4
        /*0000*/ 	.byte	0x04, 0x37
        /*0002*/ 	.short	(.L_815 - .L_814)
.L_814:
        /*0004*/ 	.word	0x00000082


	//----- nvinfo : EIATTR_KPARAM_INFO
	.align		4
.L_815:
        /*0008*/ 	.byte	0x04, 0x17
        /*000a*/ 	.short	(.L_817 - .L_816)
.L_816:
        /*000c*/ 	.word	0x00000000
        /*0010*/ 	.short	0x0000
        /*0012*/ 	.short	0x0000
        /*0014*/ 	.byte	0x00, 0xf0, 0x01, 0x02


	//----- nvinfo : EIATTR_SPARSE_MMA_MASK
	.align		4
.L_817:
        /*0018*/ 	.byte	0x03, 0x50
        /*001a*/ 	.short	0x0000


	//----- nvinfo : EIATTR_MAXREG_COUNT
	.align		4
        /*001c*/ 	.byte	0x03, 0x1b
        /*001e*/ 	.short	0x00ff


	//----- nvinfo : EIATTR_NUM_BARRIERS
	.align		4
        /*0020*/ 	.byte	0x02, 0x4c
        /*0022*/ 	.byte	0x01
	.zero		1


	//----- nvinfo : EIATTR_MERCURY_ISA_VERSION
	.align		4
        /*0024*/ 	.byte	0x03, 0x5f
        /*0026*/ 	.short	0x0101


	//----- nvinfo : EIATTR_COOP_GROUP_MASK_REGIDS
	.align		4
        /*0028*/ 	.byte	0x04, 0x29
        /*002a*/ 	.short	(.L_819 - .L_818)


	//   ....[0]....
.L_818:
        /*002c*/ 	.word	0xffffffff


	//   ....[1]....
        /*0030*/ 	.word	0xffffffff


	//   ....[2]....
        /*0034*/ 	.word	0xffffffff


	//   ....[3]....
        /*0038*/ 	.word	0xffffffff


	//   ....[4]....
        /*003c*/ 	.word	0xffffffff


	//   ....[5]....
        /*0040*/ 	.word	0xffffffff


	//   ....[6]....
        /*0044*/ 	.word	0xffffffff


	//   ....[7]....
        /*0048*/ 	.word	0xffffffff


	//   ....[8]....
        /*004c*/ 	.word	0xffffffff


	//   ....[9]....
        /*0050*/ 	.word	0xffffffff


	//   ....[10]....
        /*0054*/ 	.word	0xffffffff


	//   ....[11]....
        /*0058*/ 	.word	0xffffffff


	//   ....[12]....
        /*005c*/ 	.word	0xffffffff


	//   ....[13]....
        /*0060*/ 	.word	0xffffffff


	//   ....[14]....
        /*0064*/ 	.word	0xffffffff


	//   ....[15]....
        /*0068*/ 	.word	0xffffffff


	//   ....[16]....
        /*006c*/ 	.word	0xffffffff


	//   ....[17]....
        /*0070*/ 	.word	0xffffffff


	//   ....[18]....
        /*0074*/ 	.word	0xffffffff


	//   ....[19]....
        /*0078*/ 	.word	0xffffffff


	//   ....[20]....
        /*007c*/ 	.word	0xffffffff


	//   ....[21]....
        /*0080*/ 	.word	0xffffffff


	//   ....[22]....
        /*0084*/ 	.word	0xffffffff


	//   ....[23]....
        /*0088*/ 	.word	0xffffffff


	//   ....[24]....
        /*008c*/ 	.word	0xffffffff


	//----- nvinfo : EIATTR_COOP_GROUP_INSTR_OFFSETS
	.align		4
.L_819:
        /*0090*/ 	.byte	0x04, 0x28
        /*0092*/ 	.short	(.L_821 - .L_820)


	//   ....[0]....
.L_820:
        /*0094*/ 	.word	0x000033f0


	//   ....[1]....
        /*0098*/ 	.word	0x00003430


	//   ....[2]....
        /*009c*/ 	.word	0x00003470


	//   ....[3]....
        /*00a0*/ 	.word	0x00003480


	//   ....[4]....
        /*00a4*/ 	.word	0x000034b0


	//   ....[5]....
        /*00a8*/ 	.word	0x000034d0


	//   ....[6]....
        /*00ac*/ 	.word	0x00003500


	//   ....[7]....
        /*00b0*/ 	.word	0x00003520


	//   ....[8]....
        /*00b4*/ 	.word	0x00003570


	//   ....[9]....
        /*00b8*/ 	.word	0x000035a0


	//   ....[10]....
        /*00bc*/ 	.word	0x00003de0


	//   ....[11]....
        /*00c0*/ 	.word	0x00003e20


	//   ....[12]....
        /*00c4*/ 	.word	0x00003e40


	//   ....[13]....
        /*00c8*/ 	.word	0x00003e60


	//   ....[14]....
        /*00cc*/ 	.word	0x00003e80


	//   ....[15]....
        /*00d0*/ 	.word	0x00003eb0


	//   ....[16]....
        /*00d4*/ 	.word	0x00003ed0


	//   ....[17]....
        /*00d8*/ 	.word	0x00003f00


	//   ....[18]....
        /*00dc*/ 	.word	0x00003f10


	//   ....[19]....
        /*00e0*/ 	.word	0x00003f40


	//   ....[20]....
        /*00e4*/ 	.word	0x00003f50


	//   ....[21]....
        /*00e8*/ 	.word	0x00003f80


	//   ....[22]....
        /*00ec*/ 	.word	0x00003f90


	//   ....[23]....
        /*00f0*/ 	.word	0x00003fc0


	//   ....[24]....
        /*00f4*/ 	.word	0x00003fd0


	//----- nvinfo : EIATTR_EXIT_INSTR_OFFSETS
	.align		4
.L_821:
        /*00f8*/ 	.byte	0x04, 0x1c
        /*00fa*/ 	.short	(.L_823 - .L_822)


	//   ....[0]....
.L_822:
        /*00fc*/ 	.word	0x00006020


	//   ....[1]....
        /*0100*/ 	.word	0x000061d0


	//   ....[2]....
        /*0104*/ 	.word	0x00006370


	//   ....[3]....
        /*0108*/ 	.word	0x00006510


	//   ....[4]....
        /*010c*/ 	.word	0x000066b0


	//   ....[5]....
        /*0110*/ 	.word	0x00006850


	//   ....[6]....
        /*0114*/ 	.word	0x000069f0


	//   ....[7]....
        /*0118*/ 	.word	0x00006b90


	//   ....[8]....
        /*011c*/ 	.word	0x00006c00


	//   ....[9]....
        /*0120*/ 	.word	0x00006c80


	//   ....[10]....
        /*0124*/ 	.word	0x00006ca0


	//----- nvinfo : EIATTR_MAX_THREADS
	.align		4
.L_823:
        /*0128*/ 	.byte	0x04, 0x05
        /*012a*/ 	.short	(.L_825 - .L_824)
.L_824:
        /*012c*/ 	.word	0x00000080
        /*0130*/ 	.word	0x00000001
        /*0134*/ 	.word	0x00000001


	//----- nvinfo : EIATTR_CRS_STACK_SIZE
	.align		4
.L_825:
        /*0138*/ 	.byte	0x04, 0x1e
        /*013a*/ 	.short	(.L_827 - .L_826)
.L_826:
        /*013c*/ 	.word	0x00000000


	//----- nvinfo : EIATTR_CBANK_PARAM_SIZE
	.align		4
.L_827:
        /*0140*/ 	.byte	0x03, 0x19
        /*0142*/ 	.short	0x0080


	//----- nvinfo : EIATTR_PARAM_CBANK
	.align		4
        /*0144*/ 	.byte	0x04, 0x0a
        /*0146*/ 	.short	(.L_829 - .L_828)
	.align		4
.L_828:
        /*0148*/ 	.word	index@(.nv.constant0._ZN18transformer_engine13normalization26rmsnorm_bwd_general_kernelINS0_13Kernel_traitsIffffjLj4096ELj1ELj1ELj4ELj16ENS0_18Kernel_traits_baseILj4096EffffjLj128EEEEELb1EEEvNS0_20BackwardKernelParamsE)
        /*014c*/ 	.short	0x0210
        /*014e*/ 	.short	0x0080


	//----- nvinfo : EIATTR_SW_WAR
	.align		4
.L_829:
        /*0150*/ 	.byte	0x04, 0x36
        /*0152*/ 	.short	(.L_831 - .L_830)
.L_830:
        /*0154*/ 	.word	0x00000008
.L_831:


//--------------------- .nv.info._ZN18transformer_engine13normalization26rmsnorm_bwd_general_kernelINS0_13Kernel_traitsI13__nv_bfloat16fS3_fjLj2048ELj1ELj1ELj4ELj16ENS0_18Kernel_traits_baseILj2048ES3_fS3_fjLj128EEEEELb1EEEvNS0_20BackwardKernelParamsE --------------------------
	.section	.nv.info._ZN18transformer_engine13normalization26rmsnorm_bwd_general_kernelINS0_13Kernel_traitsI13__nv_bfloat16fS3_fjLj2048ELj1ELj1ELj4ELj16ENS0_18Kernel_traits_baseILj2048ES3_fS3_fjLj128EEEEELb1EEEvNS0_20BackwardKernelParamsE,"",@"SHT_CUDA_INFO"
	.sectionflags	@""
	.align	4


	//----- nvinfo : EIATTR_CUDA_API_VERSION
	.align		4
        /*0000*/ 	.byte	0x04, 0x37
        /*0002*/ 	.short	(.L_833 - .L_832)
.L_832:
        /*0004*/ 	.word	0x00000082


	//----- nvinfo : EIATTR_KPARAM_INFO
	.align		4
.L_833:
        /*0008*/ 	.byte	0x04, 0x17
        /*000a*/ 	.short	(.L_835 - .L_834)
.L_834:
        /*000c*/ 	.word	0x00000000
        /*0010*/ 	.short	0x0000
        /*0012*/ 	.short	0x0000
        /*0014*/ 	.byte	0x00, 0xf0, 0x01, 0x02


	//----- nvinfo : EIATTR_SPARSE_MMA_MASK
	.align		4
.L_835:
        /*0018*/ 	.byte	0x03, 0x50
        /*001a*/ 	.short	0x0000


	//----- nvinfo : EIATTR_MAXREG_COUNT
	.align		4
        /*001c*/ 	.byte	0x03, 0x1b
        /*001e*/ 	.short	0x00ff


	//----- nvinfo : EIATTR_NUM_BARRIERS
	.align		4
        /*0020*/ 	.byte	0x02, 0x4c
        /*0022*/ 	.byte	0x01
	.zero		1


	//----- nvinfo : EIATTR_MERCURY_ISA_VERSION
	.align		4
        /*0024*/ 	.byte	0x03, 0x5f
        /*0026*/ 	.short	0x0101


	//----- nvinfo : EIATTR_COOP_GROUP_MASK_REGIDS
	.align		4
        /*0028*/ 	.byte	0x04, 0x29
        /*002a*/ 	.short	(.L_837 - .L_836)


	//   ....[0]....
.L_836:
        /*002c*/ 	.word	0xffffffff


	//   ....[1]....
        /*0030*/ 	.word	0xffffffff


	//   ....[2]....
        /*0034*/ 	.word	0xffffffff


	//   ....[3]....
        /*0038*/ 	.word	0xffffffff


	//   ....[4]....
        /*003c*/ 	.word	0xffffffff


	//   ....[5]....
        /*0040*/ 	.word	0xffffffff


	//   ....[6]....
        /*0044*/ 	.word	0xffffffff


	//   ....[7]....
        /*0048*/ 	.word	0xffffffff


	//   ....[8]....
        /*004c*/ 	.word	0xffffffff


	//   ....[9]....
        /*0050*/ 	.word	0xffffffff


	//   ....[10]....
        /*0054*/ 	.word	0xffffffff


	//   ....[11]....
        /*0058*/ 	.word	0xffffffff


	//   ....[12]....
        /*005c*/ 	.word	0xffffffff


	//   ....[13]....
        /*0060*/ 	.word	0xffffffff


	//   ....[14]....
        /*0064*/ 	.word	0xffffffff


	//   ....[15]....
        /*0068*/ 	.word	0xffffffff


	//   ....[16]....
        /*006c*/ 	.word	0xffffffff


	//   ....[17]....
        /*0070*/ 	.word	0xffffffff


	//   ....[18]....
        /*0074*/ 	.word	0xffffffff


	//   ....[19]....
        /*0078*/ 	.word	0xffffffff


	//   ....[20]....
        /*007c*/ 	.word	0xffffffff


	//   ....[21]....
        /*0080*/ 	.word	0xffffffff


	//   ....[22]....
        /*0084*/ 	.word	0xffffffff


	//   ....[23]....
        /*0088*/ 	.word	0xffffffff


	//   ....[24]....
        /*008c*/ 	.word	0xffffffff


	//----- nvinfo : EIATTR_COOP_GROUP_INSTR_OFFSETS
	.align		4
.L_837:
        /*0090*/ 	.byte	0x04, 0x28
        /*0092*/ 	.short	(.L_839 - .L_838)


	//   ....[0]....
.L_838:
        /*0094*/ 	.word	0x00002170


	//   ....[1]....
        /*0098*/ 	.word	0x000021b0


	//   ....[2]....
        /*009c*/ 	.word	0x00002210


	//   ....[3]....
        /*00a0*/ 	.word	0x00002220


	//   ....[4]....
        /*00a4*/ 	.word	0x00002250


	//   ....[5]....
        /*00a8*/ 	.word	0x00002270


	//   ....[6]....
        /*00ac*/ 	.word	0x000022b0


	//   ....[7]....
        /*00b0*/ 	.word	0x000022d0


	//   ....[8]....
        /*00b4*/ 	.word	0x00002320


	//   ....[9]....
        /*00b8*/ 	.word	0x00002330


	//   ....[10]....
        /*00bc*/ 	.word	0x00002b70


	//   ....[11]....
        /*00c0*/ 	.word	0x00002bb0


	//   ....[12]....
        /*00c4*/ 	.word	0x00002bd0


	//   ....[13]....
        /*00c8*/ 	.word	0x00002bf0


	//   ....[14]....
        /*00cc*/ 	.word	0x00002c10


	//   ....[15]....
        /*00d0*/ 	.word	0x00002c40


	//   ....[16]....
        /*00d4*/ 	.word	0x00002c60


	//   ....[17]....
        /*00d8*/ 	.word	0x00002c90


	//   ....[18]....
        /*00dc*/ 	.word	0x00002ca0


	//   ....[19]....
        /*00e0*/ 	.word	0x00002cd0


	//   ....[20]....
        /*00e4*/ 	.word	0x00002ce0


	//   ....[21]....
        /*00e8*/ 	.word	0x00002d10


	//   ....[22]....
        /*00ec*/ 	.word	0x00002d20


	//   ....[23]....
        /*00f0*/ 	.word	0x00002d50


	//   ....[24]....
        /*00f4*/ 	.word	0x00002d60


	//----- nvinfo : EIATTR_EXIT_INSTR_OFFSETS
	.align		4
.L_839:
        /*00f8*/ 	.byte	0x04, 0x1c
        /*00fa*/ 	.short	(.L_841 - .L_840)


	//   ....[0]....
.L_840:
        /*00fc*/ 	.word	0x000040a0


	//   ....[1]....
        /*0100*/ 	.word	0x00004250


	//   ....[2]....
        /*0104*/ 	.word	0x000043f0


	//   ....[3]....
        /*0108*/ 	.word	0x00004590


	//   ....[4]....
        /*010c*/ 	.word	0x00004600


	//   ....[5]....
        /*0110*/ 	.word	0x00004680


	//   ....[6]....
        /*0114*/ 	.word	0x000046a0


	//----- nvinfo : EIATTR_MAX_THREADS
	.align		4
.L_841:
        /*0118*/ 	.byte	0x04, 0x05
        /*011a*/ 	.short	(.L_843 - .L_842)
.L_842:
        /*011c*/ 	.word	0x00000080
        /*0120*/ 	.word	0x00000001
        /*0124*/ 	.word	0x00000001


	//----- nvinfo : EIATTR_CRS_STACK_SIZE
	.align		4
.L_843:
        /*0128*/ 	.byte	0x04, 0x1e
        /*012a*/ 	.short	(.L_845 - .L_844)
.L_844:
        /*012c*/ 	.word	0x00000000


	//----- nvinfo : EIATTR_CBANK_PARAM_SIZE
	.align		4
.L_845:
        /*0130*/ 	.byte	0x03, 0x19
        /*0132*/ 	.short	0x0080


	//----- nvinfo : EIATTR_PARAM_CBANK
	.align		4
        /*0134*/ 	.byte	0x04, 0x0a
        /*0136*/ 	.short	(.L_847 - .L_846)
	.align		4
.L_846:
        /*0138*/ 	.word	index@(.nv.constant0._ZN18transformer_engine13normalization26rmsnorm_bwd_general_kernelINS0_13Kernel_traitsI13__nv_bfloat16fS3_fjLj2048ELj1ELj1ELj4ELj16ENS0_18Kernel_traits_baseILj2048ES3_fS3_fjLj128EEEEELb1EEEvNS0_20BackwardKernelParamsE)
        /*013c*/ 	.short	0x0210
        /*013e*/ 	.short	0x0080


	//----- nvinfo : EIATTR_SW_WAR
	.align		4
.L_847:
        /*0140*/ 	.byte	0x04, 0x36
        /*0142*/ 	.short	(.L_849 - .L_848)
.L_848:
        /*0144*/ 	.word	0x00000008
.L_849:


//--------------------- .nv.info._ZN18transformer_engine13normalization26rmsnorm_bwd_general_kernelINS0_13Kernel_traitsI13__nv_bfloat16S3_S3_fjLj2048ELj1ELj1ELj4ELj16ENS0_18Kernel_traits_baseILj2048ES3_S3_S3_fjLj128EEEEELb1EEEvNS0_20BackwardKernelParamsE --------------------------
	.section	.nv.info._ZN18transformer_engine13normalization26rmsnorm_bwd_general_kernelINS0_13Kernel_traitsI13__nv_bfloat16S3_S3_fjLj2048ELj1ELj1ELj4ELj16ENS0_18Kernel_traits_baseILj2048ES3_S3_S3_fjLj128EEEEELb1EEEvNS0_20BackwardKernelParamsE,"",@"SHT_CUDA_INFO"
	.sectionflags	@""
	.align	4


	//----- nvinfo : EIATTR_CUDA_API_VERSION
	.align		4
        /*0000*/ 	.byte	0x04, 0x37
        /*0002*/ 	.short	(.L_851 - .L_850)
.L_850:
        /*0004*/ 	.word	0x00000082


	//----- nvinfo : EIATTR_KPARAM_INFO
	.align		4
.L_851:
        /*0008*/ 	.byte	0x04, 0x17
        /*000a*/ 	.short	(.L_853 - .L_852)
.L_852:
        /*000c*/ 	.word	0x00000000
        /*0010*/ 	.short	0x0000
        /*0012*/ 	.short	0x0000
        /*0014*/ 	.byte	0x00, 0xf0, 0x01, 0x02


	//----- nvinfo : EIATTR_SPARSE_MMA_MASK
	.align		4
.L_853:
        /*0018*/ 	.byte	0x03, 0x50
        /*001a*/ 	.short	0x0000


	//----- nvinfo : EIATTR_MAXREG_COUNT
	.align		4
        /*001c*/ 	.byte	0x03, 0x1b
        /*001e*/ 	.short	0x00ff


	//----- nvinfo : EIATTR_NUM_BARRIERS
	.align		4
        /*0020*/ 	.byte	0x02, 0x4c
        /*0022*/ 	.byte	0x01
	.zero		1


	//----- nvinfo : EIATTR_MERCURY_ISA_VERSION
	.align		4
        /*0024*/ 	.byte	0x03, 0x5f
        /*0026*/ 	.short	0x0101


	//----- nvinfo : EIATTR_COOP_GROUP_MASK_REGIDS
	.align		4
        /*0028*/ 	.byte	0x04, 0x29
        /*002a*/ 	.short	(.L_855 - .L_854)


	//   ....[0]....
.L_854:
        /*002c*/ 	.word	0xffffffff


	//   ....[1]....
        /*0030*/ 	.word	0xffffffff


	//   ....[2]....
        /*0034*/ 	.word	0xffffffff


	//   ....[3]....
        /*0038*/ 	.word	0xffffffff


	//   ....[4]....
        /*003c*/ 	.word	0xffffffff


	//   ....[5]....
        /*0040*/ 	.word	0xffffffff


	//   ....[6]....
        /*0044*/ 	.word	0xffffffff


	//   ....[7]....
        /*0048*/ 	.word	0xffffffff


	//   ....[8]....
        /*004c*/ 	.word	0xffffffff


	//   ....[9]....
        /*0050*/ 	.word	0xffffffff


	//   ....[10]....
        /*0054*/ 	.word	0xffffffff


	//   ....[11]....
        /*0058*/ 	.word	0xffffffff


	//   ....[12]....
        /*005c*/ 	.word	0xffffffff


	//   ....[13]....
        /*0060*/ 	.word	0xffffffff


	//   ....[14]....
        /*0064*/ 	.word	0xffffffff


	//   ....[15]....
        /*0068*/ 	.word	0xffffffff


	//   ....[16]....
        /*006c*/ 	.word	0xffffffff


	//   ....[17]....
        /*0070*/ 	.word	0xffffffff


	//   ....[18]....
        /*0074*/ 	.word	0xffffffff


	//   ....[19]....
        /*0078*/ 	.word	0xffffffff


	//   ....[20]....
        /*007c*/ 	.word	0xffffffff


	//   ....[21]....
        /*0080*/ 	.word	0xffffffff


	//   ....[22]....
        /*0084*/ 	.word	0xffffffff


	//   ....[23]....
        /*0088*/ 	.word	0xffffffff


	//   ....[24]....
        /*008c*/ 	.word	0xffffffff


	//----- nvinfo : EIATTR_COOP_GROUP_INSTR_OFFSETS
	.align		4
.L_855:
        /*0090*/ 	.byte	0x04, 0x28
        /*0092*/ 	.short	(.L_857 - .L_856)


	//   ....[0]....
.L_856:
        /*0094*/ 	.word	0x00001fa0


	//   ....[1]....
        /*0098*/ 	.word	0x00001fe0


	//   ....[2]....
        /*009c*/ 	.word	0x00002030


	//   ....[3]....
        /*00a0*/ 	.word	0x00002040


	//   ....[4]....
        /*00a4*/ 	.word	0x00002070


	//   ....[5]....
        /*00a8*/ 	.word	0x00002090


	//   ....[6]....
        /*00ac*/ 	.word	0x000020d0


	//   ....[7]....
        /*00b0*/ 	.word	0x00002100


	//   ....[8]....
        /*00b4*/ 	.word	0x00002140


	//   ....[9]....
        /*00b8*/ 	.word	0x00002150


	//   ....[10]....
        /*00bc*/ 	.word	0x000029a0


	//   ....[11]....
        /*00c0*/ 	.word	0x000029e0


	//   ....[12]....
        /*00c4*/ 	.word	0x00002a00


	//   ....[13]....
        /*00c8*/ 	.word	0x00002a20


	//   ....[14]....
        /*00cc*/ 	.word	0x00002a40


	//   ....[15]....
        /*00d0*/ 	.word	0x00002a70


	//   ....[16]....
        /*00d4*/ 	.word	0x00002a90


	//   ....[17]....
        /*00d8*/ 	.word	0x00002ac0


	//   ....[18]....
        /*00dc*/ 	.word	0x00002ad0


	//   ....[19]....
        /*00e0*/ 	.word	0x00002b00


	//   ....[20]....
        /*00e4*/ 	.word	0x00002b10


	//   ....[21]....
        /*00e8*/ 	.word	0x00002b40


	//   ....[22]....
        /*00ec*/ 	.word	0x00002b50


	//   ....[23]....
        /*00f0*/ 	.word	0x00002b80


	//   ....[24]....
        /*00f4*/ 	.word	0x00002b90


	//----- nvinfo : EIATTR_EXIT_INSTR_OFFSETS
	.align		4
.L_857:
        /*00f8*/ 	.byte	0x04, 0x1c
        /*00fa*/ 	.short	(.L_859 - .L_858)


	//   ....[0]....
.L_858:
        /*00fc*/ 	.word	0x00003be0


	//   ....[1]....
        /*0100*/ 	.word	0x00003e20


	//   ....[2]....
        /*0104*/ 	.word	0x00003ea0


	//   ....[3]....
        /*0108*/ 	.word	0x00003fa0


	//   ....[4]....
        /*010c*/ 	.word	0x00003fc0


	//----- nvinfo : EIATTR_MAX_THREADS
	.align		4
.L_859:
        /*0110*/ 	.byte	0x04, 0x05
        /*0112*/ 	.short	(.L_861 - .L_860)
.L_860:
        /*0114*/ 	.word	0x00000080
        /*0118*/ 	.word	0x00000001
        /*011c*/ 	.word	0x00000001


	//----- nvinfo : EIATTR_CRS_STACK_SIZE
	.align		4
.L_861:
        /*0120*/ 	.byte	0x04, 0x1e
        /*0122*/ 	.short	(.L_863 - .L_862)
.L_862:
        /*0124*/ 	.word	0x00000000


	//----- nvinfo : EIATTR_CBANK_PARAM_SIZE
	.align		4
.L_863:
        /*0128*/ 	.byte	0x03, 0x19
        /*012a*/ 	.short	0x0080


	//----- nvinfo : EIATTR_PARAM_CBANK
	.align		4
        /*012c*/ 	.byte	0x04, 0x0a
        /*012e*/ 	.short	(.L_865 - .L_864)
	.align		4
.L_864:
        /*0130*/ 	.word	index@(.nv.constant0._ZN18transformer_engine13normalization26rmsnorm_bwd_general_kernelINS0_13Kernel_traitsI13__nv_bfloat16S3_S3_fjLj2048ELj1ELj1ELj4ELj16ENS0_18Kernel_traits_baseILj2048ES3_S3_S3_fjLj128EEEEELb1EEEvNS0_20BackwardKernelParamsE)
        /*0134*/ 	.short	0x0210
        /*0136*/ 	.short	0x0080


	//----- nvinfo : EIATTR_SW_WAR
	.align		4
.L_865:
        /*0138*/ 	.byte	0x04, 0x36
        /*013a*/ 	.short	(.L_867 - .L_866)
.L_866:
        /*013c*/ 	.word	0x00000008
.L_867:


//--------------------- .nv.info._ZN18transformer_engine13normalization26rmsnorm_bwd_general_kernelINS0_13Kernel_traitsI6__halffS3_fjLj2048ELj1ELj1ELj4ELj16ENS0_18Kernel_traits_baseILj2048ES3_fS3_fjLj128EEEEELb1EEEvNS0_20BackwardKernelParamsE --------------------------
	.section	.nv.info._ZN18transformer_engine13normalization26rmsnorm_bwd_general_kernelINS0_13Kernel_traitsI6__halffS3_fjLj2048ELj1ELj1ELj4ELj16ENS0_18Kernel_traits_baseILj2048ES3_fS3_fjLj128EEEEELb1EEEvNS0_20BackwardKernelParamsE,"",@"SHT_CUDA_INFO"
	.sectionflags	@""
	.align	4


	//----- nvinfo : EIATTR_CUDA_API_VERSION
	.align		4
        /*0000*/ 	.byte	0x04, 0x37
        /*0002*/ 	.short	(.L_869 - .L_868)
.L_868:
        /*0004*/ 	.word	0x00000082


	//----- nvinfo : EIATTR_KPARAM_INFO
	.align		4
.L_869:
        /*0008*/ 	.byte	0x04, 0x17
        /*000a*/ 	.short	(.L_871 - .L_870)
.L_870:
        /*000c*/ 	.word	0x00000000
        /*0010*/ 	.short	0x0000
        /*0012*/ 	.short	0x0000
        /*0014*/ 	.byte	0x00, 0xf0, 0x01, 0x02


	//----- nvinfo : EIATTR_SPARSE_MMA_MASK
	.align		4
.L_871:
        /*0018*/ 	.byte	0x03, 0x50
        /*001a*/ 	.short	0x0000


	//----- nvinfo : EIATTR_MAXREG_COUNT
	.align		4
        /*001c*/ 	.byte	0x03, 0x1b
        /*001e*/ 	.short	0x00ff


	//----- nvinfo : EIATTR_NUM_BARRIERS
	.align		4
        /*0020*/ 	.byte	0x02, 0x4c
        /*0022*/ 	.byte	0x01
	.zero		1


	//----- nvinfo : EIATTR_MERCURY_ISA_VERSION
	.align		4
        /*0024*/ 	.byte	0x03, 0x5f
        /*0026*/ 	.short	0x0101


	//----- nvinfo : EIATTR_COOP_GROUP_MASK_REGIDS
	.align		4
        /*0028*/ 	.byte	0x04, 0x29
        /*002a*/ 	.short	(.L_873 - .L_872)


	//   ....[0]....
.L_872:
        /*002c*/ 	.word	0xffffffff


	//   ....[1]....
        /*0030*/ 	.word	0xffffffff


	//   ....[2]....
        /*0034*/ 	.word	0xffffffff


	//   ....[3]....
        /*0038*/ 	.word	0xffffffff


	//   ....[4]....
        /*003c*/ 	.word	0xffffffff


	//   ....[5]....
        /*0040*/ 	.word	0xffffffff


	//   ....[6]....
        /*0044*/ 	.word	0xffffffff


	//   ....[7]....
        /*0048*/ 	.word	0xffffffff


	//   ....[8]....
        /*004c*/ 	.word	0xffffffff


	//   ....[9]....
        /*0050*/ 	.word	0xffffffff


	//   ....[10]....
        /*0054*/ 	.word	0xffffffff


	//   ....[11]....
        /*0058*/ 	.word	0xffffffff


	//   ....[12]....
        /*005c*/ 	.word	0xffffffff


	//   ....[13]....
        /*0060*/ 	.word	0xffffffff


	//   ....[14]....
        /*0064*/ 	.word	0xffffffff


	//   ....[15]....
        /*0068*/ 	.word	0xffffffff


	//   ....[16]....
        /*006c*/ 	.word	0xffffffff


	//   ....[17]....
        /*0070*/ 	.word	0xffffffff


	//   ....[18]....
        /*0074*/ 	.word	0xffffffff


	//   ....[19]....
        /*0078*/ 	.word	0xffffffff


	//   ....[20]....
        /*007c*/ 	.word	0xffffffff


	//   ....[21]....
        /*0080*/ 	.word	0xffffffff


	//   ....[22]....
        /*0084*/ 	.word	0xffffffff


	//   ....[23]....
        /*0088*/ 	.word	0xffffffff


	//   ....[24]....
        /*008c*/ 	.word	0xffffffff


	//----- nvinfo : EIATTR_COOP_GROUP_INSTR_OFFSETS
	.align		4
.L_873:
        /*0090*/ 	.byte	0x04, 0x28
        /*0092*/ 	.short	(.L_875 - .L_874)


	//   ....[0]....
.L_874:
        /*0094*/ 	.word	0x00002170


	//   ....[1]....
        /*0098*/ 	.word	0x000021b0


	//   ....[2]....
        /*009c*/ 	.word	0x00002210


	//   ....[3]....
        /*00a0*/ 	.word	0x00002220


	//   ....[4]....
        /*00a4*/ 	.word	0x00002250


	//   ....[5]....
        /*00a8*/ 	.word	0x00002270


	//   ....[6]....
        /*00ac*/ 	.word	0x000022b0


	//   ....[7]....
        /*00b0*/ 	.word	0x000022d0


	//   ....[8]....
        /*00b4*/ 	.word	0x00002320


	//   ....[9]....
        /*00b8*/ 	.word	0x00002330


	//   ....[10]....
        /*00bc*/ 	.word	0x00002b70


	//   ....[11]....
        /*00c0*/ 	.word	0x00002bb0


	//   ....[12]....
        /*00c4*/ 	.word	0x00002bd0


	//   ....[13]....
        /*00c8*/ 	.word	0x00002bf0


	//   ....[14]....
        /*00cc*/ 	.word	0x00002c10


	//   ....[15]....
        /*00d0*/ 	.word	0x00002c40


	//   ....[16]....
        /*00d4*/ 	.word	0x00002c60


	//   ....[17]....
        /*00d8*/ 	.word	0x00002c90


	//   ....[18]....
        /*00dc*/ 	.word	0x00002ca0


	//   ....[19]....
        /*00e0*/ 	.word	0x00002cd0


	//   ....[20]....
        /*00e4*/ 	.word	0x00002ce0


	//   ....[21]....
        /*00e8*/ 	.word	0x00002d10


	//   ....[22]....
        /*00ec*/ 	.word	0x00002d20


	//   ....[23]....
        /*00f0*/ 	.word	0x00002d50


	//   ....[24]....
        /*00f4*/ 	.word	0x00002d60


	//----- nvinfo : EIATTR_EXIT_INSTR_OFFSETS
	.align		4
.L_875:
        /*00f8*/ 	.byte	0x04, 0x1c
        /*00fa*/ 	.short	(.L_877 - .L_876)


	//   ....[0]....
.L_876:
        /*00fc*/ 	.word	0x00004020


	//   ....[1]....
        /*0100*/ 	.word	0x000041d0


	//   ....[2]....
        /*0104*/ 	.word	0x00004370


	//   ....[3]....
        /*0108*/ 	.word	0x00004510


	//   ....[4]....
        /*010c*/ 	.word	0x00004580


	//   ....[5]....
        /*0110*/ 	.word	0x00004600


	//   ....[6]....
        /*0114*/ 	.word	0x00004620


	//----- nvinfo : EIATTR_MAX_THREADS
	.align		4
.L_877:
        /*0118*/ 	.byte	0x04, 0x05
        /*011a*/ 	.short	(.L_879 - .L_878)
.L_878:
        /*011c*/ 	.word	0x00000080
        /*0120*/ 	.word	0x00000001
        /*0124*/ 	.word	0x00000001


	//----- nvinfo : EIATTR_CRS_STACK_SIZE
	.align		4
.L_879:
        /*0128*/ 	.byte	0x04, 0x1e
        /*012a*/ 	.short	(.L_881 - .L_880)
.L_880:
        /*012c*/ 	.word	0x00000000


	//----- nvinfo : EIATTR_CBANK_PARAM_SIZE
	.align		4
.L_881:
        /*0130*/ 	.byte	0x03, 0x19
        /*0132*/ 	.short	0x0080


	//----- nvinfo : EIATTR_PARAM_CBANK
	.align		4
        /*0134*/ 	.byte	0x04, 0x0a
        /*0136*/ 	.short	(.L_883 - .L_882)
	.align		4
.L_882:
        /*0138*/ 	.word	index@(.nv.constant0._ZN18transformer_engine13normalization26rmsnorm_bwd_general_kernelINS0_13Kernel_traitsI6__halffS3_fjLj2048ELj1ELj1ELj4ELj16ENS0_18Kernel_traits_baseILj2048ES3_fS3_fjLj128EEEEELb1EEEvNS0_20BackwardKernelParamsE)
        /*013c*/ 	.short	0x0210
        /*013e*/ 	.short	0x0080


	//----- nvinfo : EIATTR_SW_WAR
	.align		4
.L_883:
        /*0140*/ 	.byte	0x04, 0x36
        /*0142*/ 	.short	(.L_885 - .L_884)
.L_884:
        /*0144*/ 	.word	0x00000008
.L_885:


//--------------------- .nv.info._ZN18transformer_engine13normalization26rmsnorm_bwd_general_kernelINS0_13Kernel_traitsI6__halfS3_S3_fjLj2048ELj1ELj1ELj4ELj16ENS0_18Kernel_traits_baseILj2048ES3_S3_S3_fjLj128EEEEELb1EEEvNS0_20BackwardKernelParamsE --------------------------
	.section	.nv.info._ZN18transformer_engine13normalization26rmsnorm_bwd_general_kernelINS0_13Kernel_traitsI6__halfS3_S3_fjLj2048ELj1ELj1ELj4ELj16ENS0_18Kernel_traits_baseILj2048ES3_S3_S3_fjLj128EEEEELb1EEEvNS0_20BackwardKernelParamsE,"",@"SHT_CUDA_INFO"
	.sectionflags	@""
	.align	4


	//----- nvinfo : EIATTR_CUDA_API_VERSION
	.align		4
        /*0000*/ 	.byte	0x04, 0x37
        /*0002*/ 	.short	(.L_887 - .L_886)
.L_886:
        /*0004*/ 	.word	0x00000082


	//----- nvinfo : EIATTR_KPARAM_INFO
	.align		4
.L_887:
        /*0008*/ 	.byte	0x04, 0x17
        /*000a*/ 	.short	(.L_889 - .L_888)
.L_888:
        /*000c*/ 	.word	0x00000000
        /*0010*/ 	.short	0x0000
        /*0012*/ 	.short	0x0000
        /*0014*/ 	.byte	0x00, 0xf0, 0x01, 0x02


	//----- nvinfo : EIATTR_SPARSE_MMA_MASK
	.align		4
.L_889:
        /*0018*/ 	.byte	0x03, 0x50
        /*001a*/ 	.short	0x0000


	//----- nvinfo : EIATTR_MAXREG_COUNT
	.align		4
        /*001c*/ 	.byte	0x03, 0x1b
        /*001e*/ 	.short	0x00ff


	//----- nvinfo : EIATTR_NUM_BARRIERS
	.align		4
        /*0020*/ 	.byte	0x02, 0x4c
        /*0022*/ 	.byte	0x01
	.zero		1


	//----- nvinfo : EIATTR_MERCURY_ISA_VERSION
	.align		4
        /*0024*/ 	.byte	0x03, 0x5f
        /*0026*/ 	.short	0x0101


	//----- nvinfo : EIATTR_COOP_GROUP_MASK_REGIDS
	.align		4
        /*0028*/ 	.byte	0x04, 0x29
        /*002a*/ 	.short	(.L_891 - .L_890)


	//   ....[0]....
.L_890:
        /*002c*/ 	.word	0xffffffff


	//   ....[1]....
        /*0030*/ 	.word	0xffffffff


	//   ....[2]....
        /*0034*/ 	.word	0xffffffff


	//   ....[3]....
        /*0038*/ 	.word	0xffffffff


	//   ....[4]....
        /*003c*/ 	.word	0xffffffff


	//   ....[5]....
        /*0040*/ 	.word	0xffffffff


	//   ....[6]....
        /*0044*/ 	.word	0xffffffff


	//   ....[7]....
        /*0048*/ 	.word	0xffffffff


	//   ....[8]....
        /*004c*/ 	.word	0xffffffff


	//   ....[9]....
        /*0050*/ 	.word	0xffffffff


	//   ....[10]....
        /*0054*/ 	.word	0xffffffff


	//   ....[11]....
        /*0058*/ 	.word	0xffffffff


	//   ....[12]....
        /*005c*/ 	.word	0xffffffff


	//   ....[13]....
        /*0060*/ 	.word	0xffffffff


	//   ....[14]....
        /*0064*/ 	.word	0xffffffff


	//   ....[15]....
        /*0068*/ 	.word	0xffffffff


	//   ....[16]....
        /*006c*/ 	.word	0xffffffff


	//   ....[17]....
        /*0070*/ 	.word	0xffffffff


	//   ....[18]....
        /*0074*/ 	.word	0xffffffff


	//   ....[19]....
        /*0078*/ 	.word	0xffffffff


	//   ....[20]....
        /*007c*/ 	.word	0xffffffff


	//   ....[21]....
        /*0080*/ 	.word	0xffffffff


	//   ....[22]....
        /*0084*/ 	.word	0xffffffff


	//   ....[23]....
        /*0088*/ 	.word	0xffffffff


	//   ....[24]....
        /*008c*/ 	.word	0xffffffff


	//----- nvinfo : EIATTR_COOP_GROUP_INSTR_OFFSETS
	.align		4
.L_891:
        /*0090*/ 	.byte	0x04, 0x28
        /*0092*/ 	.short	(.L_893 - .L_892)


	//   ....[0]....
.L_892:
        /*0094*/ 	.word	0x00001e20


	//   ....[1]....
        /*0098*/ 	.word	0x00001e60


	//   ....[2]....
        /*009c*/ 	.word	0x00001eb0


	//   ....[3]....
        /*00a0*/ 	.word	0x00001ec0


	//   ....[4]....
        /*00a4*/ 	.word	0x00001ef0


	//   ....[5]....
        /*00a8*/ 	.word	0x00001f10


	//   ....[6]....
        /*00ac*/ 	.word	0x00001f50


	//   ....[7]....
        /*00b0*/ 	.word	0x00001f80


	//   ....[8]....
        /*00b4*/ 	.word	0x00001fc0


	//   ....[9]....
        /*00b8*/ 	.word	0x00001fd0


	//   ....[10]....
        /*00bc*/ 	.word	0x00002820


	//   ....[11]....
        /*00c0*/ 	.word	0x00002860


	//   ....[12]....
        /*00c4*/ 	.word	0x00002880


	//   ....[13]....
        /*00c8*/ 	.word	0x000028a0


	//   ....[14]....
        /*00cc*/ 	.word	0x000028c0


	//   ....[15]....
        /*00d0*/ 	.word	0x000028f0


	//   ....[16]....
        /*00d4*/ 	.word	0x00002910


	//   ....[17]....
        /*00d8*/ 	.word	0x00002940


	//   ....[18]....
        /*00dc*/ 	.word	0x00002950


	//   ....[19]....
        /*00e0*/ 	.word	0x00002980


	//   ....[20]....
        /*00e4*/ 	.word	0x00002990


	//   ....[21]....
        /*00e8*/ 	.word	0x000029c0


	//   ....[22]....
        /*00ec*/ 	.word	0x000029d0


	//   ....[23]....
        /*00f0*/ 	.word	0x00002a00


	//   ....[24]....
        /*00f4*/ 	.word	0x00002a10


	//----- nvinfo : EIATTR_EXIT_INSTR_OFFSETS
	.align		4
.L_893:
        /*00f8*/ 	.byte	0x04, 0x1c
        /*00fa*/ 	.short	(.L_895 - .L_894)


	//   ....[0]....
.L_894:
        /*00fc*/ 	.word	0x000039e0


	//   ....[1]....
        /*0100*/ 	.word	0x00003c20


	//   ....[2]....
        /*0104*/ 	.word	0x00003ca0


	//   ....[3]....
        /*0108*/ 	.word	0x00003da0


	//   ....[4]....
        /*010c*/ 	.word	0x00003dc0


	//----- nvinfo : EIATTR_MAX_THREADS
	.align		4
.L_895:
        /*0110*/ 	.byte	0x04, 0x05
        /*0112*/ 	.short	(.L_897 - .L_896)
.L_896:
        /*0114*/ 	.word	0x00000080
        /*0118*/ 	.word	0x00000001
        /*011c*/ 	.word	0x00000001


	//----- nvinfo : EIATTR_CRS_STACK_SIZE
	.align		4
.L_897:
        /*0120*/ 	.byte	0x04, 0x1e
        /*0122*/ 	.short	(.L_899 - .L_898)
.L_898:
        /*0124*/ 	.word	0x00000000


	//----- nvinfo : EIATTR_CBANK_PARAM_SIZE
	.align		4
.L_899:
        /*0128*/ 	.byte	0x03, 0x19
        /*012a*/ 	.short	0x0080


	//----- nvinfo : EIATTR_PARAM_CBANK
	.align		4
        /*012c*/ 	.byte	0x04, 0x0a
        /*012e*/ 	.short	(.L_901 - .L_900)
	.align		4
.L_900:
        /*0130*/ 	.word	index@(.nv.constant0._ZN18transformer_engine13normalization26rmsnorm_bwd_general_kernelINS0_13Kernel_traitsI6__halfS3_S3_fjLj2048ELj1ELj1ELj4ELj16ENS0_18Kernel_traits_baseILj2048ES3_S3_S3_fjLj128EEEEELb1EEEvNS0_20BackwardKernelParamsE)
        /*0134*/ 	.short	0x0210
        /*0136*/ 	.short	0x0080


	//----- nvinfo : EIATTR_SW_WAR
	.align		4
.L_901:
        /*0138*/ 	.byte	0x04, 0x36
        /*013a*/ 	.short	(.L_903 - .L_902)
.L_902:
        /*013c*/ 	.word	0x00000008
.L_903:


//--------------------- .nv.info._ZN18transformer_engine13normalization26rmsnorm_bwd_general_kernelINS0_13Kernel_traitsIffffjLj2048ELj1ELj1ELj4ELj16ENS0_18Kernel_traits_baseILj2048EffffjLj128EEEEELb1EEEvNS0_20BackwardKernelParamsE --------------------------
	.section	.nv.info._ZN18transformer_engine13normalization26rmsnorm_bwd_general_kernelINS0_13Kernel_traitsIffffjLj2048ELj1ELj1ELj4ELj16ENS0_18Kernel_traits_baseILj2048EffffjLj128EEEEELb1EEEvNS0_20BackwardKernelParamsE,"",@"SHT_CUDA_INFO"
	.sectionflags	@""
	.align	4


	//----- nvinfo : EIATTR_CUDA_API_VERSION
	.align		4
        /*0000*/ 	.byte	0x04, 0x37
        /*0002*/ 	.short	(.L_905 - .L_904)
.L_904:
        /*0004*/ 	.word	0x00000082


	//----- nvinfo : EIATTR_KPARAM_INFO
	.align		4
.L_905:
        /*0008*/ 	.byte	0x04, 0x17
        /*000a*/ 	.short	(.L_907 - .L_906)
.L_906:
        /*000c*/ 	.word	0x00000000
        /*0010*/ 	.short	0x0000
        /*0012*/ 	.short	0x0000
        /*0014*/ 	.byte	0x00, 0xf0, 0x01, 0x02


	//----- nvinfo : EIATTR_SPARSE_MMA_MASK
	.align		4
.L_907:
        /*0018*/ 	.byte	0x03, 0x50
        /*001a*/ 	.short	0x0000


	//----- nvinfo : EIATTR_MAXREG_COUNT
	.align		4
        /*001c*/ 	.byte	0x03, 0x1b
        /*001e*/ 	.short	0x00ff


	//----- nvinfo : EIATTR_NUM_BARRIERS
	.align		4
        /*0020*/ 	.byte	0x02, 0x4c
        /*0022*/ 	.byte	0x01
	.zero		1


	//----- nvinfo : EIATTR_MERCURY_ISA_VERSION
	.align		4
        /*0024*/ 	.byte	0x03, 0x5f
        /*0026*/ 	.short	0x0101


	//----- nvinfo : EIATTR_COOP_GROUP_MASK_REGIDS
	.align		4
        /*0028*/ 	.byte	0x04, 0x29
        /*002a*/ 	.short	(.L_909 - .L_908)


	//   ....[0]....
.L_908:
        /*002c*/ 	.word	0xffffffff


	//   ....[1]....
        /*0030*/ 	.word	0xffffffff


	//   ....[2]....
        /*0034*/ 	.word	0xffffffff


	//   ....[3]....
        /*0038*/ 	.word	0xffffffff


	//   ....[4]....
        /*003c*/ 	.word	0xffffffff


	//   ....[5]....
        /*0040*/ 	.word	0xffffffff


	//   ....[6]....
        /*0044*/ 	.word	0xffffffff


	//   ....[7]....
        /*0048*/ 	.word	0xffffffff


	//   ....[8]....
        /*004c*/ 	.word	0xffffffff


	//   ....[9]....
        /*0050*/ 	.word	0xffffffff


	//   ....[10]....
        /*0054*/ 	.word	0xffffffff


	//   ....[11]....
        /*0058*/ 	.word	0xffffffff


	//   ....[12]....
        /*005c*/ 	.word	0xffffffff


	//   ....[13]....
        /*0060*/ 	.word	0xffffffff


	//   ....[14]....
        /*0064*/ 	.word	0xffffffff


	//   ....[15]....
        /*0068*/ 	.word	0xffffffff


	//   ....[16]....
        /*006c*/ 	.word	0xffffffff


	//   ....[17]....
        /*0070*/ 	.word	0xffffffff


	//   ....[18]....
        /*0074*/ 	.word	0xffffffff


	//   ....[19]....
        /*0078*/ 	.word	0xffffffff


	//   ....[20]....
        /*007c*/ 	.word	0xffffffff


	//   ....[21]....
        /*0080*/ 	.word	0xffffffff


	//   ....[22]....
        /*0084*/ 	.word	0xffffffff


	//   ....[23]....
        /*0088*/ 	.word	0xffffffff


	//   ....[24]....
        /*008c*/ 	.word	0xffffffff


	//----- nvinfo : EIATTR_COOP_GROUP_INSTR_OFFSETS
	.align		4
.L_909:
        /*0090*/ 	.byte	0x04, 0x28
        /*0092*/ 	.short	(.L_911 - .L_910)


	//   ....[0]....
.L_910:
        /*0094*/ 	.word	0x00001cc0


	//   ....[1]....
        /*0098*/ 	.word	0x00001d00


	//   ....[2]....
        /*009c*/ 	.word	0x00001d30


	//   ....[3]....
        /*00a0*/ 	.word	0x00001d40


	//   ....[4]....
        /*00a4*/ 	.word	0x00001d70


	//   ....[5]....
        /*00a8*/ 	.word	0x00001d80


	//   ....[6]....
        /*00ac*/ 	.word	0x00001db0


	//   ....[7]....
        /*00b0*/ 	.word	0x00001dc0


	//   ....[8]....
        /*00b4*/ 	.word	0x00001df0


	//   ....[9]....
        /*00b8*/ 	.word	0x00001e10


	//   ....[10]....
        /*00bc*/ 	.word	0x000026e0


	//   ....[11]....
        /*00c0*/ 	.word	0x00002720


	//   ....[12]....
        /*00c4*/ 	.word	0x00002740


	//   ....[13]....
        /*00c8*/ 	.word	0x00002760


	//   ....[14]....
        /*00cc*/ 	.word	0x00002780


	//   ....[15]....
        /*00d0*/ 	.word	0x000027b0


	//   ....[16]....
        /*00d4*/ 	.word	0x000027d0


	//   ....[17]....
        /*00d8*/ 	.word	0x00002800


	//   ....[18]....
        /*00dc*/ 	.word	0x00002810


	//   ....[19]....
        /*00e0*/ 	.word	0x00002840


	//   ....[20]....
        /*00e4*/ 	.word	0x00002850


	//   ....[21]....
        /*00e8*/ 	.word	0x00002880


	//   ....[22]....
        /*00ec*/ 	.word	0x00002890


	//   ....[23]....
        /*00f0*/ 	.word	0x000028c0


	//   ....[24]....
        /*00f4*/ 	.word	0x000028d0


	//----- nvinfo : EIATTR_EXIT_INSTR_OFFSETS
	.align		4
.L_911:
        /*00f8*/ 	.byte	0x04, 0x1c
        /*00fa*/ 	.short	(.L_913 - .L_912)


	//   ....[0]....
.L_912:
        /*00fc*/ 	.word	0x00003910


	//   ....[1]....
        /*0100*/ 	.word	0x00003ac0


	//   ....[2]....
        /*0104*/ 	.word	0x00003c60


	//   ....[3]....
        /*0108*/ 	.word	0x00003e00


	//   ....[4]....
        /*010c*/ 	.word	0x00003e70


	//   ....[5]....
        /*0110*/ 	.word	0x00003ef0


	//   ....[6]....
        /*0114*/ 	.word	0x00003f10


	//----- nvinfo : EIATTR_MAX_THREADS
	.align		4
.L_913:
        /*0118*/ 	.byte	0x04, 0x05
        /*011a*/ 	.short	(.L_915 - .L_914)
.L_914:
        /*011c*/ 	.word	0x00000080
        /*0120*/ 	.word	0x00000001
        /*0124*/ 	.word	0x00000001


	//----- nvinfo : EIATTR_CRS_STACK_SIZE
	.align		4
.L_915:
        /*0128*/ 	.byte	0x04, 0x1e
        /*012a*/ 	.short	(.L_917 - .L_916)
.L_916:
        /*012c*/ 	.word	0x00000000


	//----- nvinfo : EIATTR_CBANK_PARAM_SIZE
	.align		4
.L_917:
        /*0130*/ 	.byte	0x03, 0x19
        /*0132*/ 	.short	0x0080


	//----- nvinfo : EIATTR_PARAM_CBANK
	.align		4
        /*0134*/ 	.byte	0x04, 0x0a
        /*0136*/ 	.short	(.L_919 - .L_918)
	.align		4
.L_918:
        /*0138*/ 	.word	index@(.nv.constant0._ZN18transformer_engine13normalization26rmsnorm_bwd_general_kernelINS0_13Kernel_traitsIffffjLj2048ELj1ELj1ELj4ELj16ENS0_18Kernel_traits_baseILj2048EffffjLj128EEEEELb1EEEvNS0_20BackwardKernelParamsE)
        /*013c*/ 	.short	0x0210
        /*013e*/ 	.short	0x0080


	//----- nvinfo : EIATTR_SW_WAR
	.align		4
.L_919:
        /*0140*/ 	.byte	0x04, 0x36
        /*0142*/ 	.short	(.L_921 - .L_920)
.L_920:
        /*0144*/ 	.word	0x00000008
.L_921:


//--------------------- .nv.info._ZN18transformer_engine13normalization26rmsnorm_bwd_general_kernelINS0_13Kernel_traitsI13__nv_bfloat16fS3_fjLj1024ELj1ELj4ELj1ELj16ENS0_18Kernel_traits_baseILj1024ES3_fS3_fjLj128EEEEELb1EEEvNS0_20BackwardKernelParamsE --------------------------
	.section	.nv.info._ZN18transformer_engine13normalization26rmsnorm_bwd_general_kernelINS0_13Kernel_traitsI13__nv_bfloat16fS3_fjLj1024ELj1ELj4ELj1ELj16ENS0_18Kernel_traits_baseILj1024ES3_fS3_fjLj128EEEEELb1EEEvNS0_20BackwardKernelParamsE,"",@"SHT_CUDA_INFO"
	.sectionflags	@""
	.align	4


	//----- nvinfo : EIATTR_CUDA_API_VERSION
	.align		4
        /*0000*/ 	.byte	0x04, 0x37
        /*0002*/ 	.short	(.L_923 - .L_922)
.L_922:
        /*0004*/ 	.word	0x00000082


	//----- nvinfo : EIATTR_KPARAM_INFO
	.align		4
.L_923:
        /*0008*/ 	.byte	0x04, 0x17
        /*000a*/ 	.short	(.L_925 - .L_924)
.L_924:
        /*000c*/ 	.word	0x00000000
        /*0010*/ 	.short	0x0000
        /*0012*/ 	.short	0x0000
        /*0014*/ 	.byte	0x00, 0xf0, 0x01, 0x02


	//----- nvinfo : EIATTR_SPARSE_MMA_MASK
	.align		4
.L_925:
        /*0018*/ 	.byte	0x03, 0x50
        /*001a*/ 	.short	0x0000


	//----- nvinfo : EIATTR_MAXREG_COUNT
	.align		4
        /*001c*/ 	.byte	0x03, 0x1b
        /*001e*/ 	.short	0x00ff


	//----- nvinfo : EIATTR_NUM_BARRIERS
	.align		4
        /*0020*/ 	.byte	0x02, 0x4c
        /*0022*/ 	.byte	0x01
	.zero		1


	//----- nvinfo : EIATTR_MERCURY_ISA_VERSION
	.align		4
        /*0024*/ 	.byte	0x03, 0x5f
        /*0026*/ 	.short	0x0101


	//----- nvinfo : EIATTR_UNUSED_LOAD_BYTE_OFFSET
	.align		4
        /*0028*/ 	.byte	0x04, 0x44
        /*002a*/ 	.short	(.L_927 - .L_926)


	//   ....[0]....
.L_926:
        /*002c*/ 	.word	0x00007690
        /*0030*/ 	.word	0x0000f0ff


	//   ....[1]....
        /*0034*/ 	.word	0x00007760
        /*0038*/ 	.word	0x0000f0ff


	//   ....[2]....
        /*003c*/ 	.word	0x00007850
        /*0040*/ 	.word	0x0000f0ff


	//   ....[3]....
        /*0044*/ 	.word	0x00007950
        /*0048*/ 	.word	0x0000f0ff


	//   ....[4]....
        /*004c*/ 	.word	0x00007c30
        /*0050*/ 	.word	0x0000f0ff


	//   ....[5]....
        /*0054*/ 	.word	0x00007d20
        /*0058*/ 	.word	0x0000f0ff


	//   ....[6]....
        /*005c*/ 	.word	0x00007e10
        /*0060*/ 	.word	0x0000f0ff


	//   ....[7]....
        /*0064*/ 	.word	0x00007ef0
        /*0068*/ 	.word	0x0000f0ff


	//----- nvinfo : EIATTR_COOP_GROUP_MASK_REGIDS
	.align		4
.L_927:
        /*006c*/ 	.byte	0x04, 0x29
        /*006e*/ 	.short	(.L_929 - .L_928)


	//   ....[0]....
.L_928:
        /*0070*/ 	.word	0xffffffff


	//   ....[1]....
        /*0074*/ 	.word	0xffffffff


	//   ....[2]....
        /*0078*/ 	.word	0xffffffff


	//   ....[3]....
        /*007c*/ 	.word	0xffffffff


	//   ....[4]....
        /*0080*/ 	.word	0xffffffff


	//   ....[5]....
        /*0084*/ 	.word	0xffffffff


	//   ....[6]....
        /*0088*/ 	.word	0xffffffff


	//   ....[7]....
        /*008c*/ 	.word	0xffffffff


	//   ....[8]....
        /*0090*/ 	.word	0xffffffff


	//   ....[9]....
        /*0094*/ 	.word	0xffffffff


	//   ....[10]....
        /*0098*/ 	.word	0xffffffff


	//   ....[11]....
        /*009c*/ 	.word	0xffffffff


	//   ....[12]....
        /*00a0*/ 	.word	0xffffffff


	//   ....[13]....
        /*00a4*/ 	.word	0xffffffff


	//   ....[14]....
        /*00a8*/ 	.word	0xffffffff


	//   ....[15]....
        /*00ac*/ 	.word	0xffffffff


	//   ....[16]....
        /*00b0*/ 	.word	0xffffffff


	//   ....[17]....
        /*00b4*/ 	.word	0xffffffff


	//   ....[18]....
        /*00b8*/ 	.word	0xffffffff


	//   ....[19]....
        /*00bc*/ 	.word	0xffffffff


	//----- nvinfo : EIATTR_COOP_GROUP_INSTR_OFFSETS
	.align		4
.L_929:
        /*00c0*/ 	.byte	0x04, 0x28
        /*00c2*/ 	.short	(.L_931 - .L_930)


	//   ....[0]....
.L_930:
        /*00c4*/ 	.word	0x00003f60


	//   ....[1]....
        /*00c8*/ 	.word	0x00003f70


	//   ....[2]....
        /*00cc*/ 	.word	0x00003fa0


	//   ....[3]....
        /*00d0*/ 	.word	0x00003fb0


	//   ....[4]....
        /*00d4*/ 	.word	0x00003fe0


	//   ....[5]....
        /*00d8*/ 	.word	0x00003ff0


	//   ....[6]....
        /*00dc*/ 	.word	0x00004020


	//   ....[7]....
        /*00e0*/ 	.word	0x00004030


	//   ....[8]....
        /*00e4*/ 	.word	0x00004060


	//   ....[9]....
        /*00e8*/ 	.word	0x00004070


	//   ....[10]....
        /*00ec*/ 	.word	0x00004750


	//   ....[11]....
        /*00f0*/ 	.word	0x00004790


	//   ....[12]....
        /*00f4*/ 	.word	0x000047b0


	//   ....[13]....
        /*00f8*/ 	.word	0x000047d0


	//   ....[14]....
        /*00fc*/ 	.word	0x000047f0


	//   ....[15]....
        /*0100*/ 	.word	0x00004820


	//   ....[16]....
        /*0104*/ 	.word	0x00004840


	//   ....[17]....
        /*0108*/ 	.word	0x00004860


	//   ....[18]....
        /*010c*/ 	.word	0x00004880


	//   ....[19]....
        /*0110*/ 	.word	0x000048a0


	//----- nvinfo : EIATTR_EXIT_INSTR_OFFSETS
	.align		4
.L_931:
        /*0114*/ 	.byte	0x04, 0x1c
        /*0116*/ 	.short	(.L_933 - .L_932)


	//   ....[0]....
.L_932:
        /*0118*/ 	.word	0x00007560


	//   ....[1]....
        /*011c*/ 	.word	0x00007bc0


	//   ....[2]....
        /*0120*/ 	.word	0x00007fe0


	//   ....[3]....
        /*0124*/ 	.word	0x00008090


	//   ....[4]....
        /*0128*/ 	.word	0x000080c0


	//----- nvinfo : EIATTR_MAX_THREADS
	.align		4
.L_933:
        /*012c*/ 	.byte	0x04, 0x05
        /*012e*/ 	.short	(.L_935 - .L_934)
.L_934:
        /*0130*/ 	.word	0x00000080
        /*0134*/ 	.word	0x00000001
        /*0138*/ 	.word	0x00000001


	//----- nvinfo : EIATTR_CRS_STACK_SIZE
	.align		4
.L_935:
        /*013c*/ 	.byte	0x04, 0x1e
        /*013e*/ 	.short	(.L_937 - .L_936)
.L_936:
        /*0140*/ 	.word	0x00000000


	//----- nvinfo : EIATTR_CBANK_PARAM_SIZE
	.align		4
.L_937:
        /*0144*/ 	.byte	0x03, 0x19
        /*0146*/ 	.short	0x0080


	//----- nvinfo : EIATTR_PARAM_CBANK
	.align		4
        /*0148*/ 	.byte	0x04, 0x0a
        /*014a*/ 	.short	(.L_939 - .L_938)
	.align		4
.L_938:
        /*014c*/ 	.word	index@(.nv.constant0._ZN18transformer_engine13normalization26rmsnorm_bwd_general_kernelINS0_13Kernel_traitsI13__nv_bfloat16fS3_fjLj1024ELj1ELj4ELj1ELj16ENS0_18Kernel_traits_baseILj1024ES3_fS3_fjLj128EEEEELb1EEEvNS0_20BackwardKernelParamsE)
        /*0150*/ 	.short	0x0210
        /*0152*/ 	.short	0x0080


	//----- nvinfo : EIATTR_SW_WAR
	.align		4
.L_939:
        /*0154*/ 	.byte	0x04, 0x36
        /*0156*/ 	.short	(.L_941 - .L_940)
.L_940:
        /*0158*/ 	.word	0x00000008
.L_941:


//--------------------- .nv.info._ZN18transformer_engine13normalization26rmsnorm_bwd_general_kernelINS0_13Kernel_traitsI13__nv_bfloat16S3_S3_fjLj1024ELj1ELj4ELj1ELj16ENS0_18Kernel_traits_baseILj1024ES3_S3_S3_fjLj128EEEEELb1EEEvNS0_20BackwardKernelParamsE --------------------------
	.section	.nv.info._ZN18transformer_engine13normalization26rmsnorm_bwd_general_kernelINS0_13Kernel_traitsI13__nv_bfloat16S3_S3_fjLj1024ELj1ELj4ELj1ELj16ENS0_18Kernel_traits_baseILj1024ES3_S3_S3_fjLj128EEEEELb1EEEvNS0_20BackwardKernelParamsE,"",@"SHT_CUDA_INFO"
	.sectionflags	@""
	.align	4


	//----- nvinfo : EIATTR_CUDA_API_VERSION
	.align		4
        /*0000*/ 	.byte	0x04, 0x37
        /*0002*/ 	.short	(.L_943 - .L_942)
.L_942:
        /*0004*/ 	.word	0x00000082


	//----- nvinfo : EIATTR_KPARAM_INFO
	.align		4
.L_943:
        /*0008*/ 	.byte	0x04, 0x17
        /*000a*/ 	.short	(.L_945 - .L_944)
.L_944:
        /*000c*/ 	.word	0x00000000
        /*0010*/ 	.short	0x0000
        /*0012*/ 	.short	0x0000
        /*0014*/ 	.byte	0x00, 0xf0, 0x01, 0x02


	//----- nvinfo : EIATTR_SPARSE_MMA_MASK
	.align		4
.L_945:
        /*0018*/ 	.byte	0x03, 0x50
        /*001a*/ 	.short	0x0000


	//----- nvinfo : EIATTR_MAXREG_COUNT
	.align		4
        /*001c*/ 	.byte	0x03, 0x1b
        /*001e*/ 	.short	0x00ff


	//----- nvinfo : EIATTR_NUM_BARRIERS
	.align		4
        /*0020*/ 	.byte	0x02, 0x4c
        /*0022*/ 	.byte	0x01
	.zero		1


	//----- nvinfo : EIATTR_MERCURY_ISA_VERSION
	.align		4
        /*0024*/ 	.byte	0x03, 0x5f
        /*0026*/ 	.short	0x0101


	//----- nvinfo : EIATTR_UNUSED_LOAD_BYTE_OFFSET
	.align		4
        /*0028*/ 	.byte	0x04, 0x44
        /*002a*/ 	.short	(.L_947 - .L_946)


	//   ....[0]....
.L_946:
        /*002c*/ 	.word	0x00006730
        /*0030*/ 	.word	0x0000f0ff


	//   ....[1]....
        /*0034*/ 	.word	0x00006750
        /*0038*/ 	.word	0x0000fff0


	//   ....[2]....
        /*003c*/ 	.word	0x000068e0
        /*0040*/ 	.word	0x0000f0ff


	//   ....[3]....
        /*0044*/ 	.word	0x00006900
        /*0048*/ 	.word	0x0000fff0


	//   ....[4]....
        /*004c*/ 	.word	0x00006a90
        /*0050*/ 	.word	0x0000f0ff


	//   ....[5]....
        /*0054*/ 	.word	0x00006ab0
        /*0058*/ 	.word	0x0000fff0


	//   ....[6]....
        /*005c*/ 	.word	0x00006c40
        /*0060*/ 	.word	0x0000f0ff


	//   ....[7]....
        /*0064*/ 	.word	0x00006c60
        /*0068*/ 	.word	0x0000fff0


	//----- nvinfo : EIATTR_COOP_GROUP_MASK_REGIDS
	.align		4
.L_947:
        /*006c*/ 	.byte	0x04, 0x29
        /*006e*/ 	.short	(.L_949 - .L_948)


	//   ....[0]....
.L_948:
        /*0070*/ 	.word	0xffffffff


	//   ....[1]....
        /*0074*/ 	.word	0xffffffff


	//   ....[2]....
        /*0078*/ 	.word	0xffffffff


	//   ....[3]....
        /*007c*/ 	.word	0xffffffff


	//   ....[4]....
        /*0080*/ 	.word	0xffffffff


	//   ....[5]....
        /*0084*/ 	.word	0xffffffff


	//   ....[6]....
        /*0088*/ 	.word	0xffffffff


	//   ....[7]....
        /*008c*/ 	.word	0xffffffff


	//   ....[8]....
        /*0090*/ 	.word	0xffffffff


	//   ....[9]....
        /*0094*/ 	.word	0xffffffff


	//   ....[10]....
        /*0098*/ 	.word	0xffffffff


	//   ....[11]....
        /*009c*/ 	.word	0xffffffff


	//   ....[12]....
        /*00a0*/ 	.word	0xffffffff


	//   ....[13]....
        /*00a4*/ 	.word	0xffffffff


	//   ....[14]....
        /*00a8*/ 	.word	0xffffffff


	//   ....[15]....
        /*00ac*/ 	.word	0xffffffff


	//   ....[16]....
        /*00b0*/ 	.word	0xffffffff


	//   ....[17]....
        /*00b4*/ 	.word	0xffffffff


	//   ....[18]....
        /*00b8*/ 	.word	0xffffffff


	//   ....[19]....
        /*00bc*/ 	.word	0xffffffff


	//----- nvinfo : EIATTR_COOP_GROUP_INSTR_OFFSETS
	.align		4
.L_949:
        /*00c0*/ 	.byte	0x04, 0x28
        /*00c2*/ 	.short	(.L_951 - .L_950)


	//   ....[0]....
.L_950:
        /*00c4*/ 	.word	0x00003af0


	//   ....[1]....
        /*00c8*/ 	.word	0x00003b30


	//   ....[2]....
        /*00cc*/ 	.word	0x00003b70


	//   ....[3]....
        /*00d0*/ 	.word	0x00003b80


	//   ....[4]....
        /*00d4*/ 	.word	0x00003bc0


	//   ....[5]....
        /*00d8*/ 	.word	0x00003bf0


	//   ....[6]....
        /*00dc*/ 	.word	0x00003c50


	//   ....[7]....
        /*00e0*/ 	.word	0x00003c60


	//   ....[8]....
        /*00e4*/ 	.word	0x00003c90


	//   ....[9]....
        /*00e8*/ 	.word	0x00003cb0


	//   ....[10]....
        /*00ec*/ 	.word	0x000043e0


	//   ....[11]....
        /*00f0*/ 	.word	0x00004420


	//   ....[12]....
        /*00f4*/ 	.word	0x00004440


	//   ....[13]....
        /*00f8*/ 	.word	0x00004460


	//   ....[14]....
        /*00fc*/ 	.word	0x00004480


	//   ....[15]....
        /*0100*/ 	.word	0x000044b0


	//   ....[16]....
        /*0104*/ 	.word	0x000044d0


	//   ....[17]....
        /*0108*/ 	.word	0x000044f0


	//   ....[18]....
        /*010c*/ 	.word	0x00004510


	//   ....[19]....
        /*0110*/ 	.word	0x00004530


	//----- nvinfo : EIATTR_EXIT_INSTR_OFFSETS
	.align		4
.L_951:
        /*0114*/ 	.byte	0x04, 0x1c
        /*0116*/ 	.short	(.L_953 - .L_952)


	//   ....[0]....
.L_952:
        /*0118*/ 	.word	0x00006560


	//   ....[1]....
        /*011c*/ 	.word	0x00006db0


	//   ....[2]....
        /*0120*/ 	.word	0x00006f20


	//   ....[3]....
        /*0124*/ 	.word	0x00006f50


	//----- nvinfo : EIATTR_MAX_THREADS
	.align		4
.L_953:
        /*0128*/ 	.byte	0x04, 0x05
        /*012a*/ 	.short	(.L_955 - .L_954)
.L_954:
        /*012c*/ 	.word	0x00000080
        /*0130*/ 	.word	0x00000001
        /*0134*/ 	.word	0x00000001


	//----- nvinfo : EIATTR_CRS_STACK_SIZE
	.align		4
.L_955:
        /*0138*/ 	.byte	0x04, 0x1e
        /*013a*/ 	.short	(.L_957 - .L_956)
.L_956:
        /*013c*/ 	.word	0x00000000


	//----- nvinfo : EIATTR_CBANK_PARAM_SIZE
	.align		4
.L_957:
        /*0140*/ 	.byte	0x03, 0x19
        /*0142*/ 	.short	0x0080


	//----- nvinfo : EIATTR_PARAM_CBANK
	.align		4
        /*0144*/ 	.byte	0x04, 0x0a
        /*0146*/ 	.short	(.L_959 - .L_958)
	.align		4
.L_958:
        /*0148*/ 	.word	index@(.nv.constant0._ZN18transformer_engine13normalization26rmsnorm_bwd_general_kernelINS0_13Kernel_traitsI13__nv_bfloat16S3_S3_fjLj1024ELj1ELj4ELj1ELj16ENS0_18Kernel_traits_baseILj1024ES3_S3_S3_fjLj128EEEEELb1EEEvNS0_20BackwardKernelParamsE)
        /*014c*/ 	.short	0x0210
        /*014e*/ 	.short	0x0080


	//----- nvinfo : EIATTR_SW_WAR
	.align		4
.L_959:
        /*0150*/ 	.byte	0x04, 0x36
        /*0152*/ 	.short	(.L_961 - .L_960)
.L_960:
        /*0154*/ 	.word	0x00000008
.L_961:


//--------------------- .nv.info._ZN18transformer_engine13normalization26rmsnorm_bwd_general_kernelINS0_13Kernel_traitsI6__halffS3_fjLj1024ELj1ELj4ELj1ELj16ENS0_18Kernel_traits_baseILj1024ES3_fS3_fjLj128EEEEELb1EEEvNS0_20BackwardKernelParamsE --------------------------
	.section	.nv.info._ZN18transformer_engine13normalization26rmsnorm_bwd_general_kernelINS0_13Kernel_traitsI6__halffS3_fjLj1024ELj1ELj4ELj1ELj16ENS0_18Kernel_traits_baseILj1024ES3_fS3_fjLj128EEEEELb1EEEvNS0_20BackwardKernelParamsE,"",@"SHT_CUDA_INFO"
	.sectionflags	@""
	.align	4


	//----- nvinfo : EIATTR_CUDA_API_VERSION
	.align		4
        /*0000*/ 	.byte	0x04, 0x37
        /*0002*/ 	.short	(.L_963 - .L_962)
.L_962:
        /*0004*/ 	.word	0x00000082


	//----- nvinfo : EIATTR_KPARAM_INFO
	.align		4
.L_963:
        /*0008*/ 	.byte	0x04, 0x17
        /*000a*/ 	.short	(.L_965 - .L_964)
.L_964:
        /*000c*/ 	.word	0x00000000
        /*0010*/ 	.short	0x0000
        /*0012*/ 	.short	0x0000
        /*0014*/ 	.byte	0x00, 0xf0, 0x01, 0x02


	//----- nvinfo : EIATTR_SPARSE_MMA_MASK
	.align		4
.L_965:
        /*0018*/ 	.byte	0x03, 0x50
        /*001a*/ 	.short	0x0000


	//----- nvinfo : EIATTR_MAXREG_COUNT
	.align		4
        /*001c*/ 	.byte	0x03, 0x1b
        /*001e*/ 	.short	0x00ff


	//----- nvinfo : EIATTR_NUM_BARRIERS
	.align		4
        /*0020*/ 	.byte	0x02, 0x4c
        /*0022*/ 	.byte	0x01
	.zero		1


	//----- nvinfo : EIATTR_MERCURY_ISA_VERSION
	.align		4
        /*0024*/ 	.byte	0x03, 0x5f
        /*0026*/ 	.short	0x0101


	//----- nvinfo : EIATTR_UNUSED_LOAD_BYTE_OFFSET
	.align		4
        /*0028*/ 	.byte	0x04, 0x44
        /*002a*/ 	.short	(.L_967 - .L_966)


	//   ....[0]....
.L_966:
        /*002c*/ 	.word	0x00007590
        /*0030*/ 	.word	0x0000f0ff


	//   ....[1]....
        /*0034*/ 	.word	0x00007660
        /*0038*/ 	.word	0x0000f0ff


	//   ....[2]....
        /*003c*/ 	.word	0x00007750
        /*0040*/ 	.word	0x0000f0ff


	//   ....[3]....
        /*0044*/ 	.word	0x00007850
        /*0048*/ 	.word	0x0000f0ff


	//   ....[4]....
        /*004c*/ 	.word	0x00007b30
        /*0050*/ 	.word	0x0000f0ff


	//   ....[5]....
        /*0054*/ 	.word	0x00007c20
        /*0058*/ 	.word	0x0000f0ff


	//   ....[6]....
        /*005c*/ 	.word	0x00007d10
        /*0060*/ 	.word	0x0000f0ff


	//   ....[7]....
        /*0064*/ 	.word	0x00007df0
        /*0068*/ 	.word	0x0000f0ff


	//----- nvinfo : EIATTR_COOP_GROUP_MASK_REGIDS
	.align		4
.L_967:
        /*006c*/ 	.byte	0x04, 0x29
        /*006e*/ 	.short	(.L_969 - .L_968)


	//   ....[0]....
.L_968:
        /*0070*/ 	.word	0xffffffff


	//   ....[1]....
        /*0074*/ 	.word	0xffffffff


	//   ....[2]....
        /*0078*/ 	.word	0xffffffff


	//   ....[3]....
        /*007c*/ 	.word	0xffffffff


	//   ....[4]....
        /*0080*/ 	.word	0xffffffff


	//   ....[5]....
        /*0084*/ 	.word	0xffffffff


	//   ....[6]....
        /*0088*/ 	.word	0xffffffff


	//   ....[7]....
        /*008c*/ 	.word	0xffffffff


	//   ....[8]....
        /*0090*/ 	.word	0xffffffff


	//   ....[9]....
        /*0094*/ 	.word	0xffffffff


	//   ....[10]....
        /*0098*/ 	.word	0xffffffff


	//   ....[11]....
        /*009c*/ 	.word	0xffffffff


	//   ....[12]....
        /*00a0*/ 	.word	0xffffffff


	//   ....[13]....
        /*00a4*/ 	.word	0xffffffff


	//   ....[14]....
        /*00a8*/ 	.word	0xffffffff


	//   ....[15]....
        /*00ac*/ 	.word	0xffffffff


	//   ....[16]....
        /*00b0*/ 	.word	0xffffffff


	//   ....[17]....
        /*00b4*/ 	.word	0xffffffff


	//   ....[18]....
        /*00b8*/ 	.word	0xffffffff


	//   ....[19]....
        /*00bc*/ 	.word	0xffffffff


	//----- nvinfo : EIATTR_COOP_GROUP_INSTR_OFFSETS
	.align		4
.L_969:
        /*00c0*/ 	.byte	0x04, 0x28
        /*00c2*/ 	.short	(.L_971 - .L_970)


	//   ....[0]....
.L_970:
        /*00c4*/ 	.word	0x00003f60


	//   ....[1]....
        /*00c8*/ 	.word	0x00003f70


	//   ....[2]....
        /*00cc*/ 	.word	0x00003fa0


	//   ....[3]....
        /*00d0*/ 	.word	0x00003fb0


	//   ....[4]....
        /*00d4*/ 	.word	0x00003fe0


	//   ....[5]....
        /*00d8*/ 	.word	0x00003ff0


	//   ....[6]....
        /*00dc*/ 	.word	0x00004020


	//   ....[7]....
        /*00e0*/ 	.word	0x00004030


	//   ....[8]....
        /*00e4*/ 	.word	0x00004060


	//   ....[9]....
        /*00e8*/ 	.word	0x00004070


	//   ....[10]....
        /*00ec*/ 	.word	0x00004750


	//   ....[11]....
        /*00f0*/ 	.word	0x00004790


	//   ....[12]....
        /*00f4*/ 	.word	0x000047b0


	//   ....[13]....
        /*00f8*/ 	.word	0x000047d0


	//   ....[14]....
        /*00fc*/ 	.word	0x000047f0


	//   ....[15]....
        /*0100*/ 	.word	0x00004820


	//   ....[16]....
        /*0104*/ 	.word	0x00004840


	//   ....[17]....
        /*0108*/ 	.word	0x00004860


	//   ....[18]....
        /*010c*/ 	.word	0x00004880


	//   ....[19]....
        /*0110*/ 	.word	0x000048a0


	//----- nvinfo : EIATTR_EXIT_INSTR_OFFSETS
	.align		4
.L_971:
        /*0114*/ 	.byte	0x04, 0x1c
        /*0116*/ 	.short	(.L_973 - .L_972)


	//   ....[0]....
.L_972:
        /*0118*/ 	.word	0x00007460


	//   ....[1]....
        /*011c*/ 	.word	0x00007ac0


	//   ....[2]....
        /*0120*/ 	.word	0x00007ee0


	//   ....[3]....
        /*0124*/ 	.word	0x00007f90


	//   ....[4]....
        /*0128*/ 	.word	0x00007fc0


	//----- nvinfo : EIATTR_MAX_THREADS
	.align		4
.L_973:
        /*012c*/ 	.byte	0x04, 0x05
        /*012e*/ 	.short	(.L_975 - .L_974)
.L_974:
        /*0130*/ 	.word	0x00000080
        /*0134*/ 	.word	0x00000001
        /*0138*/ 	.word	0x00000001


	//----- nvinfo : EIATTR_CRS_STACK_SIZE
	.align		4
.L_975:
        /*013c*/ 	.byte	0x04, 0x1e
        /*013e*/ 	.short	(.L_977 - .L_976)
.L_976:
        /*0140*/ 	.word	0x00000000


	//----- nvinfo : EIATTR_CBANK_PARAM_SIZE
	.align		4
.L_977:
        /*0144*/ 	.byte	0x03, 0x19
        /*0146*/ 	.short	0x0080


	//----- nvinfo : EIATTR_PARAM_CBANK
	.align		4
        /*0148*/ 	.byte	0x04, 0x0a
        /*014a*/ 	.short	(.L_979 - .L_978)
	.align		4
.L_978:
        /*014c*/ 	.word	index@(.nv.constant0._ZN18transformer_engine13normalization26rmsnorm_bwd_general_kernelINS0_13Kernel_traitsI6__halffS3_fjLj1024ELj1ELj4ELj1ELj16ENS0_18Kernel_traits_baseILj1024ES3_fS3_fjLj128EEEEELb1EEEvNS0_20BackwardKernelParamsE)
        /*0150*/ 	.short	0x0210
        /*0152*/ 	.short	0x0080


	//----- nvinfo : EIATTR_SW_WAR
	.align		4
.L_979:
        /*0154*/ 	.byte	0x04, 0x36
        /*0156*/ 	.short	(.L_981 - .L_980)
.L_980:
        /*0158*/ 	.word	0x00000008
.L_981:


//--------------------- .nv.info._ZN18transformer_engine13normalization26rmsnorm_bwd_general_kernelINS0_13Kernel_traitsI6__halfS3_S3_fjLj1024ELj1ELj4ELj1ELj16ENS0_18Kernel_traits_baseILj1024ES3_S3_S3_fjLj128EEEEELb1EEEvNS0_20BackwardKernelParamsE --------------------------
	.section	.nv.info._ZN18transformer_engine13normalization26rmsnorm_bwd_general_kernelINS0_13Kernel_traitsI6__halfS3_S3_fjLj1024ELj1ELj4ELj1ELj16ENS0_18Kernel_traits_baseILj1024ES3_S3_S3_fjLj128EEEEELb1EEEvNS0_20BackwardKernelParamsE,"",@"SHT_CUDA_INFO"
	.sectionflags	@""
	.align	4


	//----- nvinfo : EIATTR_CUDA_API_VERSION
	.align		4
        /*0000*/ 	.byte	0x04, 0x37
        /*0002*/ 	.short	(.L_983 - .L_982)
.L_982:
        /*0004*/ 	.word	0x00000082


	//----- nvinfo : EIATTR_KPARAM_INFO
	.align		4
.L_983:
        /*0008*/ 	.byte	0x04, 0x17
        /*000a*/ 	.short	(.L_985 - .L_984)
.L_984:
        /*000c*/ 	.word	0x00000000
        /*0010*/ 	.short	0x0000
        /*0012*/ 	.short	0x0000
        /*0014*/ 	.byte	0x00, 0xf0, 0x01, 0x02


	//----- nvinfo : EIATTR_SPARSE_MMA_MASK
	.align		4
.L_985:
        /*0018*/ 	.byte	0x03, 0x50
        /*001a*/ 	.short	0x0000


	//----- nvinfo : EIATTR_MAXREG_COUNT
	.align		4
        /*001c*/ 	.byte	0x03, 0x1b
        /*001e*/ 	.short	0x00ff


	//----- nvinfo : EIATTR_NUM_BARRIERS
	.align		4
        /*0020*/ 	.byte	0x02, 0x4c
        /*0022*/ 	.byte	0x01
	.zero		1


	//----- nvinfo : EIATTR_MERCURY_ISA_VERSION
	.align		4
        /*0024*/ 	.byte	0x03, 0x5f
        /*0026*/ 	.short	0x0101


	//----- nvinfo : EIATTR_UNUSED_LOAD_BYTE_OFFSET
	.align		4
        /*0028*/ 	.byte	0x04, 0x44
        /*002a*/ 	.short	(.L_987 - .L_986)


	//   ....[0]....
.L_986:
        /*002c*/ 	.word	0x00006330
        /*0030*/ 	.word	0x0000f0ff


	//   ....[1]....
        /*0034*/ 	.word	0x00006350
        /*0038*/ 	.word	0x0000fff0


	//   ....[2]....
        /*003c*/ 	.word	0x000064e0
        /*0040*/ 	.word	0x0000f0ff


	//   ....[3]....
        /*0044*/ 	.word	0x00006500
        /*0048*/ 	.word	0x0000fff0


	//   ....[4]....
        /*004c*/ 	.word	0x00006690
        /*0050*/ 	.word	0x0000f0ff


	//   ....[5]....
        /*0054*/ 	.word	0x000066b0
        /*0058*/ 	.word	0x0000fff0


	//   ....[6]....
        /*005c*/ 	.word	0x00006840
        /*0060*/ 	.word	0x0000f0ff


	//   ....[7]....
        /*0064*/ 	.word	0x00006860
        /*0068*/ 	.word	0x0000fff0


	//----- nvinfo : EIATTR_COOP_GROUP_MASK_REGIDS
	.align		4
.L_987:
        /*006c*/ 	.byte	0x04, 0x29
        /*006e*/ 	.short	(.L_989 - .L_988)


	//   ....[0]....
.L_988:
        /*0070*/ 	.word	0xffffffff


	//   ....[1]....
        /*0074*/ 	.word	0xffffffff


	//   ....[2]....
        /*0078*/ 	.word	0xffffffff


	//   ....[3]....
        /*007c*/ 	.word	0xffffffff


	//   ....[4]....
        /*0080*/ 	.word	0xffffffff


	//   ....[5]....
        /*0084*/ 	.word	0xffffffff


	//   ....[6]....
        /*0088*/ 	.word	0xffffffff


	//   ....[7]....
        /*008c*/ 	.word	0xffffffff


	//   ....[8]....
        /*0090*/ 	.word	0xffffffff


	//   ....[9]....
        /*0094*/ 	.word	0xffffffff


	//   ....[10]....
        /*0098*/ 	.word	0xffffffff


	//   ....[11]....
        /*009c*/ 	.word	0xffffffff


	//   ....[12]....
        /*00a0*/ 	.word	0xffffffff


	//   ....[13]....
        /*00a4*/ 	.word	0xffffffff


	//   ....[14]....
        /*00a8*/ 	.word	0xffffffff


	//   ....[15]....
        /*00ac*/ 	.word	0xffffffff


	//   ....[16]....
        /*00b0*/ 	.word	0xffffffff


	//   ....[17]....
        /*00b4*/ 	.word	0xffffffff


	//   ....[18]....
        /*00b8*/ 	.word	0xffffffff


	//   ....[19]....
        /*00bc*/ 	.word	0xffffffff


	//----- nvinfo : EIATTR_COOP_GROUP_INSTR_OFFSETS
	.align		4
.L_989:
        /*00c0*/ 	.byte	0x04, 0x28
        /*00c2*/ 	.short	(.L_991 - .L_990)


	//   ....[0]....
.L_990:
        /*00c4*/ 	.word	0x000037f0


	//   ....[1]....
        /*00c8*/ 	.word	0x00003830


	//   ....[2]....
        /*00cc*/ 	.word	0x00003860


	//   ....[3]....
        /*00d0*/ 	.word	0x00003880


	//   ....[4]....
        /*00d4*/ 	.word	0x000038c0


	//   ....[5]....
        /*00d8*/ 	.word	0x000038f0


	//   ....[6]....
        /*00dc*/ 	.word	0x00003930


	//   ....[7]....
        /*00e0*/ 	.word	0x00003960


	//   ....[8]....
        /*00e4*/ 	.word	0x000039a0


	//   ....[9]....
        /*00e8*/ 	.word	0x000039c0


	//   ....[10]....
        /*00ec*/ 	.word	0x000040e0


	//   ....[11]....
        /*00f0*/ 	.word	0x00004120


	//   ....[12]....
        /*00f4*/ 	.word	0x00004140


	//   ....[13]....
        /*00f8*/ 	.word	0x00004160


	//   ....[14]....
        /*00fc*/ 	.word	0x00004180


	//   ....[15]....
        /*0100*/ 	.word	0x000041b0


	//   ....[16]....
        /*0104*/ 	.word	0x000041d0


	//   ....[17]....
        /*0108*/ 	.word	0x000041f0


	//   ....[18]....
        /*010c*/ 	.word	0x00004210


	//   ....[19]....
        /*0110*/ 	.word	0x00004230


	//----- nvinfo : EIATTR_EXIT_INSTR_OFFSETS
	.align		4
.L_991:
        /*0114*/ 	.byte	0x04, 0x1c
        /*0116*/ 	.short	(.L_993 - .L_992)


	//   ....[0]....
.L_992:
        /*0118*/ 	.word	0x00006160


	//   ....[1]....
        /*011c*/ 	.word	0x000069b0


	//   ....[2]....
        /*0120*/ 	.word	0x00006b20


	//   ....[3]....
        /*0124*/ 	.word	0x00006b50


	//----- nvinfo : EIATTR_MAX_THREADS
	.align		4
.L_993:
        /*0128*/ 	.byte	0x04, 0x05
        /*012a*/ 	.short	(.L_995 - .L_994)
.L_994:
        /*012c*/ 	.word	0x00000080
        /*0130*/ 	.word	0x00000001
        /*0134*/ 	.word	0x00000001


	//----- nvinfo : EIATTR_CRS_STACK_SIZE
	.align		4
.L_995:
        /*0138*/ 	.byte	0x04, 0x1e
        /*013a*/ 	.short	(.L_997 - .L_996)
.L_996:
        /*013c*/ 	.word	0x00000000


	//----- nvinfo : EIATTR_CBANK_PARAM_SIZE
	.align		4
.L_997:
        /*0140*/ 	.byte	0x03, 0x19
        /*0142*/ 	.short	0x0080


	//----- nvinfo : EIATTR_PARAM_CBANK
	.align		4
        /*0144*/ 	.byte	0x04, 0x0a
        /*0146*/ 	.short	(.L_999 - .L_998)
	.align		4
.L_998:
        /*0148*/ 	.word	index@(.nv.constant0._ZN18transformer_engine13normalization26rmsnorm_bwd_general_kernelINS0_13Kernel_traitsI6__halfS3_S3_fjLj1024ELj1ELj4ELj1ELj16ENS0_18Kernel_traits_baseILj1024ES3_S3_S3_fjLj128EEEEELb1EEEvNS0_20BackwardKernelParamsE)
        /*014c*/ 	.short	0x0210
        /*014e*/ 	.short	0x0080


	//----- nvinfo : EIATTR_SW_WAR
	.align		4
.L_999:
        /*0150*/ 	.byte	0x04, 0x36
        /*0152*/ 	.short	(.L_1001 - .L_1000)
.L_1000:
        /*0154*/ 	.word	0x00000008
.L_1001:


//--------------------- .nv.info._ZN18transformer_engine13normalization26rmsnorm_bwd_general_kernelINS0_13Kernel_traitsIffffjLj1024ELj1ELj4ELj1ELj16ENS0_18Kernel_traits_baseILj1024EffffjLj128EEEEELb1EEEvNS0_20BackwardKernelParamsE --------------------------
	.section	.nv.info._ZN18transformer_engine13normalization26rmsnorm_bwd_general_kernelINS0_13Kernel_traitsIffffjLj1024ELj1ELj4ELj1ELj16ENS0_18Kernel_traits_baseILj1024EffffjLj128EEEEELb1EEEvNS0_20BackwardKernelParamsE,"",@"SHT_CUDA_INFO"
	.sectionflags	@""
	.align	4


	//----- nvinfo : EIATTR_CUDA_API_VERSION
	.align		4
        /*0000*/ 	.byte	0x04, 0x37
        /*0002*/ 	.short	(.L_1003 - .L_1002)
.L_1002:
        /*0004*/ 	.word	0x00000082


	//----- nvinfo : EIATTR_KPARAM_INFO
	.align		4
.L_1003:
        /*0008*/ 	.byte	0x04, 0x17
        /*000a*/ 	.short	(.L_1005 - .L_1004)
.L_1004:
        /*000c*/ 	.word	0x00000000
        /*0010*/ 	.short	0x0000
        /*0012*/ 	.short	0x0000
        /*0014*/ 	.byte	0x00, 0xf0, 0x01, 0x02


	//----- nvinfo : EIATTR_SPARSE_MMA_MASK
	.align		4
.L_1005:
        /*0018*/ 	.byte	0x03, 0x50
        /*001a*/ 	.short	0x0000


	//----- nvinfo : EIATTR_MAXREG_COUNT
	.align		4
        /*001c*/ 	.byte	0x03, 0x1b
        /*001e*/ 	.short	0x00ff


	//----- nvinfo : EIATTR_NUM_BARRIERS
	.align		4
        /*0020*/ 	.byte	0x02, 0x4c
        /*0022*/ 	.byte	0x01
	.zero		1


	//----- nvinfo : EIATTR_MERCURY_ISA_VERSION
	.align		4
        /*0024*/ 	.byte	0x03, 0x5f
        /*0026*/ 	.short	0x0101


	//----- nvinfo : EIATTR_UNUSED_LOAD_BYTE_OFFSET
	.align		4
        /*0028*/ 	.byte	0x04, 0x44
        /*002a*/ 	.short	(.L_1007 - .L_1006)


	//   ....[0]....
.L_1006:
        /*002c*/ 	.word	0x00006900
        /*0030*/ 	.word	0x0000f0ff


	//   ....[1]....
        /*0034*/ 	.word	0x000069d0
        /*0038*/ 	.word	0x0000f0ff


	//   ....[2]....
        /*003c*/ 	.word	0x00006ac0
        /*0040*/ 	.word	0x0000f0ff


	//   ....[3]....
        /*0044*/ 	.word	0x00006bc0
        /*0048*/ 	.word	0x0000f0ff


	//   ....[4]....
        /*004c*/ 	.word	0x00006ea0
        /*0050*/ 	.word	0x0000f0ff


	//   ....[5]....
        /*0054*/ 	.word	0x00006f90
        /*0058*/ 	.word	0x0000f0ff


	//   ....[6]....
        /*005c*/ 	.word	0x00007080
        /*0060*/ 	.word	0x0000f0ff


	//   ....[7]....
        /*0064*/ 	.word	0x00007160
        /*0068*/ 	.word	0x0000f0ff


	//----- nvinfo : EIATTR_COOP_GROUP_MASK_REGIDS
	.align		4
.L_1007:
        /*006c*/ 	.byte	0x04, 0x29
        /*006e*/ 	.short	(.L_1009 - .L_1008)


	//   ....[0]....
.L_1008:
        /*0070*/ 	.word	0xffffffff


	//   ....[1]....
        /*0074*/ 	.word	0xffffffff


	//   ....[2]....
        /*0078*/ 	.word	0xffffffff


	//   ....[3]....
        /*007c*/ 	.word	0xffffffff


	//   ....[4]....
        /*0080*/ 	.word	0xffffffff


	//   ....[5]....
        /*0084*/ 	.word	0xffffffff


	//   ....[6]....
        /*0088*/ 	.word	0xffffffff


	//   ....[7]....
        /*008c*/ 	.word	0xffffffff


	//   ....[8]....
        /*0090*/ 	.word	0xffffffff


	//   ....[9]....
        /*0094*/ 	.word	0xffffffff


	//   ....[10]....
        /*0098*/ 	.word	0xffffffff


	//   ....[11]....
        /*009c*/ 	.word	0xffffffff


	//   ....[12]....
        /*00a0*/ 	.word	0xffffffff


	//   ....[13]....
        /*00a4*/ 	.word	0xffffffff


	//   ....[14]....
        /*00a8*/ 	.word	0xffffffff


	//   ....[15]....
        /*00ac*/ 	.word	0xffffffff


	//   ....[16]....
        /*00b0*/ 	.word	0xffffffff


	//   ....[17]....
        /*00b4*/ 	.word	0xffffffff


	//   ....[18]....
        /*00b8*/ 	.word	0xffffffff


	//   ....[19]....
        /*00bc*/ 	.word	0xffffffff


	//----- nvinfo : EIATTR_COOP_GROUP_INSTR_OFFSETS
	.align		4
.L_1009:
        /*00c0*/ 	.byte	0x04, 0x28
        /*00c2*/ 	.short	(.L_1011 - .L_1010)


	//   ....[0]....
.L_1010:
        /*00c4*/ 	.word	0x000036c0


	//   ....[1]....
        /*00c8*/ 	.word	0x000036d0


	//   ....[2]....
        /*00cc*/ 	.word	0x00003700


	//   ....[3]....
        /*00d0*/ 	.word	0x00003710


	//   ....[4]....
        /*00d4*/ 	.word	0x00003740


	//   ....[5]....
        /*00d8*/ 	.word	0x00003750


	//   ....[6]....
        /*00dc*/ 	.word	0x00003780


	//   ....[7]....
        /*00e0*/ 	.word	0x00003790


	//   ....[8]....
        /*00e4*/ 	.word	0x000037c0


	//   ....[9]....
        /*00e8*/ 	.word	0x000037d0


	//   ....[10]....
        /*00ec*/ 	.word	0x00003eb0


	//   ....[11]....
        /*00f0*/ 	.word	0x00003ef0


	//   ....[12]....
        /*00f4*/ 	.word	0x00003f10


	//   ....[13]....
        /*00f8*/ 	.word	0x00003f30


	//   ....[14]....
        /*00fc*/ 	.word	0x00003f50


	//   ....[15]....
        /*0100*/ 	.word	0x00003f80


	//   ....[16]....
        /*0104*/ 	.word	0x00003fa0


	//   ....[17]....
        /*0108*/ 	.word	0x00003fc0


	//   ....[18]....
        /*010c*/ 	.word	0x00003fe0


	//   ....[19]....
        /*0110*/ 	.word	0x00004000


	//----- nvinfo : EIATTR_EXIT_INSTR_OFFSETS
	.align		4
.L_1011:
        /*0114*/ 	.byte	0x04, 0x1c
        /*0116*/ 	.short	(.L_1013 - .L_1012)


	//   ....[0]....
.L_1012:
        /*0118*/ 	.word	0x000067d0


	//   ....[1]....
        /*011c*/ 	.word	0x00006e30


	//   ....[2]....
        /*0120*/ 	.word	0x00007250


	//   ....[3]....
        /*0124*/ 	.word	0x00007300


	//   ....[4]....
        /*0128*/ 	.word	0x00007330


	//----- nvinfo : EIATTR_MAX_THREADS
	.align		4
.L_1013:
        /*012c*/ 	.byte	0x04, 0x05
        /*012e*/ 	.short	(.L_1015 - .L_1014)
.L_1014:
        /*0130*/ 	.word	0x00000080
        /*0134*/ 	.word	0x00000001
        /*0138*/ 	.word	0x00000001


	//----- nvinfo : EIATTR_CRS_STACK_SIZE
	.align		4
.L_1015:
        /*013c*/ 	.byte	0x04, 0x1e
        /*013e*/ 	.short	(.L_1017 - .L_1016)
.L_1016:
        /*0140*/ 	.word	0x00000000


	//----- nvinfo : EIATTR_CBANK_PARAM_SIZE
	.align		4
.L_1017:
        /*0144*/ 	.byte	0x03, 0x19
        /*0146*/ 	.short	0x0080


	//----- nvinfo : EIATTR_PARAM_CBANK
	.align		4
        /*0148*/ 	.byte	0x04, 0x0a
        /*014a*/ 	.short	(.L_1019 - .L_1018)
	.align		4
.L_1018:
        /*014c*/ 	.word	index@(.nv.constant0._ZN18transformer_engine13normalization26rmsnorm_bwd_general_kernelINS0_13Kernel_traitsIffffjLj1024ELj1ELj4ELj1ELj16ENS0_18Kernel_traits_baseILj1024EffffjLj128EEEEELb1EEEvNS0_20BackwardKernelParamsE)
        /*0150*/ 	.short	0x0210
        /*0152*/ 	.short	0x0080


	//----- nvinfo : EIATTR_SW_WAR
	.align		4
.L_1019:
        /*0154*/ 	.byte	0x04, 0x36
        /*0156*/ 	.short	(.L_1021 - .L_1020)
.L_1020:
        /*0158*/ 	.word	0x00000008
.L_1021:


//--------------------- .nv.info._ZN18transformer_engine13normalization26rmsnorm_bwd_general_kernelINS0_13Kernel_traitsI13__nv_bfloat16fS3_fjLj512ELj1ELj4ELj1ELj16ENS0_18Kernel_traits_baseILj512ES3_fS3_fjLj128EEEEELb1EEEvNS0_20BackwardKernelParamsE --------------------------
	.section	.nv.info._ZN18transformer_engine13normalization26rmsnorm_bwd_general_kernelINS0_13Kernel_traitsI13__nv_bfloat16fS3_fjLj512ELj1ELj4ELj1ELj16ENS0_18Kernel_traits_baseILj512ES3_fS3_fjLj128EEEEELb1EEEvNS0_20BackwardKernelParamsE,"",@"SHT_CUDA_INFO"
	.sectionflags	@""
	.align	4


	//----- nvinfo : EIATTR_CUDA_API_VERSION
	.align		4
        /*0000*/ 	.byte	0x04, 0x37
        /*0002*/ 	.short	(.L_1023 - .L_1022)
.L_1022:
        /*0004*/ 	.word	0x00000082


	//----- nvinfo : EIATTR_KPARAM_INFO
	.align		4
.L_1023:
        /*0008*/ 	.byte	0x04, 0x17
        /*000a*/ 	.short	(.L_1025 - .L_1024)
.L_1024:
        /*000c*/ 	.word	0x00000000
        /*0010*/ 	.short	0x0000
        /*0012*/ 	.short	0x0000
        /*0014*/ 	.byte	0x00, 0xf0, 0x01, 0x02


	//----- nvinfo : EIATTR_SPARSE_MMA_MASK
	.align		4
.L_1025:
        /*0018*/ 	.byte	0x03, 0x50
        /*001a*/ 	.short	0x0000


	//----- nvinfo : EIATTR_MAXREG_COUNT
	.align		4
        /*001c*/ 	.byte	0x03, 0x1b
        /*001e*/ 	.short	0x00ff


	//----- nvinfo : EIATTR_NUM_BARRIERS
	.align		4
        /*0020*/ 	.byte	0x02, 0x4c
        /*0022*/ 	.byte	0x01
	.zero		1


	//----- nvinfo : EIATTR_MERCURY_ISA_VERSION
	.align		4
        /*0024*/ 	.byte	0x03, 0x5f
        /*0026*/ 	.short	0x0101


	//----- nvinfo : EIATTR_UNUSED_LOAD_BYTE_OFFSET
	.align		4
        /*0028*/ 	.byte	0x04, 0x44
        /*002a*/ 	.short	(.L_1027 - .L_1026)


	//   ....[0]....
.L_1026:
        /*002c*/ 	.word	0x00004230
        /*0030*/ 	.word	0x0000f0ff


	//   ....[1]....
        /*0034*/ 	.word	0x00004550
        /*0038*/ 	.word	0x0000f0ff


	//   ....[2]....
        /*003c*/ 	.word	0x00004810
        /*0040*/ 	.word	0x0000f0ff


	//   ....[3]....
        /*0044*/ 	.word	0x00004ae0
        /*0048*/ 	.word	0x0000f0ff


	//----- nvinfo : EIATTR_COOP_GROUP_MASK_REGIDS
	.align		4
.L_1027:
        /*004c*/ 	.byte	0x04, 0x29
        /*004e*/ 	.short	(.L_1029 - .L_1028)


	//   ....[0]....
.L_1028:
        /*0050*/ 	.word	0xffffffff


	//   ....[1]....
        /*0054*/ 	.word	0xffffffff


	//   ....[2]....
        /*0058*/ 	.word	0xffffffff


	//   ....[3]....
        /*005c*/ 	.word	0xffffffff


	//   ....[4]....
        /*0060*/ 	.word	0xffffffff


	//   ....[5]....
        /*0064*/ 	.word	0xffffffff


	//   ....[6]....
        /*0068*/ 	.word	0xffffffff


	//   ....[7]....
        /*006c*/ 	.word	0xffffffff


	//   ....[8]....
        /*0070*/ 	.word	0xffffffff


	//   ....[9]....
        /*0074*/ 	.word	0xffffffff


	//   ....[10]....
        /*0078*/ 	.word	0xffffffff


	//   ....[11]....
        /*007c*/ 	.word	0xffffffff


	//   ....[12]....
        /*0080*/ 	.word	0xffffffff


	//   ....[13]....
        /*0084*/ 	.word	0xffffffff


	//   ....[14]....
        /*0088*/ 	.word	0xffffffff


	//   ....[15]....
        /*008c*/ 	.word	0xffffffff


	//   ....[16]....
        /*0090*/ 	.word	0xffffffff


	//   ....[17]....
        /*0094*/ 	.word	0xffffffff


	//   ....[18]....
        /*0098*/ 	.word	0xffffffff


	//   ....[19]....
        /*009c*/ 	.word	0xffffffff


	//----- nvinfo : EIATTR_COOP_GROUP_INSTR_OFFSETS
	.align		4
.L_1029:
        /*00a0*/ 	.byte	0x04, 0x28
        /*00a2*/ 	.short	(.L_1031 - .L_1030)


	//   ....[0]....
.L_1030:
        /*00a4*/ 	.word	0x000021d0


	//   ....[1]....
        /*00a8*/ 	.word	0x00002210


	//   ....[2]....
        /*00ac*/ 	.word	0x00002260


	//   ....[3]....
        /*00b0*/ 	.word	0x00002280


	//   ....[4]....
        /*00b4*/ 	.word	0x000022c0


	//   ....[5]....
        /*00b8*/ 	.word	0x000022f0


	//   ....[6]....
        /*00bc*/ 	.word	0x00002330


	//   ....[7]....
        /*00c0*/ 	.word	0x00002350


	//   ....[8]....
        /*00c4*/ 	.word	0x000023f0


	//   ....[9]....
        /*00c8*/ 	.word	0x00002400


	//   ....[10]....
        /*00cc*/ 	.word	0x00002ad0


	//   ....[11]....
        /*00d0*/ 	.word	0x00002b10


	//   ....[12]....
        /*00d4*/ 	.word	0x00002b30


	//   ....[13]....
        /*00d8*/ 	.word	0x00002b50


	//   ....[14]....
        /*00dc*/ 	.word	0x00002b70


	//   ....[15]....
        /*00e0*/ 	.word	0x00002ba0


	//   ....[16]....
        /*00e4*/ 	.word	0x00002bc0


	//   ....[17]....
        /*00e8*/ 	.word	0x00002be0


	//   ....[18]....
        /*00ec*/ 	.word	0x00002c00


	//   ....[19]....
        /*00f0*/ 	.word	0x00002c20


	//----- nvinfo : EIATTR_EXIT_INSTR_OFFSETS
	.align		4
.L_1031:
        /*00f4*/ 	.byte	0x04, 0x1c
        /*00f6*/ 	.short	(.L_1033 - .L_1032)


	//   ....[0]....
.L_1032:
        /*00f8*/ 	.word	0x00004100


	//   ....[1]....
        /*00fc*/ 	.word	0x00004ef0


	//   ....[2]....
        /*0100*/ 	.word	0x00005140


	//   ....[3]....
        /*0104*/ 	.word	0x000051d0


	//----- nvinfo : EIATTR_MAX_THREADS
	.align		4
.L_1033:
        /*0108*/ 	.byte	0x04, 0x05
        /*010a*/ 	.short	(.L_1035 - .L_1034)
.L_1034:
        /*010c*/ 	.word	0x00000080
        /*0110*/ 	.word	0x00000001
        /*0114*/ 	.word	0x00000001


	//----- nvinfo : EIATTR_CRS_STACK_SIZE
	.align		4
.L_1035:
        /*0118*/ 	.byte	0x04, 0x1e
        /*011a*/ 	.short	(.L_1037 - .L_1036)
.L_1036:
        /*011c*/ 	.word	0x00000000


	//----- nvinfo : EIATTR_CBANK_PARAM_SIZE
	.align		4
.L_1037:
        /*0120*/ 	.byte	0x03, 0x19
        /*0122*/ 	.short	0x0080


	//----- nvinfo : EIATTR_PARAM_CBANK
	.align		4
        /*0124*/ 	.byte	0x04, 0x0a
        /*0126*/ 	.short	(.L_1039 - .L_1038)
	.align		4
.L_1038:
        /*0128*/ 	.word	index@(.nv.constant0._ZN18transformer_engine13normalization26rmsnorm_bwd_general_kernelINS0_13Kernel_traitsI13__nv_bfloat16fS3_fjLj512ELj1ELj4ELj1ELj16ENS0_18Kernel_traits_baseILj512ES3_fS3_fjLj128EEEEELb1EEEvNS0_20BackwardKernelParamsE)
        /*012c*/ 	.short	0x0210
        /*012e*/ 	.short	0x0080


	//----- nvinfo : EIATTR_SW_WAR
	.align		4
.L_1039:
        /*0130*/ 	.byte	0x04, 0x36
        /*0132*/ 	.short	(.L_1041 - .L_1040)
.L_1040:
        /*0134*/ 	.word	0x00000008
.L_1041:


//--------------------- .nv.info._ZN18transformer_engine13normalization26rmsnorm_bwd_general_kernelINS0_13Kernel_traitsI13__nv_bfloat16S3_S3_fjLj512ELj1ELj4ELj1ELj16ENS0_18Kernel_traits_baseILj512ES3_S3_S3_fjLj128EEEEELb1EEEvNS0_20BackwardKernelParamsE --------------------------
	.section	.nv.info._ZN18transformer_engine13normalization26rmsnorm_bwd_general_kernelINS0_13Kernel_traitsI13__nv_bfloat16S3_S3_fjLj512ELj1ELj4ELj1ELj16ENS0_18Kernel_traits_baseILj512ES3_S3_S3_fjLj128EEEEELb1EEEvNS0_20BackwardKernelParamsE,"",@"SHT_CUDA_INFO"
	.sectionflags	@""
	.align	4


	//----- nvinfo : EIATTR_CUDA_API_VERSION
	.align		4
        /*0000*/ 	.byte	0x04, 0x37
        /*0002*/ 	.short	(.L_1043 - .L_1042)
.L_1042:
        /*0004*/ 	.word	0x00000082


	//----- nvinfo : EIATTR_KPARAM_INFO
	.align		4
.L_1043:
        /*0008*/ 	.byte	0x04, 0x17
        /*000a*/ 	.short	(.L_1045 - .L_1044)
.L_1044:
        /*000c*/ 	.word	0x00000000
        /*0010*/ 	.short	0x0000
        /*0012*/ 	.short	0x0000
        /*0014*/ 	.byte	0x00, 0xf0, 0x01, 0x02


	//----- nvinfo : EIATTR_SPARSE_MMA_MASK
	.align		4
.L_1045:
        /*0018*/ 	.byte	0x03, 0x50
        /*001a*/ 	.short	0x0000


	//----- nvinfo : EIATTR_MAXREG_COUNT
	.align		4
        /*001c*/ 	.byte	0x03, 0x1b
        /*001e*/ 	.short	0x00ff


	//----- nvinfo : EIATTR_NUM_BARRIERS
	.align		4
        /*0020*/ 	.byte	0x02, 0x4c
        /*0022*/ 	.byte	0x01
	.zero		1


	//----- nvinfo : EIATTR_MERCURY_ISA_VERSION
	.align		4
        /*0024*/ 	.byte	0x03, 0x5f
        /*0026*/ 	.short	0x0101


	//----- nvinfo : EIATTR_UNUSED_LOAD_BYTE_OFFSET
	.align		4
        /*0028*/ 	.byte	0x04, 0x44
        /*002a*/ 	.short	(.L_1047 - .L_1046)


	//   ....[0]....
.L_1046:
        /*002c*/ 	.word	0x00003ef0
        /*0030*/ 	.word	0x0000f0ff


	//   ....[1]....
        /*0034*/ 	.word	0x00003f20
        /*0038*/ 	.word	0x0000fff0


	//   ....[2]....
        /*003c*/ 	.word	0x000040a0
        /*0040*/ 	.word	0x0000f0ff


	//   ....[3]....
        /*0044*/ 	.word	0x000040d0
        /*0048*/ 	.word	0x0000fff0


	//   ....[4]....
        /*004c*/ 	.word	0x00004250
        /*0050*/ 	.word	0x0000f0ff


	//   ....[5]....
        /*0054*/ 	.word	0x00004280
        /*0058*/ 	.word	0x0000fff0


	//   ....[6]....
        /*005c*/ 	.word	0x00004400
        /*0060*/ 	.word	0x0000f0ff


	//   ....[7]....
        /*0064*/ 	.word	0x00004430
        /*0068*/ 	.word	0x0000fff0


	//----- nvinfo : EIATTR_COOP_GROUP_MASK_REGIDS
	.align		4
.L_1047:
        /*006c*/ 	.byte	0x04, 0x29
        /*006e*/ 	.short	(.L_1049 - .L_1048)


	//   ....[0]....
.L_1048:
        /*0070*/ 	.word	0xffffffff


	//   ....[1]....
        /*0074*/ 	.word	0xffffffff


	//   ....[2]....
        /*0078*/ 	.word	0xffffffff


	//   ....[3]....
        /*007c*/ 	.word	0xffffffff


	//   ....[4]....
        /*0080*/ 	.word	0xffffffff


	//   ....[5]....
        /*0084*/ 	.word	0xffffffff


	//   ....[6]....
        /*0088*/ 	.word	0xffffffff


	//   ....[7]....
        /*008c*/ 	.word	0xffffffff


	//   ....[8]....
        /*0090*/ 	.word	0xffffffff


	//   ....[9]....
        /*0094*/ 	.word	0xffffffff


	//   ....[10]....
        /*0098*/ 	.word	0xffffffff


	//   ....[11]....
        /*009c*/ 	.word	0xffffffff


	//   ....[12]....
        /*00a0*/ 	.word	0xffffffff


	//   ....[13]....
        /*00a4*/ 	.word	0xffffffff


	//   ....[14]....
        /*00a8*/ 	.word	0xffffffff


	//   ....[15]....
        /*00ac*/ 	.word	0xffffffff


	//   ....[16]....
        /*00b0*/ 	.word	0xffffffff


	//   ....[17]....
        /*00b4*/ 	.word	0xffffffff


	//   ....[18]....
        /*00b8*/ 	.word	0xffffffff


	//   ....[19]....
        /*00bc*/ 	.word	0xffffffff


	//----- nvinfo : EIATTR_COOP_GROUP_INSTR_OFFSETS
	.align		4
.L_1049:
        /*00c0*/ 	.byte	0x04, 0x28
        /*00c2*/ 	.short	(.L_1051 - .L_1050)


	//   ....[0]....
.L_1050:
        /*00c4*/ 	.word	0x00002020


	//   ....[1]....
        /*00c8*/ 	.word	0x00002060


	//   ....[2]....
        /*00cc*/ 	.word	0x000020a0


	//   ....[3]....
        /*00d0*/ 	.word	0x000020b0


	//   ....[4]....
        /*00d4*/ 	.word	0x000020f0


	//   ....[5]....
        /*00d8*/ 	.word	0x00002120


	//   ....[6]....
        /*00dc*/ 	.word	0x00002180


	//   ....[7]....
        /*00e0*/ 	.word	0x00002190


	//   ....[8]....
        /*00e4*/ 	.word	0x000021d0


	//   ....[9]....
        /*00e8*/ 	.word	0x000021f0


	//   ....[10]....
        /*00ec*/ 	.word	0x00002910


	//   ....[11]....
        /*00f0*/ 	.word	0x00002950


	//   ....[12]....
        /*00f4*/ 	.word	0x00002970


	//   ....[13]....
        /*00f8*/ 	.word	0x00002990


	//   ....[14]....
        /*00fc*/ 	.word	0x000029b0


	//   ....[15]....
        /*0100*/ 	.word	0x000029e0


	//   ....[16]....
        /*0104*/ 	.word	0x00002a00


	//   ....[17]....
        /*0108*/ 	.word	0x00002a20


	//   ....[18]....
        /*010c*/ 	.word	0x00002a40


	//   ....[19]....
        /*0110*/ 	.word	0x00002a60


	//----- nvinfo : EIATTR_EXIT_INSTR_OFFSETS
	.align		4
.L_1051:
        /*0114*/ 	.byte	0x04, 0x1c
        /*0116*/ 	.short	(.L_1053 - .L_1052)


	//   ....[0]....
.L_1052:
        /*0118*/ 	.word	0x00003d30


	//   ....[1]....
        /*011c*/ 	.word	0x00004580


	//   ....[2]....
        /*0120*/ 	.word	0x000046f0


	//   ....[3]....
        /*0124*/ 	.word	0x00004720


	//----- nvinfo : EIATTR_MAX_THREADS
	.align		4
.L_1053:
        /*0128*/ 	.byte	0x04, 0x05
        /*012a*/ 	.short	(.L_1055 - .L_1054)
.L_1054:
        /*012c*/ 	.word	0x00000080
        /*0130*/ 	.word	0x00000001
        /*0134*/ 	.word	0x00000001


	//----- nvinfo : EIATTR_CRS_STACK_SIZE
	.align		4
.L_1055:
        /*0138*/ 	.byte	0x04, 0x1e
        /*013a*/ 	.short	(.L_1057 - .L_1056)
.L_1056:
        /*013c*/ 	.word	0x00000000


	//----- nvinfo : EIATTR_CBANK_PARAM_SIZE
	.align		4
.L_1057:
        /*0140*/ 	.byte	0x03, 0x19
        /*0142*/ 	.short	0x0080


	//----- nvinfo : EIATTR_PARAM_CBANK
	.align		4
        /*0144*/ 	.byte	0x04, 0x0a
        /*0146*/ 	.short	(.L_1059 - .L_1058)
	.align		4
.L_1058:
        /*0148*/ 	.word	index@(.nv.constant0._ZN18transformer_engine13normalization26rmsnorm_bwd_general_kernelINS0_13Kernel_traitsI13__nv_bfloat16S3_S3_fjLj512ELj1ELj4ELj1ELj16ENS0_18Kernel_traits_baseILj512ES3_S3_S3_fjLj128EEEEELb1EEEvNS0_20BackwardKernelParamsE)
        /*014c*/ 	.short	0x0210
        /*014e*/ 	.short	0x0080


	//----- nvinfo : EIATTR_SW_WAR
	.align		4
.L_1059:
        /*0150*/ 	.byte	0x04, 0x36
        /*0152*/ 	.short	(.L_1061 - .L_1060)
.L_1060:
        /*0154*/ 	.word	0x00000008
.L_1061:


//--------------------- .nv.info._ZN18transformer_engine13normalization26rmsnorm_bwd_general_kernelINS0_13Kernel_traitsI6__halffS3_fjLj512ELj1ELj4ELj1ELj16ENS0_18Kernel_traits_baseILj512ES3_fS3_fjLj128EEEEELb1EEEvNS0_20BackwardKernelParamsE --------------------------
	.section	.nv.info._ZN18transformer_engine13normalization26rmsnorm_bwd_general_kernelINS0_13Kernel_traitsI6__halffS3_fjLj512ELj1ELj4ELj1ELj16ENS0_18Kernel_traits_baseILj512ES3_fS3_fjLj128EEEEELb1EEEvNS0_20BackwardKernelParamsE,"",@"SHT_CUDA_INFO"
	.sectionflags	@""
	.align	4


	//----- nvinfo : EIATTR_CUDA_API_VERSION
	.align		4
        /*0000*/ 	.byte	0x04, 0x37
        /*0002*/ 	.short	(.L_1063 - .L_1062)
.L_1062:
        /*0004*/ 	.word	0x00000082


	//----- nvinfo : EIATTR_KPARAM_INFO
	.align		4
.L_1063:
        /*0008*/ 	.byte	0x04, 0x17
        /*000a*/ 	.short	(.L_1065 - .L_1064)
.L_1064:
        /*000c*/ 	.word	0x00000000
        /*0010*/ 	.short	0x0000
        /*0012*/ 	.short	0x0000
        /*0014*/ 	.byte	0x00, 0xf0, 0x01, 0x02


	//----- nvinfo : EIATTR_SPARSE_MMA_MASK
	.align		4
.L_1065:
        /*0018*/ 	.byte	0x03, 0x50
        /*001a*/ 	.short	0x0000


	//----- nvinfo : EIATTR_MAXREG_COUNT
	.align		4
        /*001c*/ 	.byte	0x03, 0x1b
        /*001e*/ 	.short	0x00ff


	//----- nvinfo : EIATTR_NUM_BARRIERS
	.align		4
        /*0020*/ 	.byte	0x02, 0x4c
        /*0022*/ 	.byte	0x01
	.zero		1


	//----- nvinfo : EIATTR_MERCURY_ISA_VERSION
	.align		4
        /*0024*/ 	.byte	0x03, 0x5f
        /*0026*/ 	.short	0x0101


	//----- nvinfo : EIATTR_UNUSED_LOAD_BYTE_OFFSET
	.align		4
        /*0028*/ 	.byte	0x04, 0x44
        /*002a*/ 	.short	(.L_1067 - .L_1066)


	//   ....[0]....
.L_1066:
        /*002c*/ 	.word	0x000041e0
        /*0030*/ 	.word	0x0000f0ff


	//   ....[1]....
        /*0034*/ 	.word	0x000044d0
        /*0038*/ 	.word	0x0000f0ff


	//   ....[2]....
        /*003c*/ 	.word	0x00004790
        /*0040*/ 	.word	0x0000f0ff


	//   ....[3]....
        /*0044*/ 	.word	0x00004a60
        /*0048*/ 	.word	0x0000f0ff


	//----- nvinfo : EIATTR_COOP_GROUP_MASK_REGIDS
	.align		4
.L_1067:
        /*004c*/ 	.byte	0x04, 0x29
        /*004e*/ 	.short	(.L_1069 - .L_1068)


	//   ....[0]....
.L_1068:
        /*0050*/ 	.word	0xffffffff


	//   ....[1]....
        /*0054*/ 	.word	0xffffffff


	//   ....[2]....
        /*0058*/ 	.word	0xffffffff


	//   ....[3]....
        /*005c*/ 	.word	0xffffffff


	//   ....[4]....
        /*0060*/ 	.word	0xffffffff


	//   ....[5]....
        /*0064*/ 	.word	0xffffffff


	//   ....[6]....
        /*0068*/ 	.word	0xffffffff


	//   ....[7]....
        /*006c*/ 	.word	0xffffffff


	//   ....[8]....
        /*0070*/ 	.word	0xffffffff


	//   ....[9]....
        /*0074*/ 	.word	0xffffffff


	//   ....[10]....
        /*0078*/ 	.word	0xffffffff


	//   ....[11]....
        /*007c*/ 	.word	0xffffffff


	//   ....[12]....
        /*0080*/ 	.word	0xffffffff


	//   ....[13]....
        /*0084*/ 	.word	0xffffffff


	//   ....[14]....
        /*0088*/ 	.word	0xffffffff


	//   ....[15]....
        /*008c*/ 	.word	0xffffffff


	//   ....[16]....
        /*0090*/ 	.word	0xffffffff


	//   ....[17]....
        /*0094*/ 	.word	0xffffffff


	//   ....[18]....
        /*0098*/ 	.word	0xffffffff


	//   ....[19]....
        /*009c*/ 	.word	0xffffffff


	//----- nvinfo : EIATTR_COOP_GROUP_INSTR_OFFSETS
	.align		4
.L_1069:
        /*00a0*/ 	.byte	0x04, 0x28
        /*00a2*/ 	.short	(.L_1071 - .L_1070)


	//   ....[0]....
.L_1070:
        /*00a4*/ 	.word	0x000021d0


	//   ....[1]....
        /*00a8*/ 	.word	0x00002210


	//   ....[2]....
        /*00ac*/ 	.word	0x00002260


	//   ....[3]....
        /*00b0*/ 	.word	0x00002280


	//   ....[4]....
        /*00b4*/ 	.word	0x000022c0


	//   ....[5]....
        /*00b8*/ 	.word	0x000022f0


	//   ....[6]....
        /*00bc*/ 	.word	0x00002330


	//   ....[7]....
        /*00c0*/ 	.word	0x00002350


	//   ....[8]....
        /*00c4*/ 	.word	0x000023f0


	//   ....[9]....
        /*00c8*/ 	.word	0x00002400


	//   ....[10]....
        /*00cc*/ 	.word	0x00002ad0


	//   ....[11]....
        /*00d0*/ 	.word	0x00002b10


	//   ....[12]....
        /*00d4*/ 	.word	0x00002b30


	//   ....[13]....
        /*00d8*/ 	.word	0x00002b50


	//   ....[14]....
        /*00dc*/ 	.word	0x00002b70


	//   ....[15]....
        /*00e0*/ 	.word	0x00002ba0


	//   ....[16]....
        /*00e4*/ 	.word	0x00002bc0


	//   ....[17]....
        /*00e8*/ 	.word	0x00002be0


	//   ....[18]....
        /*00ec*/ 	.word	0x00002c00


	//   ....[19]....
        /*00f0*/ 	.word	0x00002c20


	//----- nvinfo : EIATTR_EXIT_INSTR_OFFSETS
	.align		4
.L_1071:
        /*00f4*/ 	.byte	0x04, 0x1c
        /*00f6*/ 	.short	(.L_1073 - .L_1072)


	//   ....[0]....
.L_1072:
        /*00f8*/ 	.word	0x00004080


	//   ....[1]....
        /*00fc*/ 	.word	0x00004e70


	//   ....[2]....
        /*0100*/ 	.word	0x000050c0


	//   ....[3]....
        /*0104*/ 	.word	0x00005150


	//----- nvinfo : EIATTR_MAX_THREADS
	.align		4
.L_1073:
        /*0108*/ 	.byte	0x04, 0x05
        /*010a*/ 	.short	(.L_1075 - .L_1074)
.L_1074:
        /*010c*/ 	.word	0x00000080
        /*0110*/ 	.word	0x00000001
        /*0114*/ 	.word	0x00000001


	//----- nvinfo : EIATTR_CRS_STACK_SIZE
	.align		4
.L_1075:
        /*0118*/ 	.byte	0x04, 0x1e
        /*011a*/ 	.short	(.L_1077 - .L_1076)
.L_1076:
        /*011c*/ 	.word	0x00000000


	//----- nvinfo : EIATTR_CBANK_PARAM_SIZE
	.align		4
.L_1077:
        /*0120*/ 	.byte	0x03, 0x19
        /*0122*/ 	.short	0x0080


	//----- nvinfo : EIATTR_PARAM_CBANK
	.align		4
        /*0124*/ 	.byte	0x04, 0x0a
        /*0126*/ 	.short	(.L_1079 - .L_1078)
	.align		4
.L_1078:
        /*0128*/ 	.word	index@(.nv.constant0._ZN18transformer_engine13normalization26rmsnorm_bwd_general_kernelINS0_13Kernel_traitsI6__halffS3_fjLj512ELj1ELj4ELj1ELj16ENS0_18Kernel_traits_baseILj512ES3_fS3_fjLj128EEEEELb1EEEvNS0_20BackwardKernelParamsE)
        /*012c*/ 	.short	0x0210
        /*012e*/ 	.short	0x0080


	//----- nvinfo : EIATTR_SW_WAR
	.align		4
.L_1079:
        /*0130*/ 	.byte	0x04, 0x36
        /*0132*/ 	.short	(.L_1081 - .L_1080)
.L_1080:
        /*0134*/ 	.word	0x00000008
.L_1081:


//--------------------- .nv.info._ZN18transformer_engine13normalization26rmsnorm_bwd_general_kernelINS0_13Kernel_traitsI6__halfS3_S3_fjLj512ELj1ELj4ELj1ELj16ENS0_18Kernel_traits_baseILj512ES3_S3_S3_fjLj128EEEEELb1EEEvNS0_20BackwardKernelParamsE --------------------------
	.section	.nv.info._ZN18transformer_engine13normalization26rmsnorm_bwd_general_kernelINS0_13Kernel_traitsI6__halfS3_S3_fjLj512ELj1ELj4ELj1ELj16ENS0_18Kernel_traits_baseILj512ES3_S3_S3_fjLj128EEEEELb1EEEvNS0_20BackwardKernelParamsE,"",@"SHT_CUDA_INFO"
	.sectionflags	@""
	.align	4


	//----- nvinfo : EIATTR_CUDA_API_VERSION
	.align		4
        /*0000*/ 	.byte	0x04, 0x37
        /*0002*/ 	.short	(.L_1083 - .L_1082)
.L_1082:
        /*0004*/ 	.word	0x00000082


	//----- nvinfo : EIATTR_KPARAM_INFO
	.align		4
.L_1083:
        /*0008*/ 	.byte	0x04, 0x17
        /*000a*/ 	.short	(.L_1085 - .L_1084)
.L_1084:
        /*000c*/ 	.word	0x00000000
        /*0010*/ 	.short	0x0000
        /*0012*/ 	.short	0x0000
        /*0014*/ 	.byte	0x00, 0xf0, 0x01, 0x02


	//----- nvinfo : EIATTR_SPARSE_MMA_MASK
	.align		4
.L_1085:
        /*0018*/ 	.byte	0x03, 0x50
        /*001a*/ 	.short	0x0000


	//----- nvinfo : EIATTR_MAXREG_COUNT
	.align		4
        /*001c*/ 	.byte	0x03, 0x1b
        /*001e*/ 	.short	0x00ff


	//----- nvinfo : EIATTR_NUM_BARRIERS
	.align		4
        /*0020*/ 	.byte	0x02, 0x4c
        /*0022*/ 	.byte	0x01
	.zero		1


	//----- nvinfo : EIATTR_MERCURY_ISA_VERSION
	.align		4
        /*0024*/ 	.byte	0x03, 0x5f
        /*0026*/ 	.short	0x0101


	//----- nvinfo : EIATTR_UNUSED_LOAD_BYTE_OFFSET
	.align		4
        /*0028*/ 	.byte	0x04, 0x44
        /*002a*/ 	.short	(.L_1087 - .L_1086)


	//   ....[0]....
.L_1086:
        /*002c*/ 	.word	0x00003ce0
        /*0030*/ 	.word	0x0000f0ff


	//   ....[1]....
        /*0034*/ 	.word	0x00003d10
        /*0038*/ 	.word	0x0000fff0


	//   ....[2]....
        /*003c*/ 	.word	0x00003e90
        /*0040*/ 	.word	0x0000f0ff


	//   ....[3]....
        /*0044*/ 	.word	0x00003ec0
        /*0048*/ 	.word	0x0000fff0


	//   ....[4]....
        /*004c*/ 	.word	0x00004040
        /*0050*/ 	.word	0x0000f0ff


	//   ....[5]....
        /*0054*/ 	.word	0x00004070
        /*0058*/ 	.word	0x0000fff0


	//   ....[6]....
        /*005c*/ 	.word	0x000041f0
        /*0060*/ 	.word	0x0000f0ff


	//   ....[7]....
        /*0064*/ 	.word	0x00004220
        /*0068*/ 	.word	0x0000fff0


	//----- nvinfo : EIATTR_COOP_GROUP_MASK_REGIDS
	.align		4
.L_1087:
        /*006c*/ 	.byte	0x04, 0x29
        /*006e*/ 	.short	(.L_1089 - .L_1088)


	//   ....[0]....
.L_1088:
        /*0070*/ 	.word	0xffffffff


	//   ....[1]....
        /*0074*/ 	.word	0xffffffff


	//   ....[2]....
        /*0078*/ 	.word	0xffffffff


	//   ....[3]....
        /*007c*/ 	.word	0xffffffff


	//   ....[4]....
        /*0080*/ 	.word	0xffffffff


	//   ....[5]....
        /*0084*/ 	.word	0xffffffff


	//   ....[6]....
        /*0088*/ 	.word	0xffffffff


	//   ....[7]....
        /*008c*/ 	.word	0xffffffff


	//   ....[8]....
        /*0090*/ 	.word	0xffffffff


	//   ....[9]....
        /*0094*/ 	.word	0xffffffff


	//   ....[10]....
        /*0098*/ 	.word	0xffffffff


	//   ....[11]....
        /*009c*/ 	.word	0xffffffff


	//   ....[12]....
        /*00a0*/ 	.word	0xffffffff


	//   ....[13]....
        /*00a4*/ 	.word	0xffffffff


	//   ....[14]....
        /*00a8*/ 	.word	0xffffffff


	//   ....[15]....
        /*00ac*/ 	.word	0xffffffff


	//   ....[16]....
        /*00b0*/ 	.word	0xffffffff


	//   ....[17]....
        /*00b4*/ 	.word	0xffffffff


	//   ....[18]....
        /*00b8*/ 	.word	0xffffffff


	//   ....[19]....
        /*00bc*/ 	.word	0xffffffff


	//----- nvinfo : EIATTR_COOP_GROUP_INSTR_OFFSETS
	.align		4
.L_1089:
        /*00c0*/ 	.byte	0x04, 0x28
        /*00c2*/ 	.short	(.L_1091 - .L_1090)


	//   ....[0]....
.L_1090:
        /*00c4*/ 	.word	0x00001e90


	//   ....[1]....
        /*00c8*/ 	.word	0x00001ed0


	//   ....[2]....
        /*00cc*/ 	.word	0x00001f00


	//   ....[3]....
        /*00d0*/ 	.word	0x00001f10


	//   ....[4]....
        /*00d4*/ 	.word	0x00001f50


	//   ....[5]....
        /*00d8*/ 	.word	0x00001f80


	//   ....[6]....
        /*00dc*/ 	.word	0x00001fd0


	//   ....[7]....
        /*00e0*/ 	.word	0x00002010


	//   ....[8]....
        /*00e4*/ 	.word	0x00002040


	//   ....[9]....
        /*00e8*/ 	.word	0x00002060


	//   ....[10]....
        /*00ec*/ 	.word	0x00002780


	//   ....[11]....
        /*00f0*/ 	.word	0x000027c0


	//   ....[12]....
        /*00f4*/ 	.word	0x000027e0


	//   ....[13]....
        /*00f8*/ 	.word	0x00002800


	//   ....[14]....
        /*00fc*/ 	.word	0x00002820


	//   ....[15]....
        /*0100*/ 	.word	0x00002850


	//   ....[16]....
        /*0104*/ 	.word	0x00002870


	//   ....[17]....
        /*0108*/ 	.word	0x00002890


	//   ....[18]....
        /*010c*/ 	.word	0x000028b0


	//   ....[19]....
        /*0110*/ 	.word	0x000028d0


	//----- nvinfo : EIATTR_EXIT_INSTR_OFFSETS
	.align		4
.L_1091:
        /*0114*/ 	.byte	0x04, 0x1c
        /*0116*/ 	.short	(.L_1093 - .L_1092)


	//   ....[0]....
.L_1092:
        /*0118*/ 	.word	0x00003b20


	//   ....[1]....
        /*011c*/ 	.word	0x00004370


	//   ....[2]....
        /*0120*/ 	.word	0x000044e0


	//   ....[3]....
        /*0124*/ 	.word	0x00004510


	//----- nvinfo : EIATTR_MAX_THREADS
	.align		4
.L_1093:
        /*0128*/ 	.byte	0x04, 0x05
        /*012a*/ 	.short	(.L_1095 - .L_1094)
.L_1094:
        /*012c*/ 	.word	0x00000080
        /*0130*/ 	.word	0x00000001
        /*0134*/ 	.word	0x00000001


	//----- nvinfo : EIATTR_CRS_STACK_SIZE
	.align		4
.L_1095:
        /*0138*/ 	.byte	0x04, 0x1e
        /*013a*/ 	.short	(.L_1097 - .L_1096)
.L_1096:
        /*013c*/ 	.word	0x00000000


	//----- nvinfo : EIATTR_CBANK_PARAM_SIZE
	.align		4
.L_1097:
        /*0140*/ 	.byte	0x03, 0x19
        /*0142*/ 	.short	0x0080


	//----- nvinfo : EIATTR_PARAM_CBANK
	.align		4
        /*0144*/ 	.byte	0x04, 0x0a
        /*0146*/ 	.short	(.L_1099 - .L_1098)
	.align		4
.L_1098:
        /*0148*/ 	.word	index@(.nv.constant0._ZN18transformer_engine13normalization26rmsnorm_bwd_general_kernelINS0_13Kernel_traitsI6__halfS3_S3_fjLj512ELj1ELj4ELj1ELj16ENS0_18Kernel_traits_baseILj512ES3_S3_S3_fjLj128EEEEELb1EEEvNS0_20BackwardKernelParamsE)
        /*014c*/ 	.short	0x0210
        /*014e*/ 	.short	0x0080


	//----- nvinfo : EIATTR_SW_WAR
	.align		4
.L_1099:
        /*0150*/ 	.byte	0x04, 0x36
        /*0152*/ 	.short	(.L_1101 - .L_1100)
.L_1100:
        /*0154*/ 	.word	0x00000008
.L_1101:


//--------------------- .nv.info._ZN18transformer_engine13normalization26rmsnorm_bwd_general_kernelINS0_13Kernel_traitsIffffjLj512ELj1ELj4ELj1ELj16ENS0_18Kernel_traits_baseILj512EffffjLj128EEEEELb1EEEvNS0_20BackwardKernelParamsE --------------------------
	.section	.nv.info._ZN18transformer_engine13normalization26rmsnorm_bwd_general_kernelINS0_13Kernel_traitsIffffjLj512ELj1ELj4ELj1ELj16ENS0_18Kernel_traits_baseILj512EffffjLj128EEEEELb1EEEvNS0_20BackwardKernelParamsE,"",@"SHT_CUDA_INFO"
	.sectionflags	@""
	.align	4


	//----- nvinfo : EIATTR_CUDA_API_VERSION
	.align		4
        /*0000*/ 	.byte	0x04, 0x37
        /*0002*/ 	.short	(.L_1103 - .L_1102)
.L_1102:
        /*0004*/ 	.word	0x00000082


	//----- nvinfo : EIATTR_KPARAM_INFO
	.align		4
.L_1103:
        /*0008*/ 	.byte	0x04, 0x17
        /*000a*/ 	.short	(.L_1105 - .L_1104)
.L_1104:
        /*000c*/ 	.word	0x00000000
        /*0010*/ 	.short	0x0000
        /*0012*/ 	.short	0x0000
        /*0014*/ 	.byte	0x00, 0xf0, 0x01, 0x02


	//----- nvinfo : EIATTR_SPARSE_MMA_MASK
	.align		4
.L_1105:
        /*0018*/ 	.byte	0x03, 0x50
        /*001a*/ 	.short	0x0000


	//----- nvinfo : EIATTR_MAXREG_COUNT
	.align		4
        /*001c*/ 	.byte	0x03, 0x1b
        /*001e*/ 	.short	0x00ff


	//----- nvinfo : EIATTR_NUM_BARRIERS
	.align		4
        /*0020*/ 	.byte	0x02, 0x4c
        /*0022*/ 	.byte	0x01
	.zero		1


	//----- nvinfo : EIATTR_MERCURY_ISA_VERSION
	.align		4
        /*0024*/ 	.byte	0x03, 0x5f
        /*0026*/ 	.short	0x0101


	//----- nvinfo : EIATTR_UNUSED_LOAD_BYTE_OFFSET
	.align		4
        /*0028*/ 	.byte	0x04, 0x44
        /*002a*/ 	.short	(.L_1107 - .L_1106)


	//   ....[0]....
.L_1106:
        /*002c*/ 	.word	0x00003da0
        /*0030*/ 	.word	0x0000f0ff


	//   ....[1]....
        /*0034*/ 	.word	0x000040c0
        /*0038*/ 	.word	0x0000f0ff


	//   ....[2]....
        /*003c*/ 	.word	0x000043b0
        /*0040*/ 	.word	0x0000f0ff


	//   ....[3]....
        /*0044*/ 	.word	0x00004650
        /*0048*/ 	.word	0x0000f0ff


	//----- nvinfo : EIATTR_COOP_GROUP_MASK_REGIDS
	.align		4
.L_1107:
        /*004c*/ 	.byte	0x04, 0x29
        /*004e*/ 	.short	(.L_1109 - .L_1108)


	//   ....[0]....
.L_1108:
        /*0050*/ 	.word	0xffffffff


	//   ....[1]....
        /*0054*/ 	.word	0xffffffff


	//   ....[2]....
        /*0058*/ 	.word	0xffffffff


	//   ....[3]....
        /*005c*/ 	.word	0xffffffff


	//   ....[4]....
        /*0060*/ 	.word	0xffffffff


	//   ....[5]....
        /*0064*/ 	.word	0xffffffff


	//   ....[6]....
        /*0068*/ 	.word	0xffffffff


	//   ....[7]....
        /*006c*/ 	.word	0xffffffff


	//   ....[8]....
        /*0070*/ 	.word	0xffffffff


	//   ....[9]....
        /*0074*/ 	.word	0xffffffff


	//   ....[10]....
        /*0078*/ 	.word	0xffffffff


	//   ....[11]....
        /*007c*/ 	.word	0xffffffff


	//   ....[12]....
        /*0080*/ 	.word	0xffffffff


	//   ....[13]....
        /*0084*/ 	.word	0xffffffff


	//   ....[14]....
        /*0088*/ 	.word	0xffffffff


	//   ....[15]....
        /*008c*/ 	.word	0xffffffff


	//   ....[16]....
        /*0090*/ 	.word	0xffffffff


	//   ....[17]....
        /*0094*/ 	.word	0xffffffff


	//   ....[18]....
        /*0098*/ 	.word	0xffffffff


	//   ....[19]....
        /*009c*/ 	.word	0xffffffff


	//----- nvinfo : EIATTR_COOP_GROUP_INSTR_OFFSETS
	.align		4
.L_1109:
        /*00a0*/ 	.byte	0x04, 0x28
        /*00a2*/ 	.short	(.L_1111 - .L_1110)


	//   ....[0]....
.L_1110:
        /*00a4*/ 	.word	0x00001e60


	//   ....[1]....
        /*00a8*/ 	.word	0x00001e70


	//   ....[2]....
        /*00ac*/ 	.word	0x00001ea0


	//   ....[3]....
        /*00b0*/ 	.word	0x00001eb0


	//   ....[4]....
        /*00b4*/ 	.word	0x00001ee0


	//   ....[5]....
        /*00b8*/ 	.word	0x00001ef0


	//   ....[6]....
        /*00bc*/ 	.word	0x00001f20


	//   ....[7]....
        /*00c0*/ 	.word	0x00001f30


	//   ....[8]....
        /*00c4*/ 	.word	0x00001f60


	//   ....[9]....
        /*00c8*/ 	.word	0x00001f70


	//   ....[10]....
        /*00cc*/ 	.word	0x00002640


	//   ....[11]....
        /*00d0*/ 	.word	0x00002680


	//   ....[12]....
        /*00d4*/ 	.word	0x000026a0


	//   ....[13]....
        /*00d8*/ 	.word	0x000026c0


	//   ....[14]....
        /*00dc*/ 	.word	0x000026e0


	//   ....[15]....
        /*00e0*/ 	.word	0x00002710


	//   ....[16]....
        /*00e4*/ 	.word	0x00002730


	//   ....[17]....
        /*00e8*/ 	.word	0x00002750


	//   ....[18]....
        /*00ec*/ 	.word	0x00002770


	//   ....[19]....
        /*00f0*/ 	.word	0x00002790


	//----- nvinfo : EIATTR_EXIT_INSTR_OFFSETS
	.align		4
.L_1111:
        /*00f4*/ 	.byte	0x04, 0x1c
        /*00f6*/ 	.short	(.L_1113 - .L_1112)


	//   ....[0]....
.L_1112:
        /*00f8*/ 	.word	0x00003c70


	//   ....[1]....
        /*00fc*/ 	.word	0x00004a60


	//   ....[2]....
        /*0100*/ 	.word	0x00004cb0


	//   ....[3]....
        /*0104*/ 	.word	0x00004d40


	//----- nvinfo : EIATTR_MAX_THREADS
	.align		4
.L_1113:
        /*0108*/ 	.byte	0x04, 0x05
        /*010a*/ 	.short	(.L_1115 - .L_1114)
.L_1114:
        /*010c*/ 	.word	0x00000080
        /*0110*/ 	.word	0x00000001
        /*0114*/ 	.word	0x00000001


	//----- nvinfo : EIATTR_CRS_STACK_SIZE
	.align		4
.L_1115:
        /*0118*/ 	.byte	0x04, 0x1e
        /*011a*/ 	.short	(.L_1117 - .L_1116)
.L_1116:
        /*011c*/ 	.word	0x00000000


	//----- nvinfo : EIATTR_CBANK_PARAM_SIZE
	.align		4
.L_1117:
        /*0120*/ 	.byte	0x03, 0x19
        /*0122*/ 	.short	0x0080


	//----- nvinfo : EIATTR_PARAM_CBANK
	.align		4
        /*0124*/ 	.byte	0x04, 0x0a
        /*0126*/ 	.short	(.L_1119 - .L_1118)
	.align		4
.L_1118:
        /*0128*/ 	.word	index@(.nv.constant0._ZN18transformer_engine13normalization26rmsnorm_bwd_general_kernelINS0_13Kernel_traitsIffffjLj512ELj1ELj4ELj1ELj16ENS0_18Kernel_traits_baseILj512EffffjLj128EEEEELb1EEEvNS0_20BackwardKernelParamsE)
        /*012c*/ 	.short	0x0210
        /*012e*/ 	.short	0x0080


	//----- nvinfo : EIATTR_SW_WAR
	.align		4
.L_1119:
        /*0130*/ 	.byte	0x04, 0x36
        /*0132*/ 	.short	(.L_1121 - .L_1120)
.L_1120:
        /*0134*/ 	.word	0x00000008
.L_1121:


//--------------------- .nv.info._ZN18transformer_engine13normalization26rmsnorm_bwd_general_kernelINS0_13Kernel_traitsI13__nv_bfloat16fS3_fjLj128ELj1ELj4ELj1ELj8ENS0_18Kernel_traits_baseILj128ES3_fS3_fjLj128EEEEELb1EEEvNS0_20BackwardKernelParamsE --------------------------
	.section	.nv.info._ZN18transformer_engine13normalization26rmsnorm_bwd_general_kernelINS0_13Kernel_traitsI13__nv_bfloat16fS3_fjLj128ELj1ELj4ELj1ELj8ENS0_18Kernel_traits_baseILj128ES3_fS3_fjLj128EEEEELb1EEEvNS0_20BackwardKernelParamsE,"",@"SHT_CUDA_INFO"
	.sectionflags	@""
	.align	4


	//----- nvinfo : EIATTR_CUDA_API_VERSION
	.align		4
        /*0000*/ 	.byte	0x04, 0x37
        /*0002*/ 	.short	(.L_1123 - .L_1122)
.L_1122:
        /*0004*/ 	.word	0x00000082


	//----- nvinfo : EIATTR_KPARAM_INFO
	.align		4
.L_1123:
        /*0008*/ 	.byte	0x04, 0x17
        /*000a*/ 	.short	(.L_1125 - .L_1124)
.L_1124:
        /*000c*/ 	.word	0x00000000
        /*0010*/ 	.short	0x0000
        /*0012*/ 	.short	0x0000
        /*0014*/ 	.byte	0x00, 0xf0, 0x01, 0x02


	//----- nvinfo : EIATTR_SPARSE_MMA_MASK
	.align		4
.L_1125:
        /*0018*/ 	.byte	0x03, 0x50
        /*001a*/ 	.short	0x0000


	//----- nvinfo : EIATTR_MAXREG_COUNT
	.align		4
        /*001c*/ 	.byte	0x03, 0x1b
        /*001e*/ 	.short	0x00ff


	//----- nvinfo : EIATTR_NUM_BARRIERS
	.align		4
        /*0020*/ 	.byte	0x02, 0x4c
        /*0022*/ 	.byte	0x01
	.zero		1


	//----- nvinfo : EIATTR_MERCURY_ISA_VERSION
	.align		4
        /*0024*/ 	.byte	0x03, 0x5f
        /*0026*/ 	.short	0x0101


	//----- nvinfo : EIATTR_COOP_GROUP_MASK_REGIDS
	.align		4
        /*0028*/ 	.byte	0x04, 0x29
        /*002a*/ 	.short	(.L_1127 - .L_1126)


	//   ....[0]....
.L_1126:
        /*002c*/ 	.word	0xffffffff


	//   ....[1]....
        /*0030*/ 	.word	0xffffffff


	//   ....[2]....
        /*0034*/ 	.word	0xffffffff


	//   ....[3]....
        /*0038*/ 	.word	0xffffffff


	//   ....[4]....
        /*003c*/ 	.word	0xffffffff


	//   ....[5]....
        /*0040*/ 	.word	0xffffffff


	//   ....[6]....
        /*0044*/ 	.word	0xffffffff


	//   ....[7]....
        /*0048*/ 	.word	0xffffffff


	//   ....[8]....
        /*004c*/ 	.word	0xffffffff


	//   ....[9]....
        /*0050*/ 	.word	0xffffffff


	//   ....[10]....
        /*0054*/ 	.word	0xffffffff


	//   ....[11]....
        /*0058*/ 	.word	0xffffffff


	//   ....[12]....
        /*005c*/ 	.word	0xffffffff


	//   ....[13]....
        /*0060*/ 	.word	0xffffffff


	//   ....[14]....
        /*0064*/ 	.word	0xffffffff


	//   ....[15]....
        /*0068*/ 	.word	0xffffffff


	//   ....[16]....
        /*006c*/ 	.word	0xffffffff


	//   ....[17]....
        /*0070*/ 	.word	0xffffffff


	//   ....[18]....
        /*0074*/ 	.word	0xffffffff


	//   ....[19]....
        /*0078*/ 	.word	0xffffffff


	//----- nvinfo : EIATTR_COOP_GROUP_INSTR_OFFSETS
	.align		4
.L_1127:
        /*007c*/ 	.byte	0x04, 0x28
        /*007e*/ 	.short	(.L_1129 - .L_1128)


	//   ....[0]....
.L_1128:
        /*0080*/ 	.word	0x00000ef0


	//   ....[1]....
        /*0084*/ 	.word	0x00000f20


	//   ....[2]....
        /*0088*/ 	.word	0x00000f50


	//   ....[3]....
        /*008c*/ 	.word	0x00000f60


	//   ....[4]....
        /*0090*/ 	.word	0x00000fa0


	//   ....[5]....
        /*0094*/ 	.word	0x00000fc0


	//   ....[6]....
        /*0098*/ 	.word	0x00001010


	//   ....[7]....
        /*009c*/ 	.word	0x00001030


	//   ....[8]....
        /*00a0*/ 	.word	0x00001090


	//   ....[9]....
        /*00a4*/ 	.word	0x000010c0


	//   ....[10]....
        /*00a8*/ 	.word	0x000017b0


	//   ....[11]....
        /*00ac*/ 	.word	0x000017f0


	//   ....[12]....
        /*00b0*/ 	.word	0x00001810


	//   ....[13]....
        /*00b4*/ 	.word	0x00001830


	//   ....[14]....
        /*00b8*/ 	.word	0x00001850


	//   ....[15]....
        /*00bc*/ 	.word	0x00001880


	//   ....[16]....
        /*00c0*/ 	.word	0x000018a0


	//   ....[17]....
        /*00c4*/ 	.word	0x000018c0


	//   ....[18]....
        /*00c8*/ 	.word	0x000018e0


	//   ....[19]....
        /*00cc*/ 	.word	0x00001900


	//----- nvinfo : EIATTR_EXIT_INSTR_OFFSETS
	.align		4
.L_1129:
        /*00d0*/ 	.byte	0x04, 0x1c
        /*00d2*/ 	.short	(.L_1131 - .L_1130)


	//   ....[0]....
.L_1130:
        /*00d4*/ 	.word	0x000021d0


	//   ....[1]....
        /*00d8*/ 	.word	0x000024b0


	//   ....[2]....
        /*00dc*/ 	.word	0x00002530


	//   ....[3]....
        /*00e0*/ 	.word	0x00002560


	//----- nvinfo : EIATTR_MAX_THREADS
	.align		4
.L_1131:
        /*00e4*/ 	.byte	0x04, 0x05
        /*00e6*/ 	.short	(.L_1133 - .L_1132)
.L_1132:
        /*00e8*/ 	.word	0x00000080
        /*00ec*/ 	.word	0x00000001
        /*00f0*/ 	.word	0x00000001


	//----- nvinfo : EIATTR_CRS_STACK_SIZE
	.align		4
.L_1133:
        /*00f4*/ 	.byte	0x04, 0x1e
        /*00f6*/ 	.short	(.L_1135 - .L_1134)
.L_1134:
        /*00f8*/ 	.word	0x00000000


	//----- nvinfo : EIATTR_CBANK_PARAM_SIZE
	.align		4
.L_1135:
        /*00fc*/ 	.byte	0x03, 0x19
        /*00fe*/ 	.short	0x0080


	//----- nvinfo : EIATTR_PARAM_CBANK
	.align		4
        /*0100*/ 	.byte	0x04, 0x0a
        /*0102*/ 	.short	(.L_1137 - .L_1136)
	.align		4
.L_1136:
        /*0104*/ 	.word	index@(.nv.constant0._ZN18transformer_engine13normalization26rmsnorm_bwd_general_kernelINS0_13Kernel_traitsI13__nv_bfloat16fS3_fjLj128ELj1ELj4ELj1ELj8ENS0_18Kernel_traits_baseILj128ES3_fS3_fjLj128EEEEELb1EEEvNS0_20BackwardKernelParamsE)
        /*0108*/ 	.short	0x0210
        /*010a*/ 	.short	0x0080


	//----- nvinfo : EIATTR_SW_WAR
	.align		4
.L_1137:
        /*010c*/ 	.byte	0x04, 0x36
        /*010e*/ 	.short	(.L_1139 - .L_1138)
.L_1138:
        /*0110*/ 	.word	0x00000008
.L_1139:


//--------------------- .nv.info._ZN18transformer_engine13normalization26rmsnorm_bwd_general_kernelINS0_13Kernel_traitsI13__nv_bfloat16S3_S3_fjLj128ELj1ELj4ELj1ELj8ENS0_18Kernel_traits_baseILj128ES3_S3_S3_fjLj128EEEEELb1EEEvNS0_20BackwardKernelParamsE --------------------------
	.section	.nv.info._ZN18transformer_engine13normalization26rmsnorm_bwd_general_kernelINS0_13Kernel_traitsI13__nv_bfloat16S3_S3_fjLj128ELj1ELj4ELj1ELj8ENS0_18Kernel_traits_baseILj128ES3_S3_S3_fjLj128EEEEELb1EEEvNS0_20BackwardKernelParamsE,"",@"SHT_CUDA_INFO"
	.sectionflags	@""
	.align	4


	//----- nvinfo : EIATTR_CUDA_API_VERSION
	.align		4
        /*0000*/ 	.byte	0x04, 0x37
        /*0002*/ 	.short	(.L_1141 - .L_1140)
.L_1140:
        /*0004*/ 	.word	0x00000082


	//----- nvinfo : EIATTR_KPARAM_INFO
	.align		4
.L_1141:
        /*0008*/ 	.byte	0x04, 0x17
        /*000a*/ 	.short	(.L_1143 - .L_1142)
.L_1142:
        /*000c*/ 	.word	0x00000000
        /*0010*/ 	.short	0x0000
        /*0012*/ 	.short	0x0000
        /*0014*/ 	.byte	0x00, 0xf0, 0x01, 0x02


	//----- nvinfo : EIATTR_SPARSE_MMA_MASK
	.align		4
.L_1143:
        /*0018*/ 	.byte	0x03, 0x50
        /*001a*/ 	.short	0x0000


	//----- nvinfo : EIATTR_MAXREG_COUNT
	.align		4
        /*001c*/ 	.byte	0x03, 0x1b
        /*001e*/ 	.short	0x00ff


	//----- nvinfo : EIATTR_NUM_BARRIERS
	.align		4
        /*0020*/ 	.byte	0x02, 0x4c
        /*0022*/ 	.byte	0x01
	.zero		1


	//----- nvinfo : EIATTR_MERCURY_ISA_VERSION
	.align		4
        /*0024*/ 	.byte	0x03, 0x5f
        /*0026*/ 	.short	0x0101


	//----- nvinfo : EIATTR_UNUSED_LOAD_BYTE_OFFSET
	.align		4
        /*0028*/ 	.byte	0x04, 0x44
        /*002a*/ 	.short	(.L_1145 - .L_1144)


	//   ....[0]....
.L_1144:
        /*002c*/ 	.word	0x00001dc0
        /*0030*/ 	.word	0x0000f0ff


	//   ....[1]....
        /*0034*/ 	.word	0x00001e00
        /*0038*/ 	.word	0x0000f0ff


	//   ....[2]....
        /*003c*/ 	.word	0x00001e20
        /*0040*/ 	.word	0x0000f0ff


	//----- nvinfo : EIATTR_COOP_GROUP_MASK_REGIDS
	.align		4
.L_1145:
        /*0044*/ 	.byte	0x04, 0x29
        /*0046*/ 	.short	(.L_1147 - .L_1146)


	//   ....[0]....
.L_1146:
        /*0048*/ 	.word	0xffffffff


	//   ....[1]....
        /*004c*/ 	.word	0xffffffff


	//   ....[2]....
        /*0050*/ 	.word	0xffffffff


	//   ....[3]....
        /*0054*/ 	.word	0xffffffff


	//   ....[4]....
        /*0058*/ 	.word	0xffffffff


	//   ....[5]....
        /*005c*/ 	.word	0xffffffff


	//   ....[6]....
        /*0060*/ 	.word	0xffffffff


	//   ....[7]....
        /*0064*/ 	.word	0xffffffff


	//   ....[8]....
        /*0068*/ 	.word	0xffffffff


	//   ....[9]....
        /*006c*/ 	.word	0xffffffff


	//   ....[10]....
        /*0070*/ 	.word	0xffffffff


	//   ....[11]....
        /*0074*/ 	.word	0xffffffff


	//   ....[12]....
        /*0078*/ 	.word	0xffffffff


	//   ....[13]....
        /*007c*/ 	.word	0xffffffff


	//   ....[14]....
        /*0080*/ 	.word	0xffffffff


	//   ....[15]....
        /*0084*/ 	.word	0xffffffff


	//   ....[16]....
        /*0088*/ 	.word	0xffffffff


	//   ....[17]....
        /*008c*/ 	.word	0xffffffff


	//   ....[18]....
        /*0090*/ 	.word	0xffffffff


	//   ....[19]....
        /*0094*/ 	.word	0xffffffff


	//----- nvinfo : EIATTR_COOP_GROUP_INSTR_OFFSETS
	.align		4
.L_1147:
        /*0098*/ 	.byte	0x04, 0x28
        /*009a*/ 	.short	(.L_1149 - .L_1148)


	//   ....[0]....
.L_1148:
        /*009c*/ 	.word	0x00000c70


	//   ....[1]....
        /*00a0*/ 	.word	0x00000cb0


	//   ....[2]....
        /*00a4*/ 	.word	0x00000d40


	//   ....[3]....
        /*00a8*/ 	.word	0x00000d50


	//   ....[4]....
        /*00ac*/ 	.word	0x00000d80


	//   ....[5]....
        /*00b0*/ 	.word	0x00000da0


	//   ....[6]....
        /*00b4*/ 	.word	0x00000de0


	//   ....[7]....
        /*00b8*/ 	.word	0x00000e00


	//   ....[8]....
        /*00bc*/ 	.word	0x00000e30


	//   ....[9]....
        /*00c0*/ 	.word	0x00000e50


	//   ....[10]....
        /*00c4*/ 	.word	0x000015a0


	//   ....[11]....
        /*00c8*/ 	.word	0x000015e0


	//   ....[12]....
        /*00cc*/ 	.word	0x00001600


	//   ....[13]....
        /*00d0*/ 	.word	0x00001620


	//   ....[14]....
        /*00d4*/ 	.word	0x00001640


	//   ....[15]....
        /*00d8*/ 	.word	0x00001670


	//   ....[16]....
        /*00dc*/ 	.word	0x00001690


	//   ....[17]....
        /*00e0*/ 	.word	0x000016b0


	//   ....[18]....
        /*00e4*/ 	.word	0x000016d0


	//   ....[19]....
        /*00e8*/ 	.word	0x000016f0


	//----- nvinfo : EIATTR_EXIT_INSTR_OFFSETS
	.align		4
.L_1149:
        /*00ec*/ 	.byte	0x04, 0x1c
        /*00ee*/ 	.short	(.L_1151 - .L_1150)


	//   ....[0]....
.L_1150:
        /*00f0*/ 	.word	0x00001d20


	//   ....[1]....
        /*00f4*/ 	.word	0x00001f10


	//   ....[2]....
        /*00f8*/ 	.word	0x00001f90


	//   ....[3]....
        /*00fc*/ 	.word	0x00001fb0


	//----- nvinfo : EIATTR_MAX_THREADS
	.align		4
.L_1151:
        /*0100*/ 	.byte	0x04, 0x05
        /*0102*/ 	.short	(.L_1153 - .L_1152)
.L_1152:
        /*0104*/ 	.word	0x00000080
        /*0108*/ 	.word	0x00000001
        /*010c*/ 	.word	0x00000001


	//----- nvinfo : EIATTR_CRS_STACK_SIZE
	.align		4
.L_1153:
        /*0110*/ 	.byte	0x04, 0x1e
        /*0112*/ 	.short	(.L_1155 - .L_1154)
.L_1154:
        /*0114*/ 	.word	0x00000000


	//----- nvinfo : EIATTR_CBANK_PARAM_SIZE
	.align		4
.L_1155:
        /*0118*/ 	.byte	0x03, 0x19
        /*011a*/ 	.short	0x0080


	//----- nvinfo : EIATTR_PARAM_CBANK
	.align		4
        /*011c*/ 	.byte	0x04, 0x0a
        /*011e*/ 	.short	(.L_1157 - .L_1156)
	.align		4
.L_1156:
        /*0120*/ 	.word	index@(.nv.constant0._ZN18transformer_engine13normalization26rmsnorm_bwd_general_kernelINS0_13Kernel_traitsI13__nv_bfloat16S3_S3_fjLj128ELj1ELj4ELj1ELj8ENS0_18Kernel_traits_baseILj128ES3_S3_S3_fjLj128EEEEELb1EEEvNS0_20BackwardKernelParamsE)
        /*0124*/ 	.short	0x0210
        /*0126*/ 	.short	0x0080


	//----- nvinfo : EIATTR_SW_WAR
	.align		4
.L_1157:
        /*0128*/ 	.byte	0x04, 0x36
        /*012a*/ 	.short	(.L_1159 - .L_1158)
.L_1158:
        /*012c*/ 	.word	0x00000008
.L_1159:


//--------------------- .nv.info._ZN18transformer_engine13normalization26rmsnorm_bwd_general_kernelINS0_13Kernel_traitsI6__halffS3_fjLj128ELj1ELj4ELj1ELj8ENS0_18Kernel_traits_baseILj128ES3_fS3_fjLj128EEEEELb1EEEvNS0_20BackwardKernelParamsE --------------------------
	.section	.nv.info._ZN18transformer_engine13normalization26rmsnorm_bwd_general_kernelINS0_13Kernel_traitsI6__halffS3_fjLj128ELj1ELj4ELj1ELj8ENS0_18Kernel_traits_baseILj128ES3_fS3_fjLj128EEEEELb1EEEvNS0_20BackwardKernelParamsE,"",@"SHT_CUDA_INFO"
	.sectionflags	@""
	.align	4


	//----- nvinfo : EIATTR_CUDA_API_VERSION
	.align		4
        /*0000*/ 	.byte	0x04, 0x37
        /*0002*/ 	.short	(.L_1161 - .L_1160)
.L_1160:
        /*0004*/ 	.word	0x00000082


	//----- nvinfo : EIATTR_KPARAM_INFO
	.align		4
.L_1161:
        /*0008*/ 	.byte	0x04, 0x17
        /*000a*/ 	.short	(.L_1163 - .L_1162)
.L_1162:
        /*000c*/ 	.word	0x00000000
        /*0010*/ 	.short	0x0000
        /*0012*/ 	.short	0x0000
        /*0014*/ 	.byte	0x00, 0xf0, 0x01, 0x02


	//----- nvinfo : EIATTR_SPARSE_MMA_MASK
	.align		4
.L_1163:
        /*0018*/ 	.byte	0x03, 0x50
        /*001a*/ 	.short	0x0000


	//----- nvinfo : EIATTR_MAXREG_COUNT
	.align		4
        /*001c*/ 	.byte	0x03, 0x1b
        /*001e*/ 	.short	0x00ff


	//----- nvinfo : EIATTR_NUM_BARRIERS
	.align		4
        /*0020*/ 	.byte	0x02, 0x4c
        /*0022*/ 	.byte	0x01
	.zero		1


	//----- nvinfo : EIATTR_MERCURY_ISA_VERSION
	.align		4
        /*0024*/ 	.byte	0x03, 0x5f
        /*0026*/ 	.short	0x0101


	//----- nvinfo : EIATTR_COOP_GROUP_MASK_REGIDS
	.align		4
        /*0028*/ 	.byte	0x04, 0x29
        /*002a*/ 	.short	(.L_1165 - .L_1164)


	//   ....[0]....
.L_1164:
        /*002c*/ 	.word	0xffffffff


	//   ....[1]....
        /*0030*/ 	.word	0xffffffff


	//   ....[2]....
        /*0034*/ 	.word	0xffffffff


	//   ....[3]....
        /*0038*/ 	.word	0xffffffff


	//   ....[4]....
        /*003c*/ 	.word	0xffffffff


	//   ....[5]....
        /*0040*/ 	.word	0xffffffff


	//   ....[6]....
        /*0044*/ 	.word	0xffffffff


	//   ....[7]....
        /*0048*/ 	.word	0xffffffff


	//   ....[8]....
        /*004c*/ 	.word	0xffffffff


	//   ....[9]....
        /*0050*/ 	.word	0xffffffff


	//   ....[10]....
        /*0054*/ 	.word	0xffffffff


	//   ....[11]....
        /*0058*/ 	.word	0xffffffff


	//   ....[12]....
        /*005c*/ 	.word	0xffffffff


	//   ....[13]....
        /*0060*/ 	.word	0xffffffff


	//   ....[14]....
        /*0064*/ 	.word	0xffffffff


	//   ....[15]....
        /*0068*/ 	.word	0xffffffff


	//   ....[16]....
        /*006c*/ 	.word	0xffffffff


	//   ....[17]....
        /*0070*/ 	.word	0xffffffff


	//   ....[18]....
        /*0074*/ 	.word	0xffffffff


	//   ....[19]....
        /*0078*/ 	.word	0xffffffff


	//----- nvinfo : EIATTR_COOP_GROUP_INSTR_OFFSETS
	.align		4
.L_1165:
        /*007c*/ 	.byte	0x04, 0x28
        /*007e*/ 	.short	(.L_1167 - .L_1166)


	//   ....[0]....
.L_1166:
        /*0080*/ 	.word	0x00000ef0


	//   ....[1]....
        /*0084*/ 	.word	0x00000f20


	//   ....[2]....
        /*0088*/ 	.word	0x00000f50


	//   ....[3]....
        /*008c*/ 	.word	0x00000f60


	//   ....[4]....
        /*0090*/ 	.word	0x00000fa0


	//   ....[5]....
        /*0094*/ 	.word	0x00000fc0


	//   ....[6]....
        /*0098*/ 	.word	0x00001010


	//   ....[7]....
        /*009c*/ 	.word	0x00001030


	//   ....[8]....
        /*00a0*/ 	.word	0x00001090


	//   ....[9]....
        /*00a4*/ 	.word	0x000010c0


	//   ....[10]....
        /*00a8*/ 	.word	0x000017b0


	//   ....[11]....
        /*00ac*/ 	.word	0x000017f0


	//   ....[12]....
        /*00b0*/ 	.word	0x00001810


	//   ....[13]....
        /*00b4*/ 	.word	0x00001830


	//   ....[14]....
        /*00b8*/ 	.word	0x00001850


	//   ....[15]....
        /*00bc*/ 	.word	0x00001880


	//   ....[16]....
        /*00c0*/ 	.word	0x000018a0


	//   ....[17]....
        /*00c4*/ 	.word	0x000018c0


	//   ....[18]....
        /*00c8*/ 	.word	0x000018e0


	//   ....[19]....
        /*00cc*/ 	.word	0x00001900


	//----- nvinfo : EIATTR_EXIT_INSTR_OFFSETS
	.align		4
.L_1167:
        /*00d0*/ 	.byte	0x04, 0x1c
        /*00d2*/ 	.short	(.L_1169 - .L_1168)


	//   ....[0]....
.L_1168:
        /*00d4*/ 	.word	0x000021b0


	//   ....[1]....
        /*00d8*/ 	.word	0x00002490


	//   ....[2]....
        /*00dc*/ 	.word	0x00002510


	//   ....[3]....
        /*00e0*/ 	.word	0x00002540


	//----- nvinfo : EIATTR_MAX_THREADS
	.align		4
.L_1169:
        /*00e4*/ 	.byte	0x04, 0x05
        /*00e6*/ 	.short	(.L_1171 - .L_1170)
.L_1170:
        /*00e8*/ 	.word	0x00000080
        /*00ec*/ 	.word	0x00000001
        /*00f0*/ 	.word	0x00000001


	//----- nvinfo : EIATTR_CRS_STACK_SIZE
	.align		4
.L_1171:
        /*00f4*/ 	.byte	0x04, 0x1e
        /*00f6*/ 	.short	(.L_1173 - .L_1172)
.L_1172:
        /*00f8*/ 	.word	0x00000000


	//----- nvinfo : EIATTR_CBANK_PARAM_SIZE
	.align		4
.L_1173:
        /*00fc*/ 	.byte	0x03, 0x19
        /*00fe*/ 	.short	0x0080


	//----- nvinfo : EIATTR_PARAM_CBANK
	.align		4
        /*0100*/ 	.byte	0x04, 0x0a
        /*0102*/ 	.short	(.L_1175 - .L_1174)
	.align		4
.L_1174:
        /*0104*/ 	.word	index@(.nv.constant0._ZN18transformer_engine13normalization26rmsnorm_bwd_general_kernelINS0_13Kernel_traitsI6__halffS3_fjLj128ELj1ELj4ELj1ELj8ENS0_18Kernel_traits_baseILj128ES3_fS3_fjLj128EEEEELb1EEEvNS0_20BackwardKernelParamsE)
        /*0108*/ 	.short	0x0210
        /*010a*/ 	.short	0x0080


	//----- nvinfo : EIATTR_SW_WAR
	.align		4
.L_1175:
        /*010c*/ 	.byte	0x04, 0x36
        /*010e*/ 	.short	(.L_1177 - .L_1176)
.L_1176:
        /*0110*/ 	.word	0x00000008
.L_1177:


//--------------------- .nv.info._ZN18transformer_engine13normalization26rmsnorm_bwd_general_kernelINS0_13Kernel_traitsI6__halfS3_S3_fjLj128ELj1ELj4ELj1ELj8ENS0_18Kernel_traits_baseILj128ES3_S3_S3_fjLj128EEEEELb1EEEvNS0_20BackwardKernelParamsE --------------------------
	.section	.nv.info._ZN18transformer_engine13normalization26rmsnorm_bwd_general_kernelINS0_13Kernel_traitsI6__halfS3_S3_fjLj128ELj1ELj4ELj1ELj8ENS0_18Kernel_traits_baseILj128ES3_S3_S3_fjLj128EEEEELb1EEEvNS0_20BackwardKernelParamsE,"",@"SHT_CUDA_INFO"
	.sectionflags	@""
	.align	4


	//----- nvinfo : EIATTR_CUDA_API_VERSION
	.align		4
        /*0000*/ 	.byte	0x04, 0x37
        /*0002*/ 	.short	(.L_1179 - .L_1178)
.L_1178:
        /*0004*/ 	.word	0x00000082


	//----- nvinfo : EIATTR_KPARAM_INFO
	.align		4
.L_1179:
        /*0008*/ 	.byte	0x04, 0x17
        /*000a*/ 	.short	(.L_1181 - .L_1180)
.L_1180:
        /*000c*/ 	.word	0x00000000
        /*0010*/ 	.short	0x0000
        /*0012*/ 	.short	0x0000
        /*0014*/ 	.byte	0x00, 0xf0, 0x01, 0x02


	//----- nvinfo : EIATTR_SPARSE_MMA_MASK
	.align		4
.L_1181:
        /*0018*/ 	.byte	0x03, 0x50
        /*001a*/ 	.short	0x0000


	//----- nvinfo : EIATTR_MAXREG_COUNT
	.align		4
        /*001c*/ 	.byte	0x03, 0x1b
        /*001e*/ 	.short	0x00ff


	//----- nvinfo : EIATTR_NUM_BARRIERS
	.align		4
        /*0020*/ 	.byte	0x02, 0x4c
        /*0022*/ 	.byte	0x01
	.zero		1


	//----- nvinfo : EIATTR_MERCURY_ISA_VERSION
	.align		4
        /*0024*/ 	.byte	0x03, 0x5f
        /*0026*/ 	.short	0x0101


	//----- nvinfo : EIATTR_UNUSED_LOAD_BYTE_OFFSET
	.align		4
        /*0028*/ 	.byte	0x04, 0x44
        /*002a*/ 	.short	(.L_1183 - .L_1182)


	//   ....[0]....
.L_1182:
        /*002c*/ 	.word	0x00001dc0
        /*0030*/ 	.word	0x0000f0ff


	//   ....[1]....
        /*0034*/ 	.word	0x00001e00
        /*0038*/ 	.word	0x0000f0ff


	//   ....[2]....
        /*003c*/ 	.word	0x00001e20
        /*0040*/ 	.word	0x0000f0ff


	//----- nvinfo : EIATTR_COOP_GROUP_MASK_REGIDS
	.align		4
.L_1183:
        /*0044*/ 	.byte	0x04, 0x29
        /*0046*/ 	.short	(.L_1185 - .L_1184)


	//   ....[0]....
.L_1184:
        /*0048*/ 	.word	0xffffffff


	//   ....[1]....
        /*004c*/ 	.word	0xffffffff


	//   ....[2]....
        /*0050*/ 	.word	0xffffffff


	//   ....[3]....
        /*0054*/ 	.word	0xffffffff


	//   ....[4]....
        /*0058*/ 	.word	0xffffffff


	//   ....[5]....
        /*005c*/ 	.word	0xffffffff


	//   ....[6]....
        /*0060*/ 	.word	0xffffffff


	//   ....[7]....
        /*0064*/ 	.word	0xffffffff


	//   ....[8]....
        /*0068*/ 	.word	0xffffffff


	//   ....[9]....
        /*006c*/ 	.word	0xffffffff


	//   ....[10]....
        /*0070*/ 	.word	0xffffffff


	//   ....[11]....
        /*0074*/ 	.word	0xffffffff


	//   ....[12]....
        /*0078*/ 	.word	0xffffffff


	//   ....[13]....
        /*007c*/ 	.word	0xffffffff


	//   ....[14]....
        /*0080*/ 	.word	0xffffffff


	//   ....[15]....
        /*0084*/ 	.word	0xffffffff


	//   ....[16]....
        /*0088*/ 	.word	0xffffffff


	//   ....[17]....
        /*008c*/ 	.word	0xffffffff


	//   ....[18]....
        /*0090*/ 	.word	0xffffffff


	//   ....[19]....
        /*0094*/ 	.word	0xffffffff


	//----- nvinfo : EIATTR_COOP_GROUP_INSTR_OFFSETS
	.align		4
.L_1185:
        /*0098*/ 	.byte	0x04, 0x28
        /*009a*/ 	.short	(.L_1187 - .L_1186)


	//   ....[0]....
.L_1186:
        /*009c*/ 	.word	0x00000c70


	//   ....[1]....
        /*00a0*/ 	.word	0x00000cb0


	//   ....[2]....
        /*00a4*/ 	.word	0x00000d40


	//   ....[3]....
        /*00a8*/ 	.word	0x00000d50


	//   ....[4]....
        /*00ac*/ 	.word	0x00000d80


	//   ....[5]....
        /*00b0*/ 	.word	0x00000da0


	//   ....[6]....
        /*00b4*/ 	.word	0x00000de0


	//   ....[7]....
        /*00b8*/ 	.word	0x00000e00


	//   ....[8]....
        /*00bc*/ 	.word	0x00000e30


	//   ....[9]....
        /*00c0*/ 	.word	0x00000e50


	//   ....[10]....
        /*00c4*/ 	.word	0x000015a0


	//   ....[11]....
        /*00c8*/ 	.word	0x000015e0


	//   ....[12]....
        /*00cc*/ 	.word	0x00001600


	//   ....[13]....
        /*00d0*/ 	.word	0x00001620


	//   ....[14]....
        /*00d4*/ 	.word	0x00001640


	//   ....[15]....
        /*00d8*/ 	.word	0x00001670


	//   ....[16]....
        /*00dc*/ 	.word	0x00001690


	//   ....[17]....
        /*00e0*/ 	.word	0x000016b0


	//   ....[18]....
        /*00e4*/ 	.word	0x000016d0


	//   ....[19]....
        /*00e8*/ 	.word	0x000016f0


	//----- nvinfo : EIATTR_EXIT_INSTR_OFFSETS
	.align		4
.L_1187:
        /*00ec*/ 	.byte	0x04, 0x1c
        /*00ee*/ 	.short	(.L_1189 - .L_1188)


	//   ....[0]....
.L_1188:
        /*00f0*/ 	.word	0x00001d20


	//   ....[1]....
        /*00f4*/ 	.word	0x00001f10


	//   ....[2]....
        /*00f8*/ 	.word	0x00001f90


	//   ....[3]....
        /*00fc*/ 	.word	0x00001fb0


	//----- nvinfo : EIATTR_MAX_THREADS
	.align		4
.L_1189:
        /*0100*/ 	.byte	0x04, 0x05
        /*0102*/ 	.short	(.L_1191 - .L_1190)
.L_1190:
        /*0104*/ 	.word	0x00000080
        /*0108*/ 	.word	0x00000001
        /*010c*/ 	.word	0x00000001


	//----- nvinfo : EIATTR_CRS_STACK_SIZE
	.align		4
.L_1191:
        /*0110*/ 	.byte	0x04, 0x1e
        /*0112*/ 	.short	(.L_1193 - .L_1192)
.L_1192:
        /*0114*/ 	.word	0x00000000


	//----- nvinfo : EIATTR_CBANK_PARAM_SIZE
	.align		4
.L_1193:
        /*0118*/ 	.byte	0x03, 0x19
        /*011a*/ 	.short	0x0080


	//----- nvinfo : EIATTR_PARAM_CBANK
	.align		4
        /*011c*/ 	.byte	0x04, 0x0a
        /*011e*/ 	.short	(.L_1195 - .L_1194)
	.align		4
.L_1194:
        /*0120*/ 	.word	index@(.nv.constant0._ZN18transformer_engine13normalization26rmsnorm_bwd_general_kernelINS0_13Kernel_traitsI6__halfS3_S3_fjLj128ELj1ELj4ELj1ELj8ENS0_18Kernel_traits_baseILj128ES3_S3_S3_fjLj128EEEEELb1EEEvNS0_20BackwardKernelParamsE)
        /*0124*/ 	.short	0x0210
        /*0126*/ 	.short	0x0080


	//----- nvinfo : EIATTR_SW_WAR
	.align		4
.L_1195:
        /*0128*/ 	.byte	0x04, 0x36
        /*012a*/ 	.short	(.L_1197 - .L_1196)
.L_1196:
        /*012c*/ 	.word	0x00000008
.L_1197:


//--------------------- .nv.info._ZN18transformer_engine13normalization26rmsnorm_bwd_general_kernelINS0_13Kernel_traitsIffffjLj128ELj1ELj4ELj1ELj16ENS0_18Kernel_traits_baseILj128EffffjLj128EEEEELb1EEEvNS0_20BackwardKernelParamsE --------------------------
	.section	.nv.info._ZN18transformer_engine13normalization26rmsnorm_bwd_general_kernelINS0_13Kernel_traitsIffffjLj128ELj1ELj4ELj1ELj16ENS0_18Kernel_traits_baseILj128EffffjLj128EEEEELb1EEEvNS0_20BackwardKernelParamsE,"",@"SHT_CUDA_INFO"
	.sectionflags	@""
	.align	4


	//----- nvinfo : EIATTR_CUDA_API_VERSION
	.align		4
        /*0000*/ 	.byte	0x04, 0x37
        /*0002*/ 	.short	(.L_1199 - .L_1198)
.L_1198:
        /*0004*/ 	.word	0x00000082


	//----- nvinfo : EIATTR_KPARAM_INFO
	.align		4
.L_1199:
        /*0008*/ 	.byte	0x04, 0x17
        /*000a*/ 	.short	(.L_1201 - .L_1200)
.L_1200:
        /*000c*/ 	.word	0x00000000
        /*0010*/ 	.short	0x0000
        /*0012*/ 	.short	0x0000
        /*0014*/ 	.byte	0x00, 0xf0, 0x01, 0x02


	//----- nvinfo : EIATTR_SPARSE_MMA_MASK
	.align		4
.L_1201:
        /*0018*/ 	.byte	0x03, 0x50
        /*001a*/ 	.short	0x0000


	//----- nvinfo : EIATTR_MAXREG_COUNT
	.align		4
        /*001c*/ 	.byte	0x03, 0x1b
        /*001e*/ 	.short	0x00ff


	//----- nvinfo : EIATTR_NUM_BARRIERS
	.align		4
        /*0020*/ 	.byte	0x02, 0x4c
        /*0022*/ 	.byte	0x01
	.zero		1


	//----- nvinfo : EIATTR_MERCURY_ISA_VERSION
	.align		4
        /*0024*/ 	.byte	0x03, 0x5f
        /*0026*/ 	.short	0x0101


	//----- nvinfo : EIATTR_UNUSED_LOAD_BYTE_OFFSET
	.align		4
        /*0028*/ 	.byte	0x04, 0x44
        /*002a*/ 	.short	(.L_1203 - .L_1202)


	//   ....[0]....
.L_1202:
        /*002c*/ 	.word	0x00001c40
        /*0030*/ 	.word	0x0000f0ff


	//   ....[1]....
        /*0034*/ 	.word	0x00001c70
        /*0038*/ 	.word	0x0000f0ff


	//   ....[2]....
        /*003c*/ 	.word	0x00001ca0
        /*0040*/ 	.word	0x0000f0ff


	//----- nvinfo : EIATTR_COOP_GROUP_MASK_REGIDS
	.align		4
.L_1203:
        /*0044*/ 	.byte	0x04, 0x29
        /*0046*/ 	.short	(.L_1205 - .L_1204)


	//   ....[0]....
.L_1204:
        /*0048*/ 	.word	0xffffffff


	//   ....[1]....
        /*004c*/ 	.word	0xffffffff


	//   ....[2]....
        /*0050*/ 	.word	0xffffffff


	//   ....[3]....
        /*0054*/ 	.word	0xffffffff


	//   ....[4]....
        /*0058*/ 	.word	0xffffffff


	//   ....[5]....
        /*005c*/ 	.word	0xffffffff


	//   ....[6]....
        /*0060*/ 	.word	0xffffffff


	//   ....[7]....
        /*0064*/ 	.word	0xffffffff


	//   ....[8]....
        /*0068*/ 	.word	0xffffffff


	//   ....[9]....
        /*006c*/ 	.word	0xffffffff


	//   ....[10]....
        /*0070*/ 	.word	0xffffffff


	//   ....[11]....
        /*0074*/ 	.word	0xffffffff


	//   ....[12]....
        /*0078*/ 	.word	0xffffffff


	//   ....[13]....
        /*007c*/ 	.word	0xffffffff


	//   ....[14]....
        /*0080*/ 	.word	0xffffffff


	//   ....[15]....
        /*0084*/ 	.word	0xffffffff


	//   ....[16]....
        /*0088*/ 	.word	0xffffffff


	//   ....[17]....
        /*008c*/ 	.word	0xffffffff


	//   ....[18]....
        /*0090*/ 	.word	0xffffffff


	//   ....[19]....
        /*0094*/ 	.word	0xffffffff


	//----- nvinfo : EIATTR_COOP_GROUP_INSTR_OFFSETS
	.align		4
.L_1205:
        /*0098*/ 	.byte	0x04, 0x28
        /*009a*/ 	.short	(.L_1207 - .L_1206)


	//   ....[0]....
.L_1206:
        /*009c*/ 	.word	0x00000c50


	//   ....[1]....
        /*00a0*/ 	.word	0x00000c80


	//   ....[2]....
        /*00a4*/ 	.word	0x00000c90


	//   ....[3]....
        /*00a8*/ 	.word	0x00000cc0


	//   ....[4]....
        /*00ac*/ 	.word	0x00000cd0


	//   ....[5]....
        /*00b0*/ 	.word	0x00000d00


	//   ....[6]....
        /*00b4*/ 	.word	0x00000d10


	//   ....[7]....
        /*00b8*/ 	.word	0x00000d40


	//   ....[8]....
        /*00bc*/ 	.word	0x00000d60


	//   ....[9]....
        /*00c0*/ 	.word	0x00000d70


	//   ....[10]....
        /*00c4*/ 	.word	0x00001480


	//   ....[11]....
        /*00c8*/ 	.word	0x000014c0


	//   ....[12]....
        /*00cc*/ 	.word	0x000014e0


	//   ....[13]....
        /*00d0*/ 	.word	0x00001500


	//   ....[14]....
        /*00d4*/ 	.word	0x00001520


	//   ....[15]....
        /*00d8*/ 	.word	0x00001550


	//   ....[16]....
        /*00dc*/ 	.word	0x00001570


	//   ....[17]....
        /*00e0*/ 	.word	0x00001590


	//   ....[18]....
        /*00e4*/ 	.word	0x000015b0


	//   ....[19]....
        /*00e8*/ 	.word	0x000015d0


	//----- nvinfo : EIATTR_EXIT_INSTR_OFFSETS
	.align		4
.L_1207:
        /*00ec*/ 	.byte	0x04, 0x1c
        /*00ee*/ 	.short	(.L_1209 - .L_1208)


	//   ....[0]....
.L_1208:
        /*00f0*/ 	.word	0x00001b90


	//   ....[1]....
        /*00f4*/ 	.word	0x00001d90


	//   ....[2]....
        /*00f8*/ 	.word	0x00001e10


	//   ....[3]....
        /*00fc*/ 	.word	0x00001e30


	//----- nvinfo : EIATTR_MAX_THREADS
	.align		4
.L_1209:
        /*0100*/ 	.byte	0x04, 0x05
        /*0102*/ 	.short	(.L_1211 - .L_1210)
.L_1210:
        /*0104*/ 	.word	0x00000080
        /*0108*/ 	.word	0x00000001
        /*010c*/ 	.word	0x00000001


	//----- nvinfo : EIATTR_CRS_STACK_SIZE
	.align		4
.L_1211:
        /*0110*/ 	.byte	0x04, 0x1e
        /*0112*/ 	.short	(.L_1213 - .L_1212)
.L_1212:
        /*0114*/ 	.word	0x00000000


	//----- nvinfo : EIATTR_CBANK_PARAM_SIZE
	.align		4
.L_1213:
        /*0118*/ 	.byte	0x03, 0x19
        /*011a*/ 	.short	0x0080


	//----- nvinfo : EIATTR_PARAM_CBANK
	.align		4
        /*011c*/ 	.byte	0x04, 0x0a
        /*011e*/ 	.short	(.L_1215 - .L_1214)
	.align		4
.L_1214:
        /*0120*/ 	.word	index@(.nv.constant0._ZN18transformer_engine13normalization26rmsnorm_bwd_general_kernelINS0_13Kernel_traitsIffffjLj128ELj1ELj4ELj1ELj16ENS0_18Kernel_traits_baseILj128EffffjLj128EEEEELb1EEEvNS0_20BackwardKernelParamsE)
        /*0124*/ 	.short	0x0210
        /*0126*/ 	.short	0x0080


	//----- nvinfo : EIATTR_SW_WAR
	.align		4
.L_1215:
        /*0128*/ 	.byte	0x04, 0x36
        /*012a*/ 	.short	(.L_1217 - .L_1216)
.L_1216:
        /*012c*/ 	.word	0x00000008
.L_1217:


//--------------------- .nv.info._ZN18transformer_engine13normalization24rmsnorm_bwd_tuned_kernelINS0_13Kernel_traitsI13__nv_bfloat16S3_S3_fjLj8192ELj1ELj1ELj4ELj16ENS0_18Kernel_traits_baseILj8192ES3_S3_S3_fjLj128EEEEELb1EEEvNS0_20BackwardKernelParamsE --------------------------
	.section	.nv.info._ZN18transformer_engine13normalization24rmsnorm_bwd_tuned_kernelINS0_13Kernel_traitsI13__nv_bfloat16S3_S3_fjLj8192ELj1ELj1ELj4ELj16ENS0_18Kernel_traits_baseILj8192ES3_S3_S3_fjLj128EEEEELb1EEEvNS0_20BackwardKernelParamsE,"",@"SHT_CUDA_INFO"
	.sectionflags	@""
	.align	4


	//----- nvinfo : EIATTR_CUDA_API_VERSION
	.align		4
        /*0000*/ 	.byte	0x04, 0x37
        /*0002*/ 	.short	(.L_1219 - .L_1218)
.L_1218:
        /*0004*/ 	.word	0x00000082


	//----- nvinfo : EIATTR_KPARAM_INFO
	.align		4
.L_1219:
        /*0008*/ 	.byte	0x04, 0x17
        /*000a*/ 	.short	(.L_1221 - .L_1220)
.L_1220:
        /*000c*/ 	.word	0x00000000
        /*0010*/ 	.short	0x0000
        /*0012*/ 	.short	0x0000
        /*0014*/ 	.byte	0x00, 0xf0, 0x01, 0x02


	//----- nvinfo : EIATTR_SPARSE_MMA_MASK
	.align		4
.L_1221:
        /*0018*/ 	.byte	0x03, 0x50
        /*001a*/ 	.short	0x0000


	//----- nvinfo : EIATTR_MAXREG_COUNT
	.align		4
        /*001c*/ 	.byte	0x03, 0x1b
        /*001e*/ 	.short	0x00ff


	//----- nvinfo : EIATTR_NUM_BARRIERS
	.align		4
        /*0020*/ 	.byte	0x02, 0x4c
        /*0022*/ 	.byte	0x01
	.zero		1


	//----- nvinfo : EIATTR_ANNOTATIONS
	.align		4
        /*0024*/ 	.byte	0x04, 0x55
        /*0026*/ 	.short	(.L_1223 - .L_1222)


	//   ....[0]....
.L_1222:
        /*0028*/ 	.word	0x00000001
        /*002c*/ 	.byte	0x90, 0x09, 0x00, 0x00, 0x01, 0x00, 0x00, 0x00, 0xf0, 0x0a, 0x00, 0x00, 0x01, 0x00, 0x00, 0x00
        /* <DEDUP_REMOVED lines=63> */
        /*042c*/ 	.byte	0x90, 0x34, 0x00, 0x00, 0x01, 0x00, 0x00, 0x00, 0x50, 0x35, 0x00, 0x00


	//----- nvinfo : EIATTR_MERCURY_ISA_VERSION
	.align		4
.L_1223:
        /*0438*/ 	.byte	0x03, 0x5f
        /*043a*/ 	.short	0x0101


	//----- nvinfo : EIATTR_COOP_GROUP_MASK_REGIDS
	.align		4
        /*043c*/ 	.byte	0x04, 0x29
        /*043e*/ 	.short	(.L_1225 - .L_1224)


	//   ....[0]....
.L_1224:
        /*0440*/ 	.word	0xffffffff


	//   ....[1]....
        /*0444*/ 	.word	0xffffffff


	//   ....[2]....
        /*0448*/ 	.word	0xffffffff


	//   ....[3]....
        /*044c*/ 	.word	0xffffffff


	//   ....[4]....
        /*0450*/ 	.word	0xffffffff


	//   ....[5]....
        /*0454*/ 	.word	0xffffffff


	//   ....[6]....
        /*0458*/ 	.word	0xffffffff


	//   ....[7]....
        /*045c*/ 	.word	0xffffffff


	//   ....[8]....
        /*0460*/ 	.word	0xffffffff


	//   ....[9]....
        /*0464*/ 	.word	0x050000e7


	//   ....[10]....
        /*0468*/ 	.word	0x050000e7


	//   ....[11]....
        /*046c*/ 	.word	0x050000e7


	//   ....[12]....
        /*0470*/ 	.word	0x050000e7


	//   ....[13]....
        /*0474*/ 	.word	0x050000e7


	//   ....[14]....
        /*0478*/ 	.word	0x050000e7


	//   ....[15]....
        /*047c*/ 	.word	0x050000e7


	//   ....[16]....
        /*0480*/ 	.word	0x050000e7


	//   ....[17]....
        /*0484*/ 	.word	0x050000e7


	//   ....[18]....
        /*0488*/ 	.word	0x050000e7


	//----- nvinfo : EIATTR_COOP_GROUP_INSTR_OFFSETS
	.align		4
.L_1225:
        /*048c*/ 	.byte	0x04, 0x28
        /*048e*/ 	.short	(.L_1227 - .L_1226)


	//   ....[0]....
.L_1226:
        /*0490*/ 	.word	0x000038e0


	//   ....[1]....
        /*0494*/ 	.word	0x00003980


	//   ....[2]....
        /*0498*/ 	.word	0x000039c0


	//   ....[3]....
        /*049c*/ 	.word	0x000039e0


	//   ....[4]....
        /*04a0*/ 	.word	0x00003a00


	//   ....[5]....
        /*04a4*/ 	.word	0x00003a20


	//   ....[6]....
        /*04a8*/ 	.word	0x00003a40


	//   ....[7]....
        /*04ac*/ 	.word	0x00003a50


	//   ....[8]....
        /*04b0*/ 	.word	0x00003a70


	//   ....[9]....
        /*04b4*/ 	.word	0x00005490


	//   ....[10]....
        /*04b8*/ 	.word	0x00005530


	//   ....[11]....
        /*04bc*/ 	.word	0x000055b0


	//   ....[12]....
        /*04c0*/ 	.word	0x00005600


	//   ....[13]....
        /*04c4*/ 	.word	0x00005660


	//   ....[14]....
        /*04c8*/ 	.word	0x000056b0


	//   ....[15]....
        /*04cc*/ 	.word	0x00005710


	//   ....[16]....
        /*04d0*/ 	.word	0x00005760


	//   ....[17]....
        /*04d4*/ 	.word	0x000057c0


	//   ....[18]....
        /*04d8*/ 	.word	0x00005810


	//----- nvinfo : EIATTR_EXIT_INSTR_OFFSETS
	.align		4
.L_1227:
        /*04dc*/ 	.byte	0x04, 0x1c
        /*04de*/ 	.short	(.L_1229 - .L_1228)


	//   ....[0]....
.L_1228:
        /*04e0*/ 	.word	0x000053f0


	//----- nvinfo : EIATTR_MAX_THREADS
	.align		4
.L_1229:
        /*04e4*/ 	.byte	0x04, 0x05
        /*04e6*/ 	.short	(.L_1231 - .L_1230)
.L_1230:
        /*04e8*/ 	.word	0x00000080
        /*04ec*/ 	.word	0x00000001
        /*04f0*/ 	.word	0x00000001


	//----- nvinfo : EIATTR_CRS_STACK_SIZE
	.align		4
.L_1231:
        /*04f4*/ 	.byte	0x04, 0x1e
        /*04f6*/ 	.short	(.L_1233 - .L_1232)
.L_1232:
        /*04f8*/ 	.word	0x00000000


	//----- nvinfo : EIATTR_CBANK_PARAM_SIZE
	.align		4
.L_1233:
        /*04fc*/ 	.byte	0x03, 0x19
        /*04fe*/ 	.short	0x0080


	//----- nvinfo : EIATTR_PARAM_CBANK
	.align		4
        /*0500*/ 	.byte	0x04, 0x0a
        /*0502*/ 	.short	(.L_1235 - .L_1234)
	.align		4
.L_1234:
        /*0504*/ 	.word	index@(.nv.constant0._ZN18transformer_engine13normalization24rmsnorm_bwd_tuned_kernelINS0_13Kernel_traitsI13__nv_bfloat16S3_S3_fjLj8192ELj1ELj1ELj4ELj16ENS0_18Kernel_traits_baseILj8192ES3_S3_S3_fjLj128EEEEELb1EEEvNS0_20BackwardKernelParamsE)
        /*0508*/ 	.short	0x0210
        /*050a*/ 	.short	0x0080


	//----- nvinfo : EIATTR_SW_WAR
	.align		4
.L_1235:
        /*050c*/ 	.byte	0x04, 0x36
        /*050e*/ 	.short	(.L_1237 - .L_1236)
.L_1236:
        /*0510*/ 	.word	0x00000008
.L_1237:


//--------------------- .nv.info._ZN18transformer_engine13normalization24rmsnorm_bwd_tuned_kernelINS0_13Kernel_traitsI6__halfS3_S3_fjLj8192ELj1ELj1ELj4ELj16ENS0_18Kernel_traits_baseILj8192ES3_S3_S3_fjLj128EEEEELb1EEEvNS0_20BackwardKernelParamsE --------------------------
	.section	.nv.info._ZN18transformer_engine13normalization24rmsnorm_bwd_tuned_kernelINS0_13Kernel_traitsI6__halfS3_S3_fjLj8192ELj1ELj1ELj4ELj16ENS0_18Kernel_traits_baseILj8192ES3_S3_S3_fjLj128EEEEELb1EEEvNS0_20BackwardKernelParamsE,"",@"SHT_CUDA_INFO"
	.sectionflags	@""
	.align	4


	//----- nvinfo : EIATTR_CUDA_API_VERSION
	.align		4
        /*0000*/ 	.byte	0x04, 0x37
        /*0002*/ 	.short	(.L_1239 - .L_1238)
.L_1238:
        /*0004*/ 	.word	0x00000082


	//----- nvinfo : EIATTR_KPARAM_INFO
	.align		4
.L_1239:
        /*0008*/ 	.byte	0x04, 0x17
        /*000a*/ 	.short	(.L_1241 - .L_1240)
.L_1240:
        /*000c*/ 	.word	0x00000000
        /*0010*/ 	.short	0x0000
        /*0012*/ 	.short	0x0000
        /*0014*/ 	.byte	0x00, 0xf0, 0x01, 0x02


	//----- nvinfo : EIATTR_SPARSE_MMA_MASK
	.align		4
.L_1241:
        /*0018*/ 	.byte	0x03, 0x50
        /*001a*/ 	.short	0x0000


	//----- nvinfo : EIATTR_MAXREG_COUNT
	.align		4
        /*001c*/ 	.byte	0x03, 0x1b
        /*001e*/ 	.short	0x00ff


	//----- nvinfo : EIATTR_NUM_BARRIERS
	.align		4
        /*0020*/ 	.byte	0x02, 0x4c
        /*0022*/ 	.byte	0x01
	.zero		1


	//----- nvinfo : EIATTR_ANNOTATIONS
	.align		4
        /*0024*/ 	.byte	0x04, 0x55
        /*0026*/ 	.short	(.L_1243 - .L_1242)


	//   ....[0]....
.L_1242:
        /* <DEDUP_REMOVED lines=74> */


	//----- nvinfo : EIATTR_MERCURY_ISA_VERSION
	.align		4
.L_1243:
        /*04b8*/ 	.byte	0x03, 0x5f
        /*04ba*/ 	.short	0x0101


	//----- nvinfo : EIATTR_COOP_GROUP_MASK_REGIDS
	.align		4
        /*04bc*/ 	.byte	0x04, 0x29
        /*04be*/ 	.short	(.L_1245 - .L_1244)


	//   ....[0]....
.L_1244:
        /*04c0*/ 	.word	0xffffffff


	//   ....[1]....
        /*04c4*/ 	.word	0xffffffff


	//   ....[2]....
        /*04c8*/ 	.word	0xffffffff


	//   ....[3]....
        /*04cc*/ 	.word	0xffffffff


	//   ....[4]....
        /*04d0*/ 	.word	0xffffffff


	//   ....[5]....
        /*04d4*/ 	.word	0xffffffff


	//   ....[6]....
        /*04d8*/ 	.word	0xffffffff


	//   ....[7]....
        /*04dc*/ 	.word	0xffffffff


	//   ....[8]....
        /*04e0*/ 	.word	0xffffffff


	//   ....[9]....
        /*04e4*/ 	.word	0x050000e4


	//   ....[10]....
        /*04e8*/ 	.word	0x050000e4


	//   ....[11]....
        /*04ec*/ 	.word	0x050000e4


	//   ....[12]....
        /*04f0*/ 	.word	0x050000e4


	//   ....[13]....
        /*04f4*/ 	.word	0x050000e4


	//   ....[14]....
        /*04f8*/ 	.word	0x050000e4


	//   ....[15]....
        /*04fc*/ 	.word	0x050000e4


	//   ....[16]....
        /*0500*/ 	.word	0x050000e4


	//   ....[17]....
        /*0504*/ 	.word	0x050000e4


	//   ....[18]....
        /*0508*/ 	.word	0x050000e4


	//----- nvinfo : EIATTR_COOP_GROUP_INSTR_OFFSETS
	.align		4
.L_1245:
        /*050c*/ 	.byte	0x04, 0x28
        /*050e*/ 	.short	(.L_1247 - .L_1246)


	//   ....[0]....
.L_1246:
        /*0510*/ 	.word	0x00003400


	//   ....[1]....
        /*0514*/ 	.word	0x00003440


	//   ....[2]....
        /*0518*/ 	.word	0x00003470


	//   ....[3]....
        /*051c*/ 	.word	0x00003490


	//   ....[4]....
        /*0520*/ 	.word	0x000034b0


	//   ....[5]....
        /*0524*/ 	.word	0x000034d0


	//   ....[6]....
        /*0528*/ 	.word	0x000034f0


	//   ....[7]....
        /*052c*/ 	.word	0x00003500


	//   ....[8]....
        /*0530*/ 	.word	0x00003520


	//   ....[9]....
        /*0534*/ 	.word	0x00004d30


	//   ....[10]....
        /*0538*/ 	.word	0x00004d80


	//   ....[11]....
        /*053c*/ 	.word	0x00004e00


	//   ....[12]....
        /*0540*/ 	.word	0x00004e50


	//   ....[13]....
        /*0544*/ 	.word	0x00004eb0


	//   ....[14]....
        /*0548*/ 	.word	0x00004f00


	//   ....[15]....
        /*054c*/ 	.word	0x00004f60


	//   ....[16]....
        /*0550*/ 	.word	0x00004fb0


	//   ....[17]....
        /*0554*/ 	.word	0x00005010


	//   ....[18]....
        /*0558*/ 	.word	0x00005060


	//----- nvinfo : EIATTR_EXIT_INSTR_OFFSETS
	.align		4
.L_1247:
        /*055c*/ 	.byte	0x04, 0x1c
        /*055e*/ 	.short	(.L_1249 - .L_1248)


	//   ....[0]....
.L_1248:
        /*0560*/ 	.word	0x00004cb0


	//----- nvinfo : EIATTR_MAX_THREADS
	.align		4
.L_1249:
        /*0564*/ 	.byte	0x04, 0x05
        /*0566*/ 	.short	(.L_1251 - .L_1250)
.L_1250:
        /*0568*/ 	.word	0x00000080
        /*056c*/ 	.word	0x00000001
        /*0570*/ 	.word	0x00000001


	//----- nvinfo : EIATTR_CRS_STACK_SIZE
	.align		4
.L_1251:
        /*0574*/ 	.byte	0x04, 0x1e
        /*0576*/ 	.short	(.L_1253 - .L_1252)
.L_1252:
        /*0578*/ 	.word	0x00000000


	//----- nvinfo : EIATTR_CBANK_PARAM_SIZE
	.align		4
.L_1253:
        /*057c*/ 	.byte	0x03, 0x19
        /*057e*/ 	.short	0x0080


	//----- nvinfo : EIATTR_PARAM_CBANK
	.align		4
        /*0580*/ 	.byte	0x04, 0x0a
        /*0582*/ 	.short	(.L_1255 - .L_1254)
	.align		4
.L_1254:
        /*0584*/ 	.word	index@(.nv.constant0._ZN18transformer_engine13normalization24rmsnorm_bwd_tuned_kernelINS0_13Kernel_traitsI6__halfS3_S3_fjLj8192ELj1ELj1ELj4ELj16ENS0_18Kernel_traits_baseILj8192ES3_S3_S3_fjLj128EEEEELb1EEEvNS0_20BackwardKernelParamsE)
        /*0588*/ 	.short	0x0210
        /*058a*/ 	.short	0x0080


	//----- nvinfo : EIATTR_SW_WAR
	.align		4
.L_1255:
        /*058c*/ 	.byte	0x04, 0x36
        /*058e*/ 	.short	(.L_1257 - .L_1256)
.L_1256:
        /*0590*/ 	.word	0x00000008
.L_1257:


//--------------------- .nv.info._ZN18transformer_engine13normalization24rmsnorm_bwd_tuned_kernelINS0_13Kernel_traitsIffffjLj8192ELj1ELj1ELj4ELj16ENS0_18Kernel_traits_baseILj8192EffffjLj128EEEEELb1EEEvNS0_20BackwardKernelParamsE --------------------------
	.section	.nv.info._ZN18transformer_engine13normalization24rmsnorm_bwd_tuned_kernelINS0_13Kernel_traitsIffffjLj8192ELj1ELj1ELj4ELj16ENS0_18Kernel_traits_baseILj8192EffffjLj128EEEEELb1EEEvNS0_20BackwardKernelParamsE,"",@"SHT_CUDA_INFO"
	.sectionflags	@""
	.align	4


	//----- nvinfo : EIATTR_CUDA_API_VERSION
	.align		4
        /*0000*/ 	.byte	0x04, 0x37
        /*0002*/ 	.short	(.L_1259 - .L_1258)
.L_1258:
        /*0004*/ 	.word	0x00000082


	//----- nvinfo : EIATTR_KPARAM_INFO
	.align		4
.L_1259:
        /*0008*/ 	.byte	0x04, 0x17
        /*000a*/ 	.short	(.L_1261 - .L_1260)
.L_1260:
        /*000c*/ 	.word	0x00000000
        /*0010*/ 	.short	0x0000
        /*0012*/ 	.short	0x0000
        /*0014*/ 	.byte	0x00, 0xf0, 0x01, 0x02


	//----- nvinfo : EIATTR_SPARSE_MMA_MASK
	.align		4
.L_1261:
        /*0018*/ 	.byte	0x03, 0x50
        /*001a*/ 	.short	0x0000


	//----- nvinfo : EIATTR_MAXREG_COUNT
	.align		4
        /*001c*/ 	.byte	0x03, 0x1b
        /*001e*/ 	.short	0x00ff


	//----- nvinfo : EIATTR_NUM_BARRIERS
	.align		4
        /*0020*/ 	.byte	0x02, 0x4c
        /*0022*/ 	.byte	0x01
	.zero		1


	//----- nvinfo : EIATTR_ANNOTATIONS
	.align		4
        /*0024*/ 	.byte	0x04, 0x55
        /*0026*/ 	.short	(.L_1263 - .L_1262)


	//   ....[0]....
.L_1262:
        /* <DEDUP_REMOVED lines=332> */


	//----- nvinfo : EIATTR_MERCURY_ISA_VERSION
	.align		4
.L_1263:
        /*14d8*/ 	.byte	0x03, 0x5f
        /*14da*/ 	.short	0x0101


	//----- nvinfo : EIATTR_COOP_GROUP_MASK_REGIDS
	.align		4
        /*14dc*/ 	.byte	0x04, 0x29
        /*14de*/ 	.short	(.L_1265 - .L_1264)


	//   ....[0]....
.L_1264:
        /*14e0*/ 	.word	0xffffffff


	//   ....[1]....
        /*14e4*/ 	.word	0xffffffff


	//   ....[2]....
        /*14e8*/ 	.word	0xffffffff


	//   ....[3]....
        /*14ec*/ 	.word	0xffffffff


	//   ....[4]....
        /*14f0*/ 	.word	0xffffffff


	//   ....[5]....
        /*14f4*/ 	.word	0xffffffff


	//   ....[6]....
        /*14f8*/ 	.word	0xffffffff


	//   ....[7]....
        /*14fc*/ 	.word	0xffffffff


	//   ....[8]....
        /*1500*/ 	.word	0xffffffff


	//   ....[9]....
        /*1504*/ 	.word	0x0500007d


	//   ....[10]....
        /*1508*/ 	.word	0x0500007d


	//   ....[11]....
        /*150c*/ 	.word	0x0500007d


	//   ....[12]....
        /*1510*/ 	.word	0x0500007d


	//   ....[13]....
        /*1514*/ 	.word	0x0500007d


	//   ....[14]....
        /*1518*/ 	.word	0x0500007d


	//   ....[15]....
        /*151c*/ 	.word	0x0500007d


	//   ....[16]....
        /*1520*/ 	.word	0x0500007d


	//   ....[17]....
        /*1524*/ 	.word	0x0500007d


	//   ....[18]....
        /*1528*/ 	.word	0x0500007d


	//----- nvinfo : EIATTR_COOP_GROUP_INSTR_OFFSETS
	.align		4
.L_1265:
        /*152c*/ 	.byte	0x04, 0x28
        /*152e*/ 	.short	(.L_1267 - .L_1266)


	//   ....[0]....
.L_1266:
        /*1530*/ 	.word	0x00004b60


	//   ....[1]....
        /*1534*/ 	.word	0x00004ba0


	//   ....[2]....
        /*1538*/ 	.word	0x00004bb0


	//   ....[3]....
        /*153c*/ 	.word	0x00004be0


	//   ....[4]....
        /*1540*/ 	.word	0x00004c00


	//   ....[5]....
        /*1544*/ 	.word	0x00004c10


	//   ....[6]....
        /*1548*/ 	.word	0x00004c50


	//   ....[7]....
        /*154c*/ 	.word	0x00005210


	//   ....[8]....
        /*1550*/ 	.word	0x00005470


	//   ....[9]....
        /*1554*/ 	.word	0x00006b70


	//   ....[10]....
        /*1558*/ 	.word	0x00006bc0


	//   ....[11]....
        /*155c*/ 	.word	0x00006c30


	//   ....[12]....
        /*1560*/ 	.word	0x00006c90


	//   ....[13]....
        /*1564*/ 	.word	0x00006cf0


	//   ....[14]....
        /*1568*/ 	.word	0x00006d40


	//   ....[15]....
        /*156c*/ 	.word	0x00006da0


	//   ....[16]....
        /*1570*/ 	.word	0x00006e10


	//   ....[17]....
        /*1574*/ 	.word	0x00007490


	//   ....[18]....
        /*1578*/ 	.word	0x000074e0


	//----- nvinfo : EIATTR_EXIT_INSTR_OFFSETS
	.align		4
.L_1267:
        /*157c*/ 	.byte	0x04, 0x1c
        /*157e*/ 	.short	(.L_1269 - .L_1268)


	//   ....[0]....
.L_1268:
        /*1580*/ 	.word	0x00006af0


	//----- nvinfo : EIATTR_MAX_THREADS
	.align		4
.L_1269:
        /*1584*/ 	.byte	0x04, 0x05
        /*1586*/ 	.short	(.L_1271 - .L_1270)
.L_1270:
        /*1588*/ 	.word	0x00000080
        /*158c*/ 	.word	0x00000001
        /*1590*/ 	.word	0x00000001


	//----- nvinfo : EIATTR_CRS_STACK_SIZE
	.align		4
.L_1271:
        /*1594*/ 	.byte	0x04, 0x1e
        /*1596*/ 	.short	(.L_1273 - .L_1272)
.L_1272:
        /*1598*/ 	.word	0x00000000


	//----- nvinfo : EIATTR_CBANK_PARAM_SIZE
	.align		4
.L_1273:
        /*159c*/ 	.byte	0x03, 0x19
        /*159e*/ 	.short	0x0080


	//----- nvinfo : EIATTR_PARAM_CBANK
	.align		4
        /*15a0*/ 	.byte	0x04, 0x0a
        /*15a2*/ 	.short	(.L_1275 - .L_1274)
	.align		4
.L_1274:
        /*15a4*/ 	.word	index@(.nv.constant0._ZN18transformer_engine13normalization24rmsnorm_bwd_tuned_kernelINS0_13Kernel_traitsIffffjLj8192ELj1ELj1ELj4ELj16ENS0_18Kernel_traits_baseILj8192EffffjLj128EEEEELb1EEEvNS0_20BackwardKernelParamsE)
        /*15a8*/ 	.short	0x0210
        /*15aa*/ 	.short	0x0080


	//----- nvinfo : EIATTR_SW_WAR
	.align		4
.L_1275:
        /*15ac*/ 	.byte	0x04, 0x36
        /*15ae*/ 	.short	(.L_1277 - .L_1276)
.L_1276:
        /*15b0*/ 	.word	0x00000008
.L_1277:


//--------------------- .nv.info._ZN18transformer_engine13normalization24rmsnorm_bwd_tuned_kernelINS0_13Kernel_traitsI13__nv_bfloat16S3_S3_fjLj4096ELj1ELj1ELj4ELj16ENS0_18Kernel_traits_baseILj4096ES3_S3_S3_fjLj128EEEEELb1EEEvNS0_20BackwardKernelParamsE --------------------------
	.section	.nv.info._ZN18transformer_engine13normalization24rmsnorm_bwd_tuned_kernelINS0_13Kernel_traitsI13__nv_bfloat16S3_S3_fjLj4096ELj1ELj1ELj4ELj16ENS0_18Kernel_traits_baseILj4096ES3_S3_S3_fjLj128EEEEELb1EEEvNS0_20BackwardKernelParamsE,"",@"SHT_CUDA_INFO"
	.sectionflags	@""
	.align	4


	//----- nvinfo : EIATTR_CUDA_API_VERSION
	.align		4
        /*0000*/ 	.byte	0x04, 0x37
        /*0002*/ 	.short	(.L_1279 - .L_1278)
.L_1278:
        /*0004*/ 	.word	0x00000082


	//----- nvinfo : EIATTR_KPARAM_INFO
	.align		4
.L_1279:
        /*0008*/ 	.byte	0x04, 0x17
        /*000a*/ 	.short	(.L_1281 - .L_1280)
.L_1280:
        /*000c*/ 	.word	0x00000000
        /*0010*/ 	.short	0x0000
        /*0012*/ 	.short	0x0000
        /*0014*/ 	.byte	0x00, 0xf0, 0x01, 0x02


	//----- nvinfo : EIATTR_SPARSE_MMA_MASK
	.align		4
.L_1281:
        /*0018*/ 	.byte	0x03, 0x50
        /*001a*/ 	.short	0x0000


	//----- nvinfo : EIATTR_MAXREG_COUNT
	.align		4
        /*001c*/ 	.byte	0x03, 0x1b
        /*001e*/ 	.short	0x00ff


	//----- nvinfo : EIATTR_NUM_BARRIERS
	.align		4
        /*0020*/ 	.byte	0x02, 0x4c
        /*0022*/ 	.byte	0x01
	.zero		1


	//----- nvinfo : EIATTR_MERCURY_ISA_VERSION
	.align		4
        /*0024*/ 	.byte	0x03, 0x5f
        /*0026*/ 	.short	0x0101


	//----- nvinfo : EIATTR_COOP_GROUP_MASK_REGIDS
	.align		4
        /*0028*/ 	.byte	0x04, 0x29
        /*002a*/ 	.short	(.L_1283 - .L_1282)


	//   ....[0]....
.L_1282:
        /*002c*/ 	.word	0xffffffff


	//   ....[1]....
        /*0030*/ 	.word	0xffffffff


	//   ....[2]....
        /*0034*/ 	.word	0xffffffff


	//   ....[3]....
        /*0038*/ 	.word	0xffffffff


	//   ....[4]....
        /*003c*/ 	.word	0xffffffff


	//   ....[5]....
        /*0040*/ 	.word	0xffffffff


	//   ....[6]....
        /*0044*/ 	.word	0xffffffff


	//   ....[7]....
        /*0048*/ 	.word	0xffffffff


	//   ....[8]....
        /*004c*/ 	.word	0xffffffff


	//   ....[9]....
        /*0050*/ 	.word	0x0500009f


	//   ....[10]....
        /*0054*/ 	.word	0x0500009f


	//   ....[11]....
        /*0058*/ 	.word	0x0500009f


	//   ....[12]....
        /*005c*/ 	.word	0x0500009f


	//   ....[13]....
        /*0060*/ 	.word	0x0500009f


	//   ....[14]....
        /*0064*/ 	.word	0x0500009f


	//   ....[15]....
        /*0068*/ 	.word	0x0500009f


	//   ....[16]....
        /*006c*/ 	.word	0x0500009f


	//   ....[17]....
        /*0070*/ 	.word	0x0500009f


	//   ....[18]....
        /*0074*/ 	.word	0x0500009f


	//----- nvinfo : EIATTR_COOP_GROUP_INSTR_OFFSETS
	.align		4
.L_1283:
        /*0078*/ 	.byte	0x04, 0x28
        /*007a*/ 	.short	(.L_1285 - .L_1284)


	//   ....[0]....
.L_1284:
        /*007c*/ 	.word	0x00001960


	//   ....[1]....
        /*0080*/ 	.word	0x000019a0


	//   ....[2]....
        /*0084*/ 	.word	0x000019b0


	//   ....[3]....
        /*0088*/ 	.word	0x000019e0


	//   ....[4]....
        /*008c*/ 	.word	0x000019f0


	//   ....[5]....
        /*0090*/ 	.word	0x00001a20


	//   ....[6]....
        /*0094*/ 	.word	0x00001a30


	//   ....[7]....
        /*0098*/ 	.word	0x00001a60


	//   ....[8]....
        /*009c*/ 	.word	0x00001a70


	//   ....[9]....
        /*00a0*/ 	.word	0x00002810


	//   ....[10]....
        /*00a4*/ 	.word	0x00002860


	//   ....[11]....
        /*00a8*/ 	.word	0x000028d0


	//   ....[12]....
        /*00ac*/ 	.word	0x00002920


	//   ....[13]....
        /*00b0*/ 	.word	0x00002980


	//   ....[14]....
        /*00b4*/ 	.word	0x000029e0


	//   ....[15]....
        /*00b8*/ 	.word	0x00002a40


	//   ....[16]....
        /*00bc*/ 	.word	0x00002aa0


	//   ....[17]....
        /*00c0*/ 	.word	0x00002b00


	//   ....[18]....
        /*00c4*/ 	.word	0x00002b60


	//----- nvinfo : EIATTR_EXIT_INSTR_OFFSETS
	.align		4
.L_1285:
        /*00c8*/ 	.byte	0x04, 0x1c
        /*00ca*/ 	.short	(.L_1287 - .L_1286)


	//   ....[0]....
.L_1286:
        /*00cc*/ 	.word	0x000027b0


	//----- nvinfo : EIATTR_MAX_THREADS
	.align		4
.L_1287:
        /*00d0*/ 	.byte	0x04, 0x05
        /*00d2*/ 	.short	(.L_1289 - .L_1288)
.L_1288:
        /*00d4*/ 	.word	0x00000080
        /*00d8*/ 	.word	0x00000001
        /*00dc*/ 	.word	0x00000001


	//----- nvinfo : EIATTR_CRS_STACK_SIZE
	.align		4
.L_1289:
        /*00e0*/ 	.byte	0x04, 0x1e
        /*00e2*/ 	.short	(.L_1291 - .L_1290)
.L_1290:
        /*00e4*/ 	.word	0x00000000


	//----- nvinfo : EIATTR_CBANK_PARAM_SIZE
	.align		4
.L_1291:
        /*00e8*/ 	.byte	0x03, 0x19
        /*00ea*/ 	.short	0x0080


	//----- nvinfo : EIATTR_PARAM_CBANK
	.align		4
        /*00ec*/ 	.byte	0x04, 0x0a
        /*00ee*/ 	.short	(.L_1293 - .L_1292)
	.align		4
.L_1292:
        /*00f0*/ 	.word	index@(.nv.constant0._ZN18transformer_engine13normalization24rmsnorm_bwd_tuned_kernelINS0_13Kernel_traitsI13__nv_bfloat16S3_S3_fjLj4096ELj1ELj1ELj4ELj16ENS0_18Kernel_traits_baseILj4096ES3_S3_S3_fjLj128EEEEELb1EEEvNS0_20BackwardKernelParamsE)
        /*00f4*/ 	.short	0x0210
        /*00f6*/ 	.short	0x0080


	//----- nvinfo : EIATTR_SW_WAR
	.align		4
.L_1293:
        /*00f8*/ 	.byte	0x04, 0x36
        /*00fa*/ 	.short	(.L_1295 - .L_1294)
.L_1294:
        /*00fc*/ 	.word	0x00000008
.L_1295:


//--------------------- .nv.info._ZN18transformer_engine13normalization24rmsnorm_bwd_tuned_kernelINS0_13Kernel_traitsI6__halfS3_S3_fjLj4096ELj1ELj1ELj4ELj16ENS0_18Kernel_traits_baseILj4096ES3_S3_S3_fjLj128EEEEELb1EEEvNS0_20BackwardKernelParamsE --------------------------
	.section	.nv.info._ZN18transformer_engine13normalization24rmsnorm_bwd_tuned_kernelINS0_13Kernel_traitsI6__halfS3_S3_fjLj4096ELj1ELj1ELj4ELj16ENS0_18Kernel_traits_baseILj4096ES3_S3_S3_fjLj128EEEEELb1EEEvNS0_20BackwardKernelParamsE,"",@"SHT_CUDA_INFO"
	.sectionflags	@""
	.align	4


	//----- nvinfo : EIATTR_CUDA_API_VERSION
	.align		4
        /*0000*/ 	.byte	0x04, 0x37
        /*0002*/ 	.short	(.L_1297 - .L_1296)
.L_1296:
        /*0004*/ 	.word	0x00000082


	//----- nvinfo : EIATTR_KPARAM_INFO
	.align		4
.L_1297:
        /*0008*/ 	.byte	0x04, 0x17
        /*000a*/ 	.short	(.L_1299 - .L_1298)
.L_1298:
        /*000c*/ 	.word	0x00000000
        /*0010*/ 	.short	0x0000
        /*0012*/ 	.short	0x0000
        /*0014*/ 	.byte	0x00, 0xf0, 0x01, 0x02


	//----- nvinfo : EIATTR_SPARSE_MMA_MASK
	.align		4
.L_1299:
        /*0018*/ 	.byte	0x03, 0x50
        /*001a*/ 	.short	0x0000


	//----- nvinfo : EIATTR_MAXREG_COUNT
	.align		4
        /*001c*/ 	.byte	0x03, 0x1b
        /*001e*/ 	.short	0x00ff


	//----- nvinfo : EIATTR_NUM_BARRIERS
	.align		4
        /*0020*/ 	.byte	0x02, 0x4c
        /*0022*/ 	.byte	0x01
	.zero		1


	//----- nvinfo : EIATTR_MERCURY_ISA_VERSION
	.align		4
        /*0024*/ 	.byte	0x03, 0x5f
        /*0026*/ 	.short	0x0101


	//----- nvinfo : EIATTR_COOP_GROUP_MASK_REGIDS
	.align		4
        /*0028*/ 	.byte	0x04, 0x29
        /*002a*/ 	.short	(.L_1301 - .L_1300)


	//   ....[0]....
.L_1300:
        /*002c*/ 	.word	0xffffffff


	//   ....[1]....
        /*0030*/ 	.word	0xffffffff


	//   ....[2]....
        /*0034*/ 	.word	0xffffffff


	//   ....[3]....
        /*0038*/ 	.word	0xffffffff


	//   ....[4]....
        /*003c*/ 	.word	0xffffffff


	//   ....[5]....
        /*0040*/ 	.word	0xffffffff


	//   ....[6]....
        /*0044*/ 	.word	0xffffffff


	//   ....[7]....
        /*0048*/ 	.word	0xffffffff


	//   ....[8]....
        /*004c*/ 	.word	0xffffffff


	//   ....[9]....
        /*0050*/ 	.word	0x0500009f


	//   ....[10]....
        /*0054*/ 	.word	0x0500009f


	//   ....[11]....
        /*0058*/ 	.word	0x0500009f


	//   ....[12]....
        /*005c*/ 	.word	0x0500009f


	//   ....[13]....
        /*0060*/ 	.word	0x0500009f


	//   ....[14]....
        /*0064*/ 	.word	0x0500009f


	//   ....[15]....
        /*0068*/ 	.word	0x0500009f


	//   ....[16]....
        /*006c*/ 	.word	0x0500009f


	//   ....[17]....
        /*0070*/ 	.word	0x0500009f


	//   ....[18]....
        /*0074*/ 	.word	0x0500009f


	//----- nvinfo : EIATTR_COOP_GROUP_INSTR_OFFSETS
	.align		4
.L_1301:
        /*0078*/ 	.byte	0x04, 0x28
        /*007a*/ 	.short	(.L_1303 - .L_1302)


	//   ....[0]....
.L_1302:
        /*007c*/ 	.word	0x00001660


	//   ....[1]....
        /*0080*/ 	.word	0x000016a0


	//   ....[2]....
        /*0084*/ 	.word	0x000016b0


	//   ....[3]....
        /*0088*/ 	.word	0x000016e0


	//   ....[4]....
        /*008c*/ 	.word	0x000016f0


	//   ....[5]....
        /*0090*/ 	.word	0x00001720


	//   ....[6]....
        /*0094*/ 	.word	0x00001730


	//   ....[7]....
        /*0098*/ 	.word	0x00001760


	//   ....[8]....
        /*009c*/ 	.word	0x00001770


	//   ....[9]....
        /*00a0*/ 	.word	0x00002410


	//   ....[10]....
        /*00a4*/ 	.word	0x00002460


	//   ....[11]....
        /*00a8*/ 	.word	0x000024d0


	//   ....[12]....
        /*00ac*/ 	.word	0x00002520


	//   ....[13]....
        /*00b0*/ 	.word	0x00002580


	//   ....[14]....
        /*00b4*/ 	.word	0x000025e0


	//   ....[15]....
        /*00b8*/ 	.word	0x00002640


	//   ....[16]....
        /*00bc*/ 	.word	0x000026a0


	//   ....[17]....
        /*00c0*/ 	.word	0x00002700


	//   ....[18]....
        /*00c4*/ 	.word	0x00002760


	//----- nvinfo : EIATTR_EXIT_INSTR_OFFSETS
	.align		4
.L_1303:
        /*00c8*/ 	.byte	0x04, 0x1c
        /*00ca*/ 	.short	(.L_1305 - .L_1304)


	//   ....[0]....
.L_1304:
        /*00cc*/ 	.word	0x000023b0


	//----- nvinfo : EIATTR_MAX_THREADS
	.align		4
.L_1305:
        /*00d0*/ 	.byte	0x04, 0x05
        /*00d2*/ 	.short	(.L_1307 - .L_1306)
.L_1306:
        /*00d4*/ 	.word	0x00000080
        /*00d8*/ 	.word	0x00000001
        /*00dc*/ 	.word	0x00000001


	//----- nvinfo : EIATTR_CRS_STACK_SIZE
	.align		4
.L_1307:
        /*00e0*/ 	.byte	0x04, 0x1e
        /*00e2*/ 	.short	(.L_1309 - .L_1308)
.L_1308:
        /*00e4*/ 	.word	0x00000000


	//----- nvinfo : EIATTR_CBANK_PARAM_SIZE
	.align		4
.L_1309:
        /*00e8*/ 	.byte	0x03, 0x19
        /*00ea*/ 	.short	0x0080


	//----- nvinfo : EIATTR_PARAM_CBANK
	.align		4
        /*00ec*/ 	.byte	0x04, 0x0a
        /*00ee*/ 	.short	(.L_1311 - .L_1310)
	.align		4
.L_1310:
        /*00f0*/ 	.word	index@(.nv.constant0._ZN18transformer_engine13normalization24rmsnorm_bwd_tuned_kernelINS0_13Kernel_traitsI6__halfS3_S3_fjLj4096ELj1ELj1ELj4ELj16ENS0_18Kernel_traits_baseILj4096ES3_S3_S3_fjLj128EEEEELb1EEEvNS0_20BackwardKernelParamsE)
        /*00f4*/ 	.short	0x0210
        /*00f6*/ 	.short	0x0080


	//----- nvinfo : EIATTR_SW_WAR
	.align		4
.L_1311:
        /*00f8*/ 	.byte	0x04, 0x36
        /*00fa*/ 	.short	(.L_1313 - .L_1312)
.L_1312:
        /*00fc*/ 	.word	0x00000008
.L_1313:


//--------------------- .nv.info._ZN18transformer_engine13normalization24rmsnorm_bwd_tuned_kernelINS0_13Kernel_traitsIffffjLj4096ELj1ELj1ELj4ELj16ENS0_18Kernel_traits_baseILj4096EffffjLj128EEEEELb1EEEvNS0_20BackwardKernelParamsE --------------------------
	.section	.nv.info._ZN18transformer_engine13normalization24rmsnorm_bwd_tuned_kernelINS0_13Kernel_traitsIffffjLj4096ELj1ELj1ELj4ELj16ENS0_18Kernel_traits_baseILj4096EffffjLj128EEEEELb1EEEvNS0_20BackwardKernelParamsE,"",@"SHT_CUDA_INFO"
	.sectionflags	@""
	.align	4


	//----- nvinfo : EIATTR_CUDA_API_VERSION
	.align		4
        /*0000*/ 	.byte	0x04, 0x37
        /*0002*/ 	.short	(.L_1315 - .L_1314)
.L_1314:
        /*0004*/ 	.word	0x00000082


	//----- nvinfo : EIATTR_KPARAM_INFO
	.align		4
.L_1315:
        /*0008*/ 	.byte	0x04, 0x17
        /*000a*/ 	.short	(.L_1317 - .L_1316)
.L_1316:
        /*000c*/ 	.word	0x00000000
        /*0010*/ 	.short	0x0000
        /*0012*/ 	.short	0x0000
        /*0014*/ 	.byte	0x00, 0xf0, 0x01, 0x02


	//----- nvinfo : EIATTR_SPARSE_MMA_MASK
	.align		4
.L_1317:
        /*0018*/ 	.byte	0x03, 0x50
        /*001a*/ 	.short	0x0000


	//----- nvinfo : EIATTR_MAXREG_COUNT
	.align		4
        /*001c*/ 	.byte	0x03, 0x1b
        /*001e*/ 	.short	0x00ff


	//----- nvinfo : EIATTR_NUM_BARRIERS
	.align		4
        /*0020*/ 	.byte	0x02, 0x4c
        /*0022*/ 	.byte	0x01
	.zero		1


	//----- nvinfo : EIATTR_MERCURY_ISA_VERSION
	.align		4
        /*0024*/ 	.byte	0x03, 0x5f
        /*0026*/ 	.short	0x0101


	//----- nvinfo : EIATTR_COOP_GROUP_MASK_REGIDS
	.align		4
        /*0028*/ 	.byte	0x04, 0x29
        /*002a*/ 	.short	(.L_1319 - .L_1318)


	//   ....[0]....
.L_1318:
        /*002c*/ 	.word	0xffffffff


	//   ....[1]....
        /*0030*/ 	.word	0xffffffff


	//   ....[2]....
        /*0034*/ 	.word	0xffffffff


	//   ....[3]....
        /*0038*/ 	.word	0xffffffff


	//   ....[4]....
        /*003c*/ 	.word	0xffffffff


	//   ....[5]....
        /*0040*/ 	.word	0xffffffff


	//   ....[6]....
        /*0044*/ 	.word	0xffffffff


	//   ....[7]....
        /*0048*/ 	.word	0xffffffff


	//   ....[8]....
        /*004c*/ 	.word	0xffffffff


	//   ....[9]....
        /*0050*/ 	.word	0x050000af


	//   ....[10]....
        /*0054*/ 	.word	0x050000af


	//   ....[11]....
        /*0058*/ 	.word	0x050000af


	//   ....[12]....
        /*005c*/ 	.word	0x050000af


	//   ....[13]....
        /*0060*/ 	.word	0x050000af


	//   ....[14]....
        /*0064*/ 	.word	0x050000af


	//   ....[15]....
        /*0068*/ 	.word	0x050000af


	//   ....[16]....
        /*006c*/ 	.word	0x050000af


	//   ....[17]....
        /*0070*/ 	.word	0x050000af


	//   ....[18]....
        /*0074*/ 	.word	0x050000af


	//----- nvinfo : EIATTR_COOP_GROUP_INSTR_OFFSETS
	.align		4
.L_1319:
        /*0078*/ 	.byte	0x04, 0x28
        /*007a*/ 	.short	(.L_1321 - .L_1320)


	//   ....[0]....
.L_1320:
        /*007c*/ 	.word	0x00001270


	//   ....[1]....
        /*0080*/ 	.word	0x000012a0


	//   ....[2]....
        /*0084*/ 	.word	0x000012c0


	//   ....[3]....
        /*0088*/ 	.word	0x000012e0


	//   ....[4]....
        /*008c*/ 	.word	0x00001300


	//   ....[5]....
        /*0090*/ 	.word	0x00001320


	//   ....[6]....
        /*0094*/ 	.word	0x00001340


	//   ....[7]....
        /*0098*/ 	.word	0x00001360


	//   ....[8]....
        /*009c*/ 	.word	0x00001380


	//   ....[9]....
        /*00a0*/ 	.word	0x00001f20


	//   ....[10]....
        /*00a4*/ 	.word	0x00001f70


	//   ....[11]....
        /*00a8*/ 	.word	0x00001fe0


	//   ....[12]....
        /*00ac*/ 	.word	0x00002040


	//   ....[13]....
        /*00b0*/ 	.word	0x000020b0


	//   ....[14]....
        /*00b4*/ 	.word	0x00002110


	//   ....[15]....
        /*00b8*/ 	.word	0x00002180


	//   ....[16]....
        /*00bc*/ 	.word	0x000021e0


	//   ....[17]....
        /*00c0*/ 	.word	0x00002250


	//   ....[18]....
        /*00c4*/ 	.word	0x000022b0


	//----- nvinfo : EIATTR_EXIT_INSTR_OFFSETS
	.align		4
.L_1321:
        /*00c8*/ 	.byte	0x04, 0x1c
        /*00ca*/ 	.short	(.L_1323 - .L_1322)


	//   ....[0]....
.L_1322:
        /*00cc*/ 	.word	0x00001ec0


	//----- nvinfo : EIATTR_MAX_THREADS
	.align		4
.L_1323:
        /*00d0*/ 	.byte	0x04, 0x05
        /*00d2*/ 	.short	(.L_1325 - .L_1324)
.L_1324:
        /*00d4*/ 	.word	0x00000080
        /*00d8*/ 	.word	0x00000001
        /*00dc*/ 	.word	0x00000001


	//----- nvinfo : EIATTR_CRS_STACK_SIZE
	.align		4
.L_1325:
        /*00e0*/ 	.byte	0x04, 0x1e
        /*00e2*/ 	.short	(.L_1327 - .L_1326)
.L_1326:
        /*00e4*/ 	.word	0x00000000


	//----- nvinfo : EIATTR_CBANK_PARAM_SIZE
	.align		4
.L_1327:
        /*00e8*/ 	.byte	0x03, 0x19
        /*00ea*/ 	.short	0x0080


	//----- nvinfo : EIATTR_PARAM_CBANK
	.align		4
        /*00ec*/ 	.byte	0x04, 0x0a
        /*00ee*/ 	.short	(.L_1329 - .L_1328)
	.align		4
.L_1328:
        /*00f0*/ 	.word	index@(.nv.constant0._ZN18transformer_engine13normalization24rmsnorm_bwd_tuned_kernelINS0_13Kernel_traitsIffffjLj4096ELj1ELj1ELj4ELj16ENS0_18Kernel_traits_baseILj4096EffffjLj128EEEEELb1EEEvNS0_20BackwardKernelParamsE)
        /*00f4*/ 	.short	0x0210
        /*00f6*/ 	.short	0x0080


	//----- nvinfo : EIATTR_SW_WAR
	.align		4
.L_1329:
        /*00f8*/ 	.byte	0x04, 0x36
        /*00fa*/ 	.short	(.L_1331 - .L_1330)
.L_1330:
        /*00fc*/ 	.word	0x00000008
.L_1331:


//--------------------- .nv.info._ZN18transformer_engine13normalization24rmsnorm_bwd_tuned_kernelINS0_13Kernel_traitsI13__nv_bfloat16S3_S3_fjLj2048ELj1ELj1ELj4ELj16ENS0_18Kernel_traits_baseILj2048ES3_S3_S3_fjLj128EEEEELb1EEEvNS0_20BackwardKernelParamsE --------------------------
	.section	.nv.info._ZN18transformer_engine13normalization24rmsnorm_bwd_tuned_kernelINS0_13Kernel_traitsI13__nv_bfloat16S3_S3_fjLj2048ELj1ELj1ELj4ELj16ENS0_18Kernel_traits_baseILj2048ES3_S3_S3_fjLj128EEEEELb1EEEvNS0_20BackwardKernelParamsE,"",@"SHT_CUDA_INFO"
	.sectionflags	@""
	.align	4


	//----- nvinfo : EIATTR_CUDA_API_VERSION
	.align		4
        /*0000*/ 	.byte	0x04, 0x37
        /*0002*/ 	.short	(.L_1333 - .L_1332)
.L_1332:
        /*0004*/ 	.word	0x00000082


	//----- nvinfo : EIATTR_KPARAM_INFO
	.align		4
.L_1333:
        /*0008*/ 	.byte	0x04, 0x17
        /*000a*/ 	.short	(.L_1335 - .L_1334)
.L_1334:
        /*000c*/ 	.word	0x00000000
        /*0010*/ 	.short	0x0000
        /*0012*/ 	.short	0x0000
        /*0014*/ 	.byte	0x00, 0xf0, 0x01, 0x02


	//----- nvinfo : EIATTR_SPARSE_MMA_MASK
	.align		4
.L_1335:
        /*0018*/ 	.byte	0x03, 0x50
        /*001a*/ 	.short	0x0000


	//----- nvinfo : EIATTR_MAXREG_COUNT
	.align		4
        /*001c*/ 	.byte	0x03, 0x1b
        /*001e*/ 	.short	0x00ff


	//----- nvinfo : EIATTR_NUM_BARRIERS
	.align		4
        /*0020*/ 	.byte	0x02, 0x4c
        /*0022*/ 	.byte	0x01
	.zero		1


	//----- nvinfo : EIATTR_MERCURY_ISA_VERSION
	.align		4
        /*0024*/ 	.byte	0x03, 0x5f
        /*0026*/ 	.short	0x0101


	//----- nvinfo : EIATTR_COOP_GROUP_MASK_REGIDS
	.align		4
        /*0028*/ 	.byte	0x04, 0x29
        /*002a*/ 	.short	(.L_1337 - .L_1336)


	//   ....[0]....
.L_1336:
        /*002c*/ 	.word	0xffffffff


	//   ....[1]....
        /*0030*/ 	.word	0xffffffff


	//   ....[2]....
        /*0034*/ 	.word	0xffffffff


	//   ....[3]....
        /*0038*/ 	.word	0xffffffff


	//   ....[4]....
        /*003c*/ 	.word	0xffffffff


	//   ....[5]....
        /*0040*/ 	.word	0xffffffff


	//   ....[6]....
        /*0044*/ 	.word	0xffffffff


	//   ....[7]....
        /*0048*/ 	.word	0xffffffff


	//   ....[8]....
        /*004c*/ 	.word	0xffffffff


	//   ....[9]....
        /*0050*/ 	.word	0x05000054


	//   ....[10]....
        /*0054*/ 	.word	0x05000054


	//   ....[11]....
        /*0058*/ 	.word	0x05000054


	//   ....[12]....
        /*005c*/ 	.word	0x05000054


	//   ....[13]....
        /*0060*/ 	.word	0x05000054


	//   ....[14]....
        /*0064*/ 	.word	0x05000054


	//   ....[15]....
        /*0068*/ 	.word	0x05000054


	//   ....[16]....
        /*006c*/ 	.word	0x05000054


	//   ....[17]....
        /*0070*/ 	.word	0x05000054


	//   ....[18]....
        /*0074*/ 	.word	0x05000054


	//----- nvinfo : EIATTR_COOP_GROUP_INSTR_OFFSETS
	.align		4
.L_1337:
        /*0078*/ 	.byte	0x04, 0x28
        /*007a*/ 	.short	(.L_1339 - .L_1338)


	//   ....[0]....
.L_1338:
        /*007c*/ 	.word	0x00000dd0


	//   ....[1]....
        /*0080*/ 	.word	0x00000e00


	//   ....[2]....
        /*0084*/ 	.word	0x00000e20


	//   ....[3]....
        /*0088*/ 	.word	0x00000e40


	//   ....[4]....
        /*008c*/ 	.word	0x00000e60


	//   ....[5]....
        /*0090*/ 	.word	0x00000e80


	//   ....[6]....
        /*0094*/ 	.word	0x00000ea0


	//   ....[7]....
        /*0098*/ 	.word	0x00000ec0


	//   ....[8]....
        /*009c*/ 	.word	0x00000ee0


	//   ....[9]....
        /*00a0*/ 	.word	0x000016f0


	//   ....[10]....
        /*00a4*/ 	.word	0x00001740


	//   ....[11]....
        /*00a8*/ 	.word	0x000017b0


	//   ....[12]....
        /*00ac*/ 	.word	0x00001810


	//   ....[13]....
        /*00b0*/ 	.word	0x00001870


	//   ....[14]....
        /*00b4*/ 	.word	0x000018d0


	//   ....[15]....
        /*00b8*/ 	.word	0x00001940


	//   ....[16]....
        /*00bc*/ 	.word	0x000019a0


	//   ....[17]....
        /*00c0*/ 	.word	0x00001a10


	//   ....[18]....
        /*00c4*/ 	.word	0x00001a60


	//----- nvinfo : EIATTR_EXIT_INSTR_OFFSETS
	.align		4
.L_1339:
        /*00c8*/ 	.byte	0x04, 0x1c
        /*00ca*/ 	.short	(.L_1341 - .L_1340)


	//   ....[0]....
.L_1340:
        /*00cc*/ 	.word	0x00001690


	//----- nvinfo : EIATTR_MAX_THREADS
	.align		4
.L_1341:
        /*00d0*/ 	.byte	0x04, 0x05
        /*00d2*/ 	.short	(.L_1343 - .L_1342)
.L_1342:
        /*00d4*/ 	.word	0x00000080
        /*00d8*/ 	.word	0x00000001
        /*00dc*/ 	.word	0x00000001


	//----- nvinfo : EIATTR_CRS_STACK_SIZE
	.align		4
.L_1343:
        /*00e0*/ 	.byte	0x04, 0x1e
        /*00e2*/ 	.short	(.L_1345 - .L_1344)
.L_1344:
        /*00e4*/ 	.word	0x00000000


	//----- nvinfo : EIATTR_CBANK_PARAM_SIZE
	.align		4
.L_1345:
        /*00e8*/ 	.byte	0x03, 0x19
        /*00ea*/ 	.short	0x0080


	//----- nvinfo : EIATTR_PARAM_CBANK
	.align		4
        /*00ec*/ 	.byte	0x04, 0x0a
        /*00ee*/ 	.short	(.L_1347 - .L_1346)
	.align		4
.L_1346:
        /*00f0*/ 	.word	index@(.nv.constant0._ZN18transformer_engine13normalization24rmsnorm_bwd_tuned_kernelINS0_13Kernel_traitsI13__nv_bfloat16S3_S3_fjLj2048ELj1ELj1ELj4ELj16ENS0_18Kernel_traits_baseILj2048ES3_S3_S3_fjLj128EEEEELb1EEEvNS0_20BackwardKernelParamsE)
        /*00f4*/ 	.short	0x0210
        /*00f6*/ 	.short	0x0080


	//----- nvinfo : EIATTR_SW_WAR
	.align		4
.L_1347:
        /*00f8*/ 	.byte	0x04, 0x36
        /*00fa*/ 	.short	(.L_1349 - .L_1348)
.L_1348:
        /*00fc*/ 	.word	0x00000008
.L_1349:


//--------------------- .nv.info._ZN18transformer_engine13normalization24rmsnorm_bwd_tuned_kernelINS0_13Kernel_traitsI6__halfS3_S3_fjLj2048ELj1ELj1ELj4ELj16ENS0_18Kernel_traits_baseILj2048ES3_S3_S3_fjLj128EEEEELb1EEEvNS0_20BackwardKernelParamsE --------------------------
	.section	.nv.info._ZN18transformer_engine13normalization24rmsnorm_bwd_tuned_kernelINS0_13Kernel_traitsI6__halfS3_S3_fjLj2048ELj1ELj1ELj4ELj16ENS0_18Kernel_traits_baseILj2048ES3_S3_S3_fjLj128EEEEELb1EEEvNS0_20BackwardKernelParamsE,"",@"SHT_CUDA_INFO"
	.sectionflags	@""
	.align	4


	//----- nvinfo : EIATTR_CUDA_API_VERSION
	.align		4
        /*0000*/ 	.byte	0x04, 0x37
        /*0002*/ 	.short	(.L_1351 - .L_1350)
.L_1350:
        /*0004*/ 	.word	0x00000082


	//----- nvinfo : EIATTR_KPARAM_INFO
	.align		4
.L_1351:
        /*0008*/ 	.byte	0x04, 0x17
        /*000a*/ 	.short	(.L_1353 - .L_1352)
.L_1352:
        /*000c*/ 	.word	0x00000000
        /*0010*/ 	.short	0x0000
        /*0012*/ 	.short	0x0000
        /*0014*/ 	.byte	0x00, 0xf0, 0x01, 0x02


	//----- nvinfo : EIATTR_SPARSE_MMA_MASK
	.align		4
.L_1353:
        /*0018*/ 	.byte	0x03, 0x50
        /*001a*/ 	.short	0x0000


	//----- nvinfo : EIATTR_MAXREG_COUNT
	.align		4
        /*001c*/ 	.byte	0x03, 0x1b
        /*001e*/ 	.short	0x00ff


	//----- nvinfo : EIATTR_NUM_BARRIERS
	.align		4
        /*0020*/ 	.byte	0x02, 0x4c
        /*0022*/ 	.byte	0x01
	.zero		1


	//----- nvinfo : EIATTR_MERCURY_ISA_VERSION
	.align		4
        /*0024*/ 	.byte	0x03, 0x5f
        /*0026*/ 	.short	0x0101


	//----- nvinfo : EIATTR_COOP_GROUP_MASK_REGIDS
	.align		4
        /*0028*/ 	.byte	0x04, 0x29
        /*002a*/ 	.short	(.L_1355 - .L_1354)


	//   ....[0]....
.L_1354:
        /*002c*/ 	.word	0xffffffff


	//   ....[1]....
        /*0030*/ 	.word	0xffffffff


	//   ....[2]....
        /*0034*/ 	.word	0xffffffff


	//   ....[3]....
        /*0038*/ 	.word	0xffffffff


	//   ....[4]....
        /*003c*/ 	.word	0xffffffff


	//   ....[5]....
        /*0040*/ 	.word	0xffffffff


	//   ....[6]....
        /*0044*/ 	.word	0xffffffff


	//   ....[7]....
        /*0048*/ 	.word	0xffffffff


	//   ....[8]....
        /*004c*/ 	.word	0xffffffff


	//   ....[9]....
        /*0050*/ 	.word	0x05000054


	//   ....[10]....
        /*0054*/ 	.word	0x05000054


	//   ....[11]....
        /*0058*/ 	.word	0x05000054


	//   ....[12]....
        /*005c*/ 	.word	0x05000054


	//   ....[13]....
        /*0060*/ 	.word	0x05000054


	//   ....[14]....
        /*0064*/ 	.word	0x05000054


	//   ....[15]....
        /*0068*/ 	.word	0x05000054


	//   ....[16]....
        /*006c*/ 	.word	0x05000054


	//   ....[17]....
        /*0070*/ 	.word	0x05000054


	//   ....[18]....
        /*0074*/ 	.word	0x05000054


	//----- nvinfo : EIATTR_COOP_GROUP_INSTR_OFFSETS
	.align		4
.L_1355:
        /*0078*/ 	.byte	0x04, 0x28
        /*007a*/ 	.short	(.L_1357 - .L_1356)


	//   ....[0]....
.L_1356:
        /*007c*/ 	.word	0x00000c50


	//   ....[1]....
        /*0080*/ 	.word	0x00000c80


	//   ....[2]....
        /*0084*/ 	.word	0x00000ca0


	//   ....[3]....
        /*0088*/ 	.word	0x00000cc0


	//   ....[4]....
        /*008c*/ 	.word	0x00000ce0


	//   ....[5]....
        /*0090*/ 	.word	0x00000d10


	//   ....[6]....
        /*0094*/ 	.word	0x00000d20


	//   ....[7]....
        /*0098*/ 	.word	0x00000d50


	//   ....[8]....
        /*009c*/ 	.word	0x00000d60


	//   ....[9]....
        /*00a0*/ 	.word	0x000014f0


	//   ....[10]....
        /*00a4*/ 	.word	0x00001540


	//   ....[11]....
        /*00a8*/ 	.word	0x000015b0


	//   ....[12]....
        /*00ac*/ 	.word	0x00001610


	//   ....[13]....
        /*00b0*/ 	.word	0x00001680


	//   ....[14]....
        /*00b4*/ 	.word	0x000016e0


	//   ....[15]....
        /*00b8*/ 	.word	0x00001750


	//   ....[16]....
        /*00bc*/ 	.word	0x000017b0


	//   ....[17]....
        /*00c0*/ 	.word	0x00001820


	//   ....[18]....
        /*00c4*/ 	.word	0x00001880


	//----- nvinfo : EIATTR_EXIT_INSTR_OFFSETS
	.align		4
.L_1357:
        /*00c8*/ 	.byte	0x04, 0x1c
        /*00ca*/ 	.short	(.L_1359 - .L_1358)


	//   ....[0]....
.L_1358:
        /*00cc*/ 	.word	0x00001490


	//----- nvinfo : EIATTR_MAX_THREADS
	.align		4
.L_1359:
        /*00d0*/ 	.byte	0x04, 0x05
        /*00d2*/ 	.short	(.L_1361 - .L_1360)
.L_1360:
        /*00d4*/ 	.word	0x00000080
        /*00d8*/ 	.word	0x00000001
        /*00dc*/ 	.word	0x00000001


	//----- nvinfo : EIATTR_CRS_STACK_SIZE
	.align		4
.L_1361:
        /*00e0*/ 	.byte	0x04, 0x1e
        /*00e2*/ 	.short	(.L_1363 - .L_1362)
.L_1362:
        /*00e4*/ 	.word	0x00000000


	//----- nvinfo : EIATTR_CBANK_PARAM_SIZE
	.align		4
.L_1363:
        /*00e8*/ 	.byte	0x03, 0x19
        /*00ea*/ 	.short	0x0080


	//----- nvinfo : EIATTR_PARAM_CBANK
	.align		4
        /*00ec*/ 	.byte	0x04, 0x0a
        /*00ee*/ 	.short	(.L_1365 - .L_1364)
	.align		4
.L_1364:
        /*00f0*/ 	.word	index@(.nv.constant0._ZN18transformer_engine13normalization24rmsnorm_bwd_tuned_kernelINS0_13Kernel_traitsI6__halfS3_S3_fjLj2048ELj1ELj1ELj4ELj16ENS0_18Kernel_traits_baseILj2048ES3_S3_S3_fjLj128EEEEELb1EEEvNS0_20BackwardKernelParamsE)
        /*00f4*/ 	.short	0x0210
        /*00f6*/ 	.short	0x0080


	//----- nvinfo : EIATTR_SW_WAR
	.align		4
.L_1365:
        /*00f8*/ 	.byte	0x04, 0x36
        /*00fa*/ 	.short	(.L_1367 - .L_1366)
.L_1366:
        /*00fc*/ 	.word	0x00000008
.L_1367:


//--------------------- .nv.info._ZN18transformer_engine13normalization24rmsnorm_bwd_tuned_kernelINS0_13Kernel_traitsIffffjLj2048ELj1ELj1ELj4ELj16ENS0_18Kernel_traits_baseILj2048EffffjLj128EEEEELb1EEEvNS0_20BackwardKernelParamsE --------------------------
	.section	.nv.info._ZN18transformer_engine13normalization24rmsnorm_bwd_tuned_kernelINS0_13Kernel_traitsIffffjLj2048ELj1ELj1ELj4ELj16ENS0_18Kernel_traits_baseILj2048EffffjLj128EEEEELb1EEEvNS0_20BackwardKernelParamsE,"",@"SHT_CUDA_INFO"
	.sectionflags	@""
	.align	4


	//----- nvinfo : EIATTR_CUDA_API_VERSION
	.align		4
        /*0000*/ 	.byte	0x04, 0x37
        /*0002*/ 	.short	(.L_1369 - .L_1368)
.L_1368:
        /*0004*/ 	.word	0x00000082


	//----- nvinfo : EIATTR_KPARAM_INFO
	.align		4
.L_1369:
        /*0008*/ 	.byte	0x04, 0x17
        /*000a*/ 	.short	(.L_1371 - .L_1370)
.L_1370:
        /*000c*/ 	.word	0x00000000
        /*0010*/ 	.short	0x0000
        /*0012*/ 	.short	0x0000
        /*0014*/ 	.byte	0x00, 0xf0, 0x01, 0x02


	//----- nvinfo : EIATTR_SPARSE_MMA_MASK
	.align		4
.L_1371:
        /*0018*/ 	.byte	0x03, 0x50
        /*001a*/ 	.short	0x0000


	//----- nvinfo : EIATTR_MAXREG_COUNT
	.align		4
        /*001c*/ 	.byte	0x03, 0x1b
        /*001e*/ 	.short	0x00ff


	//----- nvinfo : EIATTR_NUM_BARRIERS
	.align		4
        /*0020*/ 	.byte	0x02, 0x4c
        /*0022*/ 	.byte	0x01
	.zero		1


	//----- nvinfo : EIATTR_MERCURY_ISA_VERSION
	.align		4
        /*0024*/ 	.byte	0x03, 0x5f
        /*0026*/ 	.short	0x0101


	//----- nvinfo : EIATTR_COOP_GROUP_MASK_REGIDS
	.align		4
        /*0028*/ 	.byte	0x04, 0x29
        /*002a*/ 	.short	(.L_1373 - .L_1372)


	//   ....[0]....
.L_1372:
        /*002c*/ 	.word	0xffffffff


	//   ....[1]....
        /*0030*/ 	.word	0xffffffff


	//   ....[2]....
        /*0034*/ 	.word	0xffffffff


	//   ....[3]....
        /*0038*/ 	.word	0xffffffff


	//   ....[4]....
        /*003c*/ 	.word	0xffffffff


	//   ....[5]....
        /*0040*/ 	.word	0xffffffff


	//   ....[6]....
        /*0044*/ 	.word	0xffffffff


	//   ....[7]....
        /*0048*/ 	.word	0xffffffff


	//   ....[8]....
        /*004c*/ 	.word	0xffffffff


	//   ....[9]....
        /*0050*/ 	.word	0x0500003b


	//   ....[10]....
        /*0054*/ 	.word	0x0500003b


	//   ....[11]....
        /*0058*/ 	.word	0x0500003b


	//   ....[12]....
        /*005c*/ 	.word	0x0500003b


	//   ....[13]....
        /*0060*/ 	.word	0x0500003b


	//   ....[14]....
        /*0064*/ 	.word	0x0500003b


	//   ....[15]....
        /*0068*/ 	.word	0x0500003b


	//   ....[16]....
        /*006c*/ 	.word	0x0500003b


	//   ....[17]....
        /*0070*/ 	.word	0x0500003b


	//   ....[18]....
        /*0074*/ 	.word	0x0500003b


	//----- nvinfo : EIATTR_COOP_GROUP_INSTR_OFFSETS
	.align		4
.L_1373:
        /*0078*/ 	.byte	0x04, 0x28
        /*007a*/ 	.short	(.L_1375 - .L_1374)


	//   ....[0]....
.L_1374:
        /*007c*/ 	.word	0x00000a70


	//   ....[1]....
        /*0080*/ 	.word	0x00000ab0


	//   ....[2]....
        /*0084*/ 	.word	0x00000ad0


	//   ....[3]....
        /*0088*/ 	.word	0x00000af0


	//   ....[4]....
        /*008c*/ 	.word	0x00000b10


	//   ....[5]....
        /*0090*/ 	.word	0x00000b30


	//   ....[6]....
        /*0094*/ 	.word	0x00000b50


	//   ....[7]....
        /*0098*/ 	.word	0x00000b70


	//   ....[8]....
        /*009c*/ 	.word	0x00000b80


	//   ....[9]....
        /*00a0*/ 	.word	0x00001290


	//   ....[10]....
        /*00a4*/ 	.word	0x00001300


	//   ....[11]....
        /*00a8*/ 	.word	0x00001380


	//   ....[12]....
        /*00ac*/ 	.word	0x000013f0


	//   ....[13]....
        /*00b0*/ 	.word	0x00001470


	//   ....[14]....
        /*00b4*/ 	.word	0x000014e0


	//   ....[15]....
        /*00b8*/ 	.word	0x00001560


	//   ....[16]....
        /*00bc*/ 	.word	0x000015d0


	//   ....[17]....
        /*00c0*/ 	.word	0x00001650


	//   ....[18]....
        /*00c4*/ 	.word	0x000016b0


	//----- nvinfo : EIATTR_EXIT_INSTR_OFFSETS
	.align		4
.L_1375:
        /*00c8*/ 	.byte	0x04, 0x1c
        /*00ca*/ 	.short	(.L_1377 - .L_1376)


	//   ....[0]....
.L_1376:
        /*00cc*/ 	.word	0x00001230


	//----- nvinfo : EIATTR_MAX_THREADS
	.align		4
.L_1377:
        /*00d0*/ 	.byte	0x04, 0x05
        /*00d2*/ 	.short	(.L_1379 - .L_1378)
.L_1378:
        /*00d4*/ 	.word	0x00000080
        /*00d8*/ 	.word	0x00000001
        /*00dc*/ 	.word	0x00000001


	//----- nvinfo : EIATTR_CRS_STACK_SIZE
	.align		4
.L_1379:
        /*00e0*/ 	.byte	0x04, 0x1e
        /*00e2*/ 	.short	(.L_1381 - .L_1380)
.L_1380:
        /*00e4*/ 	.word	0x00000000


	//----- nvinfo : EIATTR_CBANK_PARAM_SIZE
	.align		4
.L_1381:
        /*00e8*/ 	.byte	0x03, 0x19
        /*00ea*/ 	.short	0x0080


	//----- nvinfo : EIATTR_PARAM_CBANK
	.align		4
        /*00ec*/ 	.byte	0x04, 0x0a
        /*00ee*/ 	.short	(.L_1383 - .L_1382)
	.align		4
.L_1382:
        /*00f0*/ 	.word	index@(.nv.constant0._ZN18transformer_engine13normalization24rmsnorm_bwd_tuned_kernelINS0_13Kernel_traitsIffffjLj2048ELj1ELj1ELj4ELj16ENS0_18Kernel_traits_baseILj2048EffffjLj128EEEEELb1EEEvNS0_20BackwardKernelParamsE)
        /*00f4*/ 	.short	0x0210
        /*00f6*/ 	.short	0x0080


	//----- nvinfo : EIATTR_SW_WAR
	.align		4
.L_1383:
        /*00f8*/ 	.byte	0x04, 0x36
        /*00fa*/ 	.short	(.L_1385 - .L_1384)
.L_1384:
        /*00fc*/ 	.word	0x00000008
.L_1385:


//--------------------- .nv.info._ZN18transformer_engine13normalization24rmsnorm_bwd_tuned_kernelINS0_13Kernel_traitsI13__nv_bfloat16S3_S3_fjLj1024ELj1ELj4ELj1ELj16ENS0_18Kernel_traits_baseILj1024ES3_S3_S3_fjLj128EEEEELb1EEEvNS0_20BackwardKernelParamsE --------------------------
	.section	.nv.info._ZN18transformer_engine13normalization24rmsnorm_bwd_tuned_kernelINS0_13Kernel_traitsI13__nv_bfloat16S3_S3_fjLj1024ELj1ELj4ELj1ELj16ENS0_18Kernel_traits_baseILj1024ES3_S3_S3_fjLj128EEEEELb1EEEvNS0_20BackwardKernelParamsE,"",@"SHT_CUDA_INFO"
	.sectionflags	@""
	.align	4


	//----- nvinfo : EIATTR_CUDA_API_VERSION
	.align		4
        /*0000*/ 	.byte	0x04, 0x37
        /*0002*/ 	.short	(.L_1387 - .L_1386)
.L_1386:
        /*0004*/ 	.word	0x00000082


	//----- nvinfo : EIATTR_KPARAM_INFO
	.align		4
.L_1387:
        /*0008*/ 	.byte	0x04, 0x17
        /*000a*/ 	.short	(.L_1389 - .L_1388)
.L_1388:
        /*000c*/ 	.word	0x00000000
        /*0010*/ 	.short	0x0000
        /*0012*/ 	.short	0x0000
        /*0014*/ 	.byte	0x00, 0xf0, 0x01, 0x02


	//----- nvinfo : EIATTR_SPARSE_MMA_MASK
	.align		4
.L_1389:
        /*0018*/ 	.byte	0x03, 0x50
        /*001a*/ 	.short	0x0000


	//----- nvinfo : EIATTR_MAXREG_COUNT
	.align		4
        /*001c*/ 	.byte	0x03, 0x1b
        /*001e*/ 	.short	0x00ff


	//----- nvinfo : EIATTR_NUM_BARRIERS
	.align		4
        /*0020*/ 	.byte	0x02, 0x4c
        /*0022*/ 	.byte	0x01
	.zero		1


	//----- nvinfo : EIATTR_MERCURY_ISA_VERSION
	.align		4
        /*0024*/ 	.byte	0x03, 0x5f
        /*0026*/ 	.short	0x0101


	//----- nvinfo : EIATTR_COOP_GROUP_MASK_REGIDS
	.align		4
        /*0028*/ 	.byte	0x04, 0x29
        /*002a*/ 	.short	(.L_1391 - .L_1390)


	//   ....[0]....
.L_1390:
        /*002c*/ 	.word	0xffffffff


	//   ....[1]....
        /*0030*/ 	.word	0xffffffff


	//   ....[2]....
        /*0034*/ 	.word	0xffffffff


	//   ....[3]....
        /*0038*/ 	.word	0xffffffff


	//   ....[4]....
        /*003c*/ 	.word	0xffffffff


	//   ....[5]....
        /*0040*/ 	.word	0xffffffff


	//   ....[6]....
        /*0044*/ 	.word	0xffffffff


	//   ....[7]....
        /*0048*/ 	.word	0xffffffff


	//   ....[8]....
        /*004c*/ 	.word	0x0500009d


	//   ....[9]....
        /*0050*/ 	.word	0x0500009d


	//   ....[10]....
        /*0054*/ 	.word	0x0500009d


	//   ....[11]....
        /*0058*/ 	.word	0x0500009d


	//   ....[12]....
        /*005c*/ 	.word	0x0500009d


	//   ....[13]....
        /*0060*/ 	.word	0x0500009d


	//   ....[14]....
        /*0064*/ 	.word	0x0500009d


	//   ....[15]....
        /*0068*/ 	.word	0x0500009d


	//   ....[16]....
        /*006c*/ 	.word	0x0500009d


	//   ....[17]....
        /*0070*/ 	.word	0x0500009d


	//----- nvinfo : EIATTR_COOP_GROUP_INSTR_OFFSETS
	.align		4
.L_1391:
        /*0074*/ 	.byte	0x04, 0x28
        /*0076*/ 	.short	(.L_1393 - .L_1392)


	//   ....[0]....
.L_1392:
        /*0078*/ 	.word	0x000018d0


	//   ....[1]....
        /*007c*/ 	.word	0x00001910


	//   ....[2]....
        /*0080*/ 	.word	0x00001920


	//   ....[3]....
        /*0084*/ 	.word	0x00001950


	//   ....[4]....
        /*0088*/ 	.word	0x00001960


	//   ....[5]....
        /*008c*/ 	.word	0x00001990


	//   ....[6]....
        /*0090*/ 	.word	0x000019a0


	//   ....[7]....
        /*0094*/ 	.word	0x00001a10


	//   ....[8]....
        /*0098*/ 	.word	0x00002ba0


	//   ....[9]....
        /*009c*/ 	.word	0x00002c30


	//   ....[10]....
        /*00a0*/ 	.word	0x00002ca0


	//   ....[11]....
        /*00a4*/ 	.word	0x00002cf0


	//   ....[12]....
        /*00a8*/ 	.word	0x00002d50


	//   ....[13]....
        /*00ac*/ 	.word	0x00002db0


	//   ....[14]....
        /*00b0*/ 	.word	0x00002e10


	//   ....[15]....
        /*00b4*/ 	.word	0x00002e70


	//   ....[16]....
        /*00b8*/ 	.word	0x00002f00


	//   ....[17]....
        /*00bc*/ 	.word	0x00002f90


	//----- nvinfo : EIATTR_EXIT_INSTR_OFFSETS
	.align		4
.L_1393:
        /*00c0*/ 	.byte	0x04, 0x1c
        /*00c2*/ 	.short	(.L_1395 - .L_1394)


	//   ....[0]....
.L_1394:
        /*00c4*/ 	.word	0x00002b30


	//----- nvinfo : EIATTR_MAX_THREADS
	.align		4
.L_1395:
        /*00c8*/ 	.byte	0x04, 0x05
        /*00ca*/ 	.short	(.L_1397 - .L_1396)
.L_1396:
        /*00cc*/ 	.word	0x00000080
        /*00d0*/ 	.word	0x00000001
        /*00d4*/ 	.word	0x00000001


	//----- nvinfo : EIATTR_CRS_STACK_SIZE
	.align		4
.L_1397:
        /*00d8*/ 	.byte	0x04, 0x1e
        /*00da*/ 	.short	(.L_1399 - .L_1398)
.L_1398:
        /*00dc*/ 	.word	0x00000000


	//----- nvinfo : EIATTR_CBANK_PARAM_SIZE
	.align		4
.L_1399:
        /*00e0*/ 	.byte	0x03, 0x19
        /*00e2*/ 	.short	0x0080


	//----- nvinfo : EIATTR_PARAM_CBANK
	.align		4
        /*00e4*/ 	.byte	0x04, 0x0a
        /*00e6*/ 	.short	(.L_1401 - .L_1400)
	.align		4
.L_1400:
        /*00e8*/ 	.word	index@(.nv.constant0._ZN18transformer_engine13normalization24rmsnorm_bwd_tuned_kernelINS0_13Kernel_traitsI13__nv_bfloat16S3_S3_fjLj1024ELj1ELj4ELj1ELj16ENS0_18Kernel_traits_baseILj1024ES3_S3_S3_fjLj128EEEEELb1EEEvNS0_20BackwardKernelParamsE)
        /*00ec*/ 	.short	0x0210
        /*00ee*/ 	.short	0x0080


	//----- nvinfo : EIATTR_SW_WAR
	.align		4
.L_1401:
        /*00f0*/ 	.byte	0x04, 0x36
        /*00f2*/ 	.short	(.L_1403 - .L_1402)
.L_1402:
        /*00f4*/ 	.word	0x00000008
.L_1403:


//--------------------- .nv.info._ZN18transformer_engine13normalization24rmsnorm_bwd_tuned_kernelINS0_13Kernel_traitsI6__halfS3_S3_fjLj1024ELj1ELj4ELj1ELj16ENS0_18Kernel_traits_baseILj1024ES3_S3_S3_fjLj128EEEEELb1EEEvNS0_20BackwardKernelParamsE --------------------------
	.section	.nv.info._ZN18transformer_engine13normalization24rmsnorm_bwd_tuned_kernelINS0_13Kernel_traitsI6__halfS3_S3_fjLj1024ELj1ELj4ELj1ELj16ENS0_18Kernel_traits_baseILj1024ES3_S3_S3_fjLj128EEEEELb1EEEvNS0_20BackwardKernelParamsE,"",@"SHT_CUDA_INFO"
	.sectionflags	@""
	.align	4


	//----- nvinfo : EIATTR_CUDA_API_VERSION
	.align		4
        /*0000*/ 	.byte	0x04, 0x37
        /*0002*/ 	.short	(.L_1405 - .L_1404)
.L_1404:
        /*0004*/ 	.word	0x00000082


	//----- nvinfo : EIATTR_KPARAM_INFO
	.align		4
.L_1405:
        /*0008*/ 	.byte	0x04, 0x17
        /*000a*/ 	.short	(.L_1407 - .L_1406)
.L_1406:
        /*000c*/ 	.word	0x00000000
        /*0010*/ 	.short	0x0000
        /*0012*/ 	.short	0x0000
        /*0014*/ 	.byte	0x00, 0xf0, 0x01, 0x02


	//----- nvinfo : EIATTR_SPARSE_MMA_MASK
	.align		4
.L_1407:
        /*0018*/ 	.byte	0x03, 0x50
        /*001a*/ 	.short	0x0000


	//----- nvinfo : EIATTR_MAXREG_COUNT
	.align		4
        /*001c*/ 	.byte	0x03, 0x1b
        /*001e*/ 	.short	0x00ff


	//----- nvinfo : EIATTR_NUM_BARRIERS
	.align		4
        /*0020*/ 	.byte	0x02, 0x4c
        /*0022*/ 	.byte	0x01
	.zero		1


	//----- nvinfo : EIATTR_MERCURY_ISA_VERSION
	.align		4
        /*0024*/ 	.byte	0x03, 0x5f
        /*0026*/ 	.short	0x0101


	//----- nvinfo : EIATTR_COOP_GROUP_MASK_REGIDS
	.align		4
        /*0028*/ 	.byte	0x04, 0x29
        /*002a*/ 	.short	(.L_1409 - .L_1408)


	//   ....[0]....
.L_1408:
        /*002c*/ 	.word	0xffffffff


	//   ....[1]....
        /*0030*/ 	.word	0xffffffff


	//   ....[2]....
        /*0034*/ 	.word	0xffffffff


	//   ....[3]....
        /*0038*/ 	.word	0xffffffff


	//   ....[4]....
        /*003c*/ 	.word	0xffffffff


	//   ....[5]....
        /*0040*/ 	.word	0xffffffff


	//   ....[6]....
        /*0044*/ 	.word	0xffffffff


	//   ....[7]....
        /*0048*/ 	.word	0xffffffff


	//   ....[8]....
        /*004c*/ 	.word	0x0500009d


	//   ....[9]....
        /*0050*/ 	.word	0x0500009d


	//   ....[10]....
        /*0054*/ 	.word	0x0500009d


	//   ....[11]....
        /*0058*/ 	.word	0x0500009d


	//   ....[12]....
        /*005c*/ 	.word	0x0500009d


	//   ....[13]....
        /*0060*/ 	.word	0x0500009d


	//   ....[14]....
        /*0064*/ 	.word	0x0500009d


	//   ....[15]....
        /*0068*/ 	.word	0x0500009d


	//   ....[16]....
        /*006c*/ 	.word	0x0500009d


	//   ....[17]....
        /*0070*/ 	.word	0x0500009d


	//----- nvinfo : EIATTR_COOP_GROUP_INSTR_OFFSETS
	.align		4
.L_1409:
        /*0074*/ 	.byte	0x04, 0x28
        /*0076*/ 	.short	(.L_1411 - .L_1410)


	//   ....[0]....
.L_1410:
        /*0078*/ 	.word	0x000015d0


	//   ....[1]....
        /*007c*/ 	.word	0x00001610


	//   ....[2]....
        /*0080*/ 	.word	0x00001620


	//   ....[3]....
        /*0084*/ 	.word	0x00001650


	//   ....[4]....
        /*0088*/ 	.word	0x00001660


	//   ....[5]....
        /*008c*/ 	.word	0x00001690


	//   ....[6]....
        /*0090*/ 	.word	0x000016a0


	//   ....[7]....
        /*0094*/ 	.word	0x00001710


	//   ....[8]....
        /*0098*/ 	.word	0x000027a0


	//   ....[9]....
        /*009c*/ 	.word	0x00002830


	//   ....[10]....
        /*00a0*/ 	.word	0x000028a0


	//   ....[11]....
        /*00a4*/ 	.word	0x000028f0


	//   ....[12]....
        /*00a8*/ 	.word	0x00002950


	//   ....[13]....
        /*00ac*/ 	.word	0x000029b0


	//   ....[14]....
        /*00b0*/ 	.word	0x00002a10


	//   ....[15]....
        /*00b4*/ 	.word	0x00002a70


	//   ....[16]....
        /*00b8*/ 	.word	0x00002b00


	//   ....[17]....
        /*00bc*/ 	.word	0x00002b90


	//----- nvinfo : EIATTR_EXIT_INSTR_OFFSETS
	.align		4
.L_1411:
        /*00c0*/ 	.byte	0x04, 0x1c
        /*00c2*/ 	.short	(.L_1413 - .L_1412)


	//   ....[0]....
.L_1412:
        /*00c4*/ 	.word	0x00002730


	//----- nvinfo : EIATTR_MAX_THREADS
	.align		4
.L_1413:
        /*00c8*/ 	.byte	0x04, 0x05
        /*00ca*/ 	.short	(.L_1415 - .L_1414)
.L_1414:
        /*00cc*/ 	.word	0x00000080
        /*00d0*/ 	.word	0x00000001
        /*00d4*/ 	.word	0x00000001


	//----- nvinfo : EIATTR_CRS_STACK_SIZE
	.align		4
.L_1415:
        /*00d8*/ 	.byte	0x04, 0x1e
        /*00da*/ 	.short	(.L_1417 - .L_1416)
.L_1416:
        /*00dc*/ 	.word	0x00000000


	//----- nvinfo : EIATTR_CBANK_PARAM_SIZE
	.align		4
.L_1417:
        /*00e0*/ 	.byte	0x03, 0x19
        /*00e2*/ 	.short	0x0080


	//----- nvinfo : EIATTR_PARAM_CBANK
	.align		4
        /*00e4*/ 	.byte	0x04, 0x0a
        /*00e6*/ 	.short	(.L_1419 - .L_1418)
	.align		4
.L_1418:
        /*00e8*/ 	.word	index@(.nv.constant0._ZN18transformer_engine13normalization24rmsnorm_bwd_tuned_kernelINS0_13Kernel_traitsI6__halfS3_S3_fjLj1024ELj1ELj4ELj1ELj16ENS0_18Kernel_traits_baseILj1024ES3_S3_S3_fjLj128EEEEELb1EEEvNS0_20BackwardKernelParamsE)
        /*00ec*/ 	.short	0x0210
        /*00ee*/ 	.short	0x0080


	//----- nvinfo : EIATTR_SW_WAR
	.align		4
.L_1419:
        /*00f0*/ 	.byte	0x04, 0x36
        /*00f2*/ 	.short	(.L_1421 - .L_1420)
.L_1420:
        /*00f4*/ 	.word	0x00000008
.L_1421:


//--------------------- .nv.info._ZN18transformer_engine13normalization24rmsnorm_bwd_tuned_kernelINS0_13Kernel_traitsIffffjLj1024ELj1ELj4ELj1ELj16ENS0_18Kernel_traits_baseILj1024EffffjLj128EEEEELb1EEEvNS0_20BackwardKernelParamsE --------------------------
	.section	.nv.info._ZN18transformer_engine13normalization24rmsnorm_bwd_tuned_kernelINS0_13Kernel_traitsIffffjLj1024ELj1ELj4ELj1ELj16ENS0_18Kernel_traits_baseILj1024EffffjLj128EEEEELb1EEEvNS0_20BackwardKernelParamsE,"",@"SHT_CUDA_INFO"
	.sectionflags	@""
	.align	4


	//----- nvinfo : EIATTR_CUDA_API_VERSION
	.align		4
        /*0000*/ 	.byte	0x04, 0x37
        /*0002*/ 	.short	(.L_1423 - .L_1422)
.L_1422:
        /*0004*/ 	.word	0x00000082


	//----- nvinfo : EIATTR_KPARAM_INFO
	.align		4
.L_1423:
        /*0008*/ 	.byte	0x04, 0x17
        /*000a*/ 	.short	(.L_1425 - .L_1424)
.L_1424:
        /*000c*/ 	.word	0x00000000
        /*0010*/ 	.short	0x0000
        /*0012*/ 	.short	0x0000
        /*0014*/ 	.byte	0x00, 0xf0, 0x01, 0x02


	//----- nvinfo : EIATTR_SPARSE_MMA_MASK
	.align		4
.L_1425:
        /*0018*/ 	.byte	0x03, 0x50
        /*001a*/ 	.short	0x0000


	//----- nvinfo : EIATTR_MAXREG_COUNT
	.align		4
        /*001c*/ 	.byte	0x03, 0x1b
        /*001e*/ 	.short	0x00ff


	//----- nvinfo : EIATTR_NUM_BARRIERS
	.align		4
        /*0020*/ 	.byte	0x02, 0x4c
        /*0022*/ 	.byte	0x01
	.zero		1


	//----- nvinfo : EIATTR_MERCURY_ISA_VERSION
	.align		4
        /*0024*/ 	.byte	0x03, 0x5f
        /*0026*/ 	.short	0x0101


	//----- nvinfo : EIATTR_COOP_GROUP_MASK_REGIDS
	.align		4
        /*0028*/ 	.byte	0x04, 0x29
        /*002a*/ 	.short	(.L_1427 - .L_1426)


	//   ....[0]....
.L_1426:
        /*002c*/ 	.word	0xffffffff


	//   ....[1]....
        /*0030*/ 	.word	0xffffffff


	//   ....[2]....
        /*0034*/ 	.word	0xffffffff


	//   ....[3]....
        /*0038*/ 	.word	0xffffffff


	//   ....[4]....
        /*003c*/ 	.word	0xffffffff


	//   ....[5]....
        /*0040*/ 	.word	0xffffffff


	//   ....[6]....
        /*0044*/ 	.word	0xffffffff


	//   ....[7]....
        /*0048*/ 	.word	0xffffffff


	//   ....[8]....
        /*004c*/ 	.word	0x050000b1


	//   ....[9]....
        /*0050*/ 	.word	0x050000b1


	//   ....[10]....
        /*0054*/ 	.word	0x050000b1


	//   ....[11]....
        /*0058*/ 	.word	0x050000b1


	//   ....[12]....
        /*005c*/ 	.word	0x050000b1


	//   ....[13]....
        /*0060*/ 	.word	0x050000b1


	//   ....[14]....
        /*0064*/ 	.word	0x050000b1


	//   ....[15]....
        /*0068*/ 	.word	0x050000b1


	//   ....[16]....
        /*006c*/ 	.word	0x050000b1


	//   ....[17]....
        /*0070*/ 	.word	0x050000b1


	//----- nvinfo : EIATTR_COOP_GROUP_INSTR_OFFSETS
	.align		4
.L_1427:
        /*0074*/ 	.byte	0x04, 0x28
        /*0076*/ 	.short	(.L_1429 - .L_1428)


	//   ....[0]....
.L_1428:
        /*0078*/ 	.word	0x000011f0


	//   ....[1]....
        /*007c*/ 	.word	0x00001220


	//   ....[2]....
        /*0080*/ 	.word	0x00001240


	//   ....[3]....
        /*0084*/ 	.word	0x00001260


	//   ....[4]....
        /*0088*/ 	.word	0x00001280


	//   ....[5]....
        /*008c*/ 	.word	0x000012a0


	//   ....[6]....
        /*0090*/ 	.word	0x000012c0


	//   ....[7]....
        /*0094*/ 	.word	0x00001330


	//   ....[8]....
        /*0098*/ 	.word	0x00002130


	//   ....[9]....
        /*009c*/ 	.word	0x000021c0


	//   ....[10]....
        /*00a0*/ 	.word	0x00002230


	//   ....[11]....
        /*00a4*/ 	.word	0x00002290


	//   ....[12]....
        /*00a8*/ 	.word	0x00002300


	//   ....[13]....
        /*00ac*/ 	.word	0x00002360


	//   ....[14]....
        /*00b0*/ 	.word	0x000023d0


	//   ....[15]....
        /*00b4*/ 	.word	0x00002430


	//   ....[16]....
        /*00b8*/ 	.word	0x000024d0


	//   ....[17]....
        /*00bc*/ 	.word	0x00002570


	//----- nvinfo : EIATTR_EXIT_INSTR_OFFSETS
	.align		4
.L_1429:
        /*00c0*/ 	.byte	0x04, 0x1c
        /*00c2*/ 	.short	(.L_1431 - .L_1430)


	//   ....[0]....
.L_1430:
        /*00c4*/ 	.word	0x000020c0


	//----- nvinfo : EIATTR_MAX_THREADS
	.align		4
.L_1431:
        /*00c8*/ 	.byte	0x04, 0x05
        /*00ca*/ 	.short	(.L_1433 - .L_1432)
.L_1432:
        /*00cc*/ 	.word	0x00000080
        /*00d0*/ 	.word	0x00000001
        /*00d4*/ 	.word	0x00000001


	//----- nvinfo : EIATTR_CRS_STACK_SIZE
	.align		4
.L_1433:
        /*00d8*/ 	.byte	0x04, 0x1e
        /*00da*/ 	.short	(.L_1435 - .L_1434)
.L_1434:
        /*00dc*/ 	.word	0x00000000


	//----- nvinfo : EIATTR_CBANK_PARAM_SIZE
	.align		4
.L_1435:
        /*00e0*/ 	.byte	0x03, 0x19
        /*00e2*/ 	.short	0x0080


	//----- nvinfo : EIATTR_PARAM_CBANK
	.align		4
        /*00e4*/ 	.byte	0x04, 0x0a
        /*00e6*/ 	.short	(.L_1437 - .L_1436)
	.align		4
.L_1436:
        /*00e8*/ 	.word	index@(.nv.constant0._ZN18transformer_engine13normalization24rmsnorm_bwd_tuned_kernelINS0_13Kernel_traitsIffffjLj1024ELj1ELj4ELj1ELj16ENS0_18Kernel_traits_baseILj1024EffffjLj128EEEEELb1EEEvNS0_20BackwardKernelParamsE)
        /*00ec*/ 	.short	0x0210
        /*00ee*/ 	.short	0x0080


	//----- nvinfo : EIATTR_SW_WAR
	.align		4
.L_1437:
        /*00f0*/ 	.byte	0x04, 0x36
        /*00f2*/ 	.short	(.L_1439 - .L_1438)
.L_1438:
        /*00f4*/ 	.word	0x00000008
.L_1439:


//--------------------- .nv.info._ZN18transformer_engine13normalization24rmsnorm_bwd_tuned_kernelINS0_13Kernel_traitsI13__nv_bfloat16S3_S3_fjLj768ELj1ELj4ELj1ELj16ENS0_18Kernel_traits_baseILj768ES3_S3_S3_fjLj128EEEEELb1EEEvNS0_20BackwardKernelParamsE --------------------------
	.section	.nv.info._ZN18transformer_engine13normalization24rmsnorm_bwd_tuned_kernelINS0_13Kernel_traitsI13__nv_bfloat16S3_S3_fjLj768ELj1ELj4ELj1ELj16ENS0_18Kernel_traits_baseILj768ES3_S3_S3_fjLj128EEEEELb1EEEvNS0_20BackwardKernelParamsE,"",@"SHT_CUDA_INFO"
	.sectionflags	@""
	.align	4


	//----- nvinfo : EIATTR_CUDA_API_VERSION
	.align		4
        /*0000*/ 	.byte	0x04, 0x37
        /*0002*/ 	.short	(.L_1441 - .L_1440)
.L_1440:
        /*0004*/ 	.word	0x00000082


	//----- nvinfo : EIATTR_KPARAM_INFO
	.align		4
.L_1441:
        /*0008*/ 	.byte	0x04, 0x17
        /*000a*/ 	.short	(.L_1443 - .L_1442)
.L_1442:
        /*000c*/ 	.word	0x00000000
        /*0010*/ 	.short	0x0000
        /*0012*/ 	.short	0x0000
        /*0014*/ 	.byte	0x00, 0xf0, 0x01, 0x02


	//----- nvinfo : EIATTR_SPARSE_MMA_MASK
	.align		4
.L_1443:
        /*0018*/ 	.byte	0x03, 0x50
        /*001a*/ 	.short	0x0000


	//----- nvinfo : EIATTR_MAXREG_COUNT
	.align		4
        /*001c*/ 	.byte	0x03, 0x1b
        /*001e*/ 	.short	0x00ff


	//----- nvinfo : EIATTR_NUM_BARRIERS
	.align		4
        /*0020*/ 	.byte	0x02, 0x4c
        /*0022*/ 	.byte	0x01
	.zero		1


	//----- nvinfo : EIATTR_MERCURY_ISA_VERSION
	.align		4
        /*0024*/ 	.byte	0x03, 0x5f
        /*0026*/ 	.short	0x0101


	//----- nvinfo : EIATTR_COOP_GROUP_MASK_REGIDS
	.align		4
        /*0028*/ 	.byte	0x04, 0x29
        /*002a*/ 	.short	(.L_1445 - .L_1444)


	//   ....[0]....
.L_1444:
        /*002c*/ 	.word	0xffffffff


	//   ....[1]....
        /*0030*/ 	.word	0xffffffff


	//   ....[2]....
        /*0034*/ 	.word	0xffffffff


	//   ....[3]....
        /*0038*/ 	.word	0xffffffff


	//   ....[4]....
        /*003c*/ 	.word	0xffffffff


	//   ....[5]....
        /*0040*/ 	.word	0xffffffff


	//   ....[6]....
        /*0044*/ 	.word	0xffffffff


	//   ....[7]....
        /*0048*/ 	.word	0xffffffff


	//   ....[8]....
        /*004c*/ 	.word	0x05000077


	//   ....[9]....
        /*0050*/ 	.word	0x05000077


	//   ....[10]....
        /*0054*/ 	.word	0x05000077


	//   ....[11]....
        /*0058*/ 	.word	0x05000077


	//   ....[12]....
        /*005c*/ 	.word	0x05000077


	//   ....[13]....
        /*0060*/ 	.word	0x05000077


	//   ....[14]....
        /*0064*/ 	.word	0x05000077


	//   ....[15]....
        /*0068*/ 	.word	0x05000077


	//   ....[16]....
        /*006c*/ 	.word	0x05000077


	//   ....[17]....
        /*0070*/ 	.word	0x05000077


	//----- nvinfo : EIATTR_COOP_GROUP_INSTR_OFFSETS
	.align		4
.L_1445:
        /*0074*/ 	.byte	0x04, 0x28
        /*0076*/ 	.short	(.L_1447 - .L_1446)


	//   ....[0]....
.L_1446:
        /*0078*/ 	.word	0x000012d0


	//   ....[1]....
        /*007c*/ 	.word	0x00001310


	//   ....[2]....
        /*0080*/ 	.word	0x00001320


	//   ....[3]....
        /*0084*/ 	.word	0x00001350


	//   ....[4]....
        /*0088*/ 	.word	0x00001360


	//   ....[5]....
        /*008c*/ 	.word	0x00001390


	//   ....[6]....
        /*0090*/ 	.word	0x000013a0


	//   ....[7]....
        /*0094*/ 	.word	0x00001410


	//   ....[8]....
        /*0098*/ 	.word	0x000021c0


	//   ....[9]....
        /*009c*/ 	.word	0x00002260


	//   ....[10]....
        /*00a0*/ 	.word	0x000022c0


	//   ....[11]....
        /*00a4*/ 	.word	0x00002310


	//   ....[12]....
        /*00a8*/ 	.word	0x00002370


	//   ....[13]....
        /*00ac*/ 	.word	0x000023d0


	//   ....[14]....
        /*00b0*/ 	.word	0x00002430


	//   ....[15]....
        /*00b4*/ 	.word	0x00002490


	//   ....[16]....
        /*00b8*/ 	.word	0x00002520


	//   ....[17]....
        /*00bc*/ 	.word	0x000025b0


	//----- nvinfo : EIATTR_EXIT_INSTR_OFFSETS
	.align		4
.L_1447:
        /*00c0*/ 	.byte	0x04, 0x1c
        /*00c2*/ 	.short	(.L_1449 - .L_1448)


	//   ....[0]....
.L_1448:
        /*00c4*/ 	.word	0x00002150


	//----- nvinfo : EIATTR_MAX_THREADS
	.align		4
.L_1449:
        /*00c8*/ 	.byte	0x04, 0x05
        /*00ca*/ 	.short	(.L_1451 - .L_1450)
.L_1450:
        /*00cc*/ 	.word	0x00000080
        /*00d0*/ 	.word	0x00000001
        /*00d4*/ 	.word	0x00000001


	//----- nvinfo : EIATTR_CRS_STACK_SIZE
	.align		4
.L_1451:
        /*00d8*/ 	.byte	0x04, 0x1e
        /*00da*/ 	.short	(.L_1453 - .L_1452)
.L_1452:
        /*00dc*/ 	.word	0x00000000


	//----- nvinfo : EIATTR_CBANK_PARAM_SIZE
	.align		4
.L_1453:
        /*00e0*/ 	.byte	0x03, 0x19
        /*00e2*/ 	.short	0x0080


	//----- nvinfo : EIATTR_PARAM_CBANK
	.align		4
        /*00e4*/ 	.byte	0x04, 0x0a
        /*00e6*/ 	.short	(.L_1455 - .L_1454)
	.align		4
.L_1454:
        /*00e8*/ 	.word	index@(.nv.constant0._ZN18transformer_engine13normalization24rmsnorm_bwd_tuned_kernelINS0_13Kernel_traitsI13__nv_bfloat16S3_S3_fjLj768ELj1ELj4ELj1ELj16ENS0_18Kernel_traits_baseILj768ES3_S3_S3_fjLj128EEEEELb1EEEvNS0_20BackwardKernelParamsE)
        /*00ec*/ 	.short	0x0210
        /*00ee*/ 	.short	0x0080


	//----- nvinfo : EIATTR_SW_WAR
	.align		4
.L_1455:
        /*00f0*/ 	.byte	0x04, 0x36
        /*00f2*/ 	.short	(.L_1457 - .L_1456)
.L_1456:
        /*00f4*/ 	.word	0x00000008
.L_1457:


//--------------------- .nv.info._ZN18transformer_engine13normalization24rmsnorm_bwd_tuned_kernelINS0_13Kernel_traitsI6__halfS3_S3_fjLj768ELj1ELj4ELj1ELj16ENS0_18Kernel_traits_baseILj768ES3_S3_S3_fjLj128EEEEELb1EEEvNS0_20BackwardKernelParamsE --------------------------
	.section	.nv.info._ZN18transformer_engine13normalization24rmsnorm_bwd_tuned_kernelINS0_13Kernel_traitsI6__halfS3_S3_fjLj768ELj1ELj4ELj1ELj16ENS0_18Kernel_traits_baseILj768ES3_S3_S3_fjLj128EEEEELb1EEEvNS0_20BackwardKernelParamsE,"",@"SHT_CUDA_INFO"
	.sectionflags	@""
	.align	4


	//----- nvinfo : EIATTR_CUDA_API_VERSION
	.align		4
        /*0000*/ 	.byte	0x04, 0x37
        /*0002*/ 	.short	(.L_1459 - .L_1458)
.L_1458:
        /*0004*/ 	.word	0x00000082


	//----- nvinfo : EIATTR_KPARAM_INFO
	.align		4
.L_1459:
        /*0008*/ 	.byte	0x04, 0x17
        /*000a*/ 	.short	(.L_1461 - .L_1460)
.L_1460:
        /*000c*/ 	.word	0x00000000
        /*0010*/ 	.short	0x0000
        /*0012*/ 	.short	0x0000
        /*0014*/ 	.byte	0x00, 0xf0, 0x01, 0x02


	//----- nvinfo : EIATTR_SPARSE_MMA_MASK
	.align		4
.L_1461:
        /*0018*/ 	.byte	0x03, 0x50
        /*001a*/ 	.short	0x0000


	//----- nvinfo : EIATTR_MAXREG_COUNT
	.align		4
        /*001c*/ 	.byte	0x03, 0x1b
        /*001e*/ 	.short	0x00ff


	//----- nvinfo : EIATTR_NUM_BARRIERS
	.align		4
        /*0020*/ 	.byte	0x02, 0x4c
        /*0022*/ 	.byte	0x01
	.zero		1


	//----- nvinfo : EIATTR_MERCURY_ISA_VERSION
	.align		4
        /*0024*/ 	.byte	0x03, 0x5f
        /*0026*/ 	.short	0x0101


	//----- nvinfo : EIATTR_COOP_GROUP_MASK_REGIDS
	.align		4
        /*0028*/ 	.byte	0x04, 0x29
        /*002a*/ 	.short	(.L_1463 - .L_1462)


	//   ....[0]....
.L_1462:
        /*002c*/ 	.word	0xffffffff


	//   ....[1]....
        /*0030*/ 	.word	0xffffffff


	//   ....[2]....
        /*0034*/ 	.word	0xffffffff


	//   ....[3]....
        /*0038*/ 	.word	0xffffffff


	//   ....[4]....
        /*003c*/ 	.word	0xffffffff


	//   ....[5]....
        /*0040*/ 	.word	0xffffffff


	//   ....[6]....
        /*0044*/ 	.word	0xffffffff


	//   ....[7]....
        /*0048*/ 	.word	0xffffffff


	//   ....[8]....
        /*004c*/ 	.word	0x05000077


	//   ....[9]....
        /*0050*/ 	.word	0x05000077


	//   ....[10]....
        /*0054*/ 	.word	0x05000077


	//   ....[11]....
        /*0058*/ 	.word	0x05000077


	//   ....[12]....
        /*005c*/ 	.word	0x05000077


	//   ....[13]....
        /*0060*/ 	.word	0x05000077


	//   ....[14]....
        /*0064*/ 	.word	0x05000077


	//   ....[15]....
        /*0068*/ 	.word	0x05000077


	//   ....[16]....
        /*006c*/ 	.word	0x05000077


	//   ....[17]....
        /*0070*/ 	.word	0x05000077


	//----- nvinfo : EIATTR_COOP_GROUP_INSTR_OFFSETS
	.align		4
.L_1463:
        /*0074*/ 	.byte	0x04, 0x28
        /*0076*/ 	.short	(.L_1465 - .L_1464)


	//   ....[0]....
.L_1464:
        /*0078*/ 	.word	0x00001090


	//   ....[1]....
        /*007c*/ 	.word	0x000010d0


	//   ....[2]....
        /*0080*/ 	.word	0x000010e0


	//   ....[3]....
        /*0084*/ 	.word	0x00001110


	//   ....[4]....
        /*0088*/ 	.word	0x00001120


	//   ....[5]....
        /*008c*/ 	.word	0x00001150


	//   ....[6]....
        /*0090*/ 	.word	0x00001160


	//   ....[7]....
        /*0094*/ 	.word	0x000011d0


	//   ....[8]....
        /*0098*/ 	.word	0x00001ec0


	//   ....[9]....
        /*009c*/ 	.word	0x00001f50


	//   ....[10]....
        /*00a0*/ 	.word	0x00001fc0


	//   ....[11]....
        /*00a4*/ 	.word	0x00002010


	//   ....[12]....
        /*00a8*/ 	.word	0x00002070


	//   ....[13]....
        /*00ac*/ 	.word	0x000020d0


	//   ....[14]....
        /*00b0*/ 	.word	0x00002130


	//   ....[15]....
        /*00b4*/ 	.word	0x00002190


	//   ....[16]....
        /*00b8*/ 	.word	0x00002220


	//   ....[17]....
        /*00bc*/ 	.word	0x000022b0


	//----- nvinfo : EIATTR_EXIT_INSTR_OFFSETS
	.align		4
.L_1465:
        /*00c0*/ 	.byte	0x04, 0x1c
        /*00c2*/ 	.short	(.L_1467 - .L_1466)


	//   ....[0]....
.L_1466:
        /*00c4*/ 	.word	0x00001e50


	//----- nvinfo : EIATTR_MAX_THREADS
	.align		4
.L_1467:
        /*00c8*/ 	.byte	0x04, 0x05
        /*00ca*/ 	.short	(.L_1469 - .L_1468)
.L_1468:
        /*00cc*/ 	.word	0x00000080
        /*00d0*/ 	.word	0x00000001
        /*00d4*/ 	.word	0x00000001


	//----- nvinfo : EIATTR_CRS_STACK_SIZE
	.align		4
.L_1469:
        /*00d8*/ 	.byte	0x04, 0x1e
        /*00da*/ 	.short	(.L_1471 - .L_1470)
.L_1470:
        /*00dc*/ 	.word	0x00000000


	//----- nvinfo : EIATTR_CBANK_PARAM_SIZE
	.align		4
.L_1471:
        /*00e0*/ 	.byte	0x03, 0x19
        /*00e2*/ 	.short	0x0080


	//----- nvinfo : EIATTR_PARAM_CBANK
	.align		4
        /*00e4*/ 	.byte	0x04, 0x0a
        /*00e6*/ 	.short	(.L_1473 - .L_1472)
	.align		4
.L_1472:
        /*00e8*/ 	.word	index@(.nv.constant0._ZN18transformer_engine13normalization24rmsnorm_bwd_tuned_kernelINS0_13Kernel_traitsI6__halfS3_S3_fjLj768ELj1ELj4ELj1ELj16ENS0_18Kernel_traits_baseILj768ES3_S3_S3_fjLj128EEEEELb1EEEvNS0_20BackwardKernelParamsE)
        /*00ec*/ 	.short	0x0210
        /*00ee*/ 	.short	0x0080


	//----- nvinfo : EIATTR_SW_WAR
	.align		4
.L_1473:
        /*00f0*/ 	.byte	0x04, 0x36
        /*00f2*/ 	.short	(.L_1475 - .L_1474)
.L_1474:
        /*00f4*/ 	.word	0x00000008
.L_1475:


//--------------------- .nv.info._ZN18transformer_engine13normalization24rmsnorm_bwd_tuned_kernelINS0_13Kernel_traitsIffffjLj768ELj1ELj4ELj1ELj16ENS0_18Kernel_traits_baseILj768EffffjLj128EEEEELb1EEEvNS0_20BackwardKernelParamsE --------------------------
	.section	.nv.info._ZN18transformer_engine13normalization24rmsnorm_bwd_tuned_kernelINS0_13Kernel_traitsIffffjLj768ELj1ELj4ELj1ELj16ENS0_18Kernel_traits_baseILj768EffffjLj128EEEEELb1EEEvNS0_20BackwardKernelParamsE,"",@"SHT_CUDA_INFO"
	.sectionflags	@""
	.align	4


	//----- nvinfo : EIATTR_CUDA_API_VERSION
	.align		4
        /*0000*/ 	.byte	0x04, 0x37
        /*0002*/ 	.short	(.L_1477 - .L_1476)
.L_1476:
        /*0004*/ 	.word	0x00000082


	//----- nvinfo : EIATTR_KPARAM_INFO
	.align		4
.L_1477:
        /*0008*/ 	.byte	0x04, 0x17
        /*000a*/ 	.short	(.L_1479 - .L_1478)
.L_1478:
        /*000c*/ 	.word	0x00000000
        /*0010*/ 	.short	0x0000
        /*0012*/ 	.short	0x0000
        /*0014*/ 	.byte	0x00, 0xf0, 0x01, 0x02


	//----- nvinfo : EIATTR_SPARSE_MMA_MASK
	.align		4
.L_1479:
        /*0018*/ 	.byte	0x03, 0x50
        /*001a*/ 	.short	0x0000


	//----- nvinfo : EIATTR_MAXREG_COUNT
	.align		4
        /*001c*/ 	.byte	0x03, 0x1b
        /*001e*/ 	.short	0x00ff


	//----- nvinfo : EIATTR_NUM_BARRIERS
	.align		4
        /*0020*/ 	.byte	0x02, 0x4c
        /*0022*/ 	.byte	0x01
	.zero		1


	//----- nvinfo : EIATTR_MERCURY_ISA_VERSION
	.align		4
        /*0024*/ 	.byte	0x03, 0x5f
        /*0026*/ 	.short	0x0101


	//----- nvinfo : EIATTR_COOP_GROUP_MASK_REGIDS
	.align		4
        /*0028*/ 	.byte	0x04, 0x29
        /*002a*/ 	.short	(.L_1481 - .L_1480)


	//   ....[0]....
.L_1480:
        /*002c*/ 	.word	0xffffffff


	//   ....[1]....
        /*0030*/ 	.word	0xffffffff


	//   ....[2]....
        /*0034*/ 	.word	0xffffffff


	//   ....[3]....
        /*0038*/ 	.word	0xffffffff


	//   ....[4]....
        /*003c*/ 	.word	0xffffffff


	//   ....[5]....
        /*0040*/ 	.word	0xffffffff


	//   ....[6]....
        /*0044*/ 	.word	0xffffffff


	//   ....[7]....
        /*0048*/ 	.word	0xffffffff


	//   ....[8]....
        /*004c*/ 	.word	0x05000031


	//   ....[9]....
        /*0050*/ 	.word	0x05000031


	//   ....[10]....
        /*0054*/ 	.word	0x05000031


	//   ....[11]....
        /*0058*/ 	.word	0x05000031


	//   ....[12]....
        /*005c*/ 	.word	0x05000031


	//   ....[13]....
        /*0060*/ 	.word	0x05000031


	//   ....[14]....
        /*0064*/ 	.word	0x05000031


	//   ....[15]....
        /*0068*/ 	.word	0x05000031


	//   ....[16]....
        /*006c*/ 	.word	0x05000031


	//   ....[17]....
        /*0070*/ 	.word	0x05000031


	//----- nvinfo : EIATTR_COOP_GROUP_INSTR_OFFSETS
	.align		4
.L_1481:
        /*0074*/ 	.byte	0x04, 0x28
        /*0076*/ 	.short	(.L_1483 - .L_1482)


	//   ....[0]....
.L_1482:
        /*0078*/ 	.word	0x00000d90


	//   ....[1]....
        /*007c*/ 	.word	0x00000dc0


	//   ....[2]....
        /*0080*/ 	.word	0x00000de0


	//   ....[3]....
        /*0084*/ 	.word	0x00000e00


	//   ....[4]....
        /*0088*/ 	.word	0x00000e20


	//   ....[5]....
        /*008c*/ 	.word	0x00000e40


	//   ....[6]....
        /*0090*/ 	.word	0x00000e60


	//   ....[7]....
        /*0094*/ 	.word	0x00000ed0


	//   ....[8]....
        /*0098*/ 	.word	0x000019e0


	//   ....[9]....
        /*009c*/ 	.word	0x00001a70


	//   ....[10]....
        /*00a0*/ 	.word	0x00001ae0


	//   ....[11]....
        /*00a4*/ 	.word	0x00001b30


	//   ....[12]....
        /*00a8*/ 	.word	0x00001ba0


	//   ....[13]....
        /*00ac*/ 	.word	0x00001bf0


	//   ....[14]....
        /*00b0*/ 	.word	0x00001c60


	//   ....[15]....
        /*00b4*/ 	.word	0x00001cb0


	//   ....[16]....
        /*00b8*/ 	.word	0x00001d40


	//   ....[17]....
        /*00bc*/ 	.word	0x00001dd0


	//----- nvinfo : EIATTR_EXIT_INSTR_OFFSETS
	.align		4
.L_1483:
        /*00c0*/ 	.byte	0x04, 0x1c
        /*00c2*/ 	.short	(.L_1485 - .L_1484)


	//   ....[0]....
.L_1484:
        /*00c4*/ 	.word	0x00001970


	//----- nvinfo : EIATTR_MAX_THREADS
	.align		4
.L_1485:
        /*00c8*/ 	.byte	0x04, 0x05
        /*00ca*/ 	.short	(.L_1487 - .L_1486)
.L_1486:
        /*00cc*/ 	.word	0x00000080
        /*00d0*/ 	.word	0x00000001
        /*00d4*/ 	.word	0x00000001


	//----- nvinfo : EIATTR_CRS_STACK_SIZE
	.align		4
.L_1487:
        /*00d8*/ 	.byte	0x04, 0x1e
        /*00da*/ 	.short	(.L_1489 - .L_1488)
.L_1488:
        /*00dc*/ 	.word	0x00000000


	//----- nvinfo : EIATTR_CBANK_PARAM_SIZE
	.align		4
.L_1489:
        /*00e0*/ 	.byte	0x03, 0x19
        /*00e2*/ 	.short	0x0080


	//----- nvinfo : EIATTR_PARAM_CBANK
	.align		4
        /*00e4*/ 	.byte	0x04, 0x0a
        /*00e6*/ 	.short	(.L_1491 - .L_1490)
	.align		4
.L_1490:
        /*00e8*/ 	.word	index@(.nv.constant0._ZN18transformer_engine13normalization24rmsnorm_bwd_tuned_kernelINS0_13Kernel_traitsIffffjLj768ELj1ELj4ELj1ELj16ENS0_18Kernel_traits_baseILj768EffffjLj128EEEEELb1EEEvNS0_20BackwardKernelParamsE)
        /*00ec*/ 	.short	0x0210
        /*00ee*/ 	.short	0x0080


	//----- nvinfo : EIATTR_SW_WAR
	.align		4
.L_1491:
        /*00f0*/ 	.byte	0x04, 0x36
        /*00f2*/ 	.short	(.L_1493 - .L_1492)
.L_1492:
        /*00f4*/ 	.word	0x00000008
.L_1493:


//--------------------- .nv.info._ZN18transformer_engine13normalization24rmsnorm_bwd_tuned_kernelINS0_13Kernel_traitsI13__nv_bfloat16S3_S3_fjLj512ELj1ELj4ELj1ELj16ENS0_18Kernel_traits_baseILj512ES3_S3_S3_fjLj128EEEEELb1EEEvNS0_20BackwardKernelParamsE --------------------------
	.section	.nv.info._ZN18transformer_engine13normalization24rmsnorm_bwd_tuned_kernelINS0_13Kernel_traitsI13__nv_bfloat16S3_S3_fjLj512ELj1ELj4ELj1ELj16ENS0_18Kernel_traits_baseILj512ES3_S3_S3_fjLj128EEEEELb1EEEvNS0_20BackwardKernelParamsE,"",@"SHT_CUDA_INFO"
	.sectionflags	@""
	.align	4


	//----- nvinfo : EIATTR_CUDA_API_VERSION
	.align		4
        /*0000*/ 	.byte	0x04, 0x37
        /*0002*/ 	.short	(.L_1495 - .L_1494)
.L_1494:
        /*0004*/ 	.word	0x00000082


	//----- nvinfo : EIATTR_KPARAM_INFO
	.align		4
.L_1495:
        /*0008*/ 	.byte	0x04, 0x17
        /*000a*/ 	.short	(.L_1497 - .L_1496)
.L_1496:
        /*000c*/ 	.word	0x00000000
        /*0010*/ 	.short	0x0000
        /*0012*/ 	.short	0x0000
        /*0014*/ 	.byte	0x00, 0xf0, 0x01, 0x02


	//----- nvinfo : EIATTR_SPARSE_MMA_MASK
	.align		4
.L_1497:
        /*0018*/ 	.byte	0x03, 0x50
        /*001a*/ 	.short	0x0000


	//----- nvinfo : EIATTR_MAXREG_COUNT
	.align		4
        /*001c*/ 	.byte	0x03, 0x1b
        /*001e*/ 	.short	0x00ff


	//----- nvinfo : EIATTR_NUM_BARRIERS
	.align		4
        /*0020*/ 	.byte	0x02, 0x4c
        /*0022*/ 	.byte	0x01
	.zero		1


	//----- nvinfo : EIATTR_MERCURY_ISA_VERSION
	.align		4
        /*0024*/ 	.byte	0x03, 0x5f
        /*0026*/ 	.short	0x0101


	//----- nvinfo : EIATTR_COOP_GROUP_MASK_REGIDS
	.align		4
        /*0028*/ 	.byte	0x04, 0x29
        /*002a*/ 	.short	(.L_1499 - .L_1498)


	//   ....[0]....
.L_1498:
        /*002c*/ 	.word	0xffffffff


	//   ....[1]....
        /*0030*/ 	.word	0xffffffff


	//   ....[2]....
        /*0034*/ 	.word	0xffffffff


	//   ....[3]....
        /*0038*/ 	.word	0xffffffff


	//   ....[4]....
        /*003c*/ 	.word	0xffffffff


	//   ....[5]....
        /*0040*/ 	.word	0xffffffff


	//   ....[6]....
        /*0044*/ 	.word	0xffffffff


	//   ....[7]....
        /*0048*/ 	.word	0xffffffff


	//   ....[8]....
        /*004c*/ 	.word	0x05000053


	//   ....[9]....
        /*0050*/ 	.word	0x05000053


	//   ....[10]....
        /*0054*/ 	.word	0x05000053


	//   ....[11]....
        /*0058*/ 	.word	0x05000053


	//   ....[12]....
        /*005c*/ 	.word	0x05000053


	//   ....[13]....
        /*0060*/ 	.word	0x05000053


	//   ....[14]....
        /*0064*/ 	.word	0x05000053


	//   ....[15]....
        /*0068*/ 	.word	0x05000053


	//   ....[16]....
        /*006c*/ 	.word	0x05000053


	//   ....[17]....
        /*0070*/ 	.word	0x05000053


	//----- nvinfo : EIATTR_COOP_GROUP_INSTR_OFFSETS
	.align		4
.L_1499:
        /*0074*/ 	.byte	0x04, 0x28
        /*0076*/ 	.short	(.L_1501 - .L_1500)


	//   ....[0]....
.L_1500:
        /*0078*/ 	.word	0x00000d10


	//   ....[1]....
        /*007c*/ 	.word	0x00000d50


	//   ....[2]....
        /*0080*/ 	.word	0x00000d60


	//   ....[3]....
        /*0084*/ 	.word	0x00000d90


	//   ....[4]....
        /*0088*/ 	.word	0x00000da0


	//   ....[5]....
        /*008c*/ 	.word	0x00000dd0


	//   ....[6]....
        /*0090*/ 	.word	0x00000de0


	//   ....[7]....
        /*0094*/ 	.word	0x00000e50


	//   ....[8]....
        /*0098*/ 	.word	0x00001820


	//   ....[9]....
        /*009c*/ 	.word	0x000018b0


	//   ....[10]....
        /*00a0*/ 	.word	0x00001920


	//   ....[11]....
        /*00a4*/ 	.word	0x00001970


	//   ....[12]....
        /*00a8*/ 	.word	0x000019d0


	//   ....[13]....
        /*00ac*/ 	.word	0x00001a30


	//   ....[14]....
        /*00b0*/ 	.word	0x00001a90


	//   ....[15]....
        /*00b4*/ 	.word	0x00001af0


	//   ....[16]....
        /*00b8*/ 	.word	0x00001b80


	//   ....[17]....
        /*00bc*/ 	.word	0x00001c10


	//----- nvinfo : EIATTR_EXIT_INSTR_OFFSETS
	.align		4
.L_1501:
        /*00c0*/ 	.byte	0x04, 0x1c
        /*00c2*/ 	.short	(.L_1503 - .L_1502)


	//   ....[0]....
.L_1502:
        /*00c4*/ 	.word	0x000017b0


	//----- nvinfo : EIATTR_MAX_THREADS
	.align		4
.L_1503:
        /*00c8*/ 	.byte	0x04, 0x05
        /*00ca*/ 	.short	(.L_1505 - .L_1504)
.L_1504:
        /*00cc*/ 	.word	0x00000080
        /*00d0*/ 	.word	0x00000001
        /*00d4*/ 	.word	0x00000001


	//----- nvinfo : EIATTR_CRS_STACK_SIZE
	.align		4
.L_1505:
        /*00d8*/ 	.byte	0x04, 0x1e
        /*00da*/ 	.short	(.L_1507 - .L_1506)
.L_1506:
        /*00dc*/ 	.word	0x00000000


	//----- nvinfo : EIATTR_CBANK_PARAM_SIZE
	.align		4
.L_1507:
        /*00e0*/ 	.byte	0x03, 0x19
        /*00e2*/ 	.short	0x0080


	//----- nvinfo : EIATTR_PARAM_CBANK
	.align		4
        /*00e4*/ 	.byte	0x04, 0x0a
        /*00e6*/ 	.short	(.L_1509 - .L_1508)
	.align		4
.L_1508:
        /*00e8*/ 	.word	index@(.nv.constant0._ZN18transformer_engine13normalization24rmsnorm_bwd_tuned_kernelINS0_13Kernel_traitsI13__nv_bfloat16S3_S3_fjLj512ELj1ELj4ELj1ELj16ENS0_18Kernel_traits_baseILj512ES3_S3_S3_fjLj128EEEEELb1EEEvNS0_20BackwardKernelParamsE)
        /*00ec*/ 	.short	0x0210
        /*00ee*/ 	.short	0x0080


	//----- nvinfo : EIATTR_SW_WAR
	.align		4
.L_1509:
        /*00f0*/ 	.byte	0x04, 0x36
        /*00f2*/ 	.short	(.L_1511 - .L_1510)
.L_1510:
        /*00f4*/ 	.word	0x00000008
.L_1511:


//--------------------- .nv.info._ZN18transformer_engine13normalization24rmsnorm_bwd_tuned_kernelINS0_13Kernel_traitsI6__halfS3_S3_fjLj512ELj1ELj4ELj1ELj16ENS0_18Kernel_traits_baseILj512ES3_S3_S3_fjLj128EEEEELb1EEEvNS0_20BackwardKernelParamsE --------------------------
	.section	.nv.info._ZN18transformer_engine13normalization24rmsnorm_bwd_tuned_kernelINS0_13Kernel_traitsI6__halfS3_S3_fjLj512ELj1ELj4ELj1ELj16ENS0_18Kernel_traits_baseILj512ES3_S3_S3_fjLj128EEEEELb1EEEvNS0_20BackwardKernelParamsE,"",@"SHT_CUDA_INFO"
	.sectionflags	@""
	.align	4


	//----- nvinfo : EIATTR_CUDA_API_VERSION
	.align		4
        /*0000*/ 	.byte	0x04, 0x37
        /*0002*/ 	.short	(.L_1513 - .L_1512)
.L_1512:
        /*0004*/ 	.word	0x00000082


	//----- nvinfo : EIATTR_KPARAM_INFO
	.align		4
.L_1513:
        /*0008*/ 	.byte	0x04, 0x17
        /*000a*/ 	.short	(.L_1515 - .L_1514)
.L_1514:
        /*000c*/ 	.word	0x00000000
        /*0010*/ 	.short	0x0000
        /*0012*/ 	.short	0x0000
        /*0014*/ 	.byte	0x00, 0xf0, 0x01, 0x02


	//----- nvinfo : EIATTR_SPARSE_MMA_MASK
	.align		4
.L_1515:
        /*0018*/ 	.byte	0x03, 0x50
        /*001a*/ 	.short	0x0000


	//----- nvinfo : EIATTR_MAXREG_COUNT
	.align		4
        /*001c*/ 	.byte	0x03, 0x1b
        /*001e*/ 	.short	0x00ff


	//----- nvinfo : EIATTR_NUM_BARRIERS
	.align		4
        /*0020*/ 	.byte	0x02, 0x4c
        /*0022*/ 	.byte	0x01
	.zero		1


	//----- nvinfo : EIATTR_MERCURY_ISA_VERSION
	.align		4
        /*0024*/ 	.byte	0x03, 0x5f
        /*0026*/ 	.short	0x0101


	//----- nvinfo : EIATTR_COOP_GROUP_MASK_REGIDS
	.align		4
        /*0028*/ 	.byte	0x04, 0x29
        /*002a*/ 	.short	(.L_1517 - .L_1516)


	//   ....[0]....
.L_1516:
        /*002c*/ 	.word	0xffffffff


	//   ....[1]....
        /*0030*/ 	.word	0xffffffff


	//   ....[2]....
        /*0034*/ 	.word	0xffffffff


	//   ....[3]....
        /*0038*/ 	.word	0xffffffff


	//   ....[4]....
        /*003c*/ 	.word	0xffffffff


	//   ....[5]....
        /*0040*/ 	.word	0xffffffff


	//   ....[6]....
        /*0044*/ 	.word	0xffffffff


	//   ....[7]....
        /*0048*/ 	.word	0xffffffff


	//   ....[8]....
        /*004c*/ 	.word	0x05000053


	//   ....[9]....
        /*0050*/ 	.word	0x05000053


	//   ....[10]....
        /*0054*/ 	.word	0x05000053


	//   ....[11]....
        /*0058*/ 	.word	0x05000053


	//   ....[12]....
        /*005c*/ 	.word	0x05000053


	//   ....[13]....
        /*0060*/ 	.word	0x05000053


	//   ....[14]....
        /*0064*/ 	.word	0x05000053


	//   ....[15]....
        /*0068*/ 	.word	0x05000053


	//   ....[16]....
        /*006c*/ 	.word	0x05000053


	//   ....[17]....
        /*0070*/ 	.word	0x05000053


	//----- nvinfo : EIATTR_COOP_GROUP_INSTR_OFFSETS
	.align		4
.L_1517:
        /*0074*/ 	.byte	0x04, 0x28
        /*0076*/ 	.short	(.L_1519 - .L_1518)


	//   ....[0]....
.L_1518:
        /*0078*/ 	.word	0x00000ba0


	//   ....[1]....
        /*007c*/ 	.word	0x00000be0


	//   ....[2]....
        /*0080*/ 	.word	0x00000bf0


	//   ....[3]....
        /*0084*/ 	.word	0x00000c20


	//   ....[4]....
        /*0088*/ 	.word	0x00000c30


	//   ....[5]....
        /*008c*/ 	.word	0x00000c60


	//   ....[6]....
        /*0090*/ 	.word	0x00000c70


	//   ....[7]....
        /*0094*/ 	.word	0x00000ce0


	//   ....[8]....
        /*0098*/ 	.word	0x00001630


	//   ....[9]....
        /*009c*/ 	.word	0x000016c0


	//   ....[10]....
        /*00a0*/ 	.word	0x00001730


	//   ....[11]....
        /*00a4*/ 	.word	0x00001780


	//   ....[12]....
        /*00a8*/ 	.word	0x000017e0


	//   ....[13]....
        /*00ac*/ 	.word	0x00001840


	//   ....[14]....
        /*00b0*/ 	.word	0x000018a0


	//   ....[15]....
        /*00b4*/ 	.word	0x00001900


	//   ....[16]....
        /*00b8*/ 	.word	0x00001990


	//   ....[17]....
        /*00bc*/ 	.word	0x00001a20


	//----- nvinfo : EIATTR_EXIT_INSTR_OFFSETS
	.align		4
.L_1519:
        /*00c0*/ 	.byte	0x04, 0x1c
        /*00c2*/ 	.short	(.L_1521 - .L_1520)


	//   ....[0]....
.L_1520:
        /*00c4*/ 	.word	0x000015c0


	//----- nvinfo : EIATTR_MAX_THREADS
	.align		4
.L_1521:
        /*00c8*/ 	.byte	0x04, 0x05
        /*00ca*/ 	.short	(.L_1523 - .L_1522)
.L_1522:
        /*00cc*/ 	.word	0x00000080
        /*00d0*/ 	.word	0x00000001
        /*00d4*/ 	.word	0x00000001


	//----- nvinfo : EIATTR_CRS_STACK_SIZE
	.align		4
.L_1523:
        /*00d8*/ 	.byte	0x04, 0x1e
        /*00da*/ 	.short	(.L_1525 - .L_1524)
.L_1524:
        /*00dc*/ 	.word	0x00000000


	//----- nvinfo : EIATTR_CBANK_PARAM_SIZE
	.align		4
.L_1525:
        /*00e0*/ 	.byte	0x03, 0x19
        /*00e2*/ 	.short	0x0080


	//----- nvinfo : EIATTR_PARAM_CBANK
	.align		4
        /*00e4*/ 	.byte	0x04, 0x0a
        /*00e6*/ 	.short	(.L_1527 - .L_1526)
	.align		4
.L_1526:
        /*00e8*/ 	.word	index@(.nv.constant0._ZN18transformer_engine13normalization24rmsnorm_bwd_tuned_kernelINS0_13Kernel_traitsI6__halfS3_S3_fjLj512ELj1ELj4ELj1ELj16ENS0_18Kernel_traits_baseILj512ES3_S3_S3_fjLj128EEEEELb1EEEvNS0_20BackwardKernelParamsE)
        /*00ec*/ 	.short	0x0210
        /*00ee*/ 	.short	0x0080


	//----- nvinfo : EIATTR_SW_WAR
	.align		4
.L_1527:
        /*00f0*/ 	.byte	0x04, 0x36
        /*00f2*/ 	.short	(.L_1529 - .L_1528)
.L_1528:
        /*00f4*/ 	.word	0x00000008
.L_1529:


//--------------------- .nv.info._ZN18transformer_engine13normalization24rmsnorm_bwd_tuned_kernelINS0_13Kernel_traitsIffffjLj512ELj1ELj4ELj1ELj16ENS0_18Kernel_traits_baseILj512EffffjLj128EEEEELb1EEEvNS0_20BackwardKernelParamsE --------------------------
	.section	.nv.info._ZN18transformer_engine13normalization24rmsnorm_bwd_tuned_kernelINS0_13Kernel_traitsIffffjLj512ELj1ELj4ELj1ELj16ENS0_18Kernel_traits_baseILj512EffffjLj128EEEEELb1EEEvNS0_20BackwardKernelParamsE,"",@"SHT_CUDA_INFO"
	.sectionflags	@""
	.align	4


	//----- nvinfo : EIATTR_CUDA_API_VERSION
	.align		4
        /*0000*/ 	.byte	0x04, 0x37
        /*0002*/ 	.short	(.L_1531 - .L_1530)
.L_1530:
        /*0004*/ 	.word	0x00000082


	//----- nvinfo : EIATTR_KPARAM_INFO
	.align		4
.L_1531:
        /*0008*/ 	.byte	0x04, 0x17
        /*000a*/ 	.short	(.L_1533 - .L_1532)
.L_1532:
        /*000c*/ 	.word	0x00000000
        /*0010*/ 	.short	0x0000
        /*0012*/ 	.short	0x0000
        /*0014*/ 	.byte	0x00, 0xf0, 0x01, 0x02


	//----- nvinfo : EIATTR_SPARSE_MMA_MASK
	.align		4
.L_1533:
        /*0018*/ 	.byte	0x03, 0x50
        /*001a*/ 	.short	0x0000


	//----- nvinfo : EIATTR_MAXREG_COUNT
	.align		4
        /*001c*/ 	.byte	0x03, 0x1b
        /*001e*/ 	.short	0x00ff


	//----- nvinfo : EIATTR_NUM_BARRIERS
	.align		4
        /*0020*/ 	.byte	0x02, 0x4c
        /*0022*/ 	.byte	0x01
	.zero		1


	//----- nvinfo : EIATTR_MERCURY_ISA_VERSION
	.align		4
        /*0024*/ 	.byte	0x03, 0x5f
        /*0026*/ 	.short	0x0101


	//----- nvinfo : EIATTR_COOP_GROUP_MASK_REGIDS
	.align		4
        /*0028*/ 	.byte	0x04, 0x29
        /*002a*/ 	.short	(.L_1535 - .L_1534)


	//   ....[0]....
.L_1534:
        /*002c*/ 	.word	0xffffffff


	//   ....[1]....
        /*0030*/ 	.word	0xffffffff


	//   ....[2]....
        /*0034*/ 	.word	0xffffffff


	//   ....[3]....
        /*0038*/ 	.word	0xffffffff


	//   ....[4]....
        /*003c*/ 	.word	0xffffffff


	//   ....[5]....
        /*0040*/ 	.word	0xffffffff


	//   ....[6]....
        /*0044*/ 	.word	0xffffffff


	//   ....[7]....
        /*0048*/ 	.word	0xffffffff


	//   ....[8]....
        /*004c*/ 	.word	0x0500005f


	//   ....[9]....
        /*0050*/ 	.word	0x0500005f


	//   ....[10]....
        /*0054*/ 	.word	0x0500005f


	//   ....[11]....
        /*0058*/ 	.word	0x0500005f


	//   ....[12]....
        /*005c*/ 	.word	0x0500005f


	//   ....[13]....
        /*0060*/ 	.word	0x0500005f


	//   ....[14]....
        /*0064*/ 	.word	0x0500005f


	//   ....[15]....
        /*0068*/ 	.word	0x0500005f


	//   ....[16]....
        /*006c*/ 	.word	0x0500005f


	//   ....[17]....
        /*0070*/ 	.word	0x0500005f


	//----- nvinfo : EIATTR_COOP_GROUP_INSTR_OFFSETS
	.align		4
.L_1535:
        /*0074*/ 	.byte	0x04, 0x28
        /*0076*/ 	.short	(.L_1537 - .L_1536)


	//   ....[0]....
.L_1536:
        /*0078*/ 	.word	0x000009d0


	//   ....[1]....
        /*007c*/ 	.word	0x000009f0


	//   ....[2]....
        /*0080*/ 	.word	0x00000a20


	//   ....[3]....
        /*0084*/ 	.word	0x00000a30


	//   ....[4]....
        /*0088*/ 	.word	0x00000a60


	//   ....[5]....
        /*008c*/ 	.word	0x00000a70


	//   ....[6]....
        /*0090*/ 	.word	0x00000a90


	//   ....[7]....
        /*0094*/ 	.word	0x00000b10


	//   ....[8]....
        /*0098*/ 	.word	0x00001300


	//   ....[9]....
        /*009c*/ 	.word	0x00001390


	//   ....[10]....
        /*00a0*/ 	.word	0x00001400


	//   ....[11]....
        /*00a4*/ 	.word	0x00001460


	//   ....[12]....
        /*00a8*/ 	.word	0x000014d0


	//   ....[13]....
        /*00ac*/ 	.word	0x00001530


	//   ....[14]....
        /*00b0*/ 	.word	0x000015a0


	//   ....[15]....
        /*00b4*/ 	.word	0x00001600


	//   ....[16]....
        /*00b8*/ 	.word	0x000016a0


	//   ....[17]....
        /*00bc*/ 	.word	0x00001740


	//----- nvinfo : EIATTR_EXIT_INSTR_OFFSETS
	.align		4
.L_1537:
        /*00c0*/ 	.byte	0x04, 0x1c
        /*00c2*/ 	.short	(.L_1539 - .L_1538)


	//   ....[0]....
.L_1538:
        /*00c4*/ 	.word	0x00001290


	//----- nvinfo : EIATTR_MAX_THREADS
	.align		4
.L_1539:
        /*00c8*/ 	.byte	0x04, 0x05
        /*00ca*/ 	.short	(.L_1541 - .L_1540)
.L_1540:
        /*00cc*/ 	.word	0x00000080
        /*00d0*/ 	.word	0x00000001
        /*00d4*/ 	.word	0x00000001


	//----- nvinfo : EIATTR_CRS_STACK_SIZE
	.align		4
.L_1541:
        /*00d8*/ 	.byte	0x04, 0x1e
        /*00da*/ 	.short	(.L_1543 - .L_1542)
.L_1542:
        /*00dc*/ 	.word	0x00000000


	//----- nvinfo : EIATTR_CBANK_PARAM_SIZE
	.align		4
.L_1543:
        /*00e0*/ 	.byte	0x03, 0x19
        /*00e2*/ 	.short	0x0080


	//----- nvinfo : EIATTR_PARAM_CBANK
	.align		4
        /*00e4*/ 	.byte	0x04, 0x0a
        /*00e6*/ 	.short	(.L_1545 - .L_1544)
	.align		4
.L_1544:
        /*00e8*/ 	.word	index@(.nv.constant0._ZN18transformer_engine13normalization24rmsnorm_bwd_tuned_kernelINS0_13Kernel_traitsIffffjLj512ELj1ELj4ELj1ELj16ENS0_18Kernel_traits_baseILj512EffffjLj128EEEEELb1EEEvNS0_20BackwardKernelParamsE)
        /*00ec*/ 	.short	0x0210
        /*00ee*/ 	.short	0x0080


	//----- nvinfo : EIATTR_SW_WAR
	.align		4
.L_1545:
        /*00f0*/ 	.byte	0x04, 0x36
        /*00f2*/ 	.short	(.L_1547 - .L_1546)
.L_1546:
        /*00f4*/ 	.word	0x00000008
.L_1547:


//--------------------- .nv.info._ZN18transformer_engine13normalization26rmsnorm_bwd_general_kernelINS0_13Kernel_traitsI13__nv_bfloat16fS3_fjLj4096ELj1ELj1ELj4ELj16ENS0_18Kernel_traits_baseILj4096ES3_fS3_fjLj128EEEEELb0EEEvNS0_20BackwardKernelParamsE --------------------------
	.section	.nv.info._ZN18transformer_engine13normalization26rmsnorm_bwd_general_kernelINS0_13Kernel_traitsI13__nv_bfloat16fS3_fjLj4096ELj1ELj1ELj4ELj16ENS0_18Kernel_traits_baseILj4096ES3_fS3_fjLj128EEEEELb0EEEvNS0_20BackwardKernelParamsE,"",@"SHT_CUDA_INFO"
	.sectionflags	@""
	.align	4


	//----- nvinfo : EIATTR_CUDA_API_VERSION
	.align		4
        /*0000*/ 	.byte	0x04, 0x37
        /*0002*/ 	.short	(.L_1549 - .L_1548)
.L_1548:
        /*0004*/ 	.word	0x00000082


	//----- nvinfo : EIATTR_KPARAM_INFO
	.align		4
.L_1549:
        /*0008*/ 	.byte	0x04, 0x17
        /*000a*/ 	.short	(.L_1551 - .L_1550)
.L_1550:
        /*000c*/ 	.word	0x00000000
        /*0010*/ 	.short	0x0000
        /*0012*/ 	.short	0x0000
        /*0014*/ 	.byte	0x00, 0xf0, 0x01, 0x02


	//----- nvinfo : EIATTR_SPARSE_MMA_MASK
	.align		4
.L_1551:
        /*0018*/ 	.byte	0x03, 0x50
        /*001a*/ 	.short	0x0000


	//----- nvinfo : EIATTR_MAXREG_COUNT
	.align		4
        /*001c*/ 	.byte	0x03, 0x1b
        /*001e*/ 	.short	0x00ff


	//----- nvinfo : EIATTR_NUM_BARRIERS
	.align		4
        /*0020*/ 	.byte	0x02, 0x4c
        /*0022*/ 	.byte	0x01
	.zero		1


	//----- nvinfo : EIATTR_MERCURY_ISA_VERSION
	.align		4
        /*0024*/ 	.byte	0x03, 0x5f
        /*0026*/ 	.short	0x0101


	//----- nvinfo : EIATTR_COOP_GROUP_MASK_REGIDS
	.align		4
        /*0028*/ 	.byte	0x04, 0x29
        /*002a*/ 	.short	(.L_1553 - .L_1552)


	//   ....[0]....
.L_1552:
        /*002c*/ 	.word	0xffffffff


	//   ....[1]....
        /*0030*/ 	.word	0xffffffff


	//   ....[2]....
        /*0034*/ 	.word	0xffffffff


	//   ....[3]....
        /*0038*/ 	.word	0xffffffff


	//   ....[4]....
        /*003c*/ 	.word	0xffffffff


	//   ....[5]....
        /*0040*/ 	.word	0xffffffff


	//   ....[6]....
        /*0044*/ 	.word	0xffffffff


	//   ....[7]....
        /*0048*/ 	.word	0xffffffff


	//   ....[8]....
        /*004c*/ 	.word	0xffffffff


	//   ....[9]....
        /*0050*/ 	.word	0xffffffff


	//   ....[10]....
        /*0054*/ 	.word	0xffffffff


	//   ....[11]....
        /*0058*/ 	.word	0xffffffff


	//   ....[12]....
        /*005c*/ 	.word	0xffffffff


	//   ....[13]....
        /*0060*/ 	.word	0xffffffff


	//   ....[14]....
        /*0064*/ 	.word	0xffffffff


	//   ....[15]....
        /*0068*/ 	.word	0xffffffff


	//   ....[16]....
        /*006c*/ 	.word	0xffffffff


	//   ....[17]....
        /*0070*/ 	.word	0xffffffff


	//   ....[18]....
        /*0074*/ 	.word	0xffffffff


	//   ....[19]....
        /*0078*/ 	.word	0xffffffff


	//   ....[20]....
        /*007c*/ 	.word	0xffffffff


	//   ....[21]....
        /*0080*/ 	.word	0xffffffff


	//   ....[22]....
        /*0084*/ 	.word	0xffffffff


	//   ....[23]....
        /*0088*/ 	.word	0xffffffff


	//   ....[24]....
        /*008c*/ 	.word	0xffffffff


	//----- nvinfo : EIATTR_COOP_GROUP_INSTR_OFFSETS
	.align		4
.L_1553:
        /*0090*/ 	.byte	0x04, 0x28
        /*0092*/ 	.short	(.L_1555 - .L_1554)


	//   ....[0]....
.L_1554:
        /*0094*/ 	.word	0x00003ea0


	//   ....[1]....
        /*0098*/ 	.word	0x00003ed0


	//   ....[2]....
        /*009c*/ 	.word	0x00003f00


	//   ....[3]....
        /*00a0*/ 	.word	0x00003f10


	//   ....[4]....
        /*00a4*/ 	.word	0x00003f40


	//   ....[5]....
        /*00a8*/ 	.word	0x00003f50


	//   ....[6]....
        /*00ac*/ 	.word	0x00003f80


	//   ....[7]....
        /*00b0*/ 	.word	0x00003f90


	//   ....[8]....
        /*00b4*/ 	.word	0x00003fc0


	//   ....[9]....
        /*00b8*/ 	.word	0x00003fe0


	//   ....[10]....
        /*00bc*/ 	.word	0x000048e0


	//   ....[11]....
        /*00c0*/ 	.word	0x00004920


	//   ....[12]....
        /*00c4*/ 	.word	0x00004940


	//   ....[13]....
        /*00c8*/ 	.word	0x00004960


	//   ....[14]....
        /*00cc*/ 	.word	0x00004980


	//   ....[15]....
        /*00d0*/ 	.word	0x000049b0


	//   ....[16]....
        /*00d4*/ 	.word	0x000049d0


	//   ....[17]....
        /*00d8*/ 	.word	0x00004a00


	//   ....[18]....
        /*00dc*/ 	.word	0x00004a10


	//   ....[19]....
        /*00e0*/ 	.word	0x00004a40


	//   ....[20]....
        /*00e4*/ 	.word	0x00004a50


	//   ....[21]....
        /*00e8*/ 	.word	0x00004a80


	//   ....[22]....
        /*00ec*/ 	.word	0x00004a90


	//   ....[23]....
        /*00f0*/ 	.word	0x00004ac0


	//   ....[24]....
        /*00f4*/ 	.word	0x00004ad0


	//----- nvinfo : EIATTR_EXIT_INSTR_OFFSETS
	.align		4
.L_1555:
        /*00f8*/ 	.byte	0x04, 0x1c
        /*00fa*/ 	.short	(.L_1557 - .L_1556)


	//   ....[0]....
.L_1556:
        /*00fc*/ 	.word	0x00005b70


	//   ....[1]....
        /*0100*/ 	.word	0x00005d40


	//   ....[2]....
        /*0104*/ 	.word	0x00005f00


	//   ....[3]....
        /*0108*/ 	.word	0x000060c0


	//   ....[4]....
        /*010c*/ 	.word	0x00006280


	//   ....[5]....
        /*0110*/ 	.word	0x00006440


	//   ....[6]....
        /*0114*/ 	.word	0x00006600


	//   ....[7]....
        /*0118*/ 	.word	0x000067c0


	//   ....[8]....
        /*011c*/ 	.word	0x00006840


	//   ....[9]....
        /*0120*/ 	.word	0x000068c0


	//   ....[10]....
        /*0124*/ 	.word	0x000068e0


	//----- nvinfo : EIATTR_MAX_THREADS
	.align		4
.L_1557:
        /*0128*/ 	.byte	0x04, 0x05
        /*012a*/ 	.short	(.L_1559 - .L_1558)
.L_1558:
        /*012c*/ 	.word	0x00000080
        /*0130*/ 	.word	0x00000001
        /*0134*/ 	.word	0x00000001


	//----- nvinfo : EIATTR_CRS_STACK_SIZE
	.align		4
.L_1559:
        /*0138*/ 	.byte	0x04, 0x1e
        /*013a*/ 	.short	(.L_1561 - .L_1560)
.L_1560:
        /*013c*/ 	.word	0x00000000


	//----- nvinfo : EIATTR_CBANK_PARAM_SIZE
	.align		4
.L_1561:
        /*0140*/ 	.byte	0x03, 0x19
        /*0142*/ 	.short	0x0080


	//----- nvinfo : EIATTR_PARAM_CBANK
	.align		4
        /*0144*/ 	.byte	0x04, 0x0a
        /*0146*/ 	.short	(.L_1563 - .L_1562)
	.align		4
.L_1562:
        /*0148*/ 	.word	index@(.nv.constant0._ZN18transformer_engine13normalization26rmsnorm_bwd_general_kernelINS0_13Kernel_traitsI13__nv_bfloat16fS3_fjLj4096ELj1ELj1ELj4ELj16ENS0_18Kernel_traits_baseILj4096ES3_fS3_fjLj128EEEEELb0EEEvNS0_20BackwardKernelParamsE)
        /*014c*/ 	.short	0x0210
        /*014e*/ 	.short	0x0080


	//----- nvinfo : EIATTR_SW_WAR
	.align		4
.L_1563:
        /*0150*/ 	.byte	0x04, 0x36
        /*0152*/ 	.short	(.L_1565 - .L_1564)
.L_1564:
        /*0154*/ 	.word	0x00000008
.L_1565:


//--------------------- .nv.info._ZN18transformer_engine13normalization26rmsnorm_bwd_general_kernelINS0_13Kernel_traitsI13__nv_bfloat16S3_S3_fjLj4096ELj1ELj1ELj4ELj16ENS0_18Kernel_traits_baseILj4096ES3_S3_S3_fjLj128EEEEELb0EEEvNS0_20BackwardKernelParamsE --------------------------
	.section	.nv.info._ZN18transformer_engine13normalization26rmsnorm_bwd_general_kernelINS0_13Kernel_traitsI13__nv_bfloat16S3_S3_fjLj4096ELj1ELj1ELj4ELj16ENS0_18Kernel_traits_baseILj4096ES3_S3_S3_fjLj128EEEEELb0EEEvNS0_20BackwardKernelParamsE,"",@"SHT_CUDA_INFO"
	.sectionflags	@""
	.align	4


	//----- nvinfo : EIATTR_CUDA_API_VERSION
	.align		4
        /*0000*/ 	.byte	0x04, 0x37
        /*0002*/ 	.short	(.L_1567 - .L_1566)
.L_1566:
        /*0004*/ 	.word	0x00000082


	//----- nvinfo : EIATTR_KPARAM_INFO
	.align		4
.L_1567:
        /*0008*/ 	.byte	0x04, 0x17
        /*000a*/ 	.short	(.L_1569 - .L_1568)
.L_1568:
        /*000c*/ 	.word	0x00000000
        /*0010*/ 	.short	0x0000
        /*0012*/ 	.short	0x0000
        /*0014*/ 	.byte	0x00, 0xf0, 0x01, 0x02


	//----- nvinfo : EIATTR_SPARSE_MMA_MASK
	.align		4
.L_1569:
        /*0018*/ 	.byte	0x03, 0x50
        /*001a*/ 	.short	0x0000


	//----- nvinfo : EIATTR_MAXREG_COUNT
	.align		4
        /*001c*/ 	.byte	0x03, 0x1b
        /*001e*/ 	.short	0x00ff


	//----- nvinfo : EIATTR_NUM_BARRIERS
	.align		4
        /*0020*/ 	.byte	0x02, 0x4c
        /*0022*/ 	.byte	0x01
	.zero		1


	//----- nvinfo : EIATTR_MERCURY_ISA_VERSION
	.align		4
        /*0024*/ 	.byte	0x03, 0x5f
        /*0026*/ 	.short	0x0101


	//----- nvinfo : EIATTR_COOP_GROUP_MASK_REGIDS
	.align		4
        /*0028*/ 	.byte	0x04, 0x29
        /*002a*/ 	.short	(.L_1571 - .L_1570)


	//   ....[0]....
.L_1570:
        /*002c*/ 	.word	0xffffffff


	//   ....[1]....
        /*0030*/ 	.word	0xffffffff


	//   ....[2]....
        /*0034*/ 	.word	0xffffffff


	//   ....[3]....
        /*0038*/ 	.word	0xffffffff


	//   ....[4]....
        /*003c*/ 	.word	0xffffffff


	//   ....[5]....
        /*0040*/ 	.word	0xffffffff


	//   ....[6]....
        /*0044*/ 	.word	0xffffffff


	//   ....[7]....
        /*0048*/ 	.word	0xffffffff


	//   ....[8]....
        /*004c*/ 	.word	0xffffffff


	//   ....[9]....
        /*0050*/ 	.word	0xffffffff


	//   ....[10]....
        /*0054*/ 	.word	0xffffffff


	//   ....[11]....
        /*0058*/ 	.word	0xffffffff


	//   ....[12]....
        /*005c*/ 	.word	0xffffffff


	//   ....[13]....
        /*0060*/ 	.word	0xffffffff


	//   ....[14]....
        /*0064*/ 	.word	0xffffffff


	//   ....[15]....
        /*0068*/ 	.word	0xffffffff


	//   ....[16]....
        /*006c*/ 	.word	0xffffffff


	//   ....[17]....
        /*0070*/ 	.word	0xffffffff


	//   ....[18]....
        /*0074*/ 	.word	0xffffffff


	//   ....[19]....
        /*0078*/ 	.word	0xffffffff


	//   ....[20]....
        /*007c*/ 	.word	0xffffffff


	//   ....[21]....
        /*0080*/ 	.word	0xffffffff


	//   ....[22]....
        /*0084*/ 	.word	0xffffffff


	//   ....[23]....
        /*0088*/ 	.word	0xffffffff


	//   ....[24]....
        /*008c*/ 	.word	0xffffffff


	//----- nvinfo : EIATTR_COOP_GROUP_INSTR_OFFSETS
	.align		4
.L_1571:
        /*0090*/ 	.byte	0x04, 0x28
        /*0092*/ 	.short	(.L_1573 - .L_1572)


	//   ....[0]....
.L_1572:
        /*0094*/ 	.word	0x00003a00


	//   ....[1]....
        /*0098*/ 	.word	0x00003a40


	//   ....[2]....
        /*009c*/ 	.word	0x00003a70


	//   ....[3]....
        /*00a0*/ 	.word	0x00003a80


	//   ....[4]....
        /*00a4*/ 	.word	0x00003ab0


	//   ....[5]....
        /*00a8*/ 	.word	0x00003ac0


	//   ....[6]....
        /*00ac*/ 	.word	0x00003af0


	//   ....[7]....
        /*00b0*/ 	.word	0x00003b00


	//   ....[8]....
        /*00b4*/ 	.word	0x00003b30


	//   ....[9]....
        /*00b8*/ 	.word	0x00003b50


	//   ....[10]....
        /*00bc*/ 	.word	0x000043f0


	//   ....[11]....
        /*00c0*/ 	.word	0x00004430


	//   ....[12]....
        /*00c4*/ 	.word	0x00004450


	//   ....[13]....
        /*00c8*/ 	.word	0x00004470


	//   ....[14]....
        /*00cc*/ 	.word	0x00004490


	//   ....[15]....
        /*00d0*/ 	.word	0x000044c0


	//   ....[16]....
        /*00d4*/ 	.word	0x000044e0


	//   ....[17]....
        /*00d8*/ 	.word	0x00004510


	//   ....[18]....
        /*00dc*/ 	.word	0x00004520


	//   ....[19]....
        /*00e0*/ 	.word	0x00004550


	//   ....[20]....
        /*00e4*/ 	.word	0x00004560


	//   ....[21]....
        /*00e8*/ 	.word	0x00004590


	//   ....[22]....
        /*00ec*/ 	.word	0x000045a0


	//   ....[23]....
        /*00f0*/ 	.word	0x000045d0


	//   ....[24]....
        /*00f4*/ 	.word	0x000045e0


	//----- nvinfo : EIATTR_EXIT_INSTR_OFFSETS
	.align		4
.L_1573:
        /*00f8*/ 	.byte	0x04, 0x1c
        /*00fa*/ 	.short	(.L_1575 - .L_1574)


	//   ....[0]....
.L_1574:
        /*00fc*/ 	.word	0x00005680


	//   ....[1]....
        /*0100*/ 	.word	0x000058c0


	//   ....[2]....
        /*0104*/ 	.word	0x00005af0


	//   ....[3]....
        /*0108*/ 	.word	0x00005d20


	//   ....[4]....
        /*010c*/ 	.word	0x00005da0


	//   ....[5]....
        /*0110*/ 	.word	0x00005ea0


	//   ....[6]....
        /*0114*/ 	.word	0x00005ec0


	//----- nvinfo : EIATTR_MAX_THREADS
	.align		4
.L_1575:
        /*0118*/ 	.byte	0x04, 0x05
        /*011a*/ 	.short	(.L_1577 - .L_1576)
.L_1576:
        /*011c*/ 	.word	0x00000080
        /*0120*/ 	.word	0x00000001
        /*0124*/ 	.word	0x00000001


	//----- nvinfo : EIATTR_CRS_STACK_SIZE
	.align		4
.L_1577:
        /*0128*/ 	.byte	0x04, 0x1e
        /*012a*/ 	.short	(.L_1579 - .L_1578)
.L_1578:
        /*012c*/ 	.word	0x00000000


	//----- nvinfo : EIATTR_CBANK_PARAM_SIZE
	.align		4
.L_1579:
        /*0130*/ 	.byte	0x03, 0x19
        /*0132*/ 	.short	0x0080


	//----- nvinfo : EIATTR_PARAM_CBANK
	.align		4
        /*0134*/ 	.byte	0x04, 0x0a
        /*0136*/ 	.short	(.L_1581 - .L_1580)
	.align		4
.L_1580:
        /*0138*/ 	.word	index@(.nv.constant0._ZN18transformer_engine13normalization26rmsnorm_bwd_general_kernelINS0_13Kernel_traitsI13__nv_bfloat16S3_S3_fjLj4096ELj1ELj1ELj4ELj16ENS0_18Kernel_traits_baseILj4096ES3_S3_S3_fjLj128EEEEELb0EEEvNS0_20BackwardKernelParamsE)
        /*013c*/ 	.short	0x0210
        /*013e*/ 	.short	0x0080


	//----- nvinfo : EIATTR_SW_WAR
	.align		4
.L_1581:
        /*0140*/ 	.byte	0x04, 0x36
        /*0142*/ 	.short	(.L_1583 - .L_1582)
.L_1582:
        /*0144*/ 	.word	0x00000008
.L_1583:


//--------------------- .nv.info._ZN18transformer_engine13normalization26rmsnorm_bwd_general_kernelINS0_13Kernel_traitsI6__halffS3_fjLj4096ELj1ELj1ELj4ELj16ENS0_18Kernel_traits_baseILj4096ES3_fS3_fjLj128EEEEELb0EEEvNS0_20BackwardKernelParamsE --------------------------
	.section	.nv.info._ZN18transformer_engine13normalization26rmsnorm_bwd_general_kernelINS0_13Kernel_traitsI6__halffS3_fjLj4096ELj1ELj1ELj4ELj16ENS0_18Kernel_traits_baseILj4096ES3_fS3_fjLj128EEEEELb0EEEvNS0_20BackwardKernelParamsE,"",@"SHT_CUDA_INFO"
	.sectionflags	@""
	.align	4


	//----- nvinfo : EIATTR_CUDA_API_VERSION
	.align		4
        /*0000*/ 	.byte	0x04, 0x37
        /*0002*/ 	.short	(.L_1585 - .L_1584)
.L_1584:
        /*0004*/ 	.word	0x00000082


	//----- nvinfo : EIATTR_KPARAM_INFO
	.align		4
.L_1585:
        /*0008*/ 	.byte	0x04, 0x17
        /*000a*/ 	.short	(.L_1587 - .L_1586)
.L_1586:
        /*000c*/ 	.word	0x00000000
        /*0010*/ 	.short	0x0000
        /*0012*/ 	.short	0x0000
        /*0014*/ 	.byte	0x00, 0xf0, 0x01, 0x02


	//----- nvinfo : EIATTR_SPARSE_MMA_MASK
	.align		4
.L_1587:
        /*0018*/ 	.byte	0x03, 0x50
        /*001a*/ 	.short	0x0000


	//----- nvinfo : EIATTR_MAXREG_COUNT
	.align		4
        /*001c*/ 	.byte	0x03, 0x1b
        /*001e*/ 	.short	0x00ff


	//----- nvinfo : EIATTR_NUM_BARRIERS
	.align		4
        /*0020*/ 	.byte	0x02, 0x4c
        /*0022*/ 	.byte	0x01
	.zero		1


	//----- nvinfo : EIATTR_MERCURY_ISA_VERSION
	.align		4
        /*0024*/ 	.byte	0x03, 0x5f
        /*0026*/ 	.short	0x0101


	//----- nvinfo : EIATTR_COOP_GROUP_MASK_REGIDS
	.align		4
        /*0028*/ 	.byte	0x04, 0x29
        /*002a*/ 	.short	(.L_1589 - .L_1588)


	//   ....[0]....
.L_1588:
        /*002c*/ 	.word	0xffffffff


	//   ....[1]....
        /*0030*/ 	.word	0xffffffff


	//   ....[2]....
        /*0034*/ 	.word	0xffffffff


	//   ....[3]....
        /*0038*/ 	.word	0xffffffff


	//   ....[4]....
        /*003c*/ 	.word	0xffffffff


	//   ....[5]....
        /*0040*/ 	.word	0xffffffff


	//   ....[6]....
        /*0044*/ 	.word	0xffffffff


	//   ....[7]....
        /*0048*/ 	.word	0xffffffff


	//   ....[8]....
        /*004c*/ 	.word	0xffffffff


	//   ....[9]....
        /*0050*/ 	.word	0xffffffff


	//   ....[10]....
        /*0054*/ 	.word	0xffffffff


	//   ....[11]....
        /*0058*/ 	.word	0xffffffff


	//   ....[12]....
        /*005c*/ 	.word	0xffffffff


	//   ....[13]....
        /*0060*/ 	.word	0xffffffff


	//   ....[14]....
        /*0064*/ 	.word	0xffffffff


	//   ....[15]....
        /*0068*/ 	.word	0xffffffff


	//   ....[16]....
        /*006c*/ 	.word	0xffffffff


	//   ....[17]....
        /*0070*/ 	.word	0xffffffff


	//   ....[18]....
        /*0074*/ 	.word	0xffffffff


	//   ....[19]....
        /*0078*/ 	.word	0xffffffff


	//   ....[20]....
        /*007c*/ 	.word	0xffffffff


	//   ....[21]....
        /*0080*/ 	.word	0xffffffff


	//   ....[22]....
        /*0084*/ 	.word	0xffffffff


	//   ....[23]....
        /*0088*/ 	.word	0xffffffff


	//   ....[24]....
        /*008c*/ 	.word	0xffffffff


	//----- nvinfo : EIATTR_COOP_GROUP_INSTR_OFFSETS
	.align		4
.L_1589:
        /*0090*/ 	.byte	0x04, 0x28
        /*0092*/ 	.short	(.L_1591 - .L_1590)


	//   ....[0]....
.L_1590:
        /*0094*/ 	.word	0x00003ea0


	//   ....[1]....
        /*0098*/ 	.word	0x00003ed0


	//   ....[2]....
        /*009c*/ 	.word	0x00003f00


	//   ....[3]....
        /*00a0*/ 	.word	0x00003f10


	//   ....[4]....
        /*00a4*/ 	.word	0x00003f40


	//   ....[5]....
        /*00a8*/ 	.word	0x00003f50


	//   ....[6]....
        /*00ac*/ 	.word	0x00003f80


	//   ....[7]....
        /*00b0*/ 	.word	0x00003f90


	//   ....[8]....
        /*00b4*/ 	.word	0x00003fc0


	//   ....[9]....
        /*00b8*/ 	.word	0x00003fe0


	//   ....[10]....
        /*00bc*/ 	.word	0x000048e0


	//   ....[11]....
        /*00c0*/ 	.word	0x00004920


	//   ....[12]....
        /*00c4*/ 	.word	0x00004940


	//   ....[13]....
        /*00c8*/ 	.word	0x00004960


	//   ....[14]....
        /*00cc*/ 	.word	0x00004980


	//   ....[15]....
        /*00d0*/ 	.word	0x000049b0


	//   ....[16]....
        /*00d4*/ 	.word	0x000049d0


	//   ....[17]....
        /*00d8*/ 	.word	0x00004a00


	//   ....[18]....
        /*00dc*/ 	.word	0x00004a10


	//   ....[19]....
        /*00e0*/ 	.word	0x00004a40


	//   ....[20]....
        /*00e4*/ 	.word	0x00004a50


	//   ....[21]....
        /*00e8*/ 	.word	0x00004a80


	//   ....[22]....
        /*00ec*/ 	.word	0x00004a90


	//   ....[23]....
        /*00f0*/ 	.word	0x00004ac0


	//   ....[24]....
        /*00f4*/ 	.word	0x00004ad0


	//----- nvinfo : EIATTR_EXIT_INSTR_OFFSETS
	.align		4
.L_1591:
        /*00f8*/ 	.byte	0x04, 0x1c
        /*00fa*/ 	.short	(.L_1593 - .L_1592)


	//   ....[0]....
.L_1592:
        /*00fc*/ 	.word	0x00005b70


	//   ....[1]....
        /*0100*/ 	.word	0x00005d40


	//   ....[2]....
        /*0104*/ 	.word	0x00005f00


	//   ....[3]....
        /*0108*/ 	.word	0x000060c0


	//   ....[4]....
        /*010c*/ 	.word	0x00006280


	//   ....[5]....
        /*0110*/ 	.word	0x00006440


	//   ....[6]....
        /*0114*/ 	.word	0x00006600


	//   ....[7]....
        /*0118*/ 	.word	0x000067c0


	//   ....[8]....
        /*011c*/ 	.word	0x00006840


	//   ....[9]....
        /*0120*/ 	.word	0x000068c0


	//   ....[10]....
        /*0124*/ 	.word	0x000068e0


	//----- nvinfo : EIATTR_MAX_THREADS
	.align		4
.L_1593:
        /*0128*/ 	.byte	0x04, 0x05
        /*012a*/ 	.short	(.L_1595 - .L_1594)
.L_1594:
        /*012c*/ 	.word	0x00000080
        /*0130*/ 	.word	0x00000001
        /*0134*/ 	.word	0x00000001


	//----- nvinfo : EIATTR_CRS_STACK_SIZE
	.align		4
.L_1595:
        /*0138*/ 	.byte	0x04, 0x1e
        /*013a*/ 	.short	(.L_1597 - .L_1596)
.L_1596:
        /*013c*/ 	.word	0x00000000


	//----- nvinfo : EIATTR_CBANK_PARAM_SIZE
	.align		4
.L_1597:
        /*0140*/ 	.byte	0x03, 0x19
        /*0142*/ 	.short	0x0080


	//----- nvinfo : EIATTR_PARAM_CBANK
	.align		4
        /*0144*/ 	.byte	0x04, 0x0a
        /*0146*/ 	.short	(.L_1599 - .L_1598)
	.align		4
.L_1598:
        /*0148*/ 	.word	index@(.nv.constant0._ZN18transformer_engine13normalization26rmsnorm_bwd_general_kernelINS0_13Kernel_traitsI6__halffS3_fjLj4096ELj1ELj1ELj4ELj16ENS0_18Kernel_traits_baseILj4096ES3_fS3_fjLj128EEEEELb0EEEvNS0_20BackwardKernelParamsE)
        /*014c*/ 	.short	0x0210
        /*014e*/ 	.short	0x0080


	//----- nvinfo : EIATTR_SW_WAR
	.align		4
.L_1599:
        /*0150*/ 	.byte	0x04, 0x36
        /*0152*/ 	.short	(.L_1601 - .L_1600)
.L_1600:
        /*0154*/ 	.word	0x00000008
.L_1601:


//--------------------- .nv.info._ZN18transformer_engine13normalization26rmsnorm_bwd_general_kernelINS0_13Kernel_traitsI6__halfS3_S3_fjLj4096ELj1ELj1ELj4ELj16ENS0_18Kernel_traits_baseILj4096ES3_S3_S3_fjLj128EEEEELb0EEEvNS0_20BackwardKernelParamsE --------------------------
	.section	.nv.info._ZN18transformer_engine13normalization26rmsnorm_bwd_general_kernelINS0_13Kernel_traitsI6__halfS3_S3_fjLj4096ELj1ELj1ELj4ELj16ENS0_18Kernel_traits_baseILj4096ES3_S3_S3_fjLj128EEEEELb0EEEvNS0_20BackwardKernelParamsE,"",@"SHT_CUDA_INFO"
	.sectionflags	@""
	.align	4


	//----- nvinfo : EIATTR_CUDA_API_VERSION
	.align		4
        /*0000*/ 	.byte	0x04, 0x37
        /*0002*/ 	.short	(.L_1603 - .L_1602)
.L_1602:
        /*0004*/ 	.word	0x00000082


	//----- nvinfo : EIATTR_KPARAM_INFO
	.align		4
.L_1603:
        /*0008*/ 	.byte	0x04, 0x17
        /*000a*/ 	.short	(.L_1605 - .L_1604)
.L_1604:
        /*000c*/ 	.word	0x00000000
        /*0010*/ 	.short	0x0000
        /*0012*/ 	.short	0x0000
        /*0014*/ 	.byte	0x00, 0xf0, 0x01, 0x02


	//----- nvinfo : EIATTR_SPARSE_MMA_MASK
	.align		4
.L_1605:
        /*0018*/ 	.byte	0x03, 0x50
        /*001a*/ 	.short	0x0000


	//----- nvinfo : EIATTR_MAXREG_COUNT
	.align		4
        /*001c*/ 	.byte	0x03, 0x1b
        /*001e*/ 	.short	0x00ff


	//----- nvinfo : EIATTR_NUM_BARRIERS
	.align		4
        /*0020*/ 	.byte	0x02, 0x4c
        /*0022*/ 	.byte	0x01
	.zero		1


	//----- nvinfo : EIATTR_MERCURY_ISA_VERSION
	.align		4
        /*0024*/ 	.byte	0x03, 0x5f
        /*0026*/ 	.short	0x0101


	//----- nvinfo : EIATTR_COOP_GROUP_MASK_REGIDS
	.align		4
        /*0028*/ 	.byte	0x04, 0x29
        /*002a*/ 	.short	(.L_1607 - .L_1606)


	//   ....[0]....
.L_1606:
        /*002c*/ 	.word	0xffffffff


	//   ....[1]....
        /*0030*/ 	.word	0xffffffff


	//   ....[2]....
        /*0034*/ 	.word	0xffffffff


	//   ....[3]....
        /*0038*/ 	.word	0xffffffff


	//   ....[4]....
        /*003c*/ 	.word	0xffffffff


	//   ....[5]....
        /*0040*/ 	.word	0xffffffff


	//   ....[6]....
        /*0044*/ 	.word	0xffffffff


	//   ....[7]....
        /*0048*/ 	.word	0xffffffff


	//   ....[8]....
        /*004c*/ 	.word	0xffffffff


	//   ....[9]....
        /*0050*/ 	.word	0xffffffff


	//   ....[10]....
        /*0054*/ 	.word	0xffffffff


	//   ....[11]....
        /*0058*/ 	.word	0xffffffff


	//   ....[12]....
        /*005c*/ 	.word	0xffffffff


	//   ....[13]....
        /*0060*/ 	.word	0xffffffff


	//   ....[14]....
        /*0064*/ 	.word	0xffffffff


	//   ....[15]....
        /*0068*/ 	.word	0xffffffff


	//   ....[16]....
        /*006c*/ 	.word	0xffffffff


	//   ....[17]....
        /*0070*/ 	.word	0xffffffff


	//   ....[18]....
        /*0074*/ 	.word	0xffffffff


	//   ....[19]....
        /*0078*/ 	.word	0xffffffff


	//   ....[20]....
        /*007c*/ 	.word	0xffffffff


	//   ....[21]....
        /*0080*/ 	.word	0xffffffff


	//   ....[22]....
        /*0084*/ 	.word	0xffffffff


	//   ....[23]....
        /*0088*/ 	.word	0xffffffff


	//   ....[24]....
        /*008c*/ 	.word	0xffffffff


	//----- nvinfo : EIATTR_COOP_GROUP_INSTR_OFFSETS
	.align		4
.L_1607:
        /*0090*/ 	.byte	0x04, 0x28
        /*0092*/ 	.short	(.L_1609 - .L_1608)


	//   ....[0]....
.L_1608:
        /*0094*/ 	.word	0x00003710


	//   ....[1]....
        /*0098*/ 	.word	0x00003750


	//   ....[2]....
        /*009c*/ 	.word	0x00003780


	//   ....[3]....
        /*00a0*/ 	.word	0x00003790


	//   ....[4]....
        /*00a4*/ 	.word	0x000037c0


	//   ....[5]....
        /*00a8*/ 	.word	0x000037d0


	//   ....[6]....
        /*00ac*/ 	.word	0x00003800


	//   ....[7]....
        /*00b0*/ 	.word	0x00003810


	//   ....[8]....
        /*00b4*/ 	.word	0x00003850


	//   ....[9]....
        /*00b8*/ 	.word	0x00003860


	//   ....[10]....
        /*00bc*/ 	.word	0x00004100


	//   ....[11]....
        /*00c0*/ 	.word	0x00004140


	//   ....[12]....
        /*00c4*/ 	.word	0x00004160


	//   ....[13]....
        /*00c8*/ 	.word	0x00004180


	//   ....[14]....
        /*00cc*/ 	.word	0x000041a0


	//   ....[15]....
        /*00d0*/ 	.word	0x000041d0


	//   ....[16]....
        /*00d4*/ 	.word	0x000041f0


	//   ....[17]....
        /*00d8*/ 	.word	0x00004220


	//   ....[18]....
        /*00dc*/ 	.word	0x00004230


	//   ....[19]....
        /*00e0*/ 	.word	0x00004260


	//   ....[20]....
        /*00e4*/ 	.word	0x00004270


	//   ....[21]....
        /*00e8*/ 	.word	0x000042a0


	//   ....[22]....
        /*00ec*/ 	.word	0x000042b0


	//   ....[23]....
        /*00f0*/ 	.word	0x000042e0


	//   ....[24]....
        /*00f4*/ 	.word	0x000042f0


	//----- nvinfo : EIATTR_EXIT_INSTR_OFFSETS
	.align		4
.L_1609:
        /*00f8*/ 	.byte	0x04, 0x1c
        /*00fa*/ 	.short	(.L_1611 - .L_1610)


	//   ....[0]....
.L_1610:
        /*00fc*/ 	.word	0x00005390


	//   ....[1]....
        /*0100*/ 	.word	0x000055d0


	//   ....[2]....
        /*0104*/ 	.word	0x00005800


	//   ....[3]....
        /*0108*/ 	.word	0x00005a30


	//   ....[4]....
        /*010c*/ 	.word	0x00005ab0


	//   ....[5]....
        /*0110*/ 	.word	0x00005bb0


	//   ....[6]....
        /*0114*/ 	.word	0x00005bd0


	//----- nvinfo : EIATTR_MAX_THREADS
	.align		4
.L_1611:
        /*0118*/ 	.byte	0x04, 0x05
        /*011a*/ 	.short	(.L_1613 - .L_1612)
.L_1612:
        /*011c*/ 	.word	0x00000080
        /*0120*/ 	.word	0x00000001
        /*0124*/ 	.word	0x00000001


	//----- nvinfo : EIATTR_CRS_STACK_SIZE
	.align		4
.L_1613:
        /*0128*/ 	.byte	0x04, 0x1e
        /*012a*/ 	.short	(.L_1615 - .L_1614)
.L_1614:
        /*012c*/ 	.word	0x00000000


	//----- nvinfo : EIATTR_CBANK_PARAM_SIZE
	.align		4
.L_1615:
        /*0130*/ 	.byte	0x03, 0x19
        /*0132*/ 	.short	0x0080


	//----- nvinfo : EIATTR_PARAM_CBANK
	.align		4
        /*0134*/ 	.byte	0x04, 0x0a
        /*0136*/ 	.short	(.L_1617 - .L_1616)
	.align		4
.L_1616:
        /*0138*/ 	.word	index@(.nv.constant0._ZN18transformer_engine13normalization26rmsnorm_bwd_general_kernelINS0_13Kernel_traitsI6__halfS3_S3_fjLj4096ELj1ELj1ELj4ELj16ENS0_18Kernel_traits_baseILj4096ES3_S3_S3_fjLj128EEEEELb0EEEvNS0_20BackwardKernelParamsE)
        /*013c*/ 	.short	0x0210
        /*013e*/ 	.short	0x0080


	//----- nvinfo : EIATTR_SW_WAR
	.align		4
.L_1617:
        /*0140*/ 	.byte	0x04, 0x36
        /*0142*/ 	.short	(.L_1619 - .L_1618)
.L_1618:
        /*0144*/ 	.word	0x00000008
.L_1619:


//--------------------- .nv.info._ZN18transformer_engine13normalization26rmsnorm_bwd_general_kernelINS0_13Kernel_traitsIffffjLj4096ELj1ELj1ELj4ELj16ENS0_18Kernel_traits_baseILj4096EffffjLj128EEEEELb0EEEvNS0_20BackwardKernelParamsE --------------------------
	.section	.nv.info._ZN18transformer_engine13normalization26rmsnorm_bwd_general_kernelINS0_13Kernel_traitsIffffjLj4096ELj1ELj1ELj4ELj16ENS0_18Kernel_traits_baseILj4096EffffjLj128EEEEELb0EEEvNS0_20BackwardKernelParamsE,"",@"SHT_CUDA_INFO"
	.sectionflags	@""
	.align	4


	//----- nvinfo : EIATTR_CUDA_API_VERSION
	.align		4
        /*0000*/ 	.byte	0x04, 0x37
        /*0002*/ 	.short	(.L_1621 - .L_1620)
.L_1620:
        /*0004*/ 	.word	0x00000082


	//----- nvinfo : EIATTR_KPARAM_INFO
	.align		4
.L_1621:
        /*0008*/ 	.byte	0x04, 0x17
        /*000a*/ 	.short	(.L_1623 - .L_1622)
.L_1622:
        /*000c*/ 	.word	0x00000000
        /*0010*/ 	.short	0x0000
        /*0012*/ 	.short	0x0000
        /*0014*/ 	.byte	0x00, 0xf0, 0x01, 0x02


	//----- nvinfo : EIATTR_SPARSE_MMA_MASK
	.align		4
.L_1623:
        /*0018*/ 	.byte	0x03, 0x50
        /*001a*/ 	.short	0x0000


	//----- nvinfo : EIATTR_MAXREG_COUNT
	.align		4
        /*001c*/ 	.byte	0x03, 0x1b
        /*001e*/ 	.short	0x00ff


	//----- nvinfo : EIATTR_NUM_BARRIERS
	.align		4
        /*0020*/ 	.byte	0x02, 0x4c
        /*0022*/ 	.byte	0x01
	.zero		1


	//----- nvinfo : EIATTR_MERCURY_ISA_VERSION
	.align		4
        /*0024*/ 	.byte	0x03, 0x5f
        /*0026*/ 	.short	0x0101


	//----- nvinfo : EIATTR_COOP_GROUP_MASK_REGIDS
	.align		4
        /*0028*/ 	.byte	0x04, 0x29
        /*002a*/ 	.short	(.L_1625 - .L_1624)


	//   ....[0]....
.L_1624:
        /*002c*/ 	.word	0xffffffff


	//   ....[1]....
        /*0030*/ 	.word	0xffffffff


	//   ....[2]....
        /*0034*/ 	.word	0xffffffff


	//   ....[3]....
        /*0038*/ 	.word	0xffffffff


	//   ....[4]....
        /*003c*/ 	.word	0xffffffff


	//   ....[5]....
        /*0040*/ 	.word	0xffffffff


	//   ....[6]....
        /*0044*/ 	.word	0xffffffff


	//   ....[7]....
        /*0048*/ 	.word	0xffffffff


	//   ....[8]....
        /*004c*/ 	.word	0xffffffff


	//   ....[9]....
        /*0050*/ 	.word	0xffffffff


	//   ....[10]....
        /*0054*/ 	.word	0xffffffff


	//   ....[11]....
        /*0058*/ 	.word	0xffffffff


	//   ....[12]....
        /*005c*/ 	.word	0xffffffff


	//   ....[13]....
        /*0060*/ 	.word	0xffffffff


	//   ....[14]....
        /*0064*/ 	.word	0xffffffff


	//   ....[15]....
        /*0068*/ 	.word	0xffffffff


	//   ....[16]....
        /*006c*/ 	.word	0xffffffff


	//   ....[17]....
        /*0070*/ 	.word	0xffffffff


	//   ....[18]....
        /*0074*/ 	.word	0xffffffff


	//   ....[19]....
        /*0078*/ 	.word	0xffffffff


	//   ....[20]....
        /*007c*/ 	.word	0xffffffff


	//   ....[21]....
        /*0080*/ 	.word	0xffffffff


	//   ....[22]....
        /*0084*/ 	.word	0xffffffff


	//   ....[23]....
        /*0088*/ 	.word	0xffffffff


	//   ....[24]....
        /*008c*/ 	.word	0xffffffff


	//----- nvinfo : EIATTR_COOP_GROUP_INSTR_OFFSETS
	.align		4
.L_1625:
        /*0090*/ 	.byte	0x04, 0x28
        /*0092*/ 	.short	(.L_1627 - .L_1626)


	//   ....[0]....
.L_1626:
        /*0094*/ 	.word	0x00003570


	//   ....[1]....
        /*0098*/ 	.word	0x000035a0


	//   ....[2]....
        /*009c*/ 	.word	0x000035d0


	//   ....[3]....
        /*00a0*/ 	.word	0x000035e0


	//   ....[4]....
        /*00a4*/ 	.word	0x00003610


	//   ....[5]....
        /*00a8*/ 	.word	0x00003620


	//   ....[6]....
        /*00ac*/ 	.word	0x00003650


	//   ....[7]....
        /*00b0*/ 	.word	0x00003660


	//   ....[8]....
        /*00b4*/ 	.word	0x000036a0


	//   ....[9]....
        /*00b8*/ 	.word	0x000036b0


	//   ....[10]....
        /*00bc*/ 	.word	0x00003fb0


	//   ....[11]....
        /*00c0*/ 	.word	0x00003ff0


	//   ....[12]....
        /*00c4*/ 	.word	0x00004010


	//   ....[13]....
        /*00c8*/ 	.word	0x00004030


	//   ....[14]....
        /*00cc*/ 	.word	0x00004050


	//   ....[15]....
        /*00d0*/ 	.word	0x00004080


	//   ....[16]....
        /*00d4*/ 	.word	0x000040a0


	//   ....[17]....
        /*00d8*/ 	.word	0x000040d0


	//   ....[18]....
        /*00dc*/ 	.word	0x000040e0


	//   ....[19]....
        /*00e0*/ 	.word	0x00004110


	//   ....[20]....
        /*00e4*/ 	.word	0x00004120


	//   ....[21]....
        /*00e8*/ 	.word	0x00004150


	//   ....[22]....
        /*00ec*/ 	.word	0x00004160


	//   ....[23]....
        /*00f0*/ 	.word	0x00004190


	//   ....[24]....
        /*00f4*/ 	.word	0x000041a0


	//----- nvinfo : EIATTR_EXIT_INSTR_OFFSETS
	.align		4
.L_1627:
        /*00f8*/ 	.byte	0x04, 0x1c
        /*00fa*/ 	.short	(.L_1629 - .L_1628)


	//   ....[0]....
.L_1628:
        /*00fc*/ 	.word	0x00005240


	//   ....[1]....
        /*0100*/ 	.word	0x00005410


	//   ....[2]....
        /*0104*/ 	.word	0x000055d0


	//   ....[3]....
        /*0108*/ 	.word	0x00005790


	//   ....[4]....
        /*010c*/ 	.word	0x00005950


	//   ....[5]....
        /*0110*/ 	.word	0x00005b10


	//   ....[6]....
        /*0114*/ 	.word	0x00005cd0


	//   ....[7]....
        /*0118*/ 	.word	0x00005e90


	//   ....[8]....
        /*011c*/ 	.word	0x00005f10


	//   ....[9]....
        /*0120*/ 	.word	0x00005f90


	//   ....[10]....
        /*0124*/ 	.word	0x00005fb0


	//----- nvinfo : EIATTR_MAX_THREADS
	.align		4
.L_1629:
        /*0128*/ 	.byte	0x04, 0x05
        /*012a*/ 	.short	(.L_1631 - .L_1630)
.L_1630:
        /*012c*/ 	.word	0x00000080
        /*0130*/ 	.word	0x00000001
        /*0134*/ 	.word	0x00000001


	//----- nvinfo : EIATTR_CRS_STACK_SIZE
	.align		4
.L_1631:
        /*0138*/ 	.byte	0x04, 0x1e
        /*013a*/ 	.short	(.L_1633 - .L_1632)
.L_1632:
        /*013c*/ 	.word	0x00000000


	//----- nvinfo : EIATTR_CBANK_PARAM_SIZE
	.align		4
.L_1633:
        /*0140*/ 	.byte	0x03, 0x19
        /*0142*/ 	.short	0x0080


	//----- nvinfo : EIATTR_PARAM_CBANK
	.align		4
        /*0144*/ 	.byte	0x04, 0x0a
        /*0146*/ 	.short	(.L_1635 - .L_1634)
	.align		4
.L_1634:
        /*0148*/ 	.word	index@(.nv.constant0._ZN18transformer_engine13normalization26rmsnorm_bwd_general_kernelINS0_13Kernel_traitsIffffjLj4096ELj1ELj1ELj4ELj16ENS0_18Kernel_traits_baseILj4096EffffjLj128EEEEELb0EEEvNS0_20BackwardKernelParamsE)
        /*014c*/ 	.short	0x0210
        /*014e*/ 	.short	0x0080


	//----- nvinfo : EIATTR_SW_WAR
	.align		4
.L_1635:
        /*0150*/ 	.byte	0x04, 0x36
        /*0152*/ 	.short	(.L_1637 - .L_1636)
.L_1636:
        /*0154*/ 	.word	0x00000008
.L_1637:


//--------------------- .nv.info._ZN18transformer_engine13normalization26rmsnorm_bwd_general_kernelINS0_13Kernel_traitsI13__nv_bfloat16fS3_fjLj2048ELj1ELj1ELj4ELj16ENS0_18Kernel_traits_baseILj2048ES3_fS3_fjLj128EEEEELb0EEEvNS0_20BackwardKernelParamsE --------------------------
	.section	.nv.info._ZN18transformer_engine13normalization26rmsnorm_bwd_general_kernelINS0_13Kernel_traitsI13__nv_bfloat16fS3_fjLj2048ELj1ELj1ELj4ELj16ENS0_18Kernel_traits_baseILj2048ES3_fS3_fjLj128EEEEELb0EEEvNS0_20BackwardKernelParamsE,"",@"SHT_CUDA_INFO"
	.sectionflags	@""
	.align	4


	//----- nvinfo : EIATTR_CUDA_API_VERSION
	.align		4
        /*0000*/ 	.byte	0x04, 0x37
        /*0002*/ 	.short	(.L_1639 - .L_1638)
.L_1638:
        /*0004*/ 	.word	0x00000082


	//----- nvinfo : EIATTR_KPARAM_INFO
	.align		4
.L_1639:
        /*0008*/ 	.byte	0x04, 0x17
        /*000a*/ 	.short	(.L_1641 - .L_1640)
.L_1640:
        /*000c*/ 	.word	0x00000000
        /*0010*/ 	.short	0x0000
        /*0012*/ 	.short	0x0000
        /*0014*/ 	.byte	0x00, 0xf0, 0x01, 0x02


	//----- nvinfo : EIATTR_SPARSE_MMA_MASK
	.align		4
.L_1641:
        /*0018*/ 	.byte	0x03, 0x50
        /*001a*/ 	.short	0x0000


	//----- nvinfo : EIATTR_MAXREG_COUNT
	.align		4
        /*001c*/ 	.byte	0x03, 0x1b
        /*001e*/ 	.short	0x00ff


	//----- nvinfo : EIATTR_NUM_BARRIERS
	.align		4
        /*0020*/ 	.byte	0x02, 0x4c
        /*0022*/ 	.byte	0x01
	.zero		1


	//----- nvinfo : EIATTR_MERCURY_ISA_VERSION
	.align		4
        /*0024*/ 	.byte	0x03, 0x5f
        /*0026*/ 	.short	0x0101


	//----- nvinfo : EIATTR_COOP_GROUP_MASK_REGIDS
	.align		4
        /*0028*/ 	.byte	0x04, 0x29
        /*002a*/ 	.short	(.L_1643 - .L_1642)


	//   ....[0]....
.L_1642:
        /*002c*/ 	.word	0xffffffff


	//   ....[1]....
        /*0030*/ 	.word	0xffffffff


	//   ....[2]....
        /*0034*/ 	.word	0xffffffff


	//   ....[3]....
        /*0038*/ 	.word	0xffffffff


	//   ....[4]....
        /*003c*/ 	.word	0xffffffff


	//   ....[5]....
        /*0040*/ 	.word	0xffffffff


	//   ....[6]....
        /*0044*/ 	.word	0xffffffff


	//   ....[7]....
        /*0048*/ 	.word	0xffffffff


	//   ....[8]....
        /*004c*/ 	.word	0xffffffff


	//   ....[9]....
        /*0050*/ 	.word	0xffffffff


	//   ....[10]....
        /*0054*/ 	.word	0xffffffff


	//   ....[11]....
        /*0058*/ 	.word	0xffffffff


	//   ....[12]....
        /*005c*/ 	.word	0xffffffff


	//   ....[13]....
        /*0060*/ 	.word	0xffffffff


	//   ....[14]....
        /*0064*/ 	.word	0xffffffff


	//   ....[15]....
        /*0068*/ 	.word	0xffffffff


	//   ....[16]....
        /*006c*/ 	.word	0xffffffff


	//   ....[17]....
        /*0070*/ 	.word	0xffffffff


	//   ....[18]....
        /*0074*/ 	.word	0xffffffff


	//   ....[19]....
        /*0078*/ 	.word	0xffffffff


	//   ....[20]....
        /*007c*/ 	.word	0xffffffff


	//   ....[21]....
        /*0080*/ 	.word	0xffffffff


	//   ....[22]....
        /*0084*/ 	.word	0xffffffff


	//   ....[23]....
        /*0088*/ 	.word	0xffffffff


	//   ....[24]....
        /*008c*/ 	.word	0xffffffff


	//----- nvinfo : EIATTR_COOP_GROUP_INSTR_OFFSETS
	.align		4
.L_1643:
        /*0090*/ 	.byte	0x04, 0x28
        /*0092*/ 	.short	(.L_1645 - .L_1644)


	//   ....[0]....
.L_1644:
        /*0094*/ 	.word	0x00002160


	//   ....[1]....
        /*0098*/ 	.word	0x000021a0


	//   ....[2]....
        /*009c*/ 	.word	0x000021f0


	//   ....[3]....
        /*00a0*/ 	.word	0x00002200


	//   ....[4]....
        /*00a4*/ 	.word	0x00002230


	//   ....[5]....
        /*00a8*/ 	.word	0x00002250


	//   ....[6]....
        /*00ac*/ 	.word	0x00002290


	//   ....[7]....
        /*00b0*/ 	.word	0x000022c0


	//   ....[8]....
        /*00b4*/ 	.word	0x00002300


	//   ....[9]....
        /*00b8*/ 	.word	0x00002310


	//   ....[10]....
        /*00bc*/ 	.word	0x00002b60


	//   ....[11]....
        /*00c0*/ 	.word	0x00002ba0


	//   ....[12]....
        /*00c4*/ 	.word	0x00002bc0


	//   ....[13]....
        /*00c8*/ 	.word	0x00002be0


	//   ....[14]....
        /*00cc*/ 	.word	0x00002c00


	//   ....[15]....
        /*00d0*/ 	.word	0x00002c30


	//   ....[16]....
        /*00d4*/ 	.word	0x00002c50


	//   ....[17]....
        /*00d8*/ 	.word	0x00002c80


	//   ....[18]....
        /*00dc*/ 	.word	0x00002c90


	//   ....[19]....
        /*00e0*/ 	.word	0x00002cc0


	//   ....[20]....
        /*00e4*/ 	.word	0x00002cd0


	//   ....[21]....
        /*00e8*/ 	.word	0x00002d00


	//   ....[22]....
        /*00ec*/ 	.word	0x00002d10


	//   ....[23]....
        /*00f0*/ 	.word	0x00002d40


	//   ....[24]....
        /*00f4*/ 	.word	0x00002d50


	//----- nvinfo : EIATTR_EXIT_INSTR_OFFSETS
	.align		4
.L_1645:
        /*00f8*/ 	.byte	0x04, 0x1c
        /*00fa*/ 	.short	(.L_1647 - .L_1646)


	//   ....[0]....
.L_1646:
        /*00fc*/ 	.word	0x00003580


	//   ....[1]....
        /*0100*/ 	.word	0x00003730


	//   ....[2]....
        /*0104*/ 	.word	0x000038d0


	//   ....[3]....
        /*0108*/ 	.word	0x00003a70


	//   ....[4]....
        /*010c*/ 	.word	0x00003ae0


	//   ....[5]....
        /*0110*/ 	.word	0x00003b60


	//   ....[6]....
        /*0114*/ 	.word	0x00003b80


	//----- nvinfo : EIATTR_MAX_THREADS
	.align		4
.L_1647:
        /*0118*/ 	.byte	0x04, 0x05
        /*011a*/ 	.short	(.L_1649 - .L_1648)
.L_1648:
        /*011c*/ 	.word	0x00000080
        /*0120*/ 	.word	0x00000001
        /*0124*/ 	.word	0x00000001


	//----- nvinfo : EIATTR_CRS_STACK_SIZE
	.align		4
.L_1649:
        /*0128*/ 	.byte	0x04, 0x1e
        /*012a*/ 	.short	(.L_1651 - .L_1650)
.L_1650:
        /*012c*/ 	.word	0x00000000


	//----- nvinfo : EIATTR_CBANK_PARAM_SIZE
	.align		4
.L_1651:
        /*0130*/ 	.byte	0x03, 0x19
        /*0132*/ 	.short	0x0080


	//----- nvinfo : EIATTR_PARAM_CBANK
	.align		4
        /*0134*/ 	.byte	0x04, 0x0a
        /*0136*/ 	.short	(.L_1653 - .L_1652)
	.align		4
.L_1652:
        /*0138*/ 	.word	index@(.nv.constant0._ZN18transformer_engine13normalization26rmsnorm_bwd_general_kernelINS0_13Kernel_traitsI13__nv_bfloat16fS3_fjLj2048ELj1ELj1ELj4ELj16ENS0_18Kernel_traits_baseILj2048ES3_fS3_fjLj128EEEEELb0EEEvNS0_20BackwardKernelParamsE)
        /*013c*/ 	.short	0x0210
        /*013e*/ 	.short	0x0080


	//----- nvinfo : EIATTR_SW_WAR
	.align		4
.L_1653:
        /*0140*/ 	.byte	0x04, 0x36
        /*0142*/ 	.short	(.L_1655 - .L_1654)
.L_1654:
        /*0144*/ 	.word	0x00000008
.L_1655:


//--------------------- .nv.info._ZN18transformer_engine13normalization26rmsnorm_bwd_general_kernelINS0_13Kernel_traitsI13__nv_bfloat16S3_S3_fjLj2048ELj1ELj1ELj4ELj16ENS0_18Kernel_traits_baseILj2048ES3_S3_S3_fjLj128EEEEELb0EEEvNS0_20BackwardKernelParamsE --------------------------
	.section	.nv.info._ZN18transformer_engine13normalization26rmsnorm_bwd_general_kernelINS0_13Kernel_traitsI13__nv_bfloat16S3_S3_fjLj2048ELj1ELj1ELj4ELj16ENS0_18Kernel_traits_baseILj2048ES3_S3_S3_fjLj128EEEEELb0EEEvNS0_20BackwardKernelParamsE,"",@"SHT_CUDA_INFO"
	.sectionflags	@""
	.align	4


	//----- nvinfo : EIATTR_CUDA_API_VERSION
	.align		4
        /*0000*/ 	.byte	0x04, 0x37
        /*0002*/ 	.short	(.L_1657 - .L_1656)
.L_1656:
        /*0004*/ 	.word	0x00000082


	//----- nvinfo : EIATTR_KPARAM_INFO
	.align		4
.L_1657:
        /*0008*/ 	.byte	0x04, 0x17
        /*000a*/ 	.short	(.L_1659 - .L_1658)
.L_1658:
        /*000c*/ 	.word	0x00000000
        /*0010*/ 	.short	0x0000
        /*0012*/ 	.short	0x0000
        /*0014*/ 	.byte	0x00, 0xf0, 0x01, 0x02


	//----- nvinfo : EIATTR_SPARSE_MMA_MASK
	.align		4
.L_1659:
        /*0018*/ 	.byte	0x03, 0x50
        /*001a*/ 	.short	0x0000


	//----- nvinfo : EIATTR_MAXREG_COUNT
	.align		4
        /*001c*/ 	.byte	0x03, 0x1b
        /*001e*/ 	.short	0x00ff


	//----- nvinfo : EIATTR_NUM_BARRIERS
	.align		4
        /*0020*/ 	.byte	0x02, 0x4c
        /*0022*/ 	.byte	0x01
	.zero		1


	//----- nvinfo : EIATTR_MERCURY_ISA_VERSION
	.align		4
        /*0024*/ 	.byte	0x03, 0x5f
        /*0026*/ 	.short	0x0101


	//----- nvinfo : EIATTR_COOP_GROUP_MASK_REGIDS
	.align		4
        /*0028*/ 	.byte	0x04, 0x29
        /*002a*/ 	.short	(.L_1661 - .L_1660)


	//   ....[0]....
.L_1660:
        /*002c*/ 	.word	0xffffffff


	//   ....[1]....
        /*0030*/ 	.word	0xffffffff


	//   ....[2]....
        /*0034*/ 	.word	0xffffffff


	//   ....[3]....
        /*0038*/ 	.word	0xffffffff


	//   ....[4]....
        /*003c*/ 	.word	0xffffffff


	//   ....[5]....
        /*0040*/ 	.word	0xffffffff


	//   ....[6]....
        /*0044*/ 	.word	0xffffffff


	//   ....[7]....
        /*0048*/ 	.word	0xffffffff


	//   ....[8]....
        /*004c*/ 	.word	0xffffffff


	//   ....[9]....
        /*0050*/ 	.word	0xffffffff


	//   ....[10]....
        /*0054*/ 	.word	0xffffffff


	//   ....[11]....
        /*0058*/ 	.word	0xffffffff


	//   ....[12]....
        /*005c*/ 	.word	0xffffffff


	//   ....[13]....
        /*0060*/ 	.word	0xffffffff


	//   ....[14]....
        /*0064*/ 	.word	0xffffffff


	//   ....[15]....
        /*0068*/ 	.word	0xffffffff


	//   ....[16]....
        /*006c*/ 	.word	0xffffffff


	//   ....[17]....
        /*0070*/ 	.word	0xffffffff


	//   ....[18]....
        /*0074*/ 	.word	0xffffffff


	//   ....[19]....
        /*0078*/ 	.word	0xffffffff


	//   ....[20]....
        /*007c*/ 	.word	0xffffffff


	//   ....[21]....
        /*0080*/ 	.word	0xffffffff


	//   ....[22]....
        /*0084*/ 	.word	0xffffffff


	//   ....[23]....
        /*0088*/ 	.word	0xffffffff


	//   ....[24]....
        /*008c*/ 	.word	0xffffffff


	//----- nvinfo : EIATTR_COOP_GROUP_INSTR_OFFSETS
	.align		4
.L_1661:
        /*0090*/ 	.byte	0x04, 0x28
        /*0092*/ 	.short	(.L_1663 - .L_1662)


	//   ....[0]....
.L_1662:
        /*0094*/ 	.word	0x00002020


	//   ....[1]....
        /*0098*/ 	.word	0x00002060


	//   ....[2]....
        /*009c*/ 	.word	0x00002090


	//   ....[3]....
        /*00a0*/ 	.word	0x000020a0


	//   ....[4]....
        /*00a4*/ 	.word	0x000020d0


	//   ....[5]....
        /*00a8*/ 	.word	0x000020e0


	//   ....[6]....
        /*00ac*/ 	.word	0x00002110


	//   ....[7]....
        /*00b0*/ 	.word	0x00002120


	//   ....[8]....
        /*00b4*/ 	.word	0x00002160


	//   ....[9]....
        /*00b8*/ 	.word	0x00002170


	//   ....[10]....
        /*00bc*/ 	.word	0x00002a70


	//   ....[11]....
        /*00c0*/ 	.word	0x00002ab0


	//   ....[12]....
        /*00c4*/ 	.word	0x00002ad0


	//   ....[13]....
        /*00c8*/ 	.word	0x00002af0


	//   ....[14]....
        /*00cc*/ 	.word	0x00002b10


	//   ....[15]....
        /*00d0*/ 	.word	0x00002b40


	//   ....[16]....
        /*00d4*/ 	.word	0x00002b60


	//   ....[17]....
        /*00d8*/ 	.word	0x00002b90


	//   ....[18]....
        /*00dc*/ 	.word	0x00002ba0


	//   ....[19]....
        /*00e0*/ 	.word	0x00002bd0


	//   ....[20]....
        /*00e4*/ 	.word	0x00002be0


	//   ....[21]....
        /*00e8*/ 	.word	0x00002c10


	//   ....[22]....
        /*00ec*/ 	.word	0x00002c20


	//   ....[23]....
        /*00f0*/ 	.word	0x00002c50


	//   ....[24]....
        /*00f4*/ 	.word	0x00002c60


	//----- nvinfo : EIATTR_EXIT_INSTR_OFFSETS
	.align		4
.L_1663:
        /*00f8*/ 	.byte	0x04, 0x1c
        /*00fa*/ 	.short	(.L_1665 - .L_1664)


	//   ....[0]....
.L_1664:
        /*00fc*/ 	.word	0x00003730


	//   ....[1]....
        /*0100*/ 	.word	0x00003980


	//   ....[2]....
        /*0104*/ 	.word	0x00003a00


	//   ....[3]....
        /*0108*/ 	.word	0x00003b00


	//   ....[4]....
        /*010c*/ 	.word	0x00003b20


	//----- nvinfo : EIATTR_MAX_THREADS
	.align		4
.L_1665:
        /*0110*/ 	.byte	0x04, 0x05
        /*0112*/ 	.short	(.L_1667 - .L_1666)
.L_1666:
        /*0114*/ 	.word	0x00000080
        /*0118*/ 	.word	0x00000001
        /*011c*/ 	.word	0x00000001


	//----- nvinfo : EIATTR_CRS_STACK_SIZE
	.align		4
.L_1667:
        /*0120*/ 	.byte	0x04, 0x1e
        /*0122*/ 	.short	(.L_1669 - .L_1668)
.L_1668:
        /*0124*/ 	.word	0x00000000


	//----- nvinfo : EIATTR_CBANK_PARAM_SIZE
	.align		4
.L_1669:
        /*0128*/ 	.byte	0x03, 0x19
        /*012a*/ 	.short	0x0080


	//----- nvinfo : EIATTR_PARAM_CBANK
	.align		4
        /*012c*/ 	.byte	0x04, 0x0a
        /*012e*/ 	.short	(.L_1671 - .L_1670)
	.align		4
.L_1670:
        /*0130*/ 	.word	index@(.nv.constant0._ZN18transformer_engine13normalization26rmsnorm_bwd_general_kernelINS0_13Kernel_traitsI13__nv_bfloat16S3_S3_fjLj2048ELj1ELj1ELj4ELj16ENS0_18Kernel_traits_baseILj2048ES3_S3_S3_fjLj128EEEEELb0EEEvNS0_20BackwardKernelParamsE)
        /*0134*/ 	.short	0x0210
        /*0136*/ 	.short	0x0080


	//----- nvinfo : EIATTR_SW_WAR
	.align		4
.L_1671:
        /*0138*/ 	.byte	0x04, 0x36
        /*013a*/ 	.short	(.L_1673 - .L_1672)
.L_1672:
        /*013c*/ 	.word	0x00000008
.L_1673:


//--------------------- .nv.info._ZN18transformer_engine13normalization26rmsnorm_bwd_general_kernelINS0_13Kernel_traitsI6__halffS3_fjLj2048ELj1ELj1ELj4ELj16ENS0_18Kernel_traits_baseILj2048ES3_fS3_fjLj128EEEEELb0EEEvNS0_20BackwardKernelParamsE --------------------------
	.section	.nv.info._ZN18transformer_engine13normalization26rmsnorm_bwd_general_kernelINS0_13Kernel_traitsI6__halffS3_fjLj2048ELj1ELj1ELj4ELj16ENS0_18Kernel_traits_baseILj2048ES3_fS3_fjLj128EEEEELb0EEEvNS0_20BackwardKernelParamsE,"",@"SHT_CUDA_INFO"
	.sectionflags	@""
	.align	4


	//----- nvinfo : EIATTR_CUDA_API_VERSION
	.align		4
        /*0000*/ 	.byte	0x04, 0x37
        /*0002*/ 	.short	(.L_1675 - .L_1674)
.L_1674:
        /*0004*/ 	.word	0x00000082


	//----- nvinfo : EIATTR_KPARAM_INFO
	.align		4
.L_1675:
        /*0008*/ 	.byte	0x04, 0x17
        /*000a*/ 	.short	(.L_1677 - .L_1676)
.L_1676:
        /*000c*/ 	.word	0x00000000
        /*0010*/ 	.short	0x0000
        /*0012*/ 	.short	0x0000
        /*0014*/ 	.byte	0x00, 0xf0, 0x01, 0x02


	//----- nvinfo : EIATTR_SPARSE_MMA_MASK
	.align		4
.L_1677:
        /*0018*/ 	.byte	0x03, 0x50
        /*001a*/ 	.short	0x0000


	//----- nvinfo : EIATTR_MAXREG_COUNT
	.align		4
        /*001c*/ 	.byte	0x03, 0x1b
        /*001e*/ 	.short	0x00ff


	//----- nvinfo : EIATTR_NUM_BARRIERS
	.align		4
        /*0020*/ 	.byte	0x02, 0x4c
        /*0022*/ 	.byte	0x01
	.zero		1


	//----- nvinfo : EIATTR_MERCURY_ISA_VERSION
	.align		4
        /*0024*/ 	.byte	0x03, 0x5f
        /*0026*/ 	.short	0x0101


	//----- nvinfo : EIATTR_COOP_GROUP_MASK_REGIDS
	.align		4
        /*0028*/ 	.byte	0x04, 0x29
        /*002a*/ 	.short	(.L_1679 - .L_1678)


	//   ....[0]....
.L_1678:
        /*002c*/ 	.word	0xffffffff


	//   ....[1]....
        /*0030*/ 	.word	0xffffffff


	//   ....[2]....
        /*0034*/ 	.word	0xffffffff


	//   ....[3]....
        /*0038*/ 	.word	0xffffffff


	//   ....[4]....
        /*003c*/ 	.word	0xffffffff


	//   ....[5]....
        /*0040*/ 	.word	0xffffffff


	//   ....[6]....
        /*0044*/ 	.word	0xffffffff


	//   ....[7]....
        /*0048*/ 	.word	0xffffffff


	//   ....[8]....
        /*004c*/ 	.word	0xffffffff


	//   ....[9]....
        /*0050*/ 	.word	0xffffffff


	//   ....[10]....
        /*0054*/ 	.word	0xffffffff


	//   ....[11]....
        /*0058*/ 	.word	0xffffffff


	//   ....[12]....
        /*005c*/ 	.word	0xffffffff


	//   ....[13]....
        /*0060*/ 	.word	0xffffffff


	//   ....[14]....
        /*0064*/ 	.word	0xffffffff


	//   ....[15]....
        /*0068*/ 	.word	0xffffffff


	//   ....[16]....
        /*006c*/ 	.word	0xffffffff


	//   ....[17]....
        /*0070*/ 	.word	0xffffffff


	//   ....[18]....
        /*0074*/ 	.word	0xffffffff


	//   ....[19]....
        /*0078*/ 	.word	0xffffffff


	//   ....[20]....
        /*007c*/ 	.word	0xffffffff


	//   ....[21]....
        /*0080*/ 	.word	0xffffffff


	//   ....[22]....
        /*0084*/ 	.word	0xffffffff


	//   ....[23]....
        /*0088*/ 	.word	0xffffffff


	//   ....[24]....
        /*008c*/ 	.word	0xffffffff


	//----- nvinfo : EIATTR_COOP_GROUP_INSTR_OFFSETS
	.align		4
.L_1679:
        /*0090*/ 	.byte	0x04, 0x28
        /*0092*/ 	.short	(.L_1681 - .L_1680)


	//   ....[0]....
.L_1680:
        /*0094*/ 	.word	0x00002160


	//   ....[1]....
        /*0098*/ 	.word	0x000021a0


	//   ....[2]....
        /*009c*/ 	.word	0x000021f0


	//   ....[3]....
        /*00a0*/ 	.word	0x00002200


	//   ....[4]....
        /*00a4*/ 	.word	0x00002230


	//   ....[5]....
        /*00a8*/ 	.word	0x00002250


	//   ....[6]....
        /*00ac*/ 	.word	0x00002290


	//   ....[7]....
        /*00b0*/ 	.word	0x000022c0


	//   ....[8]....
        /*00b4*/ 	.word	0x00002300


	//   ....[9]....
        /*00b8*/ 	.word	0x00002310


	//   ....[10]....
        /*00bc*/ 	.word	0x00002b60


	//   ....[11]....
        /*00c0*/ 	.word	0x00002ba0


	//   ....[12]....
        /*00c4*/ 	.word	0x00002bc0


	//   ....[13]....
        /*00c8*/ 	.word	0x00002be0


	//   ....[14]....
        /*00cc*/ 	.word	0x00002c00


	//   ....[15]....
        /*00d0*/ 	.word	0x00002c30


	//   ....[16]....
        /*00d4*/ 	.word	0x00002c50


	//   ....[17]....
        /*00d8*/ 	.word	0x00002c80


	//   ....[18]....
        /*00dc*/ 	.word	0x00002c90


	//   ....[19]....
        /*00e0*/ 	.word	0x00002cc0


	//   ....[20]....
        /*00e4*/ 	.word	0x00002cd0


	//   ....[21]....
        /*00e8*/ 	.word	0x00002d00


	//   ....[22]....
        /*00ec*/ 	.word	0x00002d10


	//   ....[23]....
        /*00f0*/ 	.word	0x00002d40


	//   ....[24]....
        /*00f4*/ 	.word	0x00002d50


	//----- nvinfo : EIATTR_EXIT_INSTR_OFFSETS
	.align		4
.L_1681:
        /*00f8*/ 	.byte	0x04, 0x1c
        /*00fa*/ 	.short	(.L_1683 - .L_1682)


	//   ....[0]....
.L_1682:
        /*00fc*/ 	.word	0x00003580


	//   ....[1]....
        /*0100*/ 	.word	0x00003730


	//   ....[2]....
        /*0104*/ 	.word	0x000038d0


	//   ....[3]....
        /*0108*/ 	.word	0x00003a70


	//   ....[4]....
        /*010c*/ 	.word	0x00003ae0


	//   ....[5]....
        /*0110*/ 	.word	0x00003b60


	//   ....[6]....
        /*0114*/ 	.word	0x00003b80


	//----- nvinfo : EIATTR_MAX_THREADS
	.align		4
.L_1683:
        /*0118*/ 	.byte	0x04, 0x05
        /*011a*/ 	.short	(.L_1685 - .L_1684)
.L_1684:
        /*011c*/ 	.word	0x00000080
        /*0120*/ 	.word	0x00000001
        /*0124*/ 	.word	0x00000001


	//----- nvinfo : EIATTR_CRS_STACK_SIZE
	.align		4
.L_1685:
        /*0128*/ 	.byte	0x04, 0x1e
        /*012a*/ 	.short	(.L_1687 - .L_1686)
.L_1686:
        /*012c*/ 	.word	0x00000000


	//----- nvinfo : EIATTR_CBANK_PARAM_SIZE
	.align		4
.L_1687:
        /*0130*/ 	.byte	0x03, 0x19
        /*0132*/ 	.short	0x0080


	//----- nvinfo : EIATTR_PARAM_CBANK
	.align		4
        /*0134*/ 	.byte	0x04, 0x0a
        /*0136*/ 	.short	(.L_1689 - .L_1688)
	.align		4
.L_1688:
        /*0138*/ 	.word	index@(.nv.constant0._ZN18transformer_engine13normalization26rmsnorm_bwd_general_kernelINS0_13Kernel_traitsI6__halffS3_fjLj2048ELj1ELj1ELj4ELj16ENS0_18Kernel_traits_baseILj2048ES3_fS3_fjLj128EEEEELb0EEEvNS0_20BackwardKernelParamsE)
        /*013c*/ 	.short	0x0210
        /*013e*/ 	.short	0x0080


	//----- nvinfo : EIATTR_SW_WAR
	.align		4
.L_1689:
        /*0140*/ 	.byte	0x04, 0x36
        /*0142*/ 	.short	(.L_1691 - .L_1690)
.L_1690:
        /*0144*/ 	.word	0x00000008
.L_1691:


//--------------------- .nv.info._ZN18transformer_engine13normalization26rmsnorm_bwd_general_kernelINS0_13Kernel_traitsI6__halfS3_S3_fjLj2048ELj1ELj1ELj4ELj16ENS0_18Kernel_traits_baseILj2048ES3_S3_S3_fjLj128EEEEELb0EEEvNS0_20BackwardKernelParamsE --------------------------
	.section	.nv.info._ZN18transformer_engine13normalization26rmsnorm_bwd_general_kernelINS0_13Kernel_traitsI6__halfS3_S3_fjLj2048ELj1ELj1ELj4ELj16ENS0_18Kernel_traits_baseILj2048ES3_S3_S3_fjLj128EEEEELb0EEEvNS0_20BackwardKernelParamsE,"",@"SHT_CUDA_INFO"
	.sectionflags	@""
	.align	4


	//----- nvinfo : EIATTR_CUDA_API_VERSION
	.align		4
        /*0000*/ 	.byte	0x04, 0x37
        /*0002*/ 	.short	(.L_1693 - .L_1692)
.L_1692:
        /*0004*/ 	.word	0x00000082


	//----- nvinfo : EIATTR_KPARAM_INFO
	.align		4
.L_1693:
        /*0008*/ 	.byte	0x04, 0x17
        /*000a*/ 	.short	(.L_1695 - .L_1694)
.L_1694:
        /*000c*/ 	.word	0x00000000
        /*0010*/ 	.short	0x0000
        /*0012*/ 	.short	0x0000
        /*0014*/ 	.byte	0x00, 0xf0, 0x01, 0x02


	//----- nvinfo : EIATTR_SPARSE_MMA_MASK
	.align		4
.L_1695:
        /*0018*/ 	.byte	0x03, 0x50
        /*001a*/ 	.short	0x0000


	//----- nvinfo : EIATTR_MAXREG_COUNT
	.align		4
        /*001c*/ 	.byte	0x03, 0x1b
        /*001e*/ 	.short	0x00ff


	//----- nvinfo : EIATTR_NUM_BARRIERS
	.align		4
        /*0020*/ 	.byte	0x02, 0x4c
        /*0022*/ 	.byte	0x01
	.zero		1


	//----- nvinfo : EIATTR_MERCURY_ISA_VERSION
	.align		4
        /*0024*/ 	.byte	0x03, 0x5f
        /*0026*/ 	.short	0x0101


	//----- nvinfo : EIATTR_COOP_GROUP_MASK_REGIDS
	.align		4
        /*0028*/ 	.byte	0x04, 0x29
        /*002a*/ 	.short	(.L_1697 - .L_1696)


	//   ....[0]....
.L_1696:
        /*002c*/ 	.word	0xffffffff


	//   ....[1]....
        /*0030*/ 	.word	0xffffffff


	//   ....[2]....
        /*0034*/ 	.word	0xffffffff


	//   ....[3]....
        /*0038*/ 	.word	0xffffffff


	//   ....[4]....
        /*003c*/ 	.word	0xffffffff


	//   ....[5]....
        /*0040*/ 	.word	0xffffffff


	//   ....[6]....
        /*0044*/ 	.word	0xffffffff


	//   ....[7]....
        /*0048*/ 	.word	0xffffffff


	//   ....[8]....
        /*004c*/ 	.word	0xffffffff


	//   ....[9]....
        /*0050*/ 	.word	0xffffffff


	//   ....[10]....
        /*0054*/ 	.word	0xffffffff


	//   ....[11]....
        /*0058*/ 	.word	0xffffffff


	//   ....[12]....
        /*005c*/ 	.word	0xffffffff


	//   ....[13]....
        /*0060*/ 	.word	0xffffffff


	//   ....[14]....
        /*0064*/ 	.word	0xffffffff


	//   ....[15]....
        /*0068*/ 	.word	0xffffffff


	//   ....[16]....
        /*006c*/ 	.word	0xffffffff


	//   ....[17]....
        /*0070*/ 	.word	0xffffffff


	//   ....[18]....
        /*0074*/ 	.word	0xffffffff


	//   ....[19]....
        /*0078*/ 	.word	0xffffffff


	//   ....[20]....
        /*007c*/ 	.word	0xffffffff


	//   ....[21]....
        /*0080*/ 	.word	0xffffffff


	//   ....[22]....
        /*0084*/ 	.word	0xffffffff


	//   ....[23]....
        /*0088*/ 	.word	0xffffffff


	//   ....[24]....
        /*008c*/ 	.word	0xffffffff


	//----- nvinfo : EIATTR_COOP_GROUP_INSTR_OFFSETS
	.align		4
.L_1697:
        /*0090*/ 	.byte	0x04, 0x28
        /*0092*/ 	.short	(.L_1699 - .L_1698)


	//   ....[0]....
.L_1698:
        /*0094*/ 	.word	0x00001ea0


	//   ....[1]....
        /*0098*/ 	.word	0x00001ee0


	//   ....[2]....
        /*009c*/ 	.word	0x00001f10


	//   ....[3]....
        /*00a0*/ 	.word	0x00001f20


	//   ....[4]....
        /*00a4*/ 	.word	0x00001f50


	//   ....[5]....
        /*00a8*/ 	.word	0x00001f60


	//   ....[6]....
        /*00ac*/ 	.word	0x00001f90


	//   ....[7]....
        /*00b0*/ 	.word	0x00001fa0


	//   ....[8]....
        /*00b4*/ 	.word	0x00001fe0


	//   ....[9]....
        /*00b8*/ 	.word	0x00001ff0


	//   ....[10]....
        /*00bc*/ 	.word	0x000028f0


	//   ....[11]....
        /*00c0*/ 	.word	0x00002930


	//   ....[12]....
        /*00c4*/ 	.word	0x00002950


	//   ....[13]....
        /*00c8*/ 	.word	0x00002970


	//   ....[14]....
        /*00cc*/ 	.word	0x00002990


	//   ....[15]....
        /*00d0*/ 	.word	0x000029c0


	//   ....[16]....
        /*00d4*/ 	.word	0x000029e0


	//   ....[17]....
        /*00d8*/ 	.word	0x00002a10


	//   ....[18]....
        /*00dc*/ 	.word	0x00002a20


	//   ....[19]....
        /*00e0*/ 	.word	0x00002a50


	//   ....[20]....
        /*00e4*/ 	.word	0x00002a60


	//   ....[21]....
        /*00e8*/ 	.word	0x00002a90


	//   ....[22]....
        /*00ec*/ 	.word	0x00002aa0


	//   ....[23]....
        /*00f0*/ 	.word	0x00002ad0


	//   ....[24]....
        /*00f4*/ 	.word	0x00002ae0


	//----- nvinfo : EIATTR_EXIT_INSTR_OFFSETS
	.align		4
.L_1699:
        /*00f8*/ 	.byte	0x04, 0x1c
        /*00fa*/ 	.short	(.L_1701 - .L_1700)


	//   ....[0]....
.L_1700:
        /*00fc*/ 	.word	0x000035b0


	//   ....[1]....
        /*0100*/ 	.word	0x00003800


	//   ....[2]....
        /*0104*/ 	.word	0x00003880


	//   ....[3]....
        /*0108*/ 	.word	0x00003980


	//   ....[4]....
        /*010c*/ 	.word	0x000039a0


	//----- nvinfo : EIATTR_MAX_THREADS
	.align		4
.L_1701:
        /*0110*/ 	.byte	0x04, 0x05
        /*0112*/ 	.short	(.L_1703 - .L_1702)
.L_1702:
        /*0114*/ 	.word	0x00000080
        /*0118*/ 	.word	0x00000001
        /*011c*/ 	.word	0x00000001


	//----- nvinfo : EIATTR_CRS_STACK_SIZE
	.align		4
.L_1703:
        /*0120*/ 	.byte	0x04, 0x1e
        /*0122*/ 	.short	(.L_1705 - .L_1704)
.L_1704:
        /*0124*/ 	.word	0x00000000


	//----- nvinfo : EIATTR_CBANK_PARAM_SIZE
	.align		4
.L_1705:
        /*0128*/ 	.byte	0x03, 0x19
        /*012a*/ 	.short	0x0080


	//----- nvinfo : EIATTR_PARAM_CBANK
	.align		4
        /*012c*/ 	.byte	0x04, 0x0a
        /*012e*/ 	.short	(.L_1707 - .L_1706)
	.align		4
.L_1706:
        /*0130*/ 	.word	index@(.nv.constant0._ZN18transformer_engine13normalization26rmsnorm_bwd_general_kernelINS0_13Kernel_traitsI6__halfS3_S3_fjLj2048ELj1ELj1ELj4ELj16ENS0_18Kernel_traits_baseILj2048ES3_S3_S3_fjLj128EEEEELb0EEEvNS0_20BackwardKernelParamsE)
        /*0134*/ 	.short	0x0210
        /*0136*/ 	.short	0x0080


	//----- nvinfo : EIATTR_SW_WAR
	.align		4
.L_1707:
        /*0138*/ 	.byte	0x04, 0x36
        /*013a*/ 	.short	(.L_1709 - .L_1708)
.L_1708:
        /*013c*/ 	.word	0x00000008
.L_1709:


//--------------------- .nv.info._ZN18transformer_engine13normalization26rmsnorm_bwd_general_kernelINS0_13Kernel_traitsIffffjLj2048ELj1ELj1ELj4ELj16ENS0_18Kernel_traits_baseILj2048EffffjLj128EEEEELb0EEEvNS0_20BackwardKernelParamsE --------------------------
	.section	.nv.info._ZN18transformer_engine13normalization26rmsnorm_bwd_general_kernelINS0_13Kernel_traitsIffffjLj2048ELj1ELj1ELj4ELj16ENS0_18Kernel_traits_baseILj2048EffffjLj128EEEEELb0EEEvNS0_20BackwardKernelParamsE,"",@"SHT_CUDA_INFO"
	.sectionflags	@""
	.align	4


	//----- nvinfo : EIATTR_CUDA_API_VERSION
	.align		4
        /*0000*/ 	.byte	0x04, 0x37
        /*0002*/ 	.short	(.L_1711 - .L_1710)
.L_1710:
        /*0004*/ 	.word	0x00000082


	//----- nvinfo : EIATTR_KPARAM_INFO
	.align		4
.L_1711:
        /*0008*/ 	.byte	0x04, 0x17
        /*000a*/ 	.short	(.L_1713 - .L_1712)
.L_1712:
        /*000c*/ 	.word	0x00000000
        /*0010*/ 	.short	0x0000
        /*0012*/ 	.short	0x0000
        /*0014*/ 	.byte	0x00, 0xf0, 0x01, 0x02


	//----- nvinfo : EIATTR_SPARSE_MMA_MASK
	.align		4
.L_1713:
        /*0018*/ 	.byte	0x03, 0x50
        /*001a*/ 	.short	0x0000


	//----- nvinfo : EIATTR_MAXREG_COUNT
	.align		4
        /*001c*/ 	.byte	0x03, 0x1b
        /*001e*/ 	.short	0x00ff


	//----- nvinfo : EIATTR_NUM_BARRIERS
	.align		4
        /*0020*/ 	.byte	0x02, 0x4c
        /*0022*/ 	.byte	0x01
	.zero		1


	//----- nvinfo : EIATTR_MERCURY_ISA_VERSION
	.align		4
        /*0024*/ 	.byte	0x03, 0x5f
        /*0026*/ 	.short	0x0101


	//----- nvinfo : EIATTR_COOP_GROUP_MASK_REGIDS
	.align		4
        /*0028*/ 	.byte	0x04, 0x29
        /*002a*/ 	.short	(.L_1715 - .L_1714)


	//   ....[0]....
.L_1714:
        /*002c*/ 	.word	0xffffffff


	//   ....[1]....
        /*0030*/ 	.word	0xffffffff


	//   ....[2]....
        /*0034*/ 	.word	0xffffffff


	//   ....[3]....
        /*0038*/ 	.word	0xffffffff


	//   ....[4]....
        /*003c*/ 	.word	0xffffffff


	//   ....[5]....
        /*0040*/ 	.word	0xffffffff


	//   ....[6]....
        /*0044*/ 	.word	0xffffffff


	//   ....[7]....
        /*0048*/ 	.word	0xffffffff


	//   ....[8]....
        /*004c*/ 	.word	0xffffffff


	//   ....[9]....
        /*0050*/ 	.word	0xffffffff


	//   ....[10]....
        /*0054*/ 	.word	0xffffffff


	//   ....[11]....
        /*0058*/ 	.word	0xffffffff


	//   ....[12]....
        /*005c*/ 	.word	0xffffffff


	//   ....[13]....
        /*0060*/ 	.word	0xffffffff


	//   ....[14]....
        /*0064*/ 	.word	0xffffffff


	//   ....[15]....
        /*0068*/ 	.word	0xffffffff


	//   ....[16]....
        /*006c*/ 	.word	0xffffffff


	//   ....[17]....
        /*0070*/ 	.word	0xffffffff


	//   ....[18]....
        /*0074*/ 	.word	0xffffffff


	//   ....[19]....
        /*0078*/ 	.word	0xffffffff


	//   ....[20]....
        /*007c*/ 	.word	0xffffffff


	//   ....[21]....
        /*0080*/ 	.word	0xffffffff


	//   ....[22]....
        /*0084*/ 	.word	0xffffffff


	//   ....[23]....
        /*0088*/ 	.word	0xffffffff


	//   ....[24]....
        /*008c*/ 	.word	0xffffffff


	//----- nvinfo : EIATTR_COOP_GROUP_INSTR_OFFSETS
	.align		4
.L_1715:
        /*0090*/ 	.byte	0x04, 0x28
        /*0092*/ 	.short	(.L_1717 - .L_1716)


	//   ....[0]....
.L_1716:
        /*0094*/ 	.word	0x00001c80


	//   ....[1]....
        /*0098*/ 	.word	0x00001cc0


	//   ....[2]....
        /*009c*/ 	.word	0x00001d20


	//   ....[3]....
        /*00a0*/ 	.word	0x00001d40


	//   ....[4]....
        /*00a4*/ 	.word	0x00001d70


	//   ....[5]....
        /*00a8*/ 	.word	0x00001d80


	//   ....[6]....
        /*00ac*/ 	.word	0x00001dc0


	//   ....[7]....
        /*00b0*/ 	.word	0x00001de0


	//   ....[8]....
        /*00b4*/ 	.word	0x00001e20


	//   ....[9]....
        /*00b8*/ 	.word	0x00001e40


	//   ....[10]....
        /*00bc*/ 	.word	0x00002680


	//   ....[11]....
        /*00c0*/ 	.word	0x000026c0


	//   ....[12]....
        /*00c4*/ 	.word	0x000026e0


	//   ....[13]....
        /*00c8*/ 	.word	0x00002700


	//   ....[14]....
        /*00cc*/ 	.word	0x00002720


	//   ....[15]....
        /*00d0*/ 	.word	0x00002750


	//   ....[16]....
        /*00d4*/ 	.word	0x00002770


	//   ....[17]....
        /*00d8*/ 	.word	0x000027a0


	//   ....[18]....
        /*00dc*/ 	.word	0x000027b0


	//   ....[19]....
        /*00e0*/ 	.word	0x000027e0


	//   ....[20]....
        /*00e4*/ 	.word	0x000027f0


	//   ....[21]....
        /*00e8*/ 	.word	0x00002820


	//   ....[22]....
        /*00ec*/ 	.word	0x00002830


	//   ....[23]....
        /*00f0*/ 	.word	0x00002860


	//   ....[24]....
        /*00f4*/ 	.word	0x00002870


	//----- nvinfo : EIATTR_EXIT_INSTR_OFFSETS
	.align		4
.L_1717:
        /*00f8*/ 	.byte	0x04, 0x1c
        /*00fa*/ 	.short	(.L_1719 - .L_1718)


	//   ....[0]....
.L_1718:
        /*00fc*/ 	.word	0x000030a0


	//   ....[1]....
        /*0100*/ 	.word	0x00003250


	//   ....[2]....
        /*0104*/ 	.word	0x000033f0


	//   ....[3]....
        /*0108*/ 	.word	0x00003590


	//   ....[4]....
        /*010c*/ 	.word	0x00003600


	//   ....[5]....
        /*0110*/ 	.word	0x00003680


	//   ....[6]....
        /*0114*/ 	.word	0x000036a0


	//----- nvinfo : EIATTR_MAX_THREADS
	.align		4
.L_1719:
        /*0118*/ 	.byte	0x04, 0x05
        /*011a*/ 	.short	(.L_1721 - .L_1720)
.L_1720:
        /*011c*/ 	.word	0x00000080
        /*0120*/ 	.word	0x00000001
        /*0124*/ 	.word	0x00000001


	//----- nvinfo : EIATTR_CRS_STACK_SIZE
	.align		4
.L_1721:
        /*0128*/ 	.byte	0x04, 0x1e
        /*012a*/ 	.short	(.L_1723 - .L_1722)
.L_1722:
        /*012c*/ 	.word	0x00000000


	//----- nvinfo : EIATTR_CBANK_PARAM_SIZE
	.align		4
.L_1723:
        /*0130*/ 	.byte	0x03, 0x19
        /*0132*/ 	.short	0x0080


	//----- nvinfo : EIATTR_PARAM_CBANK
	.align		4
        /*0134*/ 	.byte	0x04, 0x0a
        /*0136*/ 	.short	(.L_1725 - .L_1724)
	.align		4
.L_1724:
        /*0138*/ 	.word	index@(.nv.constant0._ZN18transformer_engine13normalization26rmsnorm_bwd_general_kernelINS0_13Kernel_traitsIffffjLj2048ELj1ELj1ELj4ELj16ENS0_18Kernel_traits_baseILj2048EffffjLj128EEEEELb0EEEvNS0_20BackwardKernelParamsE)
        /*013c*/ 	.short	0x0210
        /*013e*/ 	.short	0x0080


	//----- nvinfo : EIATTR_SW_WAR
	.align		4
.L_1725:
        /*0140*/ 	.byte	0x04, 0x36
        /*0142*/ 	.short	(.L_1727 - .L_1726)
.L_1726:
        /*0144*/ 	.word	0x00000008
.L_1727:


//--------------------- .nv.info._ZN18transformer_engine13normalization26rmsnorm_bwd_general_kernelINS0_13Kernel_traitsI13__nv_bfloat16fS3_fjLj1024ELj1ELj4ELj1ELj16ENS0_18Kernel_traits_baseILj1024ES3_fS3_fjLj128EEEEELb0EEEvNS0_20BackwardKernelParamsE --------------------------
	.section	.nv.info._ZN18transformer_engine13normalization26rmsnorm_bwd_general_kernelINS0_13Kernel_traitsI13__nv_bfloat16fS3_fjLj1024ELj1ELj4ELj1ELj16ENS0_18Kernel_traits_baseILj1024ES3_fS3_fjLj128EEEEELb0EEEvNS0_20BackwardKernelParamsE,"",@"SHT_CUDA_INFO"
	.sectionflags	@""
	.align	4


	//----- nvinfo : EIATTR_CUDA_API_VERSION
	.align		4
        /*0000*/ 	.byte	0x04, 0x37
        /*0002*/ 	.short	(.L_1729 - .L_1728)
.L_1728:
        /*0004*/ 	.word	0x00000082


	//----- nvinfo : EIATTR_KPARAM_INFO
	.align		4
.L_1729:
        /*0008*/ 	.byte	0x04, 0x17
        /*000a*/ 	.short	(.L_1731 - .L_1730)
.L_1730:
        /*000c*/ 	.word	0x00000000
        /*0010*/ 	.short	0x0000
        /*0012*/ 	.short	0x0000
        /*0014*/ 	.byte	0x00, 0xf0, 0x01, 0x02


	//----- nvinfo : EIATTR_SPARSE_MMA_MASK
	.align		4
.L_1731:
        /*0018*/ 	.byte	0x03, 0x50
        /*001a*/ 	.short	0x0000


	//----- nvinfo : EIATTR_MAXREG_COUNT
	.align		4
        /*001c*/ 	.byte	0x03, 0x1b
        /*001e*/ 	.short	0x00ff


	//----- nvinfo : EIATTR_NUM_BARRIERS
	.align		4
        /*0020*/ 	.byte	0x02, 0x4c
        /*0022*/ 	.byte	0x01
	.zero		1


	//----- nvinfo : EIATTR_MERCURY_ISA_VERSION
	.align		4
        /*0024*/ 	.byte	0x03, 0x5f
        /*0026*/ 	.short	0x0101


	//----- nvinfo : EIATTR_UNUSED_LOAD_BYTE_OFFSET
	.align		4
        /*0028*/ 	.byte	0x04, 0x44
        /*002a*/ 	.short	(.L_1733 - .L_1732)


	//   ....[0]....
.L_1732:
        /*002c*/ 	.word	0x00006010
        /*0030*/ 	.word	0x0000f0ff


	//   ....[1]....
        /*0034*/ 	.word	0x000060e0
        /*0038*/ 	.word	0x0000f0ff


	//   ....[2]....
        /*003c*/ 	.word	0x000061d0
        /*0040*/ 	.word	0x0000f0ff


	//   ....[3]....
        /*0044*/ 	.word	0x000062d0
        /*0048*/ 	.word	0x0000f0ff


	//   ....[4]....
        /*004c*/ 	.word	0x000065b0
        /*0050*/ 	.word	0x0000f0ff


	//   ....[5]....
        /*0054*/ 	.word	0x000066a0
        /*0058*/ 	.word	0x0000f0ff


	//   ....[6]....
        /*005c*/ 	.word	0x00006790
        /*0060*/ 	.word	0x0000f0ff


	//   ....[7]....
        /*0064*/ 	.word	0x00006870
        /*0068*/ 	.word	0x0000f0ff


	//----- nvinfo : EIATTR_COOP_GROUP_MASK_REGIDS
	.align		4
.L_1733:
        /*006c*/ 	.byte	0x04, 0x29
        /*006e*/ 	.short	(.L_1735 - .L_1734)


	//   ....[0]....
.L_1734:
        /*0070*/ 	.word	0xffffffff


	//   ....[1]....
        /*0074*/ 	.word	0xffffffff


	//   ....[2]....
        /*0078*/ 	.word	0xffffffff


	//   ....[3]....
        /*007c*/ 	.word	0xffffffff


	//   ....[4]....
        /*0080*/ 	.word	0xffffffff


	//   ....[5]....
        /*0084*/ 	.word	0xffffffff


	//   ....[6]....
        /*0088*/ 	.word	0xffffffff


	//   ....[7]....
        /*008c*/ 	.word	0xffffffff


	//   ....[8]....
        /*0090*/ 	.word	0xffffffff


	//   ....[9]....
        /*0094*/ 	.word	0xffffffff


	//   ....[10]....
        /*0098*/ 	.word	0xffffffff


	//   ....[11]....
        /*009c*/ 	.word	0xffffffff


	//   ....[12]....
        /*00a0*/ 	.word	0xffffffff


	//   ....[13]....
        /*00a4*/ 	.word	0xffffffff


	//   ....[14]....
        /*00a8*/ 	.word	0xffffffff


	//   ....[15]....
        /*00ac*/ 	.word	0xffffffff


	//   ....[16]....
        /*00b0*/ 	.word	0xffffffff


	//   ....[17]....
        /*00b4*/ 	.word	0xffffffff


	//   ....[18]....
        /*00b8*/ 	.word	0xffffffff


	//   ....[19]....
        /*00bc*/ 	.word	0xffffffff


	//----- nvinfo : EIATTR_COOP_GROUP_INSTR_OFFSETS
	.align		4
.L_1735:
        /*00c0*/ 	.byte	0x04, 0x28
        /*00c2*/ 	.short	(.L_1737 - .L_1736)


	//   ....[0]....
.L_1736:
        /*00c4*/ 	.word	0x00003f80


	//   ....[1]....
        /*00c8*/ 	.word	0x00003fa0


	//   ....[2]....
        /*00cc*/ 	.word	0x00003fd0


	//   ....[3]....
        /*00d0*/ 	.word	0x00003fe0


	//   ....[4]....
        /*00d4*/ 	.word	0x00004010


	//   ....[5]....
        /*00d8*/ 	.word	0x00004020


	//   ....[6]....
        /*00dc*/ 	.word	0x00004050


	//   ....[7]....
        /*00e0*/ 	.word	0x00004060


	//   ....[8]....
        /*00e4*/ 	.word	0x00004090


	//   ....[9]....
        /*00e8*/ 	.word	0x000040a0


	//   ....[10]....
        /*00ec*/ 	.word	0x00004770


	//   ....[11]....
        /*00f0*/ 	.word	0x000047b0


	//   ....[12]....
        /*00f4*/ 	.word	0x000047d0


	//   ....[13]....
        /*00f8*/ 	.word	0x000047f0


	//   ....[14]....
        /*00fc*/ 	.word	0x00004810


	//   ....[15]....
        /*0100*/ 	.word	0x00004840


	//   ....[16]....
        /*0104*/ 	.word	0x00004860


	//   ....[17]....
        /*0108*/ 	.word	0x00004880


	//   ....[18]....
        /*010c*/ 	.word	0x000048a0


	//   ....[19]....
        /*0110*/ 	.word	0x000048c0


	//----- nvinfo : EIATTR_EXIT_INSTR_OFFSETS
	.align		4
.L_1737:
        /*0114*/ 	.byte	0x04, 0x1c
        /*0116*/ 	.short	(.L_1739 - .L_1738)


	//   ....[0]....
.L_1738:
        /*0118*/ 	.word	0x00005ee0


	//   ....[1]....
        /*011c*/ 	.word	0x00006540


	//   ....[2]....
        /*0120*/ 	.word	0x00006960


	//   ....[3]....
        /*0124*/ 	.word	0x00006a10


	//   ....[4]....
        /*0128*/ 	.word	0x00006a40


	//----- nvinfo : EIATTR_MAX_THREADS
	.align		4
.L_1739:
        /*012c*/ 	.byte	0x04, 0x05
        /*012e*/ 	.short	(.L_1741 - .L_1740)
.L_1740:
        /*0130*/ 	.word	0x00000080
        /*0134*/ 	.word	0x00000001
        /*0138*/ 	.word	0x00000001


	//----- nvinfo : EIATTR_CRS_STACK_SIZE
	.align		4
.L_1741:
        /*013c*/ 	.byte	0x04, 0x1e
        /*013e*/ 	.short	(.L_1743 - .L_1742)
.L_1742:
        /*0140*/ 	.word	0x00000000


	//----- nvinfo : EIATTR_CBANK_PARAM_SIZE
	.align		4
.L_1743:
        /*0144*/ 	.byte	0x03, 0x19
        /*0146*/ 	.short	0x0080


	//----- nvinfo : EIATTR_PARAM_CBANK
	.align		4
        /*0148*/ 	.byte	0x04, 0x0a
        /*014a*/ 	.short	(.L_1745 - .L_1744)
	.align		4
.L_1744:
        /*014c*/ 	.word	index@(.nv.constant0._ZN18transformer_engine13normalization26rmsnorm_bwd_general_kernelINS0_13Kernel_traitsI13__nv_bfloat16fS3_fjLj1024ELj1ELj4ELj1ELj16ENS0_18Kernel_traits_baseILj1024ES3_fS3_fjLj128EEEEELb0EEEvNS0_20BackwardKernelParamsE)
        /*0150*/ 	.short	0x0210
        /*0152*/ 	.short	0x0080


	//----- nvinfo : EIATTR_SW_WAR
	.align		4
.L_1745:
        /*0154*/ 	.byte	0x04, 0x36
        /*0156*/ 	.short	(.L_1747 - .L_1746)
.L_1746:
        /*0158*/ 	.word	0x00000008
.L_1747:


//--------------------- .nv.info._ZN18transformer_engine13normalization26rmsnorm_bwd_general_kernelINS0_13Kernel_traitsI13__nv_bfloat16S3_S3_fjLj1024ELj1ELj4ELj1ELj16ENS0_18Kernel_traits_baseILj1024ES3_S3_S3_fjLj128EEEEELb0EEEvNS0_20BackwardKernelParamsE --------------------------
	.section	.nv.info._ZN18transformer_engine13normalization26rmsnorm_bwd_general_kernelINS0_13Kernel_traitsI13__nv_bfloat16S3_S3_fjLj1024ELj1ELj4ELj1ELj16ENS0_18Kernel_traits_baseILj1024ES3_S3_S3_fjLj128EEEEELb0EEEvNS0_20BackwardKernelParamsE,"",@"SHT_CUDA_INFO"
	.sectionflags	@""
	.align	4


	//----- nvinfo : EIATTR_CUDA_API_VERSION
	.align		4
        /*0000*/ 	.byte	0x04, 0x37
        /*0002*/ 	.short	(.L_1749 - .L_1748)
.L_1748:
        /*0004*/ 	.word	0x00000082


	//----- nvinfo : EIATTR_KPARAM_INFO
	.align		4
.L_1749:
        /*0008*/ 	.byte	0x04, 0x17
        /*000a*/ 	.short	(.L_1751 - .L_1750)
.L_1750:
        /*000c*/ 	.word	0x00000000
        /*0010*/ 	.short	0x0000
        /*0012*/ 	.short	0x0000
        /*0014*/ 	.byte	0x00, 0xf0, 0x01, 0x02


	//----- nvinfo : EIATTR_SPARSE_MMA_MASK
	.align		4
.L_1751:
        /*0018*/ 	.byte	0x03, 0x50
        /*001a*/ 	.short	0x0000


	//----- nvinfo : EIATTR_MAXREG_COUNT
	.align		4
        /*001c*/ 	.byte	0x03, 0x1b
        /*001e*/ 	.short	0x00ff


	//----- nvinfo : EIATTR_NUM_BARRIERS
	.align		4
        /*0020*/ 	.byte	0x02, 0x4c
        /*0022*/ 	.byte	0x01
	.zero		1


	//----- nvinfo : EIATTR_MERCURY_ISA_VERSION
	.align		4
        /*0024*/ 	.byte	0x03, 0x5f
        /*0026*/ 	.short	0x0101


	//----- nvinfo : EIATTR_UNUSED_LOAD_BYTE_OFFSET
	.align		4
        /*0028*/ 	.byte	0x04, 0x44
        /*002a*/ 	.short	(.L_1753 - .L_1752)


	//   ....[0]....
.L_1752:
        /*002c*/ 	.word	0x00005af0
        /*0030*/ 	.word	0x0000f0ff


	//   ....[1]....
        /*0034*/ 	.word	0x00005b10
        /*0038*/ 	.word	0x0000fff0


	//   ....[2]....
        /*003c*/ 	.word	0x00005ca0
        /*0040*/ 	.word	0x0000f0ff


	//   ....[3]....
        /*0044*/ 	.word	0x00005cc0
        /*0048*/ 	.word	0x0000fff0


	//   ....[4]....
        /*004c*/ 	.word	0x00005e50
        /*0050*/ 	.word	0x0000f0ff


	//   ....[5]....
        /*0054*/ 	.word	0x00005e70
        /*0058*/ 	.word	0x0000fff0


	//   ....[6]....
        /*005c*/ 	.word	0x00006000
        /*0060*/ 	.word	0x0000f0ff


	//   ....[7]....
        /*0064*/ 	.word	0x00006020
        /*0068*/ 	.word	0x0000fff0


	//----- nvinfo : EIATTR_COOP_GROUP_MASK_REGIDS
	.align		4
.L_1753:
        /*006c*/ 	.byte	0x04, 0x29
        /*006e*/ 	.short	(.L_1755 - .L_1754)


	//   ....[0]....
.L_1754:
        /*0070*/ 	.word	0xffffffff


	//   ....[1]....
        /*0074*/ 	.word	0xffffffff


	//   ....[2]....
        /*0078*/ 	.word	0xffffffff


	//   ....[3]....
        /*007c*/ 	.word	0xffffffff


	//   ....[4]....
        /*0080*/ 	.word	0xffffffff


	//   ....[5]....
        /*0084*/ 	.word	0xffffffff


	//   ....[6]....
        /*0088*/ 	.word	0xffffffff


	//   ....[7]....
        /*008c*/ 	.word	0xffffffff


	//   ....[8]....
        /*0090*/ 	.word	0xffffffff


	//   ....[9]....
        /*0094*/ 	.word	0xffffffff


	//   ....[10]....
        /*0098*/ 	.word	0xffffffff


	//   ....[11]....
        /*009c*/ 	.word	0xffffffff


	//   ....[12]....
        /*00a0*/ 	.word	0xffffffff


	//   ....[13]....
        /*00a4*/ 	.word	0xffffffff


	//   ....[14]....
        /*00a8*/ 	.word	0xffffffff


	//   ....[15]....
        /*00ac*/ 	.word	0xffffffff


	//   ....[16]....
        /*00b0*/ 	.word	0xffffffff


	//   ....[17]....
        /*00b4*/ 	.word	0xffffffff


	//   ....[18]....
        /*00b8*/ 	.word	0xffffffff


	//   ....[19]....
        /*00bc*/ 	.word	0xffffffff


	//----- nvinfo : EIATTR_COOP_GROUP_INSTR_OFFSETS
	.align		4
.L_1755:
        /*00c0*/ 	.byte	0x04, 0x28
        /*00c2*/ 	.short	(.L_1757 - .L_1756)


	//   ....[0]....
.L_1756:
        /*00c4*/ 	.word	0x00003a90


	//   ....[1]....
        /*00c8*/ 	.word	0x00003ad0


	//   ....[2]....
        /*00cc*/ 	.word	0x00003b00


	//   ....[3]....
        /*00d0*/ 	.word	0x00003b10


	//   ....[4]....
        /*00d4*/ 	.word	0x00003b50


	//   ....[5]....
        /*00d8*/ 	.word	0x00003b80


	//   ....[6]....
        /*00dc*/ 	.word	0x00003bc0


	//   ....[7]....
        /*00e0*/ 	.word	0x00003bf0


	//   ....[8]....
        /*00e4*/ 	.word	0x00003c40


	//   ....[9]....
        /*00e8*/ 	.word	0x00003c50


	//   ....[10]....
        /*00ec*/ 	.word	0x00004390


	//   ....[11]....
        /*00f0*/ 	.word	0x000043d0


	//   ....[12]....
        /*00f4*/ 	.word	0x000043f0


	//   ....[13]....
        /*00f8*/ 	.word	0x00004410


	//   ....[14]....
        /*00fc*/ 	.word	0x00004430


	//   ....[15]....
        /*0100*/ 	.word	0x00004460


	//   ....[16]....
        /*0104*/ 	.word	0x00004480


	//   ....[17]....
        /*0108*/ 	.word	0x000044a0


	//   ....[18]....
        /*010c*/ 	.word	0x000044c0


	//   ....[19]....
        /*0110*/ 	.word	0x000044e0


	//----- nvinfo : EIATTR_EXIT_INSTR_OFFSETS
	.align		4
.L_1757:
        /*0114*/ 	.byte	0x04, 0x1c
        /*0116*/ 	.short	(.L_1759 - .L_1758)


	//   ....[0]....
.L_1758:
        /*0118*/ 	.word	0x00005920


	//   ....[1]....
        /*011c*/ 	.word	0x00006170


	//   ....[2]....
        /*0120*/ 	.word	0x000062e0


	//   ....[3]....
        /*0124*/ 	.word	0x00006310


	//----- nvinfo : EIATTR_MAX_THREADS
	.align		4
.L_1759:
        /*0128*/ 	.byte	0x04, 0x05
        /*012a*/ 	.short	(.L_1761 - .L_1760)
.L_1760:
        /*012c*/ 	.word	0x00000080
        /*0130*/ 	.word	0x00000001
        /*0134*/ 	.word	0x00000001


	//----- nvinfo : EIATTR_CRS_STACK_SIZE
	.align		4
.L_1761:
        /*0138*/ 	.byte	0x04, 0x1e
        /*013a*/ 	.short	(.L_1763 - .L_1762)
.L_1762:
        /*013c*/ 	.word	0x00000000


	//----- nvinfo : EIATTR_CBANK_PARAM_SIZE
	.align		4
.L_1763:
        /*0140*/ 	.byte	0x03, 0x19
        /*0142*/ 	.short	0x0080


	//----- nvinfo : EIATTR_PARAM_CBANK
	.align		4
        /*0144*/ 	.byte	0x04, 0x0a
        /*0146*/ 	.short	(.L_1765 - .L_1764)
	.align		4
.L_1764:
        /*0148*/ 	.word	index@(.nv.constant0._ZN18transformer_engine13normalization26rmsnorm_bwd_general_kernelINS0_13Kernel_traitsI13__nv_bfloat16S3_S3_fjLj1024ELj1ELj4ELj1ELj16ENS0_18Kernel_traits_baseILj1024ES3_S3_S3_fjLj128EEEEELb0EEEvNS0_20BackwardKernelParamsE)
        /*014c*/ 	.short	0x0210
        /*014e*/ 	.short	0x0080


	//----- nvinfo : EIATTR_SW_WAR
	.align		4
.L_1765:
        /*0150*/ 	.byte	0x04, 0x36
        /*0152*/ 	.short	(.L_1767 - .L_1766)
.L_1766:
        /*0154*/ 	.word	0x00000008
.L_1767:


//--------------------- .nv.info._ZN18transformer_engine13normalization26rmsnorm_bwd_general_kernelINS0_13Kernel_traitsI6__halffS3_fjLj1024ELj1ELj4ELj1ELj16ENS0_18Kernel_traits_baseILj1024ES3_fS3_fjLj128EEEEELb0EEEvNS0_20BackwardKernelParamsE --------------------------
	.section	.nv.info._ZN18transformer_engine13normalization26rmsnorm_bwd_general_kernelINS0_13Kernel_traitsI6__halffS3_fjLj1024ELj1ELj4ELj1ELj16ENS0_18Kernel_traits_baseILj1024ES3_fS3_fjLj128EEEEELb0EEEvNS0_20BackwardKernelParamsE,"",@"SHT_CUDA_INFO"
	.sectionflags	@""
	.align	4


	//----- nvinfo : EIATTR_CUDA_API_VERSION
	.align		4
        /*0000*/ 	.byte	0x04, 0x37
        /*0002*/ 	.short	(.L_1769 - .L_1768)
.L_1768:
        /*0004*/ 	.word	0x00000082


	//----- nvinfo : EIATTR_KPARAM_INFO
	.align		4
.L_1769:
        /*0008*/ 	.byte	0x04, 0x17
        /*000a*/ 	.short	(.L_1771 - .L_1770)
.L_1770:
        /*000c*/ 	.word	0x00000000
        /*0010*/ 	.short	0x0000
        /*0012*/ 	.short	0x0000
        /*0014*/ 	.byte	0x00, 0xf0, 0x01, 0x02


	//----- nvinfo : EIATTR_SPARSE_MMA_MASK
	.align		4
.L_1771:
        /*0018*/ 	.byte	0x03, 0x50
        /*001a*/ 	.short	0x0000


	//----- nvinfo : EIATTR_MAXREG_COUNT
	.align		4
        /*001c*/ 	.byte	0x03, 0x1b
        /*001e*/ 	.short	0x00ff


	//----- nvinfo : EIATTR_NUM_BARRIERS
	.align		4
        /*0020*/ 	.byte	0x02, 0x4c
        /*0022*/ 	.byte	0x01
	.zero		1


	//----- nvinfo : EIATTR_MERCURY_ISA_VERSION
	.align		4
        /*0024*/ 	.byte	0x03, 0x5f
        /*0026*/ 	.short	0x0101


	//----- nvinfo : EIATTR_UNUSED_LOAD_BYTE_OFFSET
	.align		4
        /*0028*/ 	.byte	0x04, 0x44
        /*002a*/ 	.short	(.L_1773 - .L_1772)


	//   ....[0]....
.L_1772:
        /*002c*/ 	.word	0x00006010
        /*0030*/ 	.word	0x0000f0ff


	//   ....[1]....
        /*0034*/ 	.word	0x000060e0
        /*0038*/ 	.word	0x0000f0ff


	//   ....[2]....
        /*003c*/ 	.word	0x000061d0
        /*0040*/ 	.word	0x0000f0ff


	//   ....[3]....
        /*0044*/ 	.word	0x000062d0
        /*0048*/ 	.word	0x0000f0ff


	//   ....[4]....
        /*004c*/ 	.word	0x000065b0
        /*0050*/ 	.word	0x0000f0ff


	//   ....[5]....
        /*0054*/ 	.word	0x000066a0
        /*0058*/ 	.word	0x0000f0ff


	//   ....[6]....
        /*005c*/ 	.word	0x00006790
        /*0060*/ 	.word	0x0000f0ff


	//   ....[7]....
        /*0064*/ 	.word	0x00006870
        /*0068*/ 	.word	0x0000f0ff


	//----- nvinfo : EIATTR_COOP_GROUP_MASK_REGIDS
	.align		4
.L_1773:
        /*006c*/ 	.byte	0x04, 0x29
        /*006e*/ 	.short	(.L_1775 - .L_1774)


	//   ....[0]....
.L_1774:
        /*0070*/ 	.word	0xffffffff


	//   ....[1]....
        /*0074*/ 	.word	0xffffffff


	//   ....[2]....
        /*0078*/ 	.word	0xffffffff


	//   ....[3]....
        /*007c*/ 	.word	0xffffffff


	//   ....[4]....
        /*0080*/ 	.word	0xffffffff


	//   ....[5]....
        /*0084*/ 	.word	0xffffffff


	//   ....[6]....
        /*0088*/ 	.word	0xffffffff


	//   ....[7]....
        /*008c*/ 	.word	0xffffffff


	//   ....[8]....
        /*0090*/ 	.word	0xffffffff


	//   ....[9]....
        /*0094*/ 	.word	0xffffffff


	//   ....[10]....
        /*0098*/ 	.word	0xffffffff


	//   ....[11]....
        /*009c*/ 	.word	0xffffffff


	//   ....[12]....
        /*00a0*/ 	.word	0xffffffff


	//   ....[13]....
        /*00a4*/ 	.word	0xffffffff


	//   ....[14]....
        /*00a8*/ 	.word	0xffffffff


	//   ....[15]....
        /*00ac*/ 	.word	0xffffffff


	//   ....[16]....
        /*00b0*/ 	.word	0xffffffff


	//   ....[17]....
        /*00b4*/ 	.word	0xffffffff


	//   ....[18]....
        /*00b8*/ 	.word	0xffffffff


	//   ....[19]....
        /*00bc*/ 	.word	0xffffffff


	//----- nvinfo : EIATTR_COOP_GROUP_INSTR_OFFSETS
	.align		4
.L_1775:
        /*00c0*/ 	.byte	0x04, 0x28
        /*00c2*/ 	.short	(.L_1777 - .L_1776)


	//   ....[0]....
.L_1776:
        /*00c4*/ 	.word	0x00003f80


	//   ....[1]....
        /*00c8*/ 	.word	0x00003fa0


	//   ....[2]....
        /*00cc*/ 	.word	0x00003fd0


	//   ....[3]....
        /*00d0*/ 	.word	0x00003fe0


	//   ....[4]....
        /*00d4*/ 	.word	0x00004010


	//   ....[5]....
        /*00d8*/ 	.word	0x00004020


	//   ....[6]....
        /*00dc*/ 	.word	0x00004050


	//   ....[7]....
        /*00e0*/ 	.word	0x00004060


	//   ....[8]....
        /*00e4*/ 	.word	0x00004090


	//   ....[9]....
        /*00e8*/ 	.word	0x000040a0


	//   ....[10]....
        /*00ec*/ 	.word	0x00004770


	//   ....[11]....
        /*00f0*/ 	.word	0x000047b0


	//   ....[12]....
        /*00f4*/ 	.word	0x000047d0


	//   ....[13]....
        /*00f8*/ 	.word	0x000047f0


	//   ....[14]....
        /*00fc*/ 	.word	0x00004810


	//   ....[15]....
        /*0100*/ 	.word	0x00004840


	//   ....[16]....
        /*0104*/ 	.word	0x00004860


	//   ....[17]....
        /*0108*/ 	.word	0x00004880


	//   ....[18]....
        /*010c*/ 	.word	0x000048a0


	//   ....[19]....
        /*0110*/ 	.word	0x000048c0


	//----- nvinfo : EIATTR_EXIT_INSTR_OFFSETS
	.align		4
.L_1777:
        /*0114*/ 	.byte	0x04, 0x1c
        /*0116*/ 	.short	(.L_1779 - .L_1778)


	//   ....[0]....
.L_1778:
        /*0118*/ 	.word	0x00005ee0


	//   ....[1]....
        /*011c*/ 	.word	0x00006540


	//   ....[2]....
        /*0120*/ 	.word	0x00006960


	//   ....[3]....
        /*0124*/ 	.word	0x00006a10


	//   ....[4]....
        /*0128*/ 	.word	0x00006a40


	//----- nvinfo : EIATTR_MAX_THREADS
	.align		4
.L_1779:
        /*012c*/ 	.byte	0x04, 0x05
        /*012e*/ 	.short	(.L_1781 - .L_1780)
.L_1780:
        /*0130*/ 	.word	0x00000080
        /*0134*/ 	.word	0x00000001
        /*0138*/ 	.word	0x00000001


	//----- nvinfo : EIATTR_CRS_STACK_SIZE
	.align		4
.L_1781:
        /*013c*/ 	.byte	0x04, 0x1e
        /*013e*/ 	.short	(.L_1783 - .L_1782)
.L_1782:
        /*0140*/ 	.word	0x00000000


	//----- nvinfo : EIATTR_CBANK_PARAM_SIZE
	.align		4
.L_1783:
        /*0144*/ 	.byte	0x03, 0x19
        /*0146*/ 	.short	0x0080


	//----- nvinfo : EIATTR_PARAM_CBANK
	.align		4
        /*0148*/ 	.byte	0x04, 0x0a
        /*014a*/ 	.short	(.L_1785 - .L_1784)
	.align		4
.L_1784:
        /*014c*/ 	.word	index@(.nv.constant0._ZN18transformer_engine13normalization26rmsnorm_bwd_general_kernelINS0_13Kernel_traitsI6__halffS3_fjLj1024ELj1ELj4ELj1ELj16ENS0_18Kernel_traits_baseILj1024ES3_fS3_fjLj128EEEEELb0EEEvNS0_20BackwardKernelParamsE)
        /*0150*/ 	.short	0x0210
        /*0152*/ 	.short	0x0080


	//----- nvinfo : EIATTR_SW_WAR
	.align		4
.L_1785:
        /*0154*/ 	.byte	0x04, 0x36
        /*0156*/ 	.short	(.L_1787 - .L_1786)
.L_1786:
        /*0158*/ 	.word	0x00000008
.L_1787:


//--------------------- .nv.info._ZN18transformer_engine13normalization26rmsnorm_bwd_general_kernelINS0_13Kernel_traitsI6__halfS3_S3_fjLj1024ELj1ELj4ELj1ELj16ENS0_18Kernel_traits_baseILj1024ES3_S3_S3_fjLj128EEEEELb0EEEvNS0_20BackwardKernelParamsE --------------------------
	.section	.nv.info._ZN18transformer_engine13normalization26rmsnorm_bwd_general_kernelINS0_13Kernel_traitsI6__halfS3_S3_fjLj1024ELj1ELj4ELj1ELj16ENS0_18Kernel_traits_baseILj1024ES3_S3_S3_fjLj128EEEEELb0EEEvNS0_20BackwardKernelParamsE,"",@"SHT_CUDA_INFO"
	.sectionflags	@""
	.align	4


	//----- nvinfo : EIATTR_CUDA_API_VERSION
	.align		4
        /*0000*/ 	.byte	0x04, 0x37
        /*0002*/ 	.short	(.L_1789 - .L_1788)
.L_1788:
        /*0004*/ 	.word	0x00000082


	//----- nvinfo : EIATTR_KPARAM_INFO
	.align		4
.L_1789:
        /*0008*/ 	.byte	0x04, 0x17
        /*000a*/ 	.short	(.L_1791 - .L_1790)
.L_1790:
        /*000c*/ 	.word	0x00000000
        /*0010*/ 	.short	0x0000
        /*0012*/ 	.short	0x0000
        /*0014*/ 	.byte	0x00, 0xf0, 0x01, 0x02


	//----- nvinfo : EIATTR_SPARSE_MMA_MASK
	.align		4
.L_1791:
        /*0018*/ 	.byte	0x03, 0x50
        /*001a*/ 	.short	0x0000


	//----- nvinfo : EIATTR_MAXREG_COUNT
	.align		4
        /*001c*/ 	.byte	0x03, 0x1b
        /*001e*/ 	.short	0x00ff


	//----- nvinfo : EIATTR_NUM_BARRIERS
	.align		4
        /*0020*/ 	.byte	0x02, 0x4c
        /*0022*/ 	.byte	0x01
	.zero		1


	//----- nvinfo : EIATTR_MERCURY_ISA_VERSION
	.align		4
        /*0024*/ 	.byte	0x03, 0x5f
        /*0026*/ 	.short	0x0101


	//----- nvinfo : EIATTR_UNUSED_LOAD_BYTE_OFFSET
	.align		4
        /*0028*/ 	.byte	0x04, 0x44
        /*002a*/ 	.short	(.L_1793 - .L_1792)


	//   ....[0]....
.L_1792:
        /*002c*/ 	.word	0x000057f0
        /*0030*/ 	.word	0x0000f0ff


	//   ....[1]....
        /*0034*/ 	.word	0x00005810
        /*0038*/ 	.word	0x0000fff0


	//   ....[2]....
        /*003c*/ 	.word	0x000059a0
        /*0040*/ 	.word	0x0000f0ff


	//   ....[3]....
        /*0044*/ 	.word	0x000059c0
        /*0048*/ 	.word	0x0000fff0


	//   ....[4]....
        /*004c*/ 	.word	0x00005b50
        /*0050*/ 	.word	0x0000f0ff


	//   ....[5]....
        /*0054*/ 	.word	0x00005b70
        /*0058*/ 	.word	0x0000fff0


	//   ....[6]....
        /*005c*/ 	.word	0x00005d00
        /*0060*/ 	.word	0x0000f0ff


	//   ....[7]....
        /*0064*/ 	.word	0x00005d20
        /*0068*/ 	.word	0x0000fff0


	//----- nvinfo : EIATTR_COOP_GROUP_MASK_REGIDS
	.align		4
.L_1793:
        /*006c*/ 	.byte	0x04, 0x29
        /*006e*/ 	.short	(.L_1795 - .L_1794)


	//   ....[0]....
.L_1794:
        /*0070*/ 	.word	0xffffffff


	//   ....[1]....
        /*0074*/ 	.word	0xffffffff


	//   ....[2]....
        /*0078*/ 	.word	0xffffffff


	//   ....[3]....
        /*007c*/ 	.word	0xffffffff


	//   ....[4]....
        /*0080*/ 	.word	0xffffffff


	//   ....[5]....
        /*0084*/ 	.word	0xffffffff


	//   ....[6]....
        /*0088*/ 	.word	0xffffffff


	//   ....[7]....
        /*008c*/ 	.word	0xffffffff


	//   ....[8]....
        /*0090*/ 	.word	0xffffffff


	//   ....[9]....
        /*0094*/ 	.word	0xffffffff


	//   ....[10]....
        /*0098*/ 	.word	0xffffffff


	//   ....[11]....
        /*009c*/ 	.word	0xffffffff


	//   ....[12]....
        /*00a0*/ 	.word	0xffffffff


	//   ....[13]....
        /*00a4*/ 	.word	0xffffffff


	//   ....[14]....
        /*00a8*/ 	.word	0xffffffff


	//   ....[15]....
        /*00ac*/ 	.word	0xffffffff


	//   ....[16]....
        /*00b0*/ 	.word	0xffffffff


	//   ....[17]....
        /*00b4*/ 	.word	0xffffffff


	//   ....[18]....
        /*00b8*/ 	.word	0xffffffff


	//   ....[19]....
        /*00bc*/ 	.word	0xffffffff


	//----- nvinfo : EIATTR_COOP_GROUP_INSTR_OFFSETS
	.align		4
.L_1795:
        /*00c0*/ 	.byte	0x04, 0x28
        /*00c2*/ 	.short	(.L_1797 - .L_1796)


	//   ....[0]....
.L_1796:
        /*00c4*/ 	.word	0x00003790


	//   ....[1]....
        /*00c8*/ 	.word	0x000037d0


	//   ....[2]....
        /*00cc*/ 	.word	0x00003800


	//   ....[3]....
        /*00d0*/ 	.word	0x00003810


	//   ....[4]....
        /*00d4*/ 	.word	0x00003850


	//   ....[5]....
        /*00d8*/ 	.word	0x00003880


	//   ....[6]....
        /*00dc*/ 	.word	0x000038c0


	//   ....[7]....
        /*00e0*/ 	.word	0x000038f0


	//   ....[8]....
        /*00e4*/ 	.word	0x00003940


	//   ....[9]....
        /*00e8*/ 	.word	0x00003950


	//   ....[10]....
        /*00ec*/ 	.word	0x00004090


	//   ....[11]....
        /*00f0*/ 	.word	0x000040d0


	//   ....[12]....
        /*00f4*/ 	.word	0x000040f0


	//   ....[13]....
        /*00f8*/ 	.word	0x00004110


	//   ....[14]....
        /*00fc*/ 	.word	0x00004130


	//   ....[15]....
        /*0100*/ 	.word	0x00004160


	//   ....[16]....
        /*0104*/ 	.word	0x00004180


	//   ....[17]....
        /*0108*/ 	.word	0x000041a0


	//   ....[18]....
        /*010c*/ 	.word	0x000041c0


	//   ....[19]....
        /*0110*/ 	.word	0x000041e0


	//----- nvinfo : EIATTR_EXIT_INSTR_OFFSETS
	.align		4
.L_1797:
        /*0114*/ 	.byte	0x04, 0x1c
        /*0116*/ 	.short	(.L_1799 - .L_1798)


	//   ....[0]....
.L_1798:
        /*0118*/ 	.word	0x00005620


	//   ....[1]....
        /*011c*/ 	.word	0x00005e70


	//   ....[2]....
        /*0120*/ 	.word	0x00005fe0


	//   ....[3]....
        /*0124*/ 	.word	0x00006010


	//----- nvinfo : EIATTR_MAX_THREADS
	.align		4
.L_1799:
        /*0128*/ 	.byte	0x04, 0x05
        /*012a*/ 	.short	(.L_1801 - .L_1800)
.L_1800:
        /*012c*/ 	.word	0x00000080
        /*0130*/ 	.word	0x00000001
        /*0134*/ 	.word	0x00000001


	//----- nvinfo : EIATTR_CRS_STACK_SIZE
	.align		4
.L_1801:
        /*0138*/ 	.byte	0x04, 0x1e
        /*013a*/ 	.short	(.L_1803 - .L_1802)
.L_1802:
        /*013c*/ 	.word	0x00000000


	//----- nvinfo : EIATTR_CBANK_PARAM_SIZE
	.align		4
.L_1803:
        /*0140*/ 	.byte	0x03, 0x19
        /*0142*/ 	.short	0x0080


	//----- nvinfo : EIATTR_PARAM_CBANK
	.align		4
        /*0144*/ 	.byte	0x04, 0x0a
        /*0146*/ 	.short	(.L_1805 - .L_1804)
	.align		4
.L_1804:
        /*0148*/ 	.word	index@(.nv.constant0._ZN18transformer_engine13normalization26rmsnorm_bwd_general_kernelINS0_13Kernel_traitsI6__halfS3_S3_fjLj1024ELj1ELj4ELj1ELj16ENS0_18Kernel_traits_baseILj1024ES3_S3_S3_fjLj128EEEEELb0EEEvNS0_20BackwardKernelParamsE)
        /*014c*/ 	.short	0x0210
        /*014e*/ 	.short	0x0080


	//----- nvinfo : EIATTR_SW_WAR
	.align		4
.L_1805:
        /*0150*/ 	.byte	0x04, 0x36
        /*0152*/ 	.short	(.L_1807 - .L_1806)
.L_1806:
        /*0154*/ 	.word	0x00000008
.L_1807:


//--------------------- .nv.info._ZN18transformer_engine13normalization26rmsnorm_bwd_general_kernelINS0_13Kernel_traitsIffffjLj1024ELj1ELj4ELj1ELj16ENS0_18Kernel_traits_baseILj1024EffffjLj128EEEEELb0EEEvNS0_20BackwardKernelParamsE --------------------------
	.section	.nv.info._ZN18transformer_engine13normalization26rmsnorm_bwd_general_kernelINS0_13Kernel_traitsIffffjLj1024ELj1ELj4ELj1ELj16ENS0_18Kernel_traits_baseILj1024EffffjLj128EEEEELb0EEEvNS0_20BackwardKernelParamsE,"",@"SHT_CUDA_INFO"
	.sectionflags	@""
	.align	4


	//----- nvinfo : EIATTR_CUDA_API_VERSION
	.align		4
        /*0000*/ 	.byte	0x04, 0x37
        /*0002*/ 	.short	(.L_1809 - .L_1808)
.L_1808:
        /*0004*/ 	.word	0x00000082


	//----- nvinfo : EIATTR_KPARAM_INFO
	.align		4
.L_1809:
        /*0008*/ 	.byte	0x04, 0x17
        /*000a*/ 	.short	(.L_1811 - .L_1810)
.L_1810:
        /*000c*/ 	.word	0x00000000
        /*0010*/ 	.short	0x0000
        /*0012*/ 	.short	0x0000
        /*0014*/ 	.byte	0x00, 0xf0, 0x01, 0x02


	//----- nvinfo : EIATTR_SPARSE_MMA_MASK
	.align		4
.L_1811:
        /*0018*/ 	.byte	0x03, 0x50
        /*001a*/ 	.short	0x0000


	//----- nvinfo : EIATTR_MAXREG_COUNT
	.align		4
        /*001c*/ 	.byte	0x03, 0x1b
        /*001e*/ 	.short	0x00ff


	//----- nvinfo : EIATTR_NUM_BARRIERS
	.align		4
        /*0020*/ 	.byte	0x02, 0x4c
        /*0022*/ 	.byte	0x01
	.zero		1


	//----- nvinfo : EIATTR_MERCURY_ISA_VERSION
	.align		4
        /*0024*/ 	.byte	0x03, 0x5f
        /*0026*/ 	.short	0x0101


	//----- nvinfo : EIATTR_UNUSED_LOAD_BYTE_OFFSET
	.align		4
        /*0028*/ 	.byte	0x04, 0x44
        /*002a*/ 	.short	(.L_1813 - .L_1812)


	//   ....[0]....
.L_1812:
        /*002c*/ 	.word	0x00005810
        /*0030*/ 	.word	0x0000f0ff


	//   ....[1]....
        /*0034*/ 	.word	0x000058e0
        /*0038*/ 	.word	0x0000f0ff


	//   ....[2]....
        /*003c*/ 	.word	0x000059d0
        /*0040*/ 	.word	0x0000f0ff


	//   ....[3]....
        /*0044*/ 	.word	0x00005ad0
        /*0048*/ 	.word	0x0000f0ff


	//   ....[4]....
        /*004c*/ 	.word	0x00005db0
        /*0050*/ 	.word	0x0000f0ff


	//   ....[5]....
        /*0054*/ 	.word	0x00005ea0
        /*0058*/ 	.word	0x0000f0ff


	//   ....[6]....
        /*005c*/ 	.word	0x00005f90
        /*0060*/ 	.word	0x0000f0ff


	//   ....[7]....
        /*0064*/ 	.word	0x00006070
        /*0068*/ 	.word	0x0000f0ff


	//----- nvinfo : EIATTR_COOP_GROUP_MASK_REGIDS
	.align		4
.L_1813:
        /*006c*/ 	.byte	0x04, 0x29
        /*006e*/ 	.short	(.L_1815 - .L_1814)


	//   ....[0]....
.L_1814:
        /*0070*/ 	.word	0xffffffff


	//   ....[1]....
        /*0074*/ 	.word	0xffffffff


	//   ....[2]....
        /*0078*/ 	.word	0xffffffff


	//   ....[3]....
        /*007c*/ 	.word	0xffffffff


	//   ....[4]....
        /*0080*/ 	.word	0xffffffff


	//   ....[5]....
        /*0084*/ 	.word	0xffffffff


	//   ....[6]....
        /*0088*/ 	.word	0xffffffff


	//   ....[7]....
        /*008c*/ 	.word	0xffffffff


	//   ....[8]....
        /*0090*/ 	.word	0xffffffff


	//   ....[9]....
        /*0094*/ 	.word	0xffffffff


	//   ....[10]....
        /*0098*/ 	.word	0xffffffff


	//   ....[11]....
        /*009c*/ 	.word	0xffffffff


	//   ....[12]....
        /*00a0*/ 	.word	0xffffffff


	//   ....[13]....
        /*00a4*/ 	.word	0xffffffff


	//   ....[14]....
        /*00a8*/ 	.word	0xffffffff


	//   ....[15]....
        /*00ac*/ 	.word	0xffffffff


	//   ....[16]....
        /*00b0*/ 	.word	0xffffffff


	//   ....[17]....
        /*00b4*/ 	.word	0xffffffff


	//   ....[18]....
        /*00b8*/ 	.word	0xffffffff


	//   ....[19]....
        /*00bc*/ 	.word	0xffffffff


	//----- nvinfo : EIATTR_COOP_GROUP_INSTR_OFFSETS
	.align		4
.L_1815:
        /*00c0*/ 	.byte	0x04, 0x28
        /*00c2*/ 	.short	(.L_1817 - .L_1816)


	//   ....[0]....
.L_1816:
        /*00c4*/ 	.word	0x000036c0


	//   ....[1]....
        /*00c8*/ 	.word	0x000036e0


	//   ....[2]....
        /*00cc*/ 	.word	0x00003710


	//   ....[3]....
        /*00d0*/ 	.word	0x00003720


	//   ....[4]....
        /*00d4*/ 	.word	0x00003750


	//   ....[5]....
        /*00d8*/ 	.word	0x00003760


	//   ....[6]....
        /*00dc*/ 	.word	0x00003790


	//   ....[7]....
        /*00e0*/ 	.word	0x000037a0


	//   ....[8]....
        /*00e4*/ 	.word	0x000037d0


	//   ....[9]....
        /*00e8*/ 	.word	0x000037e0


	//   ....[10]....
        /*00ec*/ 	.word	0x00003eb0


	//   ....[11]....
        /*00f0*/ 	.word	0x00003ef0


	//   ....[12]....
        /*00f4*/ 	.word	0x00003f10


	//   ....[13]....
        /*00f8*/ 	.word	0x00003f30


	//   ....[14]....
        /*00fc*/ 	.word	0x00003f50


	//   ....[15]....
        /*0100*/ 	.word	0x00003f80


	//   ....[16]....
        /*0104*/ 	.word	0x00003fa0


	//   ....[17]....
        /*0108*/ 	.word	0x00003fc0


	//   ....[18]....
        /*010c*/ 	.word	0x00003fe0


	//   ....[19]....
        /*0110*/ 	.word	0x00004000


	//----- nvinfo : EIATTR_EXIT_INSTR_OFFSETS
	.align		4
.L_1817:
        /*0114*/ 	.byte	0x04, 0x1c
        /*0116*/ 	.short	(.L_1819 - .L_1818)


	//   ....[0]....
.L_1818:
        /*0118*/ 	.word	0x000056e0


	//   ....[1]....
        /*011c*/ 	.word	0x00005d40


	//   ....[2]....
        /*0120*/ 	.word	0x00006160


	//   ....[3]....
        /*0124*/ 	.word	0x00006210


	//   ....[4]....
        /*0128*/ 	.word	0x00006240


	//----- nvinfo : EIATTR_MAX_THREADS
	.align		4
.L_1819:
        /*012c*/ 	.byte	0x04, 0x05
        /*012e*/ 	.short	(.L_1821 - .L_1820)
.L_1820:
        /*0130*/ 	.word	0x00000080
        /*0134*/ 	.word	0x00000001
        /*0138*/ 	.word	0x00000001


	//----- nvinfo : EIATTR_CRS_STACK_SIZE
	.align		4
.L_1821:
        /*013c*/ 	.byte	0x04, 0x1e
        /*013e*/ 	.short	(.L_1823 - .L_1822)
.L_1822:
        /*0140*/ 	.word	0x00000000


	//----- nvinfo : EIATTR_CBANK_PARAM_SIZE
	.align		4
.L_1823:
        /*0144*/ 	.byte	0x03, 0x19
        /*0146*/ 	.short	0x0080


	//----- nvinfo : EIATTR_PARAM_CBANK
	.align		4
        /*0148*/ 	.byte	0x04, 0x0a
        /*014a*/ 	.short	(.L_1825 - .L_1824)
	.align		4
.L_1824:
        /*014c*/ 	.word	index@(.nv.constant0._ZN18transformer_engine13normalization26rmsnorm_bwd_general_kernelINS0_13Kernel_traitsIffffjLj1024ELj1ELj4ELj1ELj16ENS0_18Kernel_traits_baseILj1024EffffjLj128EEEEELb0EEEvNS0_20BackwardKernelParamsE)
        /*0150*/ 	.short	0x0210
        /*0152*/ 	.short	0x0080


	//----- nvinfo : EIATTR_SW_WAR
	.align		4
.L_1825:
        /*0154*/ 	.byte	0x04, 0x36
        /*0156*/ 	.short	(.L_1827 - .L_1826)
.L_1826:
        /*0158*/ 	.word	0x00000008
.L_1827:


//--------------------- .nv.info._ZN18transformer_engine13normalization26rmsnorm_bwd_general_kernelINS0_13Kernel_traitsI13__nv_bfloat16fS3_fjLj512ELj1ELj4ELj1ELj16ENS0_18Kernel_traits_baseILj512ES3_fS3_fjLj128EEEEELb0EEEvNS0_20BackwardKernelParamsE --------------------------
	.section	.nv.info._ZN18transformer_engine13normalization26rmsnorm_bwd_general_kernelINS0_13Kernel_traitsI13__nv_bfloat16fS3_fjLj512ELj1ELj4ELj1ELj16ENS0_18Kernel_traits_baseILj512ES3_fS3_fjLj128EEEEELb0EEEvNS0_20BackwardKernelParamsE,"",@"SHT_CUDA_INFO"
	.sectionflags	@""
	.align	4


	//----- nvinfo : EIATTR_CUDA_API_VERSION
	.align		4
        /*0000*/ 	.byte	0x04, 0x37
        /*0002*/ 	.short	(.L_1829 - .L_1828)
.L_1828:
        /*0004*/ 	.word	0x00000082


	//----- nvinfo : EIATTR_KPARAM_INFO
	.align		4
.L_1829:
        /*0008*/ 	.byte	0x04, 0x17
        /*000a*/ 	.short	(.L_1831 - .L_1830)
.L_1830:
        /*000c*/ 	.word	0x00000000
        /*0010*/ 	.short	0x0000
        /*0012*/ 	.short	0x0000
        /*0014*/ 	.byte	0x00, 0xf0, 0x01, 0x02


	//----- nvinfo : EIATTR_SPARSE_MMA_MASK
	.align		4
.L_1831:
        /*0018*/ 	.byte	0x03, 0x50
        /*001a*/ 	.short	0x0000


	//----- nvinfo : EIATTR_MAXREG_COUNT
	.align		4
        /*001c*/ 	.byte	0x03, 0x1b
        /*001e*/ 	.short	0x00ff


	//----- nvinfo : EIATTR_NUM_BARRIERS
	.align		4
        /*0020*/ 	.byte	0x02, 0x4c
        /*0022*/ 	.byte	0x01
	.zero		1


	//----- nvinfo : EIATTR_MERCURY_ISA_VERSION
	.align		4
        /*0024*/ 	.byte	0x03, 0x5f
        /*0026*/ 	.short	0x0101


	//----- nvinfo : EIATTR_UNUSED_LOAD_BYTE_OFFSET
	.align		4
        /*0028*/ 	.byte	0x04, 0x44
        /*002a*/ 	.short	(.L_1833 - .L_1832)


	//   ....[0]....
.L_1832:
        /*002c*/ 	.word	0x00003a50
        /*0030*/ 	.word	0x0000f0ff


	//   ....[1]....
        /*0034*/ 	.word	0x00003d40
        /*0038*/ 	.word	0x0000f0ff


	//   ....[2]....
        /*003c*/ 	.word	0x00004000
        /*0040*/ 	.word	0x0000f0ff


	//   ....[3]....
        /*0044*/ 	.word	0x000042d0
        /*0048*/ 	.word	0x0000f0ff


	//----- nvinfo : EIATTR_COOP_GROUP_MASK_REGIDS
	.align		4
.L_1833:
        /*004c*/ 	.byte	0x04, 0x29
        /*004e*/ 	.short	(.L_1835 - .L_1834)


	//   ....[0]....
.L_1834:
        /*0050*/ 	.word	0xffffffff


	//   ....[1]....
        /*0054*/ 	.word	0xffffffff


	//   ....[2]....
        /*0058*/ 	.word	0xffffffff


	//   ....[3]....
        /*005c*/ 	.word	0xffffffff


	//   ....[4]....
        /*0060*/ 	.word	0xffffffff


	//   ....[5]....
        /*0064*/ 	.word	0xffffffff


	//   ....[6]....
        /*0068*/ 	.word	0xffffffff


	//   ....[7]....
        /*006c*/ 	.word	0xffffffff


	//   ....[8]....
        /*0070*/ 	.word	0xffffffff


	//   ....[9]....
        /*0074*/ 	.word	0xffffffff


	//   ....[10]....
        /*0078*/ 	.word	0xffffffff


	//   ....[11]....
        /*007c*/ 	.word	0xffffffff


	//   ....[12]....
        /*0080*/ 	.word	0xffffffff


	//   ....[13]....
        /*0084*/ 	.word	0xffffffff


	//   ....[14]....
        /*0088*/ 	.word	0xffffffff


	//   ....[15]....
        /*008c*/ 	.word	0xffffffff


	//   ....[16]....
        /*0090*/ 	.word	0xffffffff


	//   ....[17]....
        /*0094*/ 	.word	0xffffffff


	//   ....[18]....
        /*0098*/ 	.word	0xffffffff


	//   ....[19]....
        /*009c*/ 	.word	0xffffffff


	//----- nvinfo : EIATTR_COOP_GROUP_INSTR_OFFSETS
	.align		4
.L_1835:
        /*00a0*/ 	.byte	0x04, 0x28
        /*00a2*/ 	.short	(.L_1837 - .L_1836)


	//   ....[0]....
.L_1836:
        /*00a4*/ 	.word	0x00002310


	//   ....[1]....
        /*00a8*/ 	.word	0x00002320


	//   ....[2]....
        /*00ac*/ 	.word	0x00002350


	//   ....[3]....
        /*00b0*/ 	.word	0x00002360


	//   ....[4]....
        /*00b4*/ 	.word	0x00002390


	//   ....[5]....
        /*00b8*/ 	.word	0x000023a0


	//   ....[6]....
        /*00bc*/ 	.word	0x000023d0


	//   ....[7]....
        /*00c0*/ 	.word	0x000023e0


	//   ....[8]....
        /*00c4*/ 	.word	0x00002410


	//   ....[9]....
        /*00c8*/ 	.word	0x00002420


	//   ....[10]....
        /*00cc*/ 	.word	0x00002b00


	//   ....[11]....
        /*00d0*/ 	.word	0x00002b40


	//   ....[12]....
        /*00d4*/ 	.word	0x00002b60


	//   ....[13]....
        /*00d8*/ 	.word	0x00002b80


	//   ....[14]....
        /*00dc*/ 	.word	0x00002ba0


	//   ....[15]....
        /*00e0*/ 	.word	0x00002bd0


	//   ....[16]....
        /*00e4*/ 	.word	0x00002bf0


	//   ....[17]....
        /*00e8*/ 	.word	0x00002c10


	//   ....[18]....
        /*00ec*/ 	.word	0x00002c30


	//   ....[19]....
        /*00f0*/ 	.word	0x00002c50


	//----- nvinfo : EIATTR_EXIT_INSTR_OFFSETS
	.align		4
.L_1837:
        /*00f4*/ 	.byte	0x04, 0x1c
        /*00f6*/ 	.short	(.L_1839 - .L_1838)


	//   ....[0]....
.L_1838:
        /*00f8*/ 	.word	0x000038f0


	//   ....[1]....
        /*00fc*/ 	.word	0x000046e0


	//   ....[2]....
        /*0100*/ 	.word	0x00004930


	//   ....[3]....
        /*0104*/ 	.word	0x000049c0


	//----- nvinfo : EIATTR_MAX_THREADS
	.align		4
.L_1839:
        /*0108*/ 	.byte	0x04, 0x05
        /*010a*/ 	.short	(.L_1841 - .L_1840)
.L_1840:
        /*010c*/ 	.word	0x00000080
        /*0110*/ 	.word	0x00000001
        /*0114*/ 	.word	0x00000001


	//----- nvinfo : EIATTR_CRS_STACK_SIZE
	.align		4
.L_1841:
        /*0118*/ 	.byte	0x04, 0x1e
        /*011a*/ 	.short	(.L_1843 - .L_1842)
.L_1842:
        /*011c*/ 	.word	0x00000000


	//----- nvinfo : EIATTR_CBANK_PARAM_SIZE
	.align		4
.L_1843:
        /*0120*/ 	.byte	0x03, 0x19
        /*0122*/ 	.short	0x0080


	//----- nvinfo : EIATTR_PARAM_CBANK
	.align		4
        /*0124*/ 	.byte	0x04, 0x0a
        /*0126*/ 	.short	(.L_1845 - .L_1844)
	.align		4
.L_1844:
        /*0128*/ 	.word	index@(.nv.constant0._ZN18transformer_engine13normalization26rmsnorm_bwd_general_kernelINS0_13Kernel_traitsI13__nv_bfloat16fS3_fjLj512ELj1ELj4ELj1ELj16ENS0_18Kernel_traits_baseILj512ES3_fS3_fjLj128EEEEELb0EEEvNS0_20BackwardKernelParamsE)
        /*012c*/ 	.short	0x0210
        /*012e*/ 	.short	0x0080


	//----- nvinfo : EIATTR_SW_WAR
	.align		4
.L_1845:
        /*0130*/ 	.byte	0x04, 0x36
        /*0132*/ 	.short	(.L_1847 - .L_1846)
.L_1846:
        /*0134*/ 	.word	0x00000008
.L_1847:


//--------------------- .nv.info._ZN18transformer_engine13normalization26rmsnorm_bwd_general_kernelINS0_13Kernel_traitsI13__nv_bfloat16S3_S3_fjLj512ELj1ELj4ELj1ELj16ENS0_18Kernel_traits_baseILj512ES3_S3_S3_fjLj128EEEEELb0EEEvNS0_20BackwardKernelParamsE --------------------------
	.section	.nv.info._ZN18transformer_engine13normalization26rmsnorm_bwd_general_kernelINS0_13Kernel_traitsI13__nv_bfloat16S3_S3_fjLj512ELj1ELj4ELj1ELj16ENS0_18Kernel_traits_baseILj512ES3_S3_S3_fjLj128EEEEELb0EEEvNS0_20BackwardKernelParamsE,"",@"SHT_CUDA_INFO"
	.sectionflags	@""
	.align	4


	//----- nvinfo : EIATTR_CUDA_API_VERSION
	.align		4
        /*0000*/ 	.byte	0x04, 0x37
        /*0002*/ 	.short	(.L_1849 - .L_1848)
.L_1848:
        /*0004*/ 	.word	0x00000082


	//----- nvinfo : EIATTR_KPARAM_INFO
	.align		4
.L_1849:
        /*0008*/ 	.byte	0x04, 0x17
        /*000a*/ 	.short	(.L_1851 - .L_1850)
.L_1850:
        /*000c*/ 	.word	0x00000000
        /*0010*/ 	.short	0x0000
        /*0012*/ 	.short	0x0000
        /*0014*/ 	.byte	0x00, 0xf0, 0x01, 0x02


	//----- nvinfo : EIATTR_SPARSE_MMA_MASK
	.align		4
.L_1851:
        /*0018*/ 	.byte	0x03, 0x50
        /*001a*/ 	.short	0x0000


	//----- nvinfo : EIATTR_MAXREG_COUNT
	.align		4
        /*001c*/ 	.byte	0x03, 0x1b
        /*001e*/ 	.short	0x00ff


	//----- nvinfo : EIATTR_NUM_BARRIERS
	.align		4
        /*0020*/ 	.byte	0x02, 0x4c
        /*0022*/ 	.byte	0x01
	.zero		1


	//----- nvinfo : EIATTR_MERCURY_ISA_VERSION
	.align		4
        /*0024*/ 	.byte	0x03, 0x5f
        /*0026*/ 	.short	0x0101


	//----- nvinfo : EIATTR_UNUSED_LOAD_BYTE_OFFSET
	.align		4
        /*0028*/ 	.byte	0x04, 0x44
        /*002a*/ 	.short	(.L_1853 - .L_1852)


	//   ....[0]....
.L_1852:
        /*002c*/ 	.word	0x00003970
        /*0030*/ 	.word	0x0000f0ff


	//   ....[1]....
        /*0034*/ 	.word	0x000039a0
        /*0038*/ 	.word	0x0000fff0


	//   ....[2]....
        /*003c*/ 	.word	0x00003b20
        /*0040*/ 	.word	0x0000f0ff


	//   ....[3]....
        /*0044*/ 	.word	0x00003b50
        /*0048*/ 	.word	0x0000fff0


	//   ....[4]....
        /*004c*/ 	.word	0x00003cd0
        /*0050*/ 	.word	0x0000f0ff


	//   ....[5]....
        /*0054*/ 	.word	0x00003d00
        /*0058*/ 	.word	0x0000fff0


	//   ....[6]....
        /*005c*/ 	.word	0x00003e80
        /*0060*/ 	.word	0x0000f0ff


	//   ....[7]....
        /*0064*/ 	.word	0x00003eb0
        /*0068*/ 	.word	0x0000fff0


	//----- nvinfo : EIATTR_COOP_GROUP_MASK_REGIDS
	.align		4
.L_1853:
        /*006c*/ 	.byte	0x04, 0x29
        /*006e*/ 	.short	(.L_1855 - .L_1854)


	//   ....[0]....
.L_1854:
        /*0070*/ 	.word	0xffffffff


	//   ....[1]....
        /*0074*/ 	.word	0xffffffff


	//   ....[2]....
        /*0078*/ 	.word	0xffffffff


	//   ....[3]....
        /*007c*/ 	.word	0xffffffff


	//   ....[4]....
        /*0080*/ 	.word	0xffffffff


	//   ....[5]....
        /*0084*/ 	.word	0xffffffff


	//   ....[6]....
        /*0088*/ 	.word	0xffffffff


	//   ....[7]....
        /*008c*/ 	.word	0xffffffff


	//   ....[8]....
        /*0090*/ 	.word	0xffffffff


	//   ....[9]....
        /*0094*/ 	.word	0xffffffff


	//   ....[10]....
        /*0098*/ 	.word	0xffffffff


	//   ....[11]....
        /*009c*/ 	.word	0xffffffff


	//   ....[12]....
        /*00a0*/ 	.word	0xffffffff


	//   ....[13]....
        /*00a4*/ 	.word	0xffffffff


	//   ....[14]....
        /*00a8*/ 	.word	0xffffffff


	//   ....[15]....
        /*00ac*/ 	.word	0xffffffff


	//   ....[16]....
        /*00b0*/ 	.word	0xffffffff


	//   ....[17]....
        /*00b4*/ 	.word	0xffffffff


	//   ....[18]....
        /*00b8*/ 	.word	0xffffffff


	//   ....[19]....
        /*00bc*/ 	.word	0xffffffff


	//----- nvinfo : EIATTR_COOP_GROUP_INSTR_OFFSETS
	.align		4
.L_1855:
        /*00c0*/ 	.byte	0x04, 0x28
        /*00c2*/ 	.short	(.L_1857 - .L_1856)


	//   ....[0]....
.L_1856:
        /*00c4*/ 	.word	0x00002000


	//   ....[1]....
        /*00c8*/ 	.word	0x00002040


	//   ....[2]....
        /*00cc*/ 	.word	0x000020a0


	//   ....[3]....
        /*00d0*/ 	.word	0x000020d0


	//   ....[4]....
        /*00d4*/ 	.word	0x00002110


	//   ....[5]....
        /*00d8*/ 	.word	0x00002130


	//   ....[6]....
        /*00dc*/ 	.word	0x00002170


	//   ....[7]....
        /*00e0*/ 	.word	0x00002190


	//   ....[8]....
        /*00e4*/ 	.word	0x000021f0


	//   ....[9]....
        /*00e8*/ 	.word	0x00002220


	//   ....[10]....
        /*00ec*/ 	.word	0x000028f0


	//   ....[11]....
        /*00f0*/ 	.word	0x00002930


	//   ....[12]....
        /*00f4*/ 	.word	0x00002950


	//   ....[13]....
        /*00f8*/ 	.word	0x00002970


	//   ....[14]....
        /*00fc*/ 	.word	0x00002990


	//   ....[15]....
        /*0100*/ 	.word	0x000029c0


	//   ....[16]....
        /*0104*/ 	.word	0x000029e0


	//   ....[17]....
        /*0108*/ 	.word	0x00002a00


	//   ....[18]....
        /*010c*/ 	.word	0x00002a20


	//   ....[19]....
        /*0110*/ 	.word	0x00002a40


	//----- nvinfo : EIATTR_EXIT_INSTR_OFFSETS
	.align		4
.L_1857:
        /*0114*/ 	.byte	0x04, 0x1c
        /*0116*/ 	.short	(.L_1859 - .L_1858)


	//   ....[0]....
.L_1858:
        /*0118*/ 	.word	0x000037b0


	//   ....[1]....
        /*011c*/ 	.word	0x00004000


	//   ....[2]....
        /*0120*/ 	.word	0x00004170


	//   ....[3]....
        /*0124*/ 	.word	0x000041a0


	//----- nvinfo : EIATTR_MAX_THREADS
	.align		4
.L_1859:
        /*0128*/ 	.byte	0x04, 0x05
        /*012a*/ 	.short	(.L_1861 - .L_1860)
.L_1860:
        /*012c*/ 	.word	0x00000080
        /*0130*/ 	.word	0x00000001
        /*0134*/ 	.word	0x00000001


	//----- nvinfo : EIATTR_CRS_STACK_SIZE
	.align		4
.L_1861:
        /*0138*/ 	.byte	0x04, 0x1e
        /*013a*/ 	.short	(.L_1863 - .L_1862)
.L_1862:
        /*013c*/ 	.word	0x00000000


	//----- nvinfo : EIATTR_CBANK_PARAM_SIZE
	.align		4
.L_1863:
        /*0140*/ 	.byte	0x03, 0x19
        /*0142*/ 	.short	0x0080


	//----- nvinfo : EIATTR_PARAM_CBANK
	.align		4
        /*0144*/ 	.byte	0x04, 0x0a
        /*0146*/ 	.short	(.L_1865 - .L_1864)
	.align		4
.L_1864:
        /*0148*/ 	.word	index@(.nv.constant0._ZN18transformer_engine13normalization26rmsnorm_bwd_general_kernelINS0_13Kernel_traitsI13__nv_bfloat16S3_S3_fjLj512ELj1ELj4ELj1ELj16ENS0_18Kernel_traits_baseILj512ES3_S3_S3_fjLj128EEEEELb0EEEvNS0_20BackwardKernelParamsE)
        /*014c*/ 	.short	0x0210
        /*014e*/ 	.short	0x0080


	//----- nvinfo : EIATTR_SW_WAR
	.align		4
.L_1865:
        /*0150*/ 	.byte	0x04, 0x36
        /*0152*/ 	.short	(.L_1867 - .L_1866)
.L_1866:
        /*0154*/ 	.word	0x00000008
.L_1867:


//--------------------- .nv.info._ZN18transformer_engine13normalization26rmsnorm_bwd_general_kernelINS0_13Kernel_traitsI6__halffS3_fjLj512ELj1ELj4ELj1ELj16ENS0_18Kernel_traits_baseILj512ES3_fS3_fjLj128EEEEELb0EEEvNS0_20BackwardKernelParamsE --------------------------
	.section	.nv.info._ZN18transformer_engine13normalization26rmsnorm_bwd_general_kernelINS0_13Kernel_traitsI6__halffS3_fjLj512ELj1ELj4ELj1ELj16ENS0_18Kernel_traits_baseILj512ES3_fS3_fjLj128EEEEELb0EEEvNS0_20BackwardKernelParamsE,"",@"SHT_CUDA_INFO"
	.sectionflags	@""
	.align	4


	//----- nvinfo : EIATTR_CUDA_API_VERSION
	.align		4
        /*0000*/ 	.byte	0x04, 0x37
        /*0002*/ 	.short	(.L_1869 - .L_1868)
.L_1868:
        /*0004*/ 	.word	0x00000082


	//----- nvinfo : EIATTR_KPARAM_INFO
	.align		4
.L_1869:
        /*0008*/ 	.byte	0x04, 0x17
        /*000a*/ 	.short	(.L_1871 - .L_1870)
.L_1870:
        /*000c*/ 	.word	0x00000000
        /*0010*/ 	.short	0x0000
        /*0012*/ 	.short	0x0000
        /*0014*/ 	.byte	0x00, 0xf0, 0x01, 0x02


	//----- nvinfo : EIATTR_SPARSE_MMA_MASK
	.align		4
.L_1871:
        /*0018*/ 	.byte	0x03, 0x50
        /*001a*/ 	.short	0x0000


	//----- nvinfo : EIATTR_MAXREG_COUNT
	.align		4
        /*001c*/ 	.byte	0x03, 0x1b
        /*001e*/ 	.short	0x00ff


	//----- nvinfo : EIATTR_NUM_BARRIERS
	.align		4
        /*0020*/ 	.byte	0x02, 0x4c
        /*0022*/ 	.byte	0x01
	.zero		1


	//----- nvinfo : EIATTR_MERCURY_ISA_VERSION
	.align		4
        /*0024*/ 	.byte	0x03, 0x5f
        /*0026*/ 	.short	0x0101


	//----- nvinfo : EIATTR_UNUSED_LOAD_BYTE_OFFSET
	.align		4
        /*0028*/ 	.byte	0x04, 0x44
        /*002a*/ 	.short	(.L_1873 - .L_1872)


	//   ....[0]....
.L_1872:
        /*002c*/ 	.word	0x00003a50
        /*0030*/ 	.word	0x0000f0ff


	//   ....[1]....
        /*0034*/ 	.word	0x00003d40
        /*0038*/ 	.word	0x0000f0ff


	//   ....[2]....
        /*003c*/ 	.word	0x00004030
        /*0040*/ 	.word	0x0000f0ff


	//   ....[3]....
        /*0044*/ 	.word	0x000042d0
        /*0048*/ 	.word	0x0000f0ff


	//----- nvinfo : EIATTR_COOP_GROUP_MASK_REGIDS
	.align		4
.L_1873:
        /*004c*/ 	.byte	0x04, 0x29
        /*004e*/ 	.short	(.L_1875 - .L_1874)


	//   ....[0]....
.L_1874:
        /*0050*/ 	.word	0xffffffff


	//   ....[1]....
        /*0054*/ 	.word	0xffffffff


	//   ....[2]....
        /*0058*/ 	.word	0xffffffff


	//   ....[3]....
        /*005c*/ 	.word	0xffffffff


	//   ....[4]....
        /*0060*/ 	.word	0xffffffff


	//   ....[5]....
        /*0064*/ 	.word	0xffffffff


	//   ....[6]....
        /*0068*/ 	.word	0xffffffff


	//   ....[7]....
        /*006c*/ 	.word	0xffffffff


	//   ....[8]....
        /*0070*/ 	.word	0xffffffff


	//   ....[9]....
        /*0074*/ 	.word	0xffffffff


	//   ....[10]....
        /*0078*/ 	.word	0xffffffff


	//   ....[11]....
        /*007c*/ 	.word	0xffffffff


	//   ....[12]....
        /*0080*/ 	.word	0xffffffff


	//   ....[13]....
        /*0084*/ 	.word	0xffffffff


	//   ....[14]....
        /*0088*/ 	.word	0xffffffff


	//   ....[15]....
        /*008c*/ 	.word	0xffffffff


	//   ....[16]....
        /*0090*/ 	.word	0xffffffff


	//   ....[17]....
        /*0094*/ 	.word	0xffffffff


	//   ....[18]....
        /*0098*/ 	.word	0xffffffff


	//   ....[19]....
        /*009c*/ 	.word	0xffffffff


	//----- nvinfo : EIATTR_COOP_GROUP_INSTR_OFFSETS
	.align		4
.L_1875:
        /*00a0*/ 	.byte	0x04, 0x28
        /*00a2*/ 	.short	(.L_1877 - .L_1876)


	//   ....[0]....
.L_1876:
        /*00a4*/ 	.word	0x00002310


	//   ....[1]....
        /*00a8*/ 	.word	0x00002320


	//   ....[2]....
        /*00ac*/ 	.word	0x00002350


	//   ....[3]....
        /*00b0*/ 	.word	0x00002360


	//   ....[4]....
        /*00b4*/ 	.word	0x00002390


	//   ....[5]....
        /*00b8*/ 	.word	0x000023a0


	//   ....[6]....
        /*00bc*/ 	.word	0x000023d0


	//   ....[7]....
        /*00c0*/ 	.word	0x000023e0


	//   ....[8]....
        /*00c4*/ 	.word	0x00002410


	//   ....[9]....
        /*00c8*/ 	.word	0x00002420


	//   ....[10]....
        /*00cc*/ 	.word	0x00002b00


	//   ....[11]....
        /*00d0*/ 	.word	0x00002b40


	//   ....[12]....
        /*00d4*/ 	.word	0x00002b60


	//   ....[13]....
        /*00d8*/ 	.word	0x00002b80


	//   ....[14]....
        /*00dc*/ 	.word	0x00002ba0


	//   ....[15]....
        /*00e0*/ 	.word	0x00002bd0


	//   ....[16]....
        /*00e4*/ 	.word	0x00002bf0


	//   ....[17]....
        /*00e8*/ 	.word	0x00002c10


	//   ....[18]....
        /*00ec*/ 	.word	0x00002c30


	//   ....[19]....
        /*00f0*/ 	.word	0x00002c50


	//----- nvinfo : EIATTR_EXIT_INSTR_OFFSETS
	.align		4
.L_1877:
        /*00f4*/ 	.byte	0x04, 0x1c
        /*00f6*/ 	.short	(.L_1879 - .L_1878)


	//   ....[0]....
.L_1878:
        /*00f8*/ 	.word	0x000038f0


	//   ....[1]....
        /*00fc*/ 	.word	0x000046e0


	//   ....[2]....
        /*0100*/ 	.word	0x00004930


	//   ....[3]....
        /*0104*/ 	.word	0x000049c0


	//----- nvinfo : EIATTR_MAX_THREADS
	.align		4
.L_1879:
        /*0108*/ 	.byte	0x04, 0x05
        /*010a*/ 	.short	(.L_1881 - .L_1880)
.L_1880:
        /*010c*/ 	.word	0x00000080
        /*0110*/ 	.word	0x00000001
        /*0114*/ 	.word	0x00000001


	//----- nvinfo : EIATTR_CRS_STACK_SIZE
	.align		4
.L_1881:
        /*0118*/ 	.byte	0x04, 0x1e
        /*011a*/ 	.short	(.L_1883 - .L_1882)
.L_1882:
        /*011c*/ 	.word	0x00000000


	//----- nvinfo : EIATTR_CBANK_PARAM_SIZE
	.align		4
.L_1883:
        /*0120*/ 	.byte	0x03, 0x19
        /*0122*/ 	.short	0x0080


	//----- nvinfo : EIATTR_PARAM_CBANK
	.align		4
        /*0124*/ 	.byte	0x04, 0x0a
        /*0126*/ 	.short	(.L_1885 - .L_1884)
	.align		4
.L_1884:
        /*0128*/ 	.word	index@(.nv.constant0._ZN18transformer_engine13normalization26rmsnorm_bwd_general_kernelINS0_13Kernel_traitsI6__halffS3_fjLj512ELj1ELj4ELj1ELj16ENS0_18Kernel_traits_baseILj512ES3_fS3_fjLj128EEEEELb0EEEvNS0_20BackwardKernelParamsE)
        /*012c*/ 	.short	0x0210
        /*012e*/ 	.short	0x0080


	//----- nvinfo : EIATTR_SW_WAR
	.align		4
.L_1885:
        /*0130*/ 	.byte	0x04, 0x36
        /*0132*/ 	.short	(.L_1887 - .L_1886)
.L_1886:
        /*0134*/ 	.word	0x00000008
.L_1887:


//--------------------- .nv.info._ZN18transformer_engine13normalization26rmsnorm_bwd_general_kernelINS0_13Kernel_traitsI6__halfS3_S3_fjLj512ELj1ELj4ELj1ELj16ENS0_18Kernel_traits_baseILj512ES3_S3_S3_fjLj128EEEEELb0EEEvNS0_20BackwardKernelParamsE --------------------------
	.section	.nv.info._ZN18transformer_engine13normalization26rmsnorm_bwd_general_kernelINS0_13Kernel_traitsI6__halfS3_S3_fjLj512ELj1ELj4ELj1ELj16ENS0_18Kernel_traits_baseILj512ES3_S3_S3_fjLj128EEEEELb0EEEvNS0_20BackwardKernelParamsE,"",@"SHT_CUDA_INFO"
	.sectionflags	@""
	.align	4


	//----- nvinfo : EIATTR_CUDA_API_VERSION
	.align		4
        /*0000*/ 	.byte	0x04, 0x37
        /*0002*/ 	.short	(.L_1889 - .L_1888)
.L_1888:
        /*0004*/ 	.word	0x00000082


	//----- nvinfo : EIATTR_KPARAM_INFO
	.align		4
.L_1889:
        /*0008*/ 	.byte	0x04, 0x17
        /*000a*/ 	.short	(.L_1891 - .L_1890)
.L_1890:
        /*000c*/ 	.word	0x00000000
        /*0010*/ 	.short	0x0000
        /*0012*/ 	.short	0x0000
        /*0014*/ 	.byte	0x00, 0xf0, 0x01, 0x02


	//----- nvinfo : EIATTR_SPARSE_MMA_MASK
	.align		4
.L_1891:
        /*0018*/ 	.byte	0x03, 0x50
        /*001a*/ 	.short	0x0000


	//----- nvinfo : EIATTR_MAXREG_COUNT
	.align		4
        /*001c*/ 	.byte	0x03, 0x1b
        /*001e*/ 	.short	0x00ff


	//----- nvinfo : EIATTR_NUM_BARRIERS
	.align		4
        /*0020*/ 	.byte	0x02, 0x4c
        /*0022*/ 	.byte	0x01
	.zero		1


	//----- nvinfo : EIATTR_MERCURY_ISA_VERSION
	.align		4
        /*0024*/ 	.byte	0x03, 0x5f
        /*0026*/ 	.short	0x0101


	//----- nvinfo : EIATTR_UNUSED_LOAD_BYTE_OFFSET
	.align		4
        /*0028*/ 	.byte	0x04, 0x44
        /*002a*/ 	.short	(.L_1893 - .L_1892)


	//   ....[0]....
.L_1892:
        /*002c*/ 	.word	0x000037f0
        /*0030*/ 	.word	0x0000f0ff


	//   ....[1]....
        /*0034*/ 	.word	0x00003820
        /*0038*/ 	.word	0x0000fff0


	//   ....[2]....
        /*003c*/ 	.word	0x000039a0
        /*0040*/ 	.word	0x0000f0ff


	//   ....[3]....
        /*0044*/ 	.word	0x000039d0
        /*0048*/ 	.word	0x0000fff0


	//   ....[4]....
        /*004c*/ 	.word	0x00003b50
        /*0050*/ 	.word	0x0000f0ff


	//   ....[5]....
        /*0054*/ 	.word	0x00003b80
        /*0058*/ 	.word	0x0000fff0


	//   ....[6]....
        /*005c*/ 	.word	0x00003d00
        /*0060*/ 	.word	0x0000f0ff


	//   ....[7]....
        /*0064*/ 	.word	0x00003d30
        /*0068*/ 	.word	0x0000fff0


	//----- nvinfo : EIATTR_COOP_GROUP_MASK_REGIDS
	.align		4
.L_1893:
        /*006c*/ 	.byte	0x04, 0x29
        /*006e*/ 	.short	(.L_1895 - .L_1894)


	//   ....[0]....
.L_1894:
        /*0070*/ 	.word	0xffffffff


	//   ....[1]....
        /*0074*/ 	.word	0xffffffff


	//   ....[2]....
        /*0078*/ 	.word	0xffffffff


	//   ....[3]....
        /*007c*/ 	.word	0xffffffff


	//   ....[4]....
        /*0080*/ 	.word	0xffffffff


	//   ....[5]....
        /*0084*/ 	.word	0xffffffff


	//   ....[6]....
        /*0088*/ 	.word	0xffffffff


	//   ....[7]....
        /*008c*/ 	.word	0xffffffff


	//   ....[8]....
        /*0090*/ 	.word	0xffffffff


	//   ....[9]....
        /*0094*/ 	.word	0xffffffff


	//   ....[10]....
        /*0098*/ 	.word	0xffffffff


	//   ....[11]....
        /*009c*/ 	.word	0xffffffff


	//   ....[12]....
        /*00a0*/ 	.word	0xffffffff


	//   ....[13]....
        /*00a4*/ 	.word	0xffffffff


	//   ....[14]....
        /*00a8*/ 	.word	0xffffffff


	//   ....[15]....
        /*00ac*/ 	.word	0xffffffff


	//   ....[16]....
        /*00b0*/ 	.word	0xffffffff


	//   ....[17]....
        /*00b4*/ 	.word	0xffffffff


	//   ....[18]....
        /*00b8*/ 	.word	0xffffffff


	//   ....[19]....
        /*00bc*/ 	.word	0xffffffff


	//----- nvinfo : EIATTR_COOP_GROUP_INSTR_OFFSETS
	.align		4
.L_1895:
        /*00c0*/ 	.byte	0x04, 0x28
        /*00c2*/ 	.short	(.L_1897 - .L_1896)


	//   ....[0]....
.L_1896:
        /*00c4*/ 	.word	0x00001e80


	//   ....[1]....
        /*00c8*/ 	.word	0x00001ec0


	//   ....[2]....
        /*00cc*/ 	.word	0x00001f20


	//   ....[3]....
        /*00d0*/ 	.word	0x00001f50


	//   ....[4]....
        /*00d4*/ 	.word	0x00001f90


	//   ....[5]....
        /*00d8*/ 	.word	0x00001fb0


	//   ....[6]....
        /*00dc*/ 	.word	0x00001ff0


	//   ....[7]....
        /*00e0*/ 	.word	0x00002010


	//   ....[8]....
        /*00e4*/ 	.word	0x00002070


	//   ....[9]....
        /*00e8*/ 	.word	0x000020a0


	//   ....[10]....
        /*00ec*/ 	.word	0x00002770


	//   ....[11]....
        /*00f0*/ 	.word	0x000027b0


	//   ....[12]....
        /*00f4*/ 	.word	0x000027d0


	//   ....[13]....
        /*00f8*/ 	.word	0x000027f0


	//   ....[14]....
        /*00fc*/ 	.word	0x00002810


	//   ....[15]....
        /*0100*/ 	.word	0x00002840


	//   ....[16]....
        /*0104*/ 	.word	0x00002860


	//   ....[17]....
        /*0108*/ 	.word	0x00002880


	//   ....[18]....
        /*010c*/ 	.word	0x000028a0


	//   ....[19]....
        /*0110*/ 	.word	0x000028c0


	//----- nvinfo : EIATTR_EXIT_INSTR_OFFSETS
	.align		4
.L_1897:
        /*0114*/ 	.byte	0x04, 0x1c
        /*0116*/ 	.short	(.L_1899 - .L_1898)


	//   ....[0]....
.L_1898:
        /*0118*/ 	.word	0x00003630


	//   ....[1]....
        /*011c*/ 	.word	0x00003e80


	//   ....[2]....
        /*0120*/ 	.word	0x00003ff0


	//   ....[3]....
        /*0124*/ 	.word	0x00004020


	//----- nvinfo : EIATTR_MAX_THREADS
	.align		4
.L_1899:
        /*0128*/ 	.byte	0x04, 0x05
        /*012a*/ 	.short	(.L_1901 - .L_1900)
.L_1900:
        /*012c*/ 	.word	0x00000080
        /*0130*/ 	.word	0x00000001
        /*0134*/ 	.word	0x00000001


	//----- nvinfo : EIATTR_CRS_STACK_SIZE
	.align		4
.L_1901:
        /*0138*/ 	.byte	0x04, 0x1e
        /*013a*/ 	.short	(.L_1903 - .L_1902)
.L_1902:
        /*013c*/ 	.word	0x00000000


	//----- nvinfo : EIATTR_CBANK_PARAM_SIZE
	.align		4
.L_1903:
        /*0140*/ 	.byte	0x03, 0x19
        /*0142*/ 	.short	0x0080


	//----- nvinfo : EIATTR_PARAM_CBANK
	.align		4
        /*0144*/ 	.byte	0x04, 0x0a
        /*0146*/ 	.short	(.L_1905 - .L_1904)
	.align		4
.L_1904:
        /*0148*/ 	.word	index@(.nv.constant0._ZN18transformer_engine13normalization26rmsnorm_bwd_general_kernelINS0_13Kernel_traitsI6__halfS3_S3_fjLj512ELj1ELj4ELj1ELj16ENS0_18Kernel_traits_baseILj512ES3_S3_S3_fjLj128EEEEELb0EEEvNS0_20BackwardKernelParamsE)
        /*014c*/ 	.short	0x0210
        /*014e*/ 	.short	0x0080


	//----- nvinfo : EIATTR_SW_WAR
	.align		4
.L_1905:
        /*0150*/ 	.byte	0x04, 0x36
        /*0152*/ 	.short	(.L_1907 - .L_1906)
.L_1906:
        /*0154*/ 	.word	0x00000008
.L_1907:


//--------------------- .nv.info._ZN18transformer_engine13normalization26rmsnorm_bwd_general_kernelINS0_13Kernel_traitsIffffjLj512ELj1ELj4ELj1ELj16ENS0_18Kernel_traits_baseILj512EffffjLj128EEEEELb0EEEvNS0_20BackwardKernelParamsE --------------------------
	.section	.nv.info._ZN18transformer_engine13normalization26rmsnorm_bwd_general_kernelINS0_13Kernel_traitsIffffjLj512ELj1ELj4ELj1ELj16ENS0_18Kernel_traits_baseILj512EffffjLj128EEEEELb0EEEvNS0_20BackwardKernelParamsE,"",@"SHT_CUDA_INFO"
	.sectionflags	@""
	.align	4


	//----- nvinfo : EIATTR_CUDA_API_VERSION
	.align		4
        /*0000*/ 	.byte	0x04, 0x37
        /*0002*/ 	.short	(.L_1909 - .L_1908)
.L_1908:
        /*0004*/ 	.word	0x00000082


	//----- nvinfo : EIATTR_KPARAM_INFO
	.align		4
.L_1909:
        /*0008*/ 	.byte	0x04, 0x17
        /*000a*/ 	.short	(.L_1911 - .L_1910)
.L_1910:
        /*000c*/ 	.word	0x00000000
        /*0010*/ 	.short	0x0000
        /*0012*/ 	.short	0x0000
        /*0014*/ 	.byte	0x00, 0xf0, 0x01, 0x02


	//----- nvinfo : EIATTR_SPARSE_MMA_MASK
	.align		4
.L_1911:
        /*0018*/ 	.byte	0x03, 0x50
        /*001a*/ 	.short	0x0000


	//----- nvinfo : EIATTR_MAXREG_COUNT
	.align		4
        /*001c*/ 	.byte	0x03, 0x1b
        /*001e*/ 	.short	0x00ff


	//----- nvinfo : EIATTR_NUM_BARRIERS
	.align		4
        /*0020*/ 	.byte	0x02, 0x4c
        /*0022*/ 	.byte	0x01
	.zero		1


	//----- nvinfo : EIATTR_MERCURY_ISA_VERSION
	.align		4
        /*0024*/ 	.byte	0x03, 0x5f
        /*0026*/ 	.short	0x0101


	//----- nvinfo : EIATTR_UNUSED_LOAD_BYTE_OFFSET
	.align		4
        /*0028*/ 	.byte	0x04, 0x44
        /*002a*/ 	.short	(.L_1913 - .L_1912)


	//   ....[0]....
.L_1912:
        /*002c*/ 	.word	0x00003590
        /*0030*/ 	.word	0x0000f0ff


	//   ....[1]....
        /*0034*/ 	.word	0x00003880
        /*0038*/ 	.word	0x0000f0ff


	//   ....[2]....
        /*003c*/ 	.word	0x00003b70
        /*0040*/ 	.word	0x0000f0ff


	//   ....[3]....
        /*0044*/ 	.word	0x00003e10
        /*0048*/ 	.word	0x0000f0ff


	//----- nvinfo : EIATTR_COOP_GROUP_MASK_REGIDS
	.align		4
.L_1913:
        /*004c*/ 	.byte	0x04, 0x29
        /*004e*/ 	.short	(.L_1915 - .L_1914)


	//   ....[0]....
.L_1914:
        /*0050*/ 	.word	0xffffffff


	//   ....[1]....
        /*0054*/ 	.word	0xffffffff


	//   ....[2]....
        /*0058*/ 	.word	0xffffffff


	//   ....[3]....
        /*005c*/ 	.word	0xffffffff


	//   ....[4]....
        /*0060*/ 	.word	0xffffffff


	//   ....[5]....
        /*0064*/ 	.word	0xffffffff


	//   ....[6]....
        /*0068*/ 	.word	0xffffffff


	//   ....[7]....
        /*006c*/ 	.word	0xffffffff


	//   ....[8]....
        /*0070*/ 	.word	0xffffffff


	//   ....[9]....
        /*0074*/ 	.word	0xffffffff


	//   ....[10]....
        /*0078*/ 	.word	0xffffffff


	//   ....[11]....
        /*007c*/ 	.word	0xffffffff


	//   ....[12]....
        /*0080*/ 	.word	0xffffffff


	//   ....[13]....
        /*0084*/ 	.word	0xffffffff


	//   ....[14]....
        /*0088*/ 	.word	0xffffffff


	//   ....[15]....
        /*008c*/ 	.word	0xffffffff


	//   ....[16]....
        /*0090*/ 	.word	0xffffffff


	//   ....[17]....
        /*0094*/ 	.word	0xffffffff


	//   ....[18]....
        /*0098*/ 	.word	0xffffffff


	//   ....[19]....
        /*009c*/ 	.word	0xffffffff


	//----- nvinfo : EIATTR_COOP_GROUP_INSTR_OFFSETS
	.align		4
.L_1915:
        /*00a0*/ 	.byte	0x04, 0x28
        /*00a2*/ 	.short	(.L_1917 - .L_1916)


	//   ....[0]....
.L_1916:
        /*00a4*/ 	.word	0x00001e40


	//   ....[1]....
        /*00a8*/ 	.word	0x00001e50


	//   ....[2]....
        /*00ac*/ 	.word	0x00001e80


	//   ....[3]....
        /*00b0*/ 	.word	0x00001e90


	//   ....[4]....
        /*00b4*/ 	.word	0x00001ec0


	//   ....[5]....
        /*00b8*/ 	.word	0x00001ed0


	//   ....[6]....
        /*00bc*/ 	.word	0x00001f00


	//   ....[7]....
        /*00c0*/ 	.word	0x00001f10


	//   ....[8]....
        /*00c4*/ 	.word	0x00001f40


	//   ....[9]....
        /*00c8*/ 	.word	0x00001f50


	//   ....[10]....
        /*00cc*/ 	.word	0x00002620


	//   ....[11]....
        /*00d0*/ 	.word	0x00002660


	//   ....[12]....
        /*00d4*/ 	.word	0x00002680


	//   ....[13]....
        /*00d8*/ 	.word	0x000026a0


	//   ....[14]....
        /*00dc*/ 	.word	0x000026c0


	//   ....[15]....
        /*00e0*/ 	.word	0x000026f0


	//   ....[16]....
        /*00e4*/ 	.word	0x00002710


	//   ....[17]....
        /*00e8*/ 	.word	0x00002730


	//   ....[18]....
        /*00ec*/ 	.word	0x00002750


	//   ....[19]....
        /*00f0*/ 	.word	0x00002770


	//----- nvinfo : EIATTR_EXIT_INSTR_OFFSETS
	.align		4
.L_1917:
        /*00f4*/ 	.byte	0x04, 0x1c
        /*00f6*/ 	.short	(.L_1919 - .L_1918)


	//   ....[0]....
.L_1918:
        /*00f8*/ 	.word	0x00003430


	//   ....[1]....
        /*00fc*/ 	.word	0x00004220


	//   ....[2]....
        /*0100*/ 	.word	0x00004470


	//   ....[3]....
        /*0104*/ 	.word	0x00004500


	//----- nvinfo : EIATTR_MAX_THREADS
	.align		4
.L_1919:
        /*0108*/ 	.byte	0x04, 0x05
        /*010a*/ 	.short	(.L_1921 - .L_1920)
.L_1920:
        /*010c*/ 	.word	0x00000080
        /*0110*/ 	.word	0x00000001
        /*0114*/ 	.word	0x00000001


	//----- nvinfo : EIATTR_CRS_STACK_SIZE
	.align		4
.L_1921:
        /*0118*/ 	.byte	0x04, 0x1e
        /*011a*/ 	.short	(.L_1923 - .L_1922)
.L_1922:
        /*011c*/ 	.word	0x00000000


	//----- nvinfo : EIATTR_CBANK_PARAM_SIZE
	.align		4
.L_1923:
        /*0120*/ 	.byte	0x03, 0x19
        /*0122*/ 	.short	0x0080


	//----- nvinfo : EIATTR_PARAM_CBANK
	.align		4
        /*0124*/ 	.byte	0x04, 0x0a
        /*0126*/ 	.short	(.L_1925 - .L_1924)
	.align		4
.L_1924:
        /*0128*/ 	.word	index@(.nv.constant0._ZN18transformer_engine13normalization26rmsnorm_bwd_general_kernelINS0_13Kernel_traitsIffffjLj512ELj1ELj4ELj1ELj16ENS0_18Kernel_traits_baseILj512EffffjLj128EEEEELb0EEEvNS0_20BackwardKernelParamsE)
        /*012c*/ 	.short	0x0210
        /*012e*/ 	.short	0x0080


	//----- nvinfo : EIATTR_SW_WAR
	.align		4
.L_1925:
        /*0130*/ 	.byte	0x04, 0x36
        /*0132*/ 	.short	(.L_1927 - .L_1926)
.L_1926:
        /*0134*/ 	.word	0x00000008
.L_1927:


//--------------------- .nv.info._ZN18transformer_engine13normalization26rmsnorm_bwd_general_kernelINS0_13Kernel_traitsI13__nv_bfloat16fS3_fjLj128ELj1ELj4ELj1ELj8ENS0_18Kernel_traits_baseILj128ES3_fS3_fjLj128EEEEELb0EEEvNS0_20BackwardKernelParamsE --------------------------
	.section	.nv.info._ZN18transformer_engine13normalization26rmsnorm_bwd_general_kernelINS0_13Kernel_traitsI13__nv_bfloat16fS3_fjLj128ELj1ELj4ELj1ELj8ENS0_18Kernel_traits_baseILj128ES3_fS3_fjLj128EEEEELb0EEEvNS0_20BackwardKernelParamsE,"",@"SHT_CUDA_INFO"
	.sectionflags	@""
	.align	4


	//----- nvinfo : EIATTR_CUDA_API_VERSION
	.align		4
        /*0000*/ 	.byte	0x04, 0x37
        /*0002*/ 	.short	(.L_1929 - .L_1928)
.L_1928:
        /*0004*/ 	.word	0x00000082


	//----- nvinfo : EIATTR_KPARAM_INFO
	.align		4
.L_1929:
        /*0008*/ 	.byte	0x04, 0x17
        /*000a*/ 	.short	(.L_1931 - .L_1930)
.L_1930:
        /*000c*/ 	.word	0x00000000
        /*0010*/ 	.short	0x0000
        /*0012*/ 	.short	0x0000
        /*0014*/ 	.byte	0x00, 0xf0, 0x01, 0x02


	//----- nvinfo : EIATTR_SPARSE_MMA_MASK
	.align		4
.L_1931:
        /*0018*/ 	.byte	0x03, 0x50
        /*001a*/ 	.short	0x0000


	//----- nvinfo : EIATTR_MAXREG_COUNT
	.align		4
        /*001c*/ 	.byte	0x03, 0x1b
        /*001e*/ 	.short	0x00ff


	//----- nvinfo : EIATTR_NUM_BARRIERS
	.align		4
        /*0020*/ 	.byte	0x02, 0x4c
        /*0022*/ 	.byte	0x01
	.zero		1


	//----- nvinfo : EIATTR_MERCURY_ISA_VERSION
	.align		4
        /*0024*/ 	.byte	0x03, 0x5f
        /*0026*/ 	.short	0x0101


	//----- nvinfo : EIATTR_COOP_GROUP_MASK_REGIDS
	.align		4
        /*0028*/ 	.byte	0x04, 0x29
        /*002a*/ 	.short	(.L_1933 - .L_1932)


	//   ....[0]....
.L_1932:
        /*002c*/ 	.word	0xffffffff


	//   ....[1]....
        /*0030*/ 	.word	0xffffffff


	//   ....[2]....
        /*0034*/ 	.word	0xffffffff


	//   ....[3]....
        /*0038*/ 	.word	0xffffffff


	//   ....[4]....
        /*003c*/ 	.word	0xffffffff


	//   ....[5]....
        /*0040*/ 	.word	0xffffffff


	//   ....[6]....
        /*0044*/ 	.word	0xffffffff


	//   ....[7]....
        /*0048*/ 	.word	0xffffffff


	//   ....[8]....
        /*004c*/ 	.word	0xffffffff


	//   ....[9]....
        /*0050*/ 	.word	0xffffffff


	//   ....[10]....
        /*0054*/ 	.word	0xffffffff


	//   ....[11]....
        /*0058*/ 	.word	0xffffffff


	//   ....[12]....
        /*005c*/ 	.word	0xffffffff


	//   ....[13]....
        /*0060*/ 	.word	0xffffffff


	//   ....[14]....
        /*0064*/ 	.word	0xffffffff


	//   ....[15]....
        /*0068*/ 	.word	0xffffffff


	//   ....[16]....
        /*006c*/ 	.word	0xffffffff


	//   ....[17]....
        /*0070*/ 	.word	0xffffffff


	//   ....[18]....
        /*0074*/ 	.word	0xffffffff


	//   ....[19]....
        /*0078*/ 	.word	0xffffffff


	//----- nvinfo : EIATTR_COOP_GROUP_INSTR_OFFSETS
	.align		4
.L_1933:
        /*007c*/ 	.byte	0x04, 0x28
        /*007e*/ 	.short	(.L_1935 - .L_1934)


	//   ....[0]....
.L_1934:
        /*0080*/ 	.word	0x00000ef0


	//   ....[1]....
        /*0084*/ 	.word	0x00000f20


	//   ....[2]....
        /*0088*/ 	.word	0x00000f50


	//   ....[3]....
        /*008c*/ 	.word	0x00000f70


	//   ....[4]....
        /*0090*/ 	.word	0x00000fb0


	//   ....[5]....
        /*0094*/ 	.word	0x00000fc0


	//   ....[6]....
        /*0098*/ 	.word	0x00001000


	//   ....[7]....
        /*009c*/ 	.word	0x00001020


	//   ....[8]....
        /*00a0*/ 	.word	0x00001080


	//   ....[9]....
        /*00a4*/ 	.word	0x000010a0


	//   ....[10]....
        /*00a8*/ 	.word	0x000017b0


	//   ....[11]....
        /*00ac*/ 	.word	0x000017f0


	//   ....[12]....
        /*00b0*/ 	.word	0x00001810


	//   ....[13]....
        /*00b4*/ 	.word	0x00001830


	//   ....[14]....
        /*00b8*/ 	.word	0x00001850


	//   ....[15]....
        /*00bc*/ 	.word	0x00001880


	//   ....[16]....
        /*00c0*/ 	.word	0x000018a0


	//   ....[17]....
        /*00c4*/ 	.word	0x000018c0


	//   ....[18]....
        /*00c8*/ 	.word	0x000018e0


	//   ....[19]....
        /*00cc*/ 	.word	0x00001900


	//----- nvinfo : EIATTR_EXIT_INSTR_OFFSETS
	.align		4
.L_1935:
        /*00d0*/ 	.byte	0x04, 0x1c
        /*00d2*/ 	.short	(.L_1937 - .L_1936)


	//   ....[0]....
.L_1936:
        /*00d4*/ 	.word	0x00001ec0


	//   ....[1]....
        /*00d8*/ 	.word	0x000021a0


	//   ....[2]....
        /*00dc*/ 	.word	0x00002220


	//   ....[3]....
        /*00e0*/ 	.word	0x00002250


	//----- nvinfo : EIATTR_MAX_THREADS
	.align		4
.L_1937:
        /*00e4*/ 	.byte	0x04, 0x05
        /*00e6*/ 	.short	(.L_1939 - .L_1938)
.L_1938:
        /*00e8*/ 	.word	0x00000080
        /*00ec*/ 	.word	0x00000001
        /*00f0*/ 	.word	0x00000001


	//----- nvinfo : EIATTR_CRS_STACK_SIZE
	.align		4
.L_1939:
        /*00f4*/ 	.byte	0x04, 0x1e
        /*00f6*/ 	.short	(.L_1941 - .L_1940)
.L_1940:
        /*00f8*/ 	.word	0x00000000


	//----- nvinfo : EIATTR_CBANK_PARAM_SIZE
	.align		4
.L_1941:
        /*00fc*/ 	.byte	0x03, 0x19
        /*00fe*/ 	.short	0x0080


	//----- nvinfo : EIATTR_PARAM_CBANK
	.align		4
        /*0100*/ 	.byte	0x04, 0x0a
        /*0102*/ 	.short	(.L_1943 - .L_1942)
	.align		4
.L_1942:
        /*0104*/ 	.word	index@(.nv.constant0._ZN18transformer_engine13normalization26rmsnorm_bwd_general_kernelINS0_13Kernel_traitsI13__nv_bfloat16fS3_fjLj128ELj1ELj4ELj1ELj8ENS0_18Kernel_traits_baseILj128ES3_fS3_fjLj128EEEEELb0EEEvNS0_20BackwardKernelParamsE)
        /*0108*/ 	.short	0x0210
        /*010a*/ 	.short	0x0080


	//----- nvinfo : EIATTR_SW_WAR
	.align		4
.L_1943:
        /*010c*/ 	.byte	0x04, 0x36
        /*010e*/ 	.short	(.L_1945 - .L_1944)
.L_1944:
        /*0110*/ 	.word	0x00000008
.L_1945:


//--------------------- .nv.info._ZN18transformer_engine13normalization35rmsnorm_bwd_finalize_general_kernelI13__nv_bfloat16fLj4ELj1ELj4ELj32EEEvNS0_20BackwardKernelParamsE --------------------------
	.section	.nv.info._ZN18transformer_engine13normalization35rmsnorm_bwd_finalize_general_kernelI13__nv_bfloat16fLj4ELj1ELj4ELj32EEEvNS0_20BackwardKernelParamsE,"",@"SHT_CUDA_INFO"
	.sectionflags	@""
	.align	4


	//----- nvinfo : EIATTR_CUDA_API_VERSION
	.align		4
        /*0000*/ 	.byte	0x04, 0x37
        /*0002*/ 	.short	(.L_1947 - .L_1946)
.L_1946:
        /*0004*/ 	.word	0x00000082


	//----- nvinfo : EIATTR_KPARAM_INFO
	.align		4
.L_1947:
        /*0008*/ 	.byte	0x04, 0x17
        /*000a*/ 	.short	(.L_1949 - .L_1948)
.L_1948:
        /*000c*/ 	.word	0x00000000
        /*0010*/ 	.short	0x0000
        /*0012*/ 	.short	0x0000
        /*0014*/ 	.byte	0x00, 0xf0, 0x01, 0x02


	//----- nvinfo : EIATTR_SPARSE_MMA_MASK
	.align		4
.L_1949:
        /*0018*/ 	.byte	0x03, 0x50
        /*001a*/ 	.short	0x0000


	//----- nvinfo : EIATTR_MAXREG_COUNT
	.align		4
        /*001c*/ 	.byte	0x03, 0x1b
        /*001e*/ 	.short	0x00ff


	//----- nvinfo : EIATTR_NUM_BARRIERS
	.align		4
        /*0020*/ 	.byte	0x02, 0x4c
        /*0022*/ 	.byte	0x01
	.zero		1


	//----- nvinfo : EIATTR_MERCURY_ISA_VERSION
	.align		4
        /*0024*/ 	.byte	0x03, 0x5f
        /*0026*/ 	.short	0x0101


	//----- nvinfo : EIATTR_EXIT_INSTR_OFFSETS
	.align		4
        /*0028*/ 	.byte	0x04, 0x1c
        /*002a*/ 	.short	(.L_1951 - .L_1950)


	//   ....[0]....
.L_1950:
        /*002c*/ 	.word	0x00000410


	//   ....[1]....
        /*0030*/ 	.word	0x000004d0


	//   ....[2]....
        /*0034*/ 	.word	0x000004f0


	//   ....[3]....
        /*0038*/ 	.word	0x00000510


	//----- nvinfo : EIATTR_MAX_THREADS
	.align		4
.L_1951:
        /*003c*/ 	.byte	0x04, 0x05
        /*003e*/ 	.short	(.L_1953 - .L_1952)
.L_1952:
        /*0040*/ 	.word	0x00000080
        /*0044*/ 	.word	0x00000001
        /*0048*/ 	.word	0x00000001


	//----- nvinfo : EIATTR_CRS_STACK_SIZE
	.align		4
.L_1953:
        /*004c*/ 	.byte	0x04, 0x1e
        /*004e*/ 	.short	(.L_1955 - .L_1954)
.L_1954:
        /*0050*/ 	.word	0x00000000


	//----- nvinfo : EIATTR_CBANK_PARAM_SIZE
	.align		4
.L_1955:
        /*0054*/ 	.byte	0x03, 0x19
        /*0056*/ 	.short	0x0080


	//----- nvinfo : EIATTR_PARAM_CBANK
	.align		4
        /*0058*/ 	.byte	0x04, 0x0a
        /*005a*/ 	.short	(.L_1957 - .L_1956)
	.align		4
.L_1956:
        /*005c*/ 	.word	index@(.nv.constant0._ZN18transformer_engine13normalization35rmsnorm_bwd_finalize_general_kernelI13__nv_bfloat16fLj4ELj1ELj4ELj32EEEvNS0_20BackwardKernelParamsE)
        /*0060*/ 	.short	0x0210
        /*0062*/ 	.short	0x0080


	//----- nvinfo : EIATTR_SW_WAR
	.align		4
.L_1957:
        /*0064*/ 	.byte	0x04, 0x36
        /*0066*/ 	.short	(.L_1959 - .L_1958)
.L_1958:
        /*0068*/ 	.word	0x00000008
.L_1959:


//--------------------- .nv.info._ZN18transformer_engine13normalization26rmsnorm_bwd_general_kernelINS0_13Kernel_traitsI13__nv_bfloat16S3_S3_fjLj128ELj1ELj4ELj1ELj8ENS0_18Kernel_traits_baseILj128ES3_S3_S3_fjLj128EEEEELb0EEEvNS0_20BackwardKernelParamsE --------------------------
	.section	.nv.info._ZN18transformer_engine13normalization26rmsnorm_bwd_general_kernelINS0_13Kernel_traitsI13__nv_bfloat16S3_S3_fjLj128ELj1ELj4ELj1ELj8ENS0_18Kernel_traits_baseILj128ES3_S3_S3_fjLj128EEEEELb0EEEvNS0_20BackwardKernelParamsE,"",@"SHT_CUDA_INFO"
	.sectionflags	@""
	.align	4


	//----- nvinfo : EIATTR_CUDA_API_VERSION
	.align		4
        /*0000*/ 	.byte	0x04, 0x37
        /*0002*/ 	.short	(.L_1961 - .L_1960)
.L_1960:
        /*0004*/ 	.word	0x00000082


	//----- nvinfo : EIATTR_KPARAM_INFO
	.align		4
.L_1961:
        /*0008*/ 	.byte	0x04, 0x17
        /*000a*/ 	.short	(.L_1963 - .L_1962)
.L_1962:
        /*000c*/ 	.word	0x00000000
        /*0010*/ 	.short	0x0000
        /*0012*/ 	.short	0x0000
        /*0014*/ 	.byte	0x00, 0xf0, 0x01, 0x02


	//----- nvinfo : EIATTR_SPARSE_MMA_MASK
	.align		4
.L_1963:
        /*0018*/ 	.byte	0x03, 0x50
        /*001a*/ 	.short	0x0000


	//----- nvinfo : EIATTR_MAXREG_COUNT
	.align		4
        /*001c*/ 	.byte	0x03, 0x1b
        /*001e*/ 	.short	0x00ff


	//----- nvinfo : EIATTR_NUM_BARRIERS
	.align		4
        /*0020*/ 	.byte	0x02, 0x4c
        /*0022*/ 	.byte	0x01
	.zero		1


	//----- nvinfo : EIATTR_MERCURY_ISA_VERSION
	.align		4
        /*0024*/ 	.byte	0x03, 0x5f
        /*0026*/ 	.short	0x0101


	//----- nvinfo : EIATTR_UNUSED_LOAD_BYTE_OFFSET
	.align		4
        /*0028*/ 	.byte	0x04, 0x44
        /*002a*/ 	.short	(.L_1965 - .L_1964)


	//   ....[0]....
.L_1964:
        /*002c*/ 	.word	0x00001ba0
        /*0030*/ 	.word	0x0000f0ff


	//   ....[1]....
        /*0034*/ 	.word	0x00001bc0
        /*0038*/ 	.word	0x0000f0ff


	//   ....[2]....
        /*003c*/ 	.word	0x00001be0
        /*0040*/ 	.word	0x0000f0ff


	//----- nvinfo : EIATTR_COOP_GROUP_MASK_REGIDS
	.align		4
.L_1965:
        /*0044*/ 	.byte	0x04, 0x29
        /*0046*/ 	.short	(.L_1967 - .L_1966)


	//   ....[0]....
.L_1966:
        /*0048*/ 	.word	0xffffffff


	//   ....[1]....
        /*004c*/ 	.word	0xffffffff


	//   ....[2]....
        /*0050*/ 	.word	0xffffffff


	//   ....[3]....
        /*0054*/ 	.word	0xffffffff


	//   ....[4]....
        /*0058*/ 	.word	0xffffffff


	//   ....[5]....
        /*005c*/ 	.word	0xffffffff


	//   ....[6]....
        /*0060*/ 	.word	0xffffffff


	//   ....[7]....
        /*0064*/ 	.word	0xffffffff


	//   ....[8]....
        /*0068*/ 	.word	0xffffffff


	//   ....[9]....
        /*006c*/ 	.word	0xffffffff


	//   ....[10]....
        /*0070*/ 	.word	0xffffffff


	//   ....[11]....
        /*0074*/ 	.word	0xffffffff


	//   ....[12]....
        /*0078*/ 	.word	0xffffffff


	//   ....[13]....
        /*007c*/ 	.word	0xffffffff


	//   ....[14]....
        /*0080*/ 	.word	0xffffffff


	//   ....[15]....
        /*0084*/ 	.word	0xffffffff


	//   ....[16]....
        /*0088*/ 	.word	0xffffffff


	//   ....[17]....
        /*008c*/ 	.word	0xffffffff


	//   ....[18]....
        /*0090*/ 	.word	0xffffffff


	//   ....[19]....
        /*0094*/ 	.word	0xffffffff


	//----- nvinfo : EIATTR_COOP_GROUP_INSTR_OFFSETS
	.align		4
.L_1967:
        /*0098*/ 	.byte	0x04, 0x28
        /*009a*/ 	.short	(.L_1969 - .L_1968)


	//   ....[0]....
.L_1968:
        /*009c*/ 	.word	0x00000c80


	//   ....[1]....
        /*00a0*/ 	.word	0x00000cc0


	//   ....[2]....
        /*00a4*/ 	.word	0x00000d50


	//   ....[3]....
        /*00a8*/ 	.word	0x00000d60


	//   ....[4]....
        /*00ac*/ 	.word	0x00000d90


	//   ....[5]....
        /*00b0*/ 	.word	0x00000db0


	//   ....[6]....
        /*00b4*/ 	.word	0x00000de0


	//   ....[7]....
        /*00b8*/ 	.word	0x00000e00


	//   ....[8]....
        /*00bc*/ 	.word	0x00000e90


	//   ....[9]....
        /*00c0*/ 	.word	0x00000ea0


	//   ....[10]....
        /*00c4*/ 	.word	0x000015b0


	//   ....[11]....
        /*00c8*/ 	.word	0x000015f0


	//   ....[12]....
        /*00cc*/ 	.word	0x00001610


	//   ....[13]....
        /*00d0*/ 	.word	0x00001630


	//   ....[14]....
        /*00d4*/ 	.word	0x00001650


	//   ....[15]....
        /*00d8*/ 	.word	0x00001680


	//   ....[16]....
        /*00dc*/ 	.word	0x000016a0


	//   ....[17]....
        /*00e0*/ 	.word	0x000016c0


	//   ....[18]....
        /*00e4*/ 	.word	0x000016e0


	//   ....[19]....
        /*00e8*/ 	.word	0x00001700


	//----- nvinfo : EIATTR_EXIT_INSTR_OFFSETS
	.align		4
.L_1969:
        /*00ec*/ 	.byte	0x04, 0x1c
        /*00ee*/ 	.short	(.L_1971 - .L_1970)


	//   ....[0]....
.L_1970:
        /*00f0*/ 	.word	0x00001b20


	//   ....[1]....
        /*00f4*/ 	.word	0x00001d10


	//   ....[2]....
        /*00f8*/ 	.word	0x00001d90


	//   ....[3]....
        /*00fc*/ 	.word	0x00001db0


	//----- nvinfo : EIATTR_MAX_THREADS
	.align		4
.L_1971:
        /*0100*/ 	.byte	0x04, 0x05
        /*0102*/ 	.short	(.L_1973 - .L_1972)
.L_1972:
        /*0104*/ 	.word	0x00000080
        /*0108*/ 	.word	0x00000001
        /*010c*/ 	.word	0x00000001


	//----- nvinfo : EIATTR_CRS_STACK_SIZE
	.align		4
.L_1973:
        /*0110*/ 	.byte	0x04, 0x1e
        /*0112*/ 	.short	(.L_1975 - .L_1974)
.L_1974:
        /*0114*/ 	.word	0x00000000


	//----- nvinfo : EIATTR_CBANK_PARAM_SIZE
	.align		4
.L_1975:
        /*0118*/ 	.byte	0x03, 0x19
        /*011a*/ 	.short	0x0080


	//----- nvinfo : EIATTR_PARAM_CBANK
	.align		4
        /*011c*/ 	.byte	0x04, 0x0a
        /*011e*/ 	.short	(.L_1977 - .L_1976)
	.align		4
.L_1976:
        /*0120*/ 	.word	index@(.nv.constant0._ZN18transformer_engine13normalization26rmsnorm_bwd_general_kernelINS0_13Kernel_traitsI13__nv_bfloat16S3_S3_fjLj128ELj1ELj4ELj1ELj8ENS0_18Kernel_traits_baseILj128ES3_S3_S3_fjLj128EEEEELb0EEEvNS0_20BackwardKernelParamsE)
        /*0124*/ 	.short	0x0210
        /*0126*/ 	.short	0x0080


	//----- nvinfo : EIATTR_SW_WAR
	.align		4
.L_1977:
        /*0128*/ 	.byte	0x04, 0x36
        /*012a*/ 	.short	(.L_1979 - .L_1978)
.L_1978:
        /*012c*/ 	.word	0x00000008
.L_1979:


//--------------------- .nv.info._ZN18transformer_engine13normalization26rmsnorm_bwd_general_kernelINS0_13Kernel_traitsI6__halffS3_fjLj128ELj1ELj4ELj1ELj8ENS0_18Kernel_traits_baseILj128ES3_fS3_fjLj128EEEEELb0EEEvNS0_20BackwardKernelParamsE --------------------------
	.section	.nv.info._ZN18transformer_engine13normalization26rmsnorm_bwd_general_kernelINS0_13Kernel_traitsI6__halffS3_fjLj128ELj1ELj4ELj1ELj8ENS0_18Kernel_traits_baseILj128ES3_fS3_fjLj128EEEEELb0EEEvNS0_20BackwardKernelParamsE,"",@"SHT_CUDA_INFO"
	.sectionflags	@""
	.align	4


	//----- nvinfo : EIATTR_CUDA_API_VERSION
	.align		4
        /*0000*/ 	.byte	0x04, 0x37
        /*0002*/ 	.short	(.L_1981 - .L_1980)
.L_1980:
        /*0004*/ 	.word	0x00000082


	//----- nvinfo : EIATTR_KPARAM_INFO
	.align		4
.L_1981:
        /*0008*/ 	.byte	0x04, 0x17
        /*000a*/ 	.short	(.L_1983 - .L_1982)
.L_1982:
        /*000c*/ 	.word	0x00000000
        /*0010*/ 	.short	0x0000
        /*0012*/ 	.short	0x0000
        /*0014*/ 	.byte	0x00, 0xf0, 0x01, 0x02


	//----- nvinfo : EIATTR_SPARSE_MMA_MASK
	.align		4
.L_1983:
        /*0018*/ 	.byte	0x03, 0x50
        /*001a*/ 	.short	0x0000


	//----- nvinfo : EIATTR_MAXREG_COUNT
	.align		4
        /*001c*/ 	.byte	0x03, 0x1b
        /*001e*/ 	.short	0x00ff


	//----- nvinfo : EIATTR_NUM_BARRIERS
	.align		4
        /*0020*/ 	.byte	0x02, 0x4c
        /*0022*/ 	.byte	0x01
	.zero		1


	//----- nvinfo : EIATTR_MERCURY_ISA_VERSION
	.align		4
        /*0024*/ 	.byte	0x03, 0x5f
        /*0026*/ 	.short	0x0101


	//----- nvinfo : EIATTR_COOP_GROUP_MASK_REGIDS
	.align		4
        /*0028*/ 	.byte	0x04, 0x29
        /*002a*/ 	.short	(.L_1985 - .L_1984)


	//   ....[0]....
.L_1984:
        /*002c*/ 	.word	0xffffffff


	//   ....[1]....
        /*0030*/ 	.word	0xffffffff


	//   ....[2]....
        /*0034*/ 	.word	0xffffffff


	//   ....[3]....
        /*0038*/ 	.word	0xffffffff


	//   ....[4]....
        /*003c*/ 	.word	0xffffffff


	//   ....[5]....
        /*0040*/ 	.word	0xffffffff


	//   ....[6]....
        /*0044*/ 	.word	0xffffffff


	//   ....[7]....
        /*0048*/ 	.word	0xffffffff


	//   ....[8]....
        /*004c*/ 	.word	0xffffffff


	//   ....[9]....
        /*0050*/ 	.word	0xffffffff


	//   ....[10]....
        /*0054*/ 	.word	0xffffffff


	//   ....[11]....
        /*0058*/ 	.word	0xffffffff


	//   ....[12]....
        /*005c*/ 	.word	0xffffffff


	//   ....[13]....
        /*0060*/ 	.word	0xffffffff


	//   ....[14]....
        /*0064*/ 	.word	0xffffffff


	//   ....[15]....
        /*0068*/ 	.word	0xffffffff


	//   ....[16]....
        /*006c*/ 	.word	0xffffffff


	//   ....[17]....
        /*0070*/ 	.word	0xffffffff


	//   ....[18]....
        /*0074*/ 	.word	0xffffffff


	//   ....[19]....
        /*0078*/ 	.word	0xffffffff


	//----- nvinfo : EIATTR_COOP_GROUP_INSTR_OFFSETS
	.align		4
.L_1985:
        /*007c*/ 	.byte	0x04, 0x28
        /*007e*/ 	.short	(.L_1987 - .L_1986)


	//   ....[0]....
.L_1986:
        /*0080*/ 	.word	0x00000ef0


	//   ....[1]....
        /*0084*/ 	.word	0x00000f20


	//   ....[2]....
        /*0088*/ 	.word	0x00000f50


	//   ....[3]....
        /*008c*/ 	.word	0x00000f70


	//   ....[4]....
        /*0090*/ 	.word	0x00000fb0


	//   ....[5]....
        /*0094*/ 	.word	0x00000fc0


	//   ....[6]....
        /*0098*/ 	.word	0x00001000


	//   ....[7]....
        /*009c*/ 	.word	0x00001020


	//   ....[8]....
        /*00a0*/ 	.word	0x00001080


	//   ....[9]....
        /*00a4*/ 	.word	0x000010a0


	//   ....[10]....
        /*00a8*/ 	.word	0x000017b0


	//   ....[11]....
        /*00ac*/ 	.word	0x000017f0


	//   ....[12]....
        /*00b0*/ 	.word	0x00001810


	//   ....[13]....
        /*00b4*/ 	.word	0x00001830


	//   ....[14]....
        /*00b8*/ 	.word	0x00001850


	//   ....[15]....
        /*00bc*/ 	.word	0x00001880


	//   ....[16]....
        /*00c0*/ 	.word	0x000018a0


	//   ....[17]....
        /*00c4*/ 	.word	0x000018c0


	//   ....[18]....
        /*00c8*/ 	.word	0x000018e0


	//   ....[19]....
        /*00cc*/ 	.word	0x00001900


	//----- nvinfo : EIATTR_EXIT_INSTR_OFFSETS
	.align		4
.L_1987:
        /*00d0*/ 	.byte	0x04, 0x1c
        /*00d2*/ 	.short	(.L_1989 - .L_1988)


	//   ....[0]....
.L_1988:
        /*00d4*/ 	.word	0x00001ec0


	//   ....[1]....
        /*00d8*/ 	.word	0x000021a0


	//   ....[2]....
        /*00dc*/ 	.word	0x00002220


	//   ....[3]....
        /*00e0*/ 	.word	0x00002250


	//----- nvinfo : EIATTR_MAX_THREADS
	.align		4
.L_1989:
        /*00e4*/ 	.byte	0x04, 0x05
        /*00e6*/ 	.short	(.L_1991 - .L_1990)
.L_1990:
        /*00e8*/ 	.word	0x00000080
        /*00ec*/ 	.word	0x00000001
        /*00f0*/ 	.word	0x00000001


	//----- nvinfo : EIATTR_CRS_STACK_SIZE
	.align		4
.L_1991:
        /*00f4*/ 	.byte	0x04, 0x1e
        /*00f6*/ 	.short	(.L_1993 - .L_1992)
.L_1992:
        /*00f8*/ 	.word	0x00000000


	//----- nvinfo : EIATTR_CBANK_PARAM_SIZE
	.align		4
.L_1993:
        /*00fc*/ 	.byte	0x03, 0x19
        /*00fe*/ 	.short	0x0080


	//----- nvinfo : EIATTR_PARAM_CBANK
	.align		4
        /*0100*/ 	.byte	0x04, 0x0a
        /*0102*/ 	.short	(.L_1995 - .L_1994)
	.align		4
.L_1994:
        /*0104*/ 	.word	index@(.nv.constant0._ZN18transformer_engine13normalization26rmsnorm_bwd_general_kernelINS0_13Kernel_traitsI6__halffS3_fjLj128ELj1ELj4ELj1ELj8ENS0_18Kernel_traits_baseILj128ES3_fS3_fjLj128EEEEELb0EEEvNS0_20BackwardKernelParamsE)
        /*0108*/ 	.short	0x0210
        /*010a*/ 	.short	0x0080


	//----- nvinfo : EIATTR_SW_WAR
	.align		4
.L_1995:
        /*010c*/ 	.byte	0x04, 0x36
        /*010e*/ 	.short	(.L_1997 - .L_1996)
.L_1996:
        /*0110*/ 	.word	0x00000008
.L_1997:


//--------------------- .nv.info._ZN18transformer_engine13normalization35rmsnorm_bwd_finalize_general_kernelI6__halffLj4ELj1ELj4ELj32EEEvNS0_20BackwardKernelParamsE --------------------------
	.section	.nv.info._ZN18transformer_engine13normalization35rmsnorm_bwd_finalize_general_kernelI6__halffLj4ELj1ELj4ELj32EEEvNS0_20BackwardKernelParamsE,"",@"SHT_CUDA_INFO"
	.sectionflags	@""
	.align	4


	//----- nvinfo : EIATTR_CUDA_API_VERSION
	.align		4
        /*0000*/ 	.byte	0x04, 0x37
        /*0002*/ 	.short	(.L_1999 - .L_1998)
.L_1998:
        /*0004*/ 	.word	0x00000082


	//----- nvinfo : EIATTR_KPARAM_INFO
	.align		4
.L_1999:
        /*0008*/ 	.byte	0x04, 0x17
        /*000a*/ 	.short	(.L_2001 - .L_2000)
.L_2000:
        /*000c*/ 	.word	0x00000000
        /*0010*/ 	.short	0x0000
        /*0012*/ 	.short	0x0000
        /*0014*/ 	.byte	0x00, 0xf0, 0x01, 0x02


	//----- nvinfo : EIATTR_SPARSE_MMA_MASK
	.align		4
.L_2001:
        /*0018*/ 	.byte	0x03, 0x50
        /*001a*/ 	.short	0x0000


	//----- nvinfo : EIATTR_MAXREG_COUNT
	.align		4
        /*001c*/ 	.byte	0x03, 0x1b
        /*001e*/ 	.short	0x00ff


	//----- nvinfo : EIATTR_NUM_BARRIERS
	.align		4
        /*0020*/ 	.byte	0x02, 0x4c
        /*0022*/ 	.byte	0x01
	.zero		1


	//----- nvinfo : EIATTR_MERCURY_ISA_VERSION
	.align		4
        /*0024*/ 	.byte	0x03, 0x5f
        /*0026*/ 	.short	0x0101


	//----- nvinfo : EIATTR_EXIT_INSTR_OFFSETS
	.align		4
        /*0028*/ 	.byte	0x04, 0x1c
        /*002a*/ 	.short	(.L_2003 - .L_2002)


	//   ....[0]....
.L_2002:
        /*002c*/ 	.word	0x00000410


	//   ....[1]....
        /*0030*/ 	.word	0x000004d0


	//   ....[2]....
        /*0034*/ 	.word	0x000004f0


	//   ....[3]....
        /*0038*/ 	.word	0x00000510


	//----- nvinfo : EIATTR_MAX_THREADS
	.align		4
.L_2003:
        /*003c*/ 	.byte	0x04, 0x05
        /*003e*/ 	.short	(.L_2005 - .L_2004)
.L_2004:
        /*0040*/ 	.word	0x00000080
        /*0044*/ 	.word	0x00000001
        /*0048*/ 	.word	0x00000001


	//----- nvinfo : EIATTR_CRS_STACK_SIZE
	.align		4
.L_2005:
        /*004c*/ 	.byte	0x04, 0x1e
        /*004e*/ 	.short	(.L_2007 - .L_2006)
.L_2006:
        /*0050*/ 	.word	0x00000000


	//----- nvinfo : EIATTR_CBANK_PARAM_SIZE
	.align		4
.L_2007:
        /*0054*/ 	.byte	0x03, 0x19
        /*0056*/ 	.short	0x0080


	//----- nvinfo : EIATTR_PARAM_CBANK
	.align		4
        /*0058*/ 	.byte	0x04, 0x0a
        /*005a*/ 	.short	(.L_2009 - .L_2008)
	.align		4
.L_2008:
        /*005c*/ 	.word	index@(.nv.constant0._ZN18transformer_engine13normalization35rmsnorm_bwd_finalize_general_kernelI6__halffLj4ELj1ELj4ELj32EEEvNS0_20BackwardKernelParamsE)
        /*0060*/ 	.short	0x0210
        /*0062*/ 	.short	0x0080


	//----- nvinfo : EIATTR_SW_WAR
	.align		4
.L_2009:
        /*0064*/ 	.byte	0x04, 0x36
        /*0066*/ 	.short	(.L_2011 - .L_2010)
.L_2010:
        /*0068*/ 	.word	0x00000008
.L_2011:


//--------------------- .nv.info._ZN18transformer_engine13normalization26rmsnorm_bwd_general_kernelINS0_13Kernel_traitsI6__halfS3_S3_fjLj128ELj1ELj4ELj1ELj8ENS0_18Kernel_traits_baseILj128ES3_S3_S3_fjLj128EEEEELb0EEEvNS0_20BackwardKernelParamsE --------------------------
	.section	.nv.info._ZN18transformer_engine13normalization26rmsnorm_bwd_general_kernelINS0_13Kernel_traitsI6__halfS3_S3_fjLj128ELj1ELj4ELj1ELj8ENS0_18Kernel_traits_baseILj128ES3_S3_S3_fjLj128EEEEELb0EEEvNS0_20BackwardKernelParamsE,"",@"SHT_CUDA_INFO"
	.sectionflags	@""
	.align	4


	//----- nvinfo : EIATTR_CUDA_API_VERSION
	.align		4
        /*0000*/ 	.byte	0x04, 0x37
        /*0002*/ 	.short	(.L_2013 - .L_2012)
.L_2012:
        /*0004*/ 	.word	0x00000082


	//----- nvinfo : EIATTR_KPARAM_INFO
	.align		4
.L_2013:
        /*0008*/ 	.byte	0x04, 0x17
        /*000a*/ 	.short	(.L_2015 - .L_2014)
.L_2014:
        /*000c*/ 	.word	0x00000000
        /*0010*/ 	.short	0x0000
        /*0012*/ 	.short	0x0000
        /*0014*/ 	.byte	0x00, 0xf0, 0x01, 0x02


	//----- nvinfo : EIATTR_SPARSE_MMA_MASK
	.align		4
.L_2015:
        /*0018*/ 	.byte	0x03, 0x50
        /*001a*/ 	.short	0x0000


	//----- nvinfo : EIATTR_MAXREG_COUNT
	.align		4
        /*001c*/ 	.byte	0x03, 0x1b
        /*001e*/ 	.short	0x00ff


	//----- nvinfo : EIATTR_NUM_BARRIERS
	.align		4
        /*0020*/ 	.byte	0x02, 0x4c
        /*0022*/ 	.byte	0x01
	.zero		1


	//----- nvinfo : EIATTR_MERCURY_ISA_VERSION
	.align		4
        /*0024*/ 	.byte	0x03, 0x5f
        /*0026*/ 	.short	0x0101


	//----- nvinfo : EIATTR_UNUSED_LOAD_BYTE_OFFSET
	.align		4
        /*0028*/ 	.byte	0x04, 0x44
        /*002a*/ 	.short	(.L_2017 - .L_2016)


	//   ....[0]....
.L_2016:
        /*002c*/ 	.word	0x00001ba0
        /*0030*/ 	.word	0x0000f0ff


	//   ....[1]....
        /*0034*/ 	.word	0x00001bc0
        /*0038*/ 	.word	0x0000f0ff


	//   ....[2]....
        /*003c*/ 	.word	0x00001be0
        /*0040*/ 	.word	0x0000f0ff


	//----- nvinfo : EIATTR_COOP_GROUP_MASK_REGIDS
	.align		4
.L_2017:
        /*0044*/ 	.byte	0x04, 0x29
        /*0046*/ 	.short	(.L_2019 - .L_2018)


	//   ....[0]....
.L_2018:
        /*0048*/ 	.word	0xffffffff


	//   ....[1]....
        /*004c*/ 	.word	0xffffffff


	//   ....[2]....
        /*0050*/ 	.word	0xffffffff


	//   ....[3]....
        /*0054*/ 	.word	0xffffffff


	//   ....[4]....
        /*0058*/ 	.word	0xffffffff


	//   ....[5]....
        /*005c*/ 	.word	0xffffffff


	//   ....[6]....
        /*0060*/ 	.word	0xffffffff


	//   ....[7]....
        /*0064*/ 	.word	0xffffffff


	//   ....[8]....
        /*0068*/ 	.word	0xffffffff


	//   ....[9]....
        /*006c*/ 	.word	0xffffffff


	//   ....[10]....
        /*0070*/ 	.word	0xffffffff


	//   ....[11]....
        /*0074*/ 	.word	0xffffffff


	//   ....[12]....
        /*0078*/ 	.word	0xffffffff


	//   ....[13]....
        /*007c*/ 	.word	0xffffffff


	//   ....[14]....
        /*0080*/ 	.word	0xffffffff


	//   ....[15]....
        /*0084*/ 	.word	0xffffffff


	//   ....[16]....
        /*0088*/ 	.word	0xffffffff


	//   ....[17]....
        /*008c*/ 	.word	0xffffffff


	//   ....[18]....
        /*0090*/ 	.word	0xffffffff


	//   ....[19]....
        /*0094*/ 	.word	0xffffffff


	//----- nvinfo : EIATTR_COOP_GROUP_INSTR_OFFSETS
	.align		4
.L_2019:
        /*0098*/ 	.byte	0x04, 0x28
        /*009a*/ 	.short	(.L_2021 - .L_2020)


	//   ....[0]....
.L_2020:
        /*009c*/ 	.word	0x00000c80


	//   ....[1]....
        /*00a0*/ 	.word	0x00000cc0


	//   ....[2]....
        /*00a4*/ 	.word	0x00000d50


	//   ....[3]....
        /*00a8*/ 	.word	0x00000d60


	//   ....[4]....
        /*00ac*/ 	.word	0x00000d90


	//   ....[5]....
        /*00b0*/ 	.word	0x00000db0


	//   ....[6]....
        /*00b4*/ 	.word	0x00000de0


	//   ....[7]....
        /*00b8*/ 	.word	0x00000e00


	//   ....[8]....
        /*00bc*/ 	.word	0x00000e90


	//   ....[9]....
        /*00c0*/ 	.word	0x00000ea0


	//   ....[10]....
        /*00c4*/ 	.word	0x000015b0


	//   ....[11]....
        /*00c8*/ 	.word	0x000015f0


	//   ....[12]....
        /*00cc*/ 	.word	0x00001610


	//   ....[13]....
        /*00d0*/ 	.word	0x00001630


	//   ....[14]....
        /*00d4*/ 	.word	0x00001650


	//   ....[15]....
        /*00d8*/ 	.word	0x00001680


	//   ....[16]....
        /*00dc*/ 	.word	0x000016a0


	//   ....[17]....
        /*00e0*/ 	.word	0x000016c0


	//   ....[18]....
        /*00e4*/ 	.word	0x000016e0


	//   ....[19]....
        /*00e8*/ 	.word	0x00001700


	//----- nvinfo : EIATTR_EXIT_INSTR_OFFSETS
	.align		4
.L_2021:
        /*00ec*/ 	.byte	0x04, 0x1c
        /*00ee*/ 	.short	(.L_2023 - .L_2022)


	//   ....[0]....
.L_2022:
        /*00f0*/ 	.word	0x00001b20


	//   ....[1]....
        /*00f4*/ 	.word	0x00001d10


	//   ....[2]....
        /*00f8*/ 	.word	0x00001d90


	//   ....[3]....
        /*00fc*/ 	.word	0x00001db0


	//----- nvinfo : EIATTR_MAX_THREADS
	.align		4
.L_2023:
        /*0100*/ 	.byte	0x04, 0x05
        /*0102*/ 	.short	(.L_2025 - .L_2024)
.L_2024:
        /*0104*/ 	.word	0x00000080
        /*0108*/ 	.word	0x00000001
        /*010c*/ 	.word	0x00000001


	//----- nvinfo : EIATTR_CRS_STACK_SIZE
	.align		4
.L_2025:
        /*0110*/ 	.byte	0x04, 0x1e
        /*0112*/ 	.short	(.L_2027 - .L_2026)
.L_2026:
        /*0114*/ 	.word	0x00000000


	//----- nvinfo : EIATTR_CBANK_PARAM_SIZE
	.align		4
.L_2027:
        /*0118*/ 	.byte	0x03, 0x19
        /*011a*/ 	.short	0x0080


	//----- nvinfo : EIATTR_PARAM_CBANK
	.align		4
        /*011c*/ 	.byte	0x04, 0x0a
        /*011e*/ 	.short	(.L_2029 - .L_2028)
	.align		4
.L_2028:
        /*0120*/ 	.word	index@(.nv.constant0._ZN18transformer_engine13normalization26rmsnorm_bwd_general_kernelINS0_13Kernel_traitsI6__halfS3_S3_fjLj128ELj1ELj4ELj1ELj8ENS0_18Kernel_traits_baseILj128ES3_S3_S3_fjLj128EEEEELb0EEEvNS0_20BackwardKernelParamsE)
        /*0124*/ 	.short	0x0210
        /*0126*/ 	.short	0x0080


	//----- nvinfo : EIATTR_SW_WAR
	.align		4
.L_2029:
        /*0128*/ 	.byte	0x04, 0x36
        /*012a*/ 	.short	(.L_2031 - .L_2030)
.L_2030:
        /*012c*/ 	.word	0x00000008
.L_2031:


//--------------------- .nv.info._ZN18transformer_engine13normalization35rmsnorm_bwd_finalize_general_kernelIffLj4ELj1ELj4ELj32EEEvNS0_20BackwardKernelParamsE --------------------------
	.section	.nv.info._ZN18transformer_engine13normalization35rmsnorm_bwd_finalize_general_kernelIffLj4ELj1ELj4ELj32EEEvNS0_20BackwardKernelParamsE,"",@"SHT_CUDA_INFO"
	.sectionflags	@""
	.align	4


	//----- nvinfo : EIATTR_CUDA_API_VERSION
	.align		4
        /*0000*/ 	.byte	0x04, 0x37
        /*0002*/ 	.short	(.L_2033 - .L_2032)
.L_2032:
        /*0004*/ 	.word	0x00000082


	//----- nvinfo : EIATTR_KPARAM_INFO
	.align		4
.L_2033:
        /*0008*/ 	.byte	0x04, 0x17
        /*000a*/ 	.short	(.L_2035 - .L_2034)
.L_2034:
        /*000c*/ 	.word	0x00000000
        /*0010*/ 	.short	0x0000
        /*0012*/ 	.short	0x0000
        /*0014*/ 	.byte	0x00, 0xf0, 0x01, 0x02


	//----- nvinfo : EIATTR_SPARSE_MMA_MASK
	.align		4
.L_2035:
        /*0018*/ 	.byte	0x03, 0x50
        /*001a*/ 	.short	0x0000


	//----- nvinfo : EIATTR_MAXREG_COUNT
	.align		4
        /*001c*/ 	.byte	0x03, 0x1b
        /*001e*/ 	.short	0x00ff


	//----- nvinfo : EIATTR_NUM_BARRIERS
	.align		4
        /*0020*/ 	.byte	0x02, 0x4c
        /*0022*/ 	.byte	0x01
	.zero		1


	//----- nvinfo : EIATTR_MERCURY_ISA_VERSION
	.align		4
        /*0024*/ 	.byte	0x03, 0x5f
        /*0026*/ 	.short	0x0101


	//----- nvinfo : EIATTR_EXIT_INSTR_OFFSETS
	.align		4
        /*0028*/ 	.byte	0x04, 0x1c
        /*002a*/ 	.short	(.L_2037 - .L_2036)


	//   ....[0]....
.L_2036:
        /*002c*/ 	.word	0x00000410


	//   ....[1]....
        /*0030*/ 	.word	0x000004a0


	//   ....[2]....
        /*0034*/ 	.word	0x000004c0


	//   ....[3]....
        /*0038*/ 	.word	0x000004e0


	//----- nvinfo : EIATTR_MAX_THREADS
	.align		4
.L_2037:
        /*003c*/ 	.byte	0x04, 0x05
        /*003e*/ 	.short	(.L_2039 - .L_2038)
.L_2038:
        /*0040*/ 	.word	0x00000080
        /*0044*/ 	.word	0x00000001
        /*0048*/ 	.word	0x00000001


	//----- nvinfo : EIATTR_CRS_STACK_SIZE
	.align		4
.L_2039:
        /*004c*/ 	.byte	0x04, 0x1e
        /*004e*/ 	.short	(.L_2041 - .L_2040)
.L_2040:
        /*0050*/ 	.word	0x00000000


	//----- nvinfo : EIATTR_CBANK_PARAM_SIZE
	.align		4
.L_2041:
        /*0054*/ 	.byte	0x03, 0x19
        /*0056*/ 	.short	0x0080


	//----- nvinfo : EIATTR_PARAM_CBANK
	.align		4
        /*0058*/ 	.byte	0x04, 0x0a
        /*005a*/ 	.short	(.L_2043 - .L_2042)
	.align		4
.L_2042:
        /*005c*/ 	.word	index@(.nv.constant0._ZN18transformer_engine13normalization35rmsnorm_bwd_finalize_general_kernelIffLj4ELj1ELj4ELj32EEEvNS0_20BackwardKernelParamsE)
        /*0060*/ 	.short	0x0210
        /*0062*/ 	.short	0x0080


	//----- nvinfo : EIATTR_SW_WAR
	.align		4
.L_2043:
        /*0064*/ 	.byte	0x04, 0x36
        /*0066*/ 	.short	(.L_2045 - .L_2044)
.L_2044:
        /*0068*/ 	.word	0x00000008
.L_2045:


//--------------------- .nv.info._ZN18transformer_engine13normalization26rmsnorm_bwd_general_kernelINS0_13Kernel_traitsIffffjLj128ELj1ELj4ELj1ELj16ENS0_18Kernel_traits_baseILj128EffffjLj128EEEEELb0EEEvNS0_20BackwardKernelParamsE --------------------------
	.section	.nv.info._ZN18transformer_engine13normalization26rmsnorm_bwd_general_kernelINS0_13Kernel_traitsIffffjLj128ELj1ELj4ELj1ELj16ENS0_18Kernel_traits_baseILj128EffffjLj128EEEEELb0EEEvNS0_20BackwardKernelParamsE,"",@"SHT_CUDA_INFO"
	.sectionflags	@""
	.align	4


	//----- nvinfo : EIATTR_CUDA_API_VERSION
	.align		4
        /*0000*/ 	.byte	0x04, 0x37
        /*0002*/ 	.short	(.L_2047 - .L_2046)
.L_2046:
        /*0004*/ 	.word	0x00000082


	//----- nvinfo : EIATTR_KPARAM_INFO
	.align		4
.L_2047:
        /*0008*/ 	.byte	0x04, 0x17
        /*000a*/ 	.short	(.L_2049 - .L_2048)
.L_2048:
        /*000c*/ 	.word	0x00000000
        /*0010*/ 	.short	0x0000
        /*0012*/ 	.short	0x0000
        /*0014*/ 	.byte	0x00, 0xf0, 0x01, 0x02


	//----- nvinfo : EIATTR_SPARSE_MMA_MASK
	.align		4
.L_2049:
        /*0018*/ 	.byte	0x03, 0x50
        /*001a*/ 	.short	0x0000


	//----- nvinfo : EIATTR_MAXREG_COUNT
	.align		4
        /*001c*/ 	.byte	0x03, 0x1b
        /*001e*/ 	.short	0x00ff


	//----- nvinfo : EIATTR_NUM_BARRIERS
	.align		4
        /*0020*/ 	.byte	0x02, 0x4c
        /*0022*/ 	.byte	0x01
	.zero		1


	//----- nvinfo : EIATTR_MERCURY_ISA_VERSION
	.align		4
        /*0024*/ 	.byte	0x03, 0x5f
        /*0026*/ 	.short	0x0101


	//----- nvinfo : EIATTR_UNUSED_LOAD_BYTE_OFFSET
	.align		4
        /*0028*/ 	.byte	0x04, 0x44
        /*002a*/ 	.short	(.L_2051 - .L_2050)


	//   ....[0]....
.L_2050:
        /*002c*/ 	.word	0x00001960
        /*0030*/ 	.word	0x0000f0ff


	//   ....[1]....
        /*0034*/ 	.word	0x00001980
        /*0038*/ 	.word	0x0000f0ff


	//   ....[2]....
        /*003c*/ 	.word	0x000019a0
        /*0040*/ 	.word	0x0000f0ff


	//----- nvinfo : EIATTR_COOP_GROUP_MASK_REGIDS
	.align		4
.L_2051:
        /*0044*/ 	.byte	0x04, 0x29
        /*0046*/ 	.short	(.L_2053 - .L_2052)


	//   ....[0]....
.L_2052:
        /*0048*/ 	.word	0xffffffff


	//   ....[1]....
        /*004c*/ 	.word	0xffffffff


	//   ....[2]....
        /*0050*/ 	.word	0xffffffff


	//   ....[3]....
        /*0054*/ 	.word	0xffffffff


	//   ....[4]....
        /*0058*/ 	.word	0xffffffff


	//   ....[5]....
        /*005c*/ 	.word	0xffffffff


	//   ....[6]....
        /*0060*/ 	.word	0xffffffff


	//   ....[7]....
        /*0064*/ 	.word	0xffffffff


	//   ....[8]....
        /*0068*/ 	.word	0xffffffff


	//   ....[9]....
        /*006c*/ 	.word	0xffffffff


	//   ....[10]....
        /*0070*/ 	.word	0xffffffff


	//   ....[11]....
        /*0074*/ 	.word	0xffffffff


	//   ....[12]....
        /*0078*/ 	.word	0xffffffff


	//   ....[13]....
        /*007c*/ 	.word	0xffffffff


	//   ....[14]....
        /*0080*/ 	.word	0xffffffff


	//   ....[15]....
        /*0084*/ 	.word	0xffffffff


	//   ....[16]....
        /*0088*/ 	.word	0xffffffff


	//   ....[17]....
        /*008c*/ 	.word	0xffffffff


	//   ....[18]....
        /*0090*/ 	.word	0xffffffff


	//   ....[19]....
        /*0094*/ 	.word	0xffffffff


	//----- nvinfo : EIATTR_COOP_GROUP_INSTR_OFFSETS
	.align		4
.L_2053:
        /*0098*/ 	.byte	0x04, 0x28
        /*009a*/ 	.short	(.L_2055 - .L_2054)


	//   ....[0]....
.L_2054:
        /*009c*/ 	.word	0x00000a80


	//   ....[1]....
        /*00a0*/ 	.word	0x00000ac0


	//   ....[2]....
        /*00a4*/ 	.word	0x00000b40


	//   ....[3]....
        /*00a8*/ 	.word	0x00000b50


	//   ....[4]....
        /*00ac*/ 	.word	0x00000b80


	//   ....[5]....
        /*00b0*/ 	.word	0x00000ba0


	//   ....[6]....
        /*00b4*/ 	.word	0x00000bf0


	//   ....[7]....
        /*00b8*/ 	.word	0x00000c00


	//   ....[8]....
        /*00bc*/ 	.word	0x00000c40


	//   ....[9]....
        /*00c0*/ 	.word	0x00000c50


	//   ....[10]....
        /*00c4*/ 	.word	0x000013e0


	//   ....[11]....
        /*00c8*/ 	.word	0x00001420


	//   ....[12]....
        /*00cc*/ 	.word	0x00001440


	//   ....[13]....
        /*00d0*/ 	.word	0x00001460


	//   ....[14]....
        /*00d4*/ 	.word	0x00001480


	//   ....[15]....
        /*00d8*/ 	.word	0x000014b0


	//   ....[16]....
        /*00dc*/ 	.word	0x000014d0


	//   ....[17]....
        /*00e0*/ 	.word	0x000014f0


	//   ....[18]....
        /*00e4*/ 	.word	0x00001510


	//   ....[19]....
        /*00e8*/ 	.word	0x00001530


	//----- nvinfo : EIATTR_EXIT_INSTR_OFFSETS
	.align		4
.L_2055:
        /*00ec*/ 	.byte	0x04, 0x1c
        /*00ee*/ 	.short	(.L_2057 - .L_2056)


	//   ....[0]....
.L_2056:
        /*00f0*/ 	.word	0x000018e0


	//   ....[1]....
        /*00f4*/ 	.word	0x00001ad0


	//   ....[2]....
        /*00f8*/ 	.word	0x00001b50


	//   ....[3]....
        /*00fc*/ 	.word	0x00001b70


	//----- nvinfo : EIATTR_MAX_THREADS
	.align		4
.L_2057:
        /*0100*/ 	.byte	0x04, 0x05
        /*0102*/ 	.short	(.L_2059 - .L_2058)
.L_2058:
        /*0104*/ 	.word	0x00000080
        /*0108*/ 	.word	0x00000001
        /*010c*/ 	.word	0x00000001


	//----- nvinfo : EIATTR_CRS_STACK_SIZE
	.align		4
.L_2059:
        /*0110*/ 	.byte	0x04, 0x1e
        /*0112*/ 	.short	(.L_2061 - .L_2060)
.L_2060:
        /*0114*/ 	.word	0x00000000


	//----- nvinfo : EIATTR_CBANK_PARAM_SIZE
	.align		4
.L_2061:
        /*0118*/ 	.byte	0x03, 0x19
        /*011a*/ 	.short	0x0080


	//----- nvinfo : EIATTR_PARAM_CBANK
	.align		4
        /*011c*/ 	.byte	0x04, 0x0a
        /*011e*/ 	.short	(.L_2063 - .L_2062)
	.align		4
.L_2062:
        /*0120*/ 	.word	index@(.nv.constant0._ZN18transformer_engine13normalization26rmsnorm_bwd_general_kernelINS0_13Kernel_traitsIffffjLj128ELj1ELj4ELj1ELj16ENS0_18Kernel_traits_baseILj128EffffjLj128EEEEELb0EEEvNS0_20BackwardKernelParamsE)
        /*0124*/ 	.short	0x0210
        /*0126*/ 	.short	0x0080


	//----- nvinfo : EIATTR_SW_WAR
	.align		4
.L_2063:
        /*0128*/ 	.byte	0x04, 0x36
        /*012a*/ 	.short	(.L_2065 - .L_2064)
.L_2064:
        /*012c*/ 	.word	0x00000008
.L_2065:


//--------------------- .nv.info._ZN18transformer_engine13normalization33rmsnorm_bwd_finalize_tuned_kernelINS0_22Kernel_traits_finalizeILj8192E13__nv_bfloat16S3_S3_fjLj1024ELj4ENS0_18Kernel_traits_baseILj8192ES3_S3_S3_fjLj1024EEEEEEEvNS0_20BackwardKernelParamsE --------------------------
	.section	.nv.info._ZN18transformer_engine13normalization33rmsnorm_bwd_finalize_tuned_kernelINS0_22Kernel_traits_finalizeILj8192E13__nv_bfloat16S3_S3_fjLj1024ELj4ENS0_18Kernel_traits_baseILj8192ES3_S3_S3_fjLj1024EEEEEEEvNS0_20BackwardKernelParamsE,"",@"SHT_CUDA_INFO"
	.sectionflags	@""
	.align	4


	//----- nvinfo : EIATTR_CUDA_API_VERSION
	.align		4
        /*0000*/ 	.byte	0x04, 0x37
        /*0002*/ 	.short	(.L_2067 - .L_2066)
.L_2066:
        /*0004*/ 	.word	0x00000082


	//----- nvinfo : EIATTR_KPARAM_INFO
	.align		4
.L_2067:
        /*0008*/ 	.byte	0x04, 0x17
        /*000a*/ 	.short	(.L_2069 - .L_2068)
.L_2068:
        /*000c*/ 	.word	0x00000000
        /*0010*/ 	.short	0x0000
        /*0012*/ 	.short	0x0000
        /*0014*/ 	.byte	0x00, 0xf0, 0x01, 0x02


	//----- nvinfo : EIATTR_SPARSE_MMA_MASK
	.align		4
.L_2069:
        /*0018*/ 	.byte	0x03, 0x50
        /*001a*/ 	.short	0x0000


	//----- nvinfo : EIATTR_MAXREG_COUNT
	.align		4
        /*001c*/ 	.byte	0x03, 0x1b
        /*001e*/ 	.short	0x0040


	//----- nvinfo : EIATTR_NUM_BARRIERS
	.align		4
        /*0020*/ 	.byte	0x02, 0x4c
        /*0022*/ 	.byte	0x01
	.zero		1


	//----- nvinfo : EIATTR_MERCURY_ISA_VERSION
	.align		4
        /*0024*/ 	.byte	0x03, 0x5f
        /*0026*/ 	.short	0x0101


	//----- nvinfo : EIATTR_COOP_GROUP_MASK_REGIDS
	.align		4
        /*0028*/ 	.byte	0x04, 0x29
        /*002a*/ 	.short	(.L_2071 - .L_2070)


	//   ....[0]....
.L_2070:
        /*002c*/ 	.word	0xffffffff


	//   ....[1]....
        /*0030*/ 	.word	0xffffffff


	//   ....[2]....
        /*0034*/ 	.word	0xffffffff


	//   ....[3]....
        /*0038*/ 	.word	0xffffffff


	//   ....[4]....
        /*003c*/ 	.word	0xffffffff


	//   ....[5]....
        /*0040*/ 	.word	0x05000008


	//   ....[6]....
        /*0044*/ 	.word	0x05000008


	//   ....[7]....
        /*0048*/ 	.word	0x05000008


	//   ....[8]....
        /*004c*/ 	.word	0x05000008


	//   ....[9]....
        /*0050*/ 	.word	0x05000008


	//----- nvinfo : EIATTR_COOP_GROUP_INSTR_OFFSETS
	.align		4
.L_2071:
        /*0054*/ 	.byte	0x04, 0x28
        /*0056*/ 	.short	(.L_2073 - .L_2072)


	//   ....[0]....
.L_2072:
        /*0058*/ 	.word	0x00000650


	//   ....[1]....
        /*005c*/ 	.word	0x00000670


	//   ....[2]....
        /*0060*/ 	.word	0x00000690


	//   ....[3]....
        /*0064*/ 	.word	0x000006b0


	//   ....[4]....
        /*0068*/ 	.word	0x000006d0


	//   ....[5]....
        /*006c*/ 	.word	0x00000870


	//   ....[6]....
        /*0070*/ 	.word	0x000008e0


	//   ....[7]....
        /*0074*/ 	.word	0x00000950


	//   ....[8]....
        /*0078*/ 	.word	0x000009c0


	//   ....[9]....
        /*007c*/ 	.word	0x00000a30


	//----- nvinfo : EIATTR_EXIT_INSTR_OFFSETS
	.align		4
.L_2073:
        /*0080*/ 	.byte	0x04, 0x1c
        /*0082*/ 	.short	(.L_2075 - .L_2074)


	//   ....[0]....
.L_2074:
        /*0084*/ 	.word	0x00000070


	//   ....[1]....
        /*0088*/ 	.word	0x00000820


	//----- nvinfo : EIATTR_MAX_THREADS
	.align		4
.L_2075:
        /*008c*/ 	.byte	0x04, 0x05
        /*008e*/ 	.short	(.L_2077 - .L_2076)
.L_2076:
        /*0090*/ 	.word	0x00000400
        /*0094*/ 	.word	0x00000001
        /*0098*/ 	.word	0x00000001


	//----- nvinfo : EIATTR_CRS_STACK_SIZE
	.align		4
.L_2077:
        /*009c*/ 	.byte	0x04, 0x1e
        /*009e*/ 	.short	(.L_2079 - .L_2078)
.L_2078:
        /*00a0*/ 	.word	0x00000000


	//----- nvinfo : EIATTR_CBANK_PARAM_SIZE
	.align		4
.L_2079:
        /*00a4*/ 	.byte	0x03, 0x19
        /*00a6*/ 	.short	0x0080


	//----- nvinfo : EIATTR_PARAM_CBANK
	.align		4
        /*00a8*/ 	.byte	0x04, 0x0a
        /*00aa*/ 	.short	(.L_2081 - .L_2080)
	.align		4
.L_2080:
        /*00ac*/ 	.word	index@(.nv.constant0._ZN18transformer_engine13normalization33rmsnorm_bwd_finalize_tuned_kernelINS0_22Kernel_traits_finalizeILj8192E13__nv_bfloat16S3_S3_fjLj1024ELj4ENS0_18Kernel_traits_baseILj8192ES3_S3_S3_fjLj1024EEEEEEEvNS0_20BackwardKernelParamsE)
        /*00b0*/ 	.short	0x0210
        /*00b2*/ 	.short	0x0080


	//----- nvinfo : EIATTR_SW_WAR
	.align		4
.L_2081:
        /*00b4*/ 	.byte	0x04, 0x36
        /*00b6*/ 	.short	(.L_2083 - .L_2082)
.L_2082:
        /*00b8*/ 	.word	0x00000008
.L_2083:


//--------------------- .nv.info._ZN18transformer_engine13normalization24rmsnorm_bwd_tuned_kernelINS0_13Kernel_traitsI13__nv_bfloat16S3_S3_fjLj8192ELj1ELj1ELj4ELj16ENS0_18Kernel_traits_baseILj8192ES3_S3_S3_fjLj128EEEEELb0EEEvNS0_20BackwardKernelParamsE --------------------------
	.section	.nv.info._ZN18transformer_engine13normalization24rmsnorm_bwd_tuned_kernelINS0_13Kernel_traitsI13__nv_bfloat16S3_S3_fjLj8192ELj1ELj1ELj4ELj16ENS0_18Kernel_traits_baseILj8192ES3_S3_S3_fjLj128EEEEELb0EEEvNS0_20BackwardKernelParamsE,"",@"SHT_CUDA_INFO"
	.sectionflags	@""
	.align	4


	//----- nvinfo : EIATTR_CUDA_API_VERSION
	.align		4
        /*0000*/ 	.byte	0x04, 0x37
        /*0002*/ 	.short	(.L_2085 - .L_2084)
.L_2084:
        /*0004*/ 	.word	0x00000082


	//----- nvinfo : EIATTR_KPARAM_INFO
	.align		4
.L_2085:
        /*0008*/ 	.byte	0x04, 0x17
        /*000a*/ 	.short	(.L_2087 - .L_2086)
.L_2086:
        /*000c*/ 	.word	0x00000000
        /*0010*/ 	.short	0x0000
        /*0012*/ 	.short	0x0000
        /*0014*/ 	.byte	0x00, 0xf0, 0x01, 0x02


	//----- nvinfo : EIATTR_SPARSE_MMA_MASK
	.align		4
.L_2087:
        /*0018*/ 	.byte	0x03, 0x50
        /*001a*/ 	.short	0x0000


	//----- nvinfo : EIATTR_MAXREG_COUNT
	.align		4
        /*001c*/ 	.byte	0x03, 0x1b
        /*001e*/ 	.short	0x00ff


	//----- nvinfo : EIATTR_NUM_BARRIERS
	.align		4
        /*0020*/ 	.byte	0x02, 0x4c
        /*0022*/ 	.byte	0x01
	.zero		1


	//----- nvinfo : EIATTR_ANNOTATIONS
	.align		4
        /*0024*/ 	.byte	0x04, 0x55
        /*0026*/ 	.short	(.L_2089 - .L_2088)


	//   ....[0]....
.L_2088:
        /* <DEDUP_REMOVED lines=40> */


	//----- nvinfo : EIATTR_MERCURY_ISA_VERSION
	.align		4
.L_2089:
        /*0298*/ 	.byte	0x03, 0x5f
        /*029a*/ 	.short	0x0101


	//----- nvinfo : EIATTR_COOP_GROUP_MASK_REGIDS
	.align		4
        /*029c*/ 	.byte	0x04, 0x29
        /*029e*/ 	.short	(.L_2091 - .L_2090)


	//   ....[0]....
.L_2090:
        /*02a0*/ 	.word	0xffffffff


	//   ....[1]....
        /*02a4*/ 	.word	0xffffffff


	//   ....[2]....
        /*02a8*/ 	.word	0xffffffff


	//   ....[3]....
        /*02ac*/ 	.word	0xffffffff


	//   ....[4]....
        /*02b0*/ 	.word	0xffffffff


	//   ....[5]....
        /*02b4*/ 	.word	0xffffffff


	//   ....[6]....
        /*02b8*/ 	.word	0xffffffff


	//   ....[7]....
        /*02bc*/ 	.word	0xffffffff


	//   ....[8]....
        /*02c0*/ 	.word	0xffffffff


	//   ....[9]....
        /*02c4*/ 	.word	0x050000cd


	//   ....[10]....
        /*02c8*/ 	.word	0x050000cd


	//   ....[11]....
        /*02cc*/ 	.word	0x050000cd


	//   ....[12]....
        /*02d0*/ 	.word	0x050000cd


	//   ....[13]....
        /*02d4*/ 	.word	0x050000cd


	//   ....[14]....
        /*02d8*/ 	.word	0x050000cd


	//   ....[15]....
        /*02dc*/ 	.word	0x050000cd


	//   ....[16]....
        /*02e0*/ 	.word	0x050000cd


	//   ....[17]....
        /*02e4*/ 	.word	0x050000cd


	//   ....[18]....
        /*02e8*/ 	.word	0x050000cd


	//----- nvinfo : EIATTR_COOP_GROUP_INSTR_OFFSETS
	.align		4
.L_2091:
        /*02ec*/ 	.byte	0x04, 0x28
        /*02ee*/ 	.short	(.L_2093 - .L_2092)


	//   ....[0]....
.L_2092:
        /*02f0*/ 	.word	0x00003480


	//   ....[1]....
        /*02f4*/ 	.word	0x000034a0


	//   ....[2]....
        /*02f8*/ 	.word	0x000034e0


	//   ....[3]....
        /*02fc*/ 	.word	0x00003500


	//   ....[4]....
        /*0300*/ 	.word	0x00003520


	//   ....[5]....
        /*0304*/ 	.word	0x00003540


	//   ....[6]....
        /*0308*/ 	.word	0x00003560


	//   ....[7]....
        /*030c*/ 	.word	0x00003570


	//   ....[8]....
        /*0310*/ 	.word	0x00003590


	//   ....[9]....
        /*0314*/ 	.word	0x000048a0


	//   ....[10]....
        /*0318*/ 	.word	0x000048f0


	//   ....[11]....
        /*031c*/ 	.word	0x00004970


	//   ....[12]....
        /*0320*/ 	.word	0x000049c0


	//   ....[13]....
        /*0324*/ 	.word	0x00004a20


	//   ....[14]....
        /*0328*/ 	.word	0x00004a70


	//   ....[15]....
        /*032c*/ 	.word	0x00004ad0


	//   ....[16]....
        /*0330*/ 	.word	0x00004b20


	//   ....[17]....
        /*0334*/ 	.word	0x00004b80


	//   ....[18]....
        /*0338*/ 	.word	0x00004bd0


	//----- nvinfo : EIATTR_EXIT_INSTR_OFFSETS
	.align		4
.L_2093:
        /*033c*/ 	.byte	0x04, 0x1c
        /*033e*/ 	.short	(.L_2095 - .L_2094)


	//   ....[0]....
.L_2094:
        /*0340*/ 	.word	0x00004840


	//----- nvinfo : EIATTR_MAX_THREADS
	.align		4
.L_2095:
        /*0344*/ 	.byte	0x04, 0x05
        /*0346*/ 	.short	(.L_2097 - .L_2096)
.L_2096:
        /*0348*/ 	.word	0x00000080
        /*034c*/ 	.word	0x00000001
        /*0350*/ 	.word	0x00000001


	//----- nvinfo : EIATTR_CRS_STACK_SIZE
	.align		4
.L_2097:
        /*0354*/ 	.byte	0x04, 0x1e
        /*0356*/ 	.short	(.L_2099 - .L_2098)
.L_2098:
        /*0358*/ 	.word	0x00000000


	//----- nvinfo : EIATTR_CBANK_PARAM_SIZE
	.align		4
.L_2099:
        /*035c*/ 	.byte	0x03, 0x19
        /*035e*/ 	.short	0x0080


	//----- nvinfo : EIATTR_PARAM_CBANK
	.align		4
        /*0360*/ 	.byte	0x04, 0x0a
        /*0362*/ 	.short	(.L_2101 - .L_2100)
	.align		4
.L_2100:
        /*0364*/ 	.word	index@(.nv.constant0._ZN18transformer_engine13normalization24rmsnorm_bwd_tuned_kernelINS0_13Kernel_traitsI13__nv_bfloat16S3_S3_fjLj8192ELj1ELj1ELj4ELj16ENS0_18Kernel_traits_baseILj8192ES3_S3_S3_fjLj128EEEEELb0EEEvNS0_20BackwardKernelParamsE)
        /*0368*/ 	.short	0x0210
        /*036a*/ 	.short	0x0080


	//----- nvinfo : EIATTR_SW_WAR
	.align		4
.L_2101:
        /*036c*/ 	.byte	0x04, 0x36
        /*036e*/ 	.short	(.L_2103 - .L_2102)
.L_2102:
        /*0370*/ 	.word	0x00000008
.L_2103:


//--------------------- .nv.info._ZN18transformer_engine13normalization33rmsnorm_bwd_finalize_tuned_kernelINS0_22Kernel_traits_finalizeILj8192E6__halfS3_S3_fjLj1024ELj4ENS0_18Kernel_traits_baseILj8192ES3_S3_S3_fjLj1024EEEEEEEvNS0_20BackwardKernelParamsE --------------------------
	.section	.nv.info._ZN18transformer_engine13normalization33rmsnorm_bwd_finalize_tuned_kernelINS0_22Kernel_traits_finalizeILj8192E6__halfS3_S3_fjLj1024ELj4ENS0_18Kernel_traits_baseILj8192ES3_S3_S3_fjLj1024EEEEEEEvNS0_20BackwardKernelParamsE,"",@"SHT_CUDA_INFO"
	.sectionflags	@""
	.align	4


	//----- nvinfo : EIATTR_CUDA_API_VERSION
	.align		4
        /*0000*/ 	.byte	0x04, 0x37
        /*0002*/ 	.short	(.L_2105 - .L_2104)
.L_2104:
        /*0004*/ 	.word	0x00000082


	//----- nvinfo : EIATTR_KPARAM_INFO
	.align		4
.L_2105:
        /*0008*/ 	.byte	0x04, 0x17
        /*000a*/ 	.short	(.L_2107 - .L_2106)
.L_2106:
        /*000c*/ 	.word	0x00000000
        /*0010*/ 	.short	0x0000
        /*0012*/ 	.short	0x0000
        /*0014*/ 	.byte	0x00, 0xf0, 0x01, 0x02


	//----- nvinfo : EIATTR_SPARSE_MMA_MASK
	.align		4
.L_2107:
        /*0018*/ 	.byte	0x03, 0x50
        /*001a*/ 	.short	0x0000


	//----- nvinfo : EIATTR_MAXREG_COUNT
	.align		4
        /*001c*/ 	.byte	0x03, 0x1b
        /*001e*/ 	.short	0x0040


	//----- nvinfo : EIATTR_NUM_BARRIERS
	.align		4
        /*0020*/ 	.byte	0x02, 0x4c
        /*0022*/ 	.byte	0x01
	.zero		1


	//----- nvinfo : EIATTR_MERCURY_ISA_VERSION
	.align		4
        /*0024*/ 	.byte	0x03, 0x5f
        /*0026*/ 	.short	0x0101


	//----- nvinfo : EIATTR_COOP_GROUP_MASK_REGIDS
	.align		4
        /*0028*/ 	.byte	0x04, 0x29
        /*002a*/ 	.short	(.L_2109 - .L_2108)


	//   ....[0]....
.L_2108:
        /*002c*/ 	.word	0xffffffff


	//   ....[1]....
        /*0030*/ 	.word	0xffffffff


	//   ....[2]....
        /*0034*/ 	.word	0xffffffff


	//   ....[3]....
        /*0038*/ 	.word	0xffffffff


	//   ....[4]....
        /*003c*/ 	.word	0xffffffff


	//   ....[5]....
        /*0040*/ 	.word	0x05000008


	//   ....[6]....
        /*0044*/ 	.word	0x05000008


	//   ....[7]....
        /*0048*/ 	.word	0x05000008


	//   ....[8]....
        /*004c*/ 	.word	0x05000008


	//   ....[9]....
        /*0050*/ 	.word	0x05000008


	//----- nvinfo : EIATTR_COOP_GROUP_INSTR_OFFSETS
	.align		4
.L_2109:
        /*0054*/ 	.byte	0x04, 0x28
        /*0056*/ 	.short	(.L_2111 - .L_2110)


	//   ....[0]....
.L_2110:
        /*0058*/ 	.word	0x00000650


	//   ....[1]....
        /*005c*/ 	.word	0x00000670


	//   ....[2]....
        /*0060*/ 	.word	0x00000690


	//   ....[3]....
        /*0064*/ 	.word	0x000006b0


	//   ....[4]....
        /*0068*/ 	.word	0x000006d0


	//   ....[5]....
        /*006c*/ 	.word	0x00000870


	//   ....[6]....
        /*0070*/ 	.word	0x000008e0


	//   ....[7]....
        /*0074*/ 	.word	0x00000950


	//   ....[8]....
        /*0078*/ 	.word	0x000009c0


	//   ....[9]....
        /*007c*/ 	.word	0x00000a30


	//----- nvinfo : EIATTR_EXIT_INSTR_OFFSETS
	.align		4
.L_2111:
        /*0080*/ 	.byte	0x04, 0x1c
        /*0082*/ 	.short	(.L_2113 - .L_2112)


	//   ....[0]....
.L_2112:
        /*0084*/ 	.word	0x00000070


	//   ....[1]....
        /*0088*/ 	.word	0x00000820


	//----- nvinfo : EIATTR_MAX_THREADS
	.align		4
.L_2113:
        /*008c*/ 	.byte	0x04, 0x05
        /*008e*/ 	.short	(.L_2115 - .L_2114)
.L_2114:
        /*0090*/ 	.word	0x00000400
        /*0094*/ 	.word	0x00000001
        /*0098*/ 	.word	0x00000001


	//----- nvinfo : EIATTR_CRS_STACK_SIZE
	.align		4
.L_2115:
        /*009c*/ 	.byte	0x04, 0x1e
        /*009e*/ 	.short	(.L_2117 - .L_2116)
.L_2116:
        /*00a0*/ 	.word	0x00000000


	//----- nvinfo : EIATTR_CBANK_PARAM_SIZE
	.align		4
.L_2117:
        /*00a4*/ 	.byte	0x03, 0x19
        /*00a6*/ 	.short	0x0080


	//----- nvinfo : EIATTR_PARAM_CBANK
	.align		4
        /*00a8*/ 	.byte	0x04, 0x0a
        /*00aa*/ 	.short	(.L_2119 - .L_2118)
	.align		4
.L_2118:
        /*00ac*/ 	.word	index@(.nv.constant0._ZN18transformer_engine13normalization33rmsnorm_bwd_finalize_tuned_kernelINS0_22Kernel_traits_finalizeILj8192E6__halfS3_S3_fjLj1024ELj4ENS0_18Kernel_traits_baseILj8192ES3_S3_S3_fjLj1024EEEEEEEvNS0_20BackwardKernelParamsE)
        /*00b0*/ 	.short	0x0210
        /*00b2*/ 	.short	0x0080


	//----- nvinfo : EIATTR_SW_WAR
	.align		4
.L_2119:
        /*00b4*/ 	.byte	0x04, 0x36
        /*00b6*/ 	.short	(.L_2121 - .L_2120)
.L_2120:
        /*00b8*/ 	.word	0x00000008
.L_2121:


//--------------------- .nv.info._ZN18transformer_engine13normalization24rmsnorm_bwd_tuned_kernelINS0_13Kernel_traitsI6__halfS3_S3_fjLj8192ELj1ELj1ELj4ELj16ENS0_18Kernel_traits_baseILj8192ES3_S3_S3_fjLj128EEEEELb0EEEvNS0_20BackwardKernelParamsE --------------------------
	.section	.nv.info._ZN18transformer_engine13normalization24rmsnorm_bwd_tuned_kernelINS0_13Kernel_traitsI6__halfS3_S3_fjLj8192ELj1ELj1ELj4ELj16ENS0_18Kernel_traits_baseILj8192ES3_S3_S3_fjLj128EEEEELb0EEEvNS0_20BackwardKernelParamsE,"",@"SHT_CUDA_INFO"
	.sectionflags	@""
	.align	4


	//----- nvinfo : EIATTR_CUDA_API_VERSION
	.align		4
        /*0000*/ 	.byte	0x04, 0x37
        /*0002*/ 	.short	(.L_2123 - .L_2122)
.L_2122:
        /*0004*/ 	.word	0x00000082


	//----- nvinfo : EIATTR_KPARAM_INFO
	.align		4
.L_2123:
        /*0008*/ 	.byte	0x04, 0x17
        /*000a*/ 	.short	(.L_2125 - .L_2124)
.L_2124:
        /*000c*/ 	.word	0x00000000
        /*0010*/ 	.short	0x0000
        /*0012*/ 	.short	0x0000
        /*0014*/ 	.byte	0x00, 0xf0, 0x01, 0x02


	//----- nvinfo : EIATTR_SPARSE_MMA_MASK
	.align		4
.L_2125:
        /*0018*/ 	.byte	0x03, 0x50
        /*001a*/ 	.short	0x0000


	//----- nvinfo : EIATTR_MAXREG_COUNT
	.align		4
        /*001c*/ 	.byte	0x03, 0x1b
        /*001e*/ 	.short	0x00ff


	//----- nvinfo : EIATTR_NUM_BARRIERS
	.align		4
        /*0020*/ 	.byte	0x02, 0x4c
        /*0022*/ 	.byte	0x01
	.zero		1


	//----- nvinfo : EIATTR_ANNOTATIONS
	.align		4
        /*0024*/ 	.byte	0x04, 0x55
        /*0026*/ 	.short	(.L_2127 - .L_2126)


	//   ....[0]....
.L_2126:
        /* <DEDUP_REMOVED lines=31> */


	//----- nvinfo : EIATTR_MERCURY_ISA_VERSION
	.align		4
.L_2127:
        /*0208*/ 	.byte	0x03, 0x5f
        /*020a*/ 	.short	0x0101


	//----- nvinfo : EIATTR_COOP_GROUP_MASK_REGIDS
	.align		4
        /*020c*/ 	.byte	0x04, 0x29
        /*020e*/ 	.short	(.L_2129 - .L_2128)


	//   ....[0]....
.L_2128:
        /*0210*/ 	.word	0xffffffff


	//   ....[1]....
        /*0214*/ 	.word	0xffffffff


	//   ....[2]....
        /*0218*/ 	.word	0xffffffff


	//   ....[3]....
        /*021c*/ 	.word	0xffffffff


	//   ....[4]....
        /*0220*/ 	.word	0xffffffff


	//   ....[5]....
        /*0224*/ 	.word	0xffffffff


	//   ....[6]....
        /*0228*/ 	.word	0xffffffff


	//   ....[7]....
        /*022c*/ 	.word	0xffffffff


	//   ....[8]....
        /*0230*/ 	.word	0xffffffff


	//   ....[9]....
        /*0234*/ 	.word	0x050000cd


	//   ....[10]....
        /*0238*/ 	.word	0x050000cd


	//   ....[11]....
        /*023c*/ 	.word	0x050000cd


	//   ....[12]....
        /*0240*/ 	.word	0x050000cd


	//   ....[13]....
        /*0244*/ 	.word	0x050000cd


	//   ....[14]....
        /*0248*/ 	.word	0x050000cd


	//   ....[15]....
        /*024c*/ 	.word	0x050000cd


	//   ....[16]....
        /*0250*/ 	.word	0x050000cd


	//   ....[17]....
        /*0254*/ 	.word	0x050000cd


	//   ....[18]....
        /*0258*/ 	.word	0x050000cd


	//----- nvinfo : EIATTR_COOP_GROUP_INSTR_OFFSETS
	.align		4
.L_2129:
        /*025c*/ 	.byte	0x04, 0x28
        /*025e*/ 	.short	(.L_2131 - .L_2130)


	//   ....[0]....
.L_2130:
        /*0260*/ 	.word	0x00002d60


	//   ....[1]....
        /*0264*/ 	.word	0x00002d90


	//   ....[2]....
        /*0268*/ 	.word	0x00002dd0


	//   ....[3]....
        /*026c*/ 	.word	0x00002df0


	//   ....[4]....
        /*0270*/ 	.word	0x00002e10


	//   ....[5]....
        /*0274*/ 	.word	0x00002e30


	//   ....[6]....
        /*0278*/ 	.word	0x00002e50


	//   ....[7]....
        /*027c*/ 	.word	0x00002e60


	//   ....[8]....
        /*0280*/ 	.word	0x00002e80


	//   ....[9]....
        /*0284*/ 	.word	0x000042a0


	//   ....[10]....
        /*0288*/ 	.word	0x000042f0


	//   ....[11]....
        /*028c*/ 	.word	0x00004370


	//   ....[12]....
        /*0290*/ 	.word	0x000043c0


	//   ....[13]....
        /*0294*/ 	.word	0x00004420


	//   ....[14]....
        /*0298*/ 	.word	0x00004470


	//   ....[15]....
        /*029c*/ 	.word	0x000044d0


	//   ....[16]....
        /*02a0*/ 	.word	0x00004520


	//   ....[17]....
        /*02a4*/ 	.word	0x00004580


	//   ....[18]....
        /*02a8*/ 	.word	0x000045d0


	//----- nvinfo : EIATTR_EXIT_INSTR_OFFSETS
	.align		4
.L_2131:
        /*02ac*/ 	.byte	0x04, 0x1c
        /*02ae*/ 	.short	(.L_2133 - .L_2132)


	//   ....[0]....
.L_2132:
        /*02b0*/ 	.word	0x00004240


	//----- nvinfo : EIATTR_MAX_THREADS
	.align		4
.L_2133:
        /*02b4*/ 	.byte	0x04, 0x05
        /*02b6*/ 	.short	(.L_2135 - .L_2134)
.L_2134:
        /*02b8*/ 	.word	0x00000080
        /*02bc*/ 	.word	0x00000001
        /*02c0*/ 	.word	0x00000001


	//----- nvinfo : EIATTR_CRS_STACK_SIZE
	.align		4
.L_2135:
        /*02c4*/ 	.byte	0x04, 0x1e
        /*02c6*/ 	.short	(.L_2137 - .L_2136)
.L_2136:
        /*02c8*/ 	.word	0x00000000


	//----- nvinfo : EIATTR_CBANK_PARAM_SIZE
	.align		4
.L_2137:
        /*02cc*/ 	.byte	0x03, 0x19
        /*02ce*/ 	.short	0x0080


	//----- nvinfo : EIATTR_PARAM_CBANK
	.align		4
        /*02d0*/ 	.byte	0x04, 0x0a
        /*02d2*/ 	.short	(.L_2139 - .L_2138)
	.align		4
.L_2138:
        /*02d4*/ 	.word	index@(.nv.constant0._ZN18transformer_engine13normalization24rmsnorm_bwd_tuned_kernelINS0_13Kernel_traitsI6__halfS3_S3_fjLj8192ELj1ELj1ELj4ELj16ENS0_18Kernel_traits_baseILj8192ES3_S3_S3_fjLj128EEEEELb0EEEvNS0_20BackwardKernelParamsE)
        /*02d8*/ 	.short	0x0210
        /*02da*/ 	.short	0x0080


	//----- nvinfo : EIATTR_SW_WAR
	.align		4
.L_2139:
        /*02dc*/ 	.byte	0x04, 0x36
        /*02de*/ 	.short	(.L_2141 - .L_2140)
.L_2140:
        /*02e0*/ 	.word	0x00000008
.L_2141:


//--------------------- .nv.info._ZN18transformer_engine13normalization33rmsnorm_bwd_finalize_tuned_kernelINS0_22Kernel_traits_finalizeILj8192EffffjLj1024ELj4ENS0_18Kernel_traits_baseILj8192EffffjLj1024EEEEEEEvNS0_20BackwardKernelParamsE --------------------------
	.section	.nv.info._ZN18transformer_engine13normalization33rmsnorm_bwd_finalize_tuned_kernelINS0_22Kernel_traits_finalizeILj8192EffffjLj1024ELj4ENS0_18Kernel_traits_baseILj8192EffffjLj1024EEEEEEEvNS0_20BackwardKernelParamsE,"",@"SHT_CUDA_INFO"
	.sectionflags	@""
	.align	4


	//----- nvinfo : EIATTR_CUDA_API_VERSION
	.align		4
        /*0000*/ 	.byte	0x04, 0x37
        /*0002*/ 	.short	(.L_2143 - .L_2142)
.L_2142:
        /*0004*/ 	.word	0x00000082


	//----- nvinfo : EIATTR_KPARAM_INFO
	.align		4
.L_2143:
        /*0008*/ 	.byte	0x04, 0x17
        /*000a*/ 	.short	(.L_2145 - .L_2144)
.L_2144:
        /*000c*/ 	.word	0x00000000
        /*0010*/ 	.short	0x0000
        /*0012*/ 	.short	0x0000
        /*0014*/ 	.byte	0x00, 0xf0, 0x01, 0x02


	//----- nvinfo : EIATTR_SPARSE_MMA_MASK
	.align		4
.L_2145:
        /*0018*/ 	.byte	0x03, 0x50
        /*001a*/ 	.short	0x0000


	//----- nvinfo : EIATTR_MAXREG_COUNT
	.align		4
        /*001c*/ 	.byte	0x03, 0x1b
        /*001e*/ 	.short	0x0040


	//----- nvinfo : EIATTR_NUM_BARRIERS
	.align		4
        /*0020*/ 	.byte	0x02, 0x4c
        /*0022*/ 	.byte	0x01
	.zero		1


	//----- nvinfo : EIATTR_MERCURY_ISA_VERSION
	.align		4
        /*0024*/ 	.byte	0x03, 0x5f
        /*0026*/ 	.short	0x0101


	//----- nvinfo : EIATTR_COOP_GROUP_MASK_REGIDS
	.align		4
        /*0028*/ 	.byte	0x04, 0x29
        /*002a*/ 	.short	(.L_2147 - .L_2146)


	//   ....[0]....
.L_2146:
        /*002c*/ 	.word	0xffffffff


	//   ....[1]....
        /*0030*/ 	.word	0xffffffff


	//   ....[2]....
        /*0034*/ 	.word	0xffffffff


	//   ....[3]....
        /*0038*/ 	.word	0xffffffff


	//   ....[4]....
        /*003c*/ 	.word	0xffffffff


	//   ....[5]....
        /*0040*/ 	.word	0x05000008


	//   ....[6]....
        /*0044*/ 	.word	0x05000008


	//   ....[7]....
        /*0048*/ 	.word	0x05000008


	//   ....[8]....
        /*004c*/ 	.word	0x05000008


	//   ....[9]....
        /*0050*/ 	.word	0x05000008


	//----- nvinfo : EIATTR_COOP_GROUP_INSTR_OFFSETS
	.align		4
.L_2147:
        /*0054*/ 	.byte	0x04, 0x28
        /*0056*/ 	.short	(.L_2149 - .L_2148)


	//   ....[0]....
.L_2148:
        /*0058*/ 	.word	0x00000650


	//   ....[1]....
        /*005c*/ 	.word	0x00000670


	//   ....[2]....
        /*0060*/ 	.word	0x00000690


	//   ....[3]....
        /*0064*/ 	.word	0x000006b0


	//   ....[4]....
        /*0068*/ 	.word	0x000006d0


	//   ....[5]....
        /*006c*/ 	.word	0x00000830


	//   ....[6]....
        /*0070*/ 	.word	0x000008a0


	//   ....[7]....
        /*0074*/ 	.word	0x00000910


	//   ....[8]....
        /*0078*/ 	.word	0x00000980


	//   ....[9]....
        /*007c*/ 	.word	0x000009f0


	//----- nvinfo : EIATTR_EXIT_INSTR_OFFSETS
	.align		4
.L_2149:
        /*0080*/ 	.byte	0x04, 0x1c
        /*0082*/ 	.short	(.L_2151 - .L_2150)


	//   ....[0]....
.L_2150:
        /*0084*/ 	.word	0x00000070


	//   ....[1]....
        /*0088*/ 	.word	0x000007e0


	//----- nvinfo : EIATTR_MAX_THREADS
	.align		4
.L_2151:
        /*008c*/ 	.byte	0x04, 0x05
        /*008e*/ 	.short	(.L_2153 - .L_2152)
.L_2152:
        /*0090*/ 	.word	0x00000400
        /*0094*/ 	.word	0x00000001
        /*0098*/ 	.word	0x00000001


	//----- nvinfo : EIATTR_CRS_STACK_SIZE
	.align		4
.L_2153:
        /*009c*/ 	.byte	0x04, 0x1e
        /*009e*/ 	.short	(.L_2155 - .L_2154)
.L_2154:
        /*00a0*/ 	.word	0x00000000


	//----- nvinfo : EIATTR_CBANK_PARAM_SIZE
	.align		4
.L_2155:
        /*00a4*/ 	.byte	0x03, 0x19
        /*00a6*/ 	.short	0x0080


	//----- nvinfo : EIATTR_PARAM_CBANK
	.align		4
        /*00a8*/ 	.byte	0x04, 0x0a
        /*00aa*/ 	.short	(.L_2157 - .L_2156)
	.align		4
.L_2156:
        /*00ac*/ 	.word	index@(.nv.constant0._ZN18transformer_engine13normalization33rmsnorm_bwd_finalize_tuned_kernelINS0_22Kernel_traits_finalizeILj8192EffffjLj1024ELj4ENS0_18Kernel_traits_baseILj8192EffffjLj1024EEEEEEEvNS0_20BackwardKernelParamsE)
        /*00b0*/ 	.short	0x0210
        /*00b2*/ 	.short	0x0080


	//----- nvinfo : EIATTR_SW_WAR
	.align		4
.L_2157:
        /*00b4*/ 	.byte	0x04, 0x36
        /*00b6*/ 	.short	(.L_2159 - .L_2158)
.L_2158:
        /*00b8*/ 	.word	0x00000008
.L_2159:


//--------------------- .nv.info._ZN18transformer_engine13normalization24rmsnorm_bwd_tuned_kernelINS0_13Kernel_traitsIffffjLj8192ELj1ELj1ELj4ELj16ENS0_18Kernel_traits_baseILj8192EffffjLj128EEEEELb0EEEvNS0_20BackwardKernelParamsE --------------------------
	.section	.nv.info._ZN18transformer_engine13normalization24rmsnorm_bwd_tuned_kernelINS0_13Kernel_traitsIffffjLj8192ELj1ELj1ELj4ELj16ENS0_18Kernel_traits_baseILj8192EffffjLj128EEEEELb0EEEvNS0_20BackwardKernelParamsE,"",@"SHT_CUDA_INFO"
	.sectionflags	@""
	.align	4


	//----- nvinfo : EIATTR_CUDA_API_VERSION
	.align		4
        /*0000*/ 	.byte	0x04, 0x37
        /*0002*/ 	.short	(.L_2161 - .L_2160)
.L_2160:
        /*0004*/ 	.word	0x00000082


	//----- nvinfo : EIATTR_KPARAM_INFO
	.align		4
.L_2161:
        /*0008*/ 	.byte	0x04, 0x17
        /*000a*/ 	.short	(.L_2163 - .L_2162)
.L_2162:
        /*000c*/ 	.word	0x00000000
        /*0010*/ 	.short	0x0000
        /*0012*/ 	.short	0x0000
        /*0014*/ 	.byte	0x00, 0xf0, 0x01, 0x02


	//----- nvinfo : EIATTR_SPARSE_MMA_MASK
	.align		4
.L_2163:
        /*0018*/ 	.byte	0x03, 0x50
        /*001a*/ 	.short	0x0000


	//----- nvinfo : EIATTR_MAXREG_COUNT
	.align		4
        /*001c*/ 	.byte	0x03, 0x1b
        /*001e*/ 	.short	0x00ff


	//----- nvinfo : EIATTR_NUM_BARRIERS
	.align		4
        /*0020*/ 	.byte	0x02, 0x4c
        /*0022*/ 	.byte	0x01
	.zero		1


	//----- nvinfo : EIATTR_ANNOTATIONS
	.align		4
        /*0024*/ 	.byte	0x04, 0x55
        /*0026*/ 	.short	(.L_2165 - .L_2164)


	//   ....[0]....
.L_2164:
        /* <DEDUP_REMOVED lines=211> */
        /*0d4c*/ 	.byte	0x20, 0x66, 0x00, 0x00


	//----- nvinfo : EIATTR_MERCURY_ISA_VERSION
	.align		4
.L_2165:
        /*0d50*/ 	.byte	0x03, 0x5f
        /*0d52*/ 	.short	0x0101


	//----- nvinfo : EIATTR_COOP_GROUP_MASK_REGIDS
	.align		4
        /*0d54*/ 	.byte	0x04, 0x29
        /*0d56*/ 	.short	(.L_2167 - .L_2166)


	//   ....[0]....
.L_2166:
        /*0d58*/ 	.word	0xffffffff


	//   ....[1]....
        /*0d5c*/ 	.word	0xffffffff


	//   ....[2]....
        /*0d60*/ 	.word	0xffffffff


	//   ....[3]....
        /*0d64*/ 	.word	0xffffffff


	//   ....[4]....
        /*0d68*/ 	.word	0xffffffff


	//   ....[5]....
        /*0d6c*/ 	.word	0xffffffff


	//   ....[6]....
        /*0d70*/ 	.word	0xffffffff


	//   ....[7]....
        /*0d74*/ 	.word	0xffffffff


	//   ....[8]....
        /*0d78*/ 	.word	0xffffffff


	//   ....[9]....
        /*0d7c*/ 	.word	0x05000084


	//   ....[10]....
        /*0d80*/ 	.word	0x05000084


	//   ....[11]....
        /*0d84*/ 	.word	0x05000084


	//   ....[12]....
        /*0d88*/ 	.word	0x05000084


	//   ....[13]....
        /*0d8c*/ 	.word	0x05000084


	//   ....[14]....
        /*0d90*/ 	.word	0x05000084


	//   ....[15]....
        /*0d94*/ 	.word	0x05000084


	//   ....[16]....
        /*0d98*/ 	.word	0x05000084


	//   ....[17]....
        /*0d9c*/ 	.word	0x05000084


	//   ....[18]....
        /*0da0*/ 	.word	0x05000084


	//----- nvinfo : EIATTR_COOP_GROUP_INSTR_OFFSETS
	.align		4
.L_2167:
        /*0da4*/ 	.byte	0x04, 0x28
        /*0da6*/ 	.short	(.L_2169 - .L_2168)


	//   ....[0]....
.L_2168:
        /*0da8*/ 	.word	0x00004300


	//   ....[1]....
        /*0dac*/ 	.word	0x00004330


	//   ....[2]....
        /*0db0*/ 	.word	0x00004380


	//   ....[3]....
        /*0db4*/ 	.word	0x000043a0


	//   ....[4]....
        /*0db8*/ 	.word	0x000043c0


	//   ....[5]....
        /*0dbc*/ 	.word	0x000043e0


	//   ....[6]....
        /*0dc0*/ 	.word	0x00004400


	//   ....[7]....
        /*0dc4*/ 	.word	0x00004560


	//   ....[8]....
        /*0dc8*/ 	.word	0x000048b0


	//   ....[9]....
        /*0dcc*/ 	.word	0x00005e00


	//   ....[10]....
        /*0dd0*/ 	.word	0x00005e50


	//   ....[11]....
        /*0dd4*/ 	.word	0x00005ee0


	//   ....[12]....
        /*0dd8*/ 	.word	0x00005f30


	//   ....[13]....
        /*0ddc*/ 	.word	0x00005f90


	//   ....[14]....
        /*0de0*/ 	.word	0x00005fe0


	//   ....[15]....
        /*0de4*/ 	.word	0x00006040


	//   ....[16]....
        /*0de8*/ 	.word	0x00006090


	//   ....[17]....
        /*0dec*/ 	.word	0x000063f0


	//   ....[18]....
        /*0df0*/ 	.word	0x000065c0


	//----- nvinfo : EIATTR_EXIT_INSTR_OFFSETS
	.align		4
.L_2169:
        /*0df4*/ 	.byte	0x04, 0x1c
        /*0df6*/ 	.short	(.L_2171 - .L_2170)


	//   ....[0]....
.L_2170:
        /*0df8*/ 	.word	0x00005da0


	//----- nvinfo : EIATTR_MAX_THREADS
	.align		4
.L_2171:
        /*0dfc*/ 	.byte	0x04, 0x05
        /*0dfe*/ 	.short	(.L_2173 - .L_2172)
.L_2172:
        /*0e00*/ 	.word	0x00000080
        /*0e04*/ 	.word	0x00000001
        /*0e08*/ 	.word	0x00000001


	//----- nvinfo : EIATTR_CRS_STACK_SIZE
	.align		4
.L_2173:
        /*0e0c*/ 	.byte	0x04, 0x1e
        /*0e0e*/ 	.short	(.L_2175 - .L_2174)
.L_2174:
        /*0e10*/ 	.word	0x00000000


	//----- nvinfo : EIATTR_CBANK_PARAM_SIZE
	.align		4
.L_2175:
        /*0e14*/ 	.byte	0x03, 0x19
        /*0e16*/ 	.short	0x0080


	//----- nvinfo : EIATTR_PARAM_CBANK
	.align		4
        /*0e18*/ 	.byte	0x04, 0x0a
        /*0e1a*/ 	.short	(.L_2177 - .L_2176)
	.align		4
.L_2176:
        /*0e1c*/ 	.word	index@(.nv.constant0._ZN18transformer_engine13normalization24rmsnorm_bwd_tuned_kernelINS0_13Kernel_traitsIffffjLj8192ELj1ELj1ELj4ELj16ENS0_18Kernel_traits_baseILj8192EffffjLj128EEEEELb0EEEvNS0_20BackwardKernelParamsE)
        /*0e20*/ 	.short	0x0210
        /*0e22*/ 	.short	0x0080


	//----- nvinfo : EIATTR_SW_WAR
	.align		4
.L_2177:
        /*0e24*/ 	.byte	0x04, 0x36
        /*0e26*/ 	.short	(.L_2179 - .L_2178)
.L_2178:
        /*0e28*/ 	.word	0x00000008
.L_2179:


//--------------------- .nv.info._ZN18transformer_engine13normalization33rmsnorm_bwd_finalize_tuned_kernelINS0_22Kernel_traits_finalizeILj4096E13__nv_bfloat16S3_S3_fjLj1024ELj4ENS0_18Kernel_traits_baseILj4096ES3_S3_S3_fjLj1024EEEEEEEvNS0_20BackwardKernelParamsE --------------------------
	.section	.nv.info._ZN18transformer_engine13normalization33rmsnorm_bwd_finalize_tuned_kernelINS0_22Kernel_traits_finalizeILj4096E13__nv_bfloat16S3_S3_fjLj1024ELj4ENS0_18Kernel_traits_baseILj4096ES3_S3_S3_fjLj1024EEEEEEEvNS0_20BackwardKernelParamsE,"",@"SHT_CUDA_INFO"
	.sectionflags	@""
	.align	4


	//----- nvinfo : EIATTR_CUDA_API_VERSION
	.align		4
        /*0000*/ 	.byte	0x04, 0x37
        /*0002*/ 	.short	(.L_2181 - .L_2180)
.L_2180:
        /*0004*/ 	.word	0x00000082


	//----- nvinfo : EIATTR_KPARAM_INFO
	.align		4
.L_2181:
        /*0008*/ 	.byte	0x04, 0x17
        /*000a*/ 	.short	(.L_2183 - .L_2182)
.L_2182:
        /*000c*/ 	.word	0x00000000
        /*0010*/ 	.short	0x0000
        /*0012*/ 	.short	0x0000
        /*0014*/ 	.byte	0x00, 0xf0, 0x01, 0x02


	//----- nvinfo : EIATTR_SPARSE_MMA_MASK
	.align		4
.L_2183:
        /*0018*/ 	.byte	0x03, 0x50
        /*001a*/ 	.short	0x0000


	//----- nvinfo : EIATTR_MAXREG_COUNT
	.align		4
        /*001c*/ 	.byte	0x03, 0x1b
        /*001e*/ 	.short	0x0040


	//----- nvinfo : EIATTR_NUM_BARRIERS
	.align		4
        /*0020*/ 	.byte	0x02, 0x4c
        /*0022*/ 	.byte	0x01
	.zero		1


	//----- nvinfo : EIATTR_MERCURY_ISA_VERSION
	.align		4
        /*0024*/ 	.byte	0x03, 0x5f
        /*0026*/ 	.short	0x0101


	//----- nvinfo : EIATTR_COOP_GROUP_MASK_REGIDS
	.align		4
        /*0028*/ 	.byte	0x04, 0x29
        /*002a*/ 	.short	(.L_2185 - .L_2184)


	//   ....[0]....
.L_2184:
        /*002c*/ 	.word	0xffffffff


	//   ....[1]....
        /*0030*/ 	.word	0xffffffff


	//   ....[2]....
        /*0034*/ 	.word	0xffffffff


	//   ....[3]....
        /*0038*/ 	.word	0xffffffff


	//   ....[4]....
        /*003c*/ 	.word	0xffffffff


	//   ....[5]....
        /*0040*/ 	.word	0x05000008


	//   ....[6]....
        /*0044*/ 	.word	0x05000008


	//   ....[7]....
        /*0048*/ 	.word	0x05000008


	//   ....[8]....
        /*004c*/ 	.word	0x05000008


	//   ....[9]....
        /*0050*/ 	.word	0x05000008


	//----- nvinfo : EIATTR_COOP_GROUP_INSTR_OFFSETS
	.align		4
.L_2185:
        /*0054*/ 	.byte	0x04, 0x28
        /*0056*/ 	.short	(.L_2187 - .L_2186)


	//   ....[0]....
.L_2186:
        /*0058*/ 	.word	0x00000650


	//   ....[1]....
        /*005c*/ 	.word	0x00000670


	//   ....[2]....
        /*0060*/ 	.word	0x00000690


	//   ....[3]....
        /*0064*/ 	.word	0x000006b0


	//   ....[4]....
        /*0068*/ 	.word	0x000006d0


	//   ....[5]....
        /*006c*/ 	.word	0x00000870


	//   ....[6]....
        /*0070*/ 	.word	0x000008e0


	//   ....[7]....
        /*0074*/ 	.word	0x00000950


	//   ....[8]....
        /*0078*/ 	.word	0x000009c0


	//   ....[9]....
        /*007c*/ 	.word	0x00000a30


	//----- nvinfo : EIATTR_EXIT_INSTR_OFFSETS
	.align		4
.L_2187:
        /*0080*/ 	.byte	0x04, 0x1c
        /*0082*/ 	.short	(.L_2189 - .L_2188)


	//   ....[0]....
.L_2188:
        /*0084*/ 	.word	0x00000070


	//   ....[1]....
        /*0088*/ 	.word	0x00000820


	//----- nvinfo : EIATTR_MAX_THREADS
	.align		4
.L_2189:
        /*008c*/ 	.byte	0x04, 0x05
        /*008e*/ 	.short	(.L_2191 - .L_2190)
.L_2190:
        /*0090*/ 	.word	0x00000400
        /*0094*/ 	.word	0x00000001
        /*0098*/ 	.word	0x00000001


	//----- nvinfo : EIATTR_CRS_STACK_SIZE
	.align		4
.L_2191:
        /*009c*/ 	.byte	0x04, 0x1e
        /*009e*/ 	.short	(.L_2193 - .L_2192)
.L_2192:
        /*00a0*/ 	.word	0x00000000


	//----- nvinfo : EIATTR_CBANK_PARAM_SIZE
	.align		4
.L_2193:
        /*00a4*/ 	.byte	0x03, 0x19
        /*00a6*/ 	.short	0x0080


	//----- nvinfo : EIATTR_PARAM_CBANK
	.align		4
        /*00a8*/ 	.byte	0x04, 0x0a
        /*00aa*/ 	.short	(.L_2195 - .L_2194)
	.align		4
.L_2194:
        /*00ac*/ 	.word	index@(.nv.constant0._ZN18transformer_engine13normalization33rmsnorm_bwd_finalize_tuned_kernelINS0_22Kernel_traits_finalizeILj4096E13__nv_bfloat16S3_S3_fjLj1024ELj4ENS0_18Kernel_traits_baseILj4096ES3_S3_S3_fjLj1024EEEEEEEvNS0_20BackwardKernelParamsE)
        /*00b0*/ 	.short	0x0210
        /*00b2*/ 	.short	0x0080


	//----- nvinfo : EIATTR_SW_WAR
	.align		4
.L_2195:
        /*00b4*/ 	.byte	0x04, 0x36
        /*00b6*/ 	.short	(.L_2197 - .L_2196)
.L_2196:
        /*00b8*/ 	.word	0x00000008
.L_2197:


//--------------------- .nv.info._ZN18transformer_engine13normalization24rmsnorm_bwd_tuned_kernelINS0_13Kernel_traitsI13__nv_bfloat16S3_S3_fjLj4096ELj1ELj1ELj4ELj16ENS0_18Kernel_traits_baseILj4096ES3_S3_S3_fjLj128EEEEELb0EEEvNS0_20BackwardKernelParamsE --------------------------
	.section	.nv.info._ZN18transformer_engine13normalization24rmsnorm_bwd_tuned_kernelINS0_13Kernel_traitsI13__nv_bfloat16S3_S3_fjLj4096ELj1ELj1ELj4ELj16ENS0_18Kernel_traits_baseILj4096ES3_S3_S3_fjLj128EEEEELb0EEEvNS0_20BackwardKernelParamsE,"",@"SHT_CUDA_INFO"
	.sectionflags	@""
	.align	4


	//----- nvinfo : EIATTR_CUDA_API_VERSION
	.align		4
        /*0000*/ 	.byte	0x04, 0x37
        /*0002*/ 	.short	(.L_2199 - .L_2198)
.L_2198:
        /*0004*/ 	.word	0x00000082


	//----- nvinfo : EIATTR_KPARAM_INFO
	.align		4
.L_2199:
        /*0008*/ 	.byte	0x04, 0x17
        /*000a*/ 	.short	(.L_2201 - .L_2200)
.L_2200:
        /*000c*/ 	.word	0x00000000
        /*0010*/ 	.short	0x0000
        /*0012*/ 	.short	0x0000
        /*0014*/ 	.byte	0x00, 0xf0, 0x01, 0x02


	//----- nvinfo : EIATTR_SPARSE_MMA_MASK
	.align		4
.L_2201:
        /*0018*/ 	.byte	0x03, 0x50
        /*001a*/ 	.short	0x0000


	//----- nvinfo : EIATTR_MAXREG_COUNT
	.align		4
        /*001c*/ 	.byte	0x03, 0x1b
        /*001e*/ 	.short	0x00ff


	//----- nvinfo : EIATTR_NUM_BARRIERS
	.align		4
        /*0020*/ 	.byte	0x02, 0x4c
        /*0022*/ 	.byte	0x01
	.zero		1


	//----- nvinfo : EIATTR_MERCURY_ISA_VERSION
	.align		4
        /*0024*/ 	.byte	0x03, 0x5f
        /*0026*/ 	.short	0x0101


	//----- nvinfo : EIATTR_COOP_GROUP_MASK_REGIDS
	.align		4
        /*0028*/ 	.byte	0x04, 0x29
        /*002a*/ 	.short	(.L_2203 - .L_2202)


	//   ....[0]....
.L_2202:
        /*002c*/ 	.word	0xffffffff


	//   ....[1]....
        /*0030*/ 	.word	0xffffffff


	//   ....[2]....
        /*0034*/ 	.word	0xffffffff


	//   ....[3]....
        /*0038*/ 	.word	0xffffffff


	//   ....[4]....
        /*003c*/ 	.word	0xffffffff


	//   ....[5]....
        /*0040*/ 	.word	0xffffffff


	//   ....[6]....
        /*0044*/ 	.word	0xffffffff


	//   ....[7]....
        /*0048*/ 	.word	0xffffffff


	//   ....[8]....
        /*004c*/ 	.word	0xffffffff


	//   ....[9]....
        /*0050*/ 	.word	0x0500008a


	//   ....[10]....
        /*0054*/ 	.word	0x0500008a


	//   ....[11]....
        /*0058*/ 	.word	0x0500008a


	//   ....[12]....
        /*005c*/ 	.word	0x0500008a


	//   ....[13]....
        /*0060*/ 	.word	0x0500008a


	//   ....[14]....
        /*0064*/ 	.word	0x0500008a


	//   ....[15]....
        /*0068*/ 	.word	0x0500008a


	//   ....[16]....
        /*006c*/ 	.word	0x0500008a


	//   ....[17]....
        /*0070*/ 	.word	0x0500008a


	//   ....[18]....
        /*0074*/ 	.word	0x0500008a


	//----- nvinfo : EIATTR_COOP_GROUP_INSTR_OFFSETS
	.align		4
.L_2203:
        /*0078*/ 	.byte	0x04, 0x28
        /*007a*/ 	.short	(.L_2205 - .L_2204)


	//   ....[0]....
.L_2204:
        /*007c*/ 	.word	0x000018d0


	//   ....[1]....
        /*0080*/ 	.word	0x00001900


	//   ....[2]....
        /*0084*/ 	.word	0x00001920


	//   ....[3]....
        /*0088*/ 	.word	0x00001940


	//   ....[4]....
        /*008c*/ 	.word	0x00001960


	//   ....[5]....
        /*0090*/ 	.word	0x00001980


	//   ....[6]....
        /*0094*/ 	.word	0x000019a0


	//   ....[7]....
        /*0098*/ 	.word	0x000019c0


	//   ....[8]....
        /*009c*/ 	.word	0x000019e0


	//   ....[9]....
        /*00a0*/ 	.word	0x000024a0


	//   ....[10]....
        /*00a4*/ 	.word	0x000024f0


	//   ....[11]....
        /*00a8*/ 	.word	0x00002560


	//   ....[12]....
        /*00ac*/ 	.word	0x000025c0


	//   ....[13]....
        /*00b0*/ 	.word	0x00002630


	//   ....[14]....
        /*00b4*/ 	.word	0x00002690


	//   ....[15]....
        /*00b8*/ 	.word	0x00002700


	//   ....[16]....
        /*00bc*/ 	.word	0x00002760


	//   ....[17]....
        /*00c0*/ 	.word	0x000027d0


	//   ....[18]....
        /*00c4*/ 	.word	0x00002820


	//----- nvinfo : EIATTR_EXIT_INSTR_OFFSETS
	.align		4
.L_2205:
        /*00c8*/ 	.byte	0x04, 0x1c
        /*00ca*/ 	.short	(.L_2207 - .L_2206)


	//   ....[0]....
.L_2206:
        /*00cc*/ 	.word	0x00002440


	//----- nvinfo : EIATTR_MAX_THREADS
	.align		4
.L_2207:
        /*00d0*/ 	.byte	0x04, 0x05
        /*00d2*/ 	.short	(.L_2209 - .L_2208)
.L_2208:
        /*00d4*/ 	.word	0x00000080
        /*00d8*/ 	.word	0x00000001
        /*00dc*/ 	.word	0x00000001


	//----- nvinfo : EIATTR_CRS_STACK_SIZE
	.align		4
.L_2209:
        /*00e0*/ 	.byte	0x04, 0x1e
        /*00e2*/ 	.short	(.L_2211 - .L_2210)
.L_2210:
        /*00e4*/ 	.word	0x00000000


	//----- nvinfo : EIATTR_CBANK_PARAM_SIZE
	.align		4
.L_2211:
        /*00e8*/ 	.byte	0x03, 0x19
        /*00ea*/ 	.short	0x0080


	//----- nvinfo : EIATTR_PARAM_CBANK
	.align		4
        /*00ec*/ 	.byte	0x04, 0x0a
        /*00ee*/ 	.short	(.L_2213 - .L_2212)
	.align		4
.L_2212:
        /*00f0*/ 	.word	index@(.nv.constant0._ZN18transformer_engine13normalization24rmsnorm_bwd_tuned_kernelINS0_13Kernel_traitsI13__nv_bfloat16S3_S3_fjLj4096ELj1ELj1ELj4ELj16ENS0_18Kernel_traits_baseILj4096ES3_S3_S3_fjLj128EEEEELb0EEEvNS0_20BackwardKernelParamsE)
        /*00f4*/ 	.short	0x0210
        /*00f6*/ 	.short	0x0080


	//----- nvinfo : EIATTR_SW_WAR
	.align		4
.L_2213:
        /*00f8*/ 	.byte	0x04, 0x36
        /*00fa*/ 	.short	(.L_2215 - .L_2214)
.L_2214:
        /*00fc*/ 	.word	0x00000008
.L_2215:


//--------------------- .nv.info._ZN18transformer_engine13normalization33rmsnorm_bwd_finalize_tuned_kernelINS0_22Kernel_traits_finalizeILj4096E6__halfS3_S3_fjLj1024ELj4ENS0_18Kernel_traits_baseILj4096ES3_S3_S3_fjLj1024EEEEEEEvNS0_20BackwardKernelParamsE --------------------------
	.section	.nv.info._ZN18transformer_engine13normalization33rmsnorm_bwd_finalize_tuned_kernelINS0_22Kernel_traits_finalizeILj4096E6__halfS3_S3_fjLj1024ELj4ENS0_18Kernel_traits_baseILj4096ES3_S3_S3_fjLj1024EEEEEEEvNS0_20BackwardKernelParamsE,"",@"SHT_CUDA_INFO"
	.sectionflags	@""
	.align	4


	//----- nvinfo : EIATTR_CUDA_API_VERSION
	.align		4
        /*0000*/ 	.byte	0x04, 0x37
        /*0002*/ 	.short	(.L_2217 - .L_2216)
.L_2216:
        /*0004*/ 	.word	0x00000082


	//----- nvinfo : EIATTR_KPARAM_INFO
	.align		4
.L_2217:
        /*0008*/ 	.byte	0x04, 0x17
        /*000a*/ 	.short	(.L_2219 - .L_2218)
.L_2218:
        /*000c*/ 	.word	0x00000000
        /*0010*/ 	.short	0x0000
        /*0012*/ 	.short	0x0000
        /*0014*/ 	.byte	0x00, 0xf0, 0x01, 0x02


	//----- nvinfo : EIATTR_SPARSE_MMA_MASK
	.align		4
.L_2219:
        /*0018*/ 	.byte	0x03, 0x50
        /*001a*/ 	.short	0x0000


	//----- nvinfo : EIATTR_MAXREG_COUNT
	.align		4
        /*001c*/ 	.byte	0x03, 0x1b
        /*001e*/ 	.short	0x0040


	//----- nvinfo : EIATTR_NUM_BARRIERS
	.align		4
        /*0020*/ 	.byte	0x02, 0x4c
        /*0022*/ 	.byte	0x01
	.zero		1


	//----- nvinfo : EIATTR_MERCURY_ISA_VERSION
	.align		4
        /*0024*/ 	.byte	0x03, 0x5f
        /*0026*/ 	.short	0x0101


	//----- nvinfo : EIATTR_COOP_GROUP_MASK_REGIDS
	.align		4
        /*0028*/ 	.byte	0x04, 0x29
        /*002a*/ 	.short	(.L_2221 - .L_2220)


	//   ....[0]....
.L_2220:
        /*002c*/ 	.word	0xffffffff


	//   ....[1]....
        /*0030*/ 	.word	0xffffffff


	//   ....[2]....
        /*0034*/ 	.word	0xffffffff


	//   ....[3]....
        /*0038*/ 	.word	0xffffffff


	//   ....[4]....
        /*003c*/ 	.word	0xffffffff


	//   ....[5]....
        /*0040*/ 	.word	0x05000008


	//   ....[6]....
        /*0044*/ 	.word	0x05000008


	//   ....[7]....
        /*0048*/ 	.word	0x05000008


	//   ....[8]....
        /*004c*/ 	.word	0x05000008


	//   ....[9]....
        /*0050*/ 	.word	0x05000008


	//----- nvinfo : EIATTR_COOP_GROUP_INSTR_OFFSETS
	.align		4
.L_2221:
        /*0054*/ 	.byte	0x04, 0x28
        /*0056*/ 	.short	(.L_2223 - .L_2222)


	//   ....[0]....
.L_2222:
        /*0058*/ 	.word	0x00000650


	//   ....[1]....
        /*005c*/ 	.word	0x00000670


	//   ....[2]....
        /*0060*/ 	.word	0x00000690


	//   ....[3]....
        /*0064*/ 	.word	0x000006b0


	//   ....[4]....
        /*0068*/ 	.word	0x000006d0


	//   ....[5]....
        /*006c*/ 	.word	0x00000870


	//   ....[6]....
        /*0070*/ 	.word	0x000008e0


	//   ....[7]....
        /*0074*/ 	.word	0x00000950


	//   ....[8]....
        /*0078*/ 	.word	0x000009c0


	//   ....[9]....
        /*007c*/ 	.word	0x00000a30


	//----- nvinfo : EIATTR_EXIT_INSTR_OFFSETS
	.align		4
.L_2223:
        /*0080*/ 	.byte	0x04, 0x1c
        /*0082*/ 	.short	(.L_2225 - .L_2224)


	//   ....[0]....
.L_2224:
        /*0084*/ 	.word	0x00000070


	//   ....[1]....
        /*0088*/ 	.word	0x00000820


	//----- nvinfo : EIATTR_MAX_THREADS
	.align		4
.L_2225:
        /*008c*/ 	.byte	0x04, 0x05
        /*008e*/ 	.short	(.L_2227 - .L_2226)
.L_2226:
        /*0090*/ 	.word	0x00000400
        /*0094*/ 	.word	0x00000001
        /*0098*/ 	.word	0x00000001


	//----- nvinfo : EIATTR_CRS_STACK_SIZE
	.align		4
.L_2227:
        /*009c*/ 	.byte	0x04, 0x1e
        /*009e*/ 	.short	(.L_2229 - .L_2228)
.L_2228:
        /*00a0*/ 	.word	0x00000000


	//----- nvinfo : EIATTR_CBANK_PARAM_SIZE
	.align		4
.L_2229:
        /*00a4*/ 	.byte	0x03, 0x19
        /*00a6*/ 	.short	0x0080


	//----- nvinfo : EIATTR_PARAM_CBANK
	.align		4
        /*00a8*/ 	.byte	0x04, 0x0a
        /*00aa*/ 	.short	(.L_2231 - .L_2230)
	.align		4
.L_2230:
        /*00ac*/ 	.word	index@(.nv.constant0._ZN18transformer_engine13normalization33rmsnorm_bwd_finalize_tuned_kernelINS0_22Kernel_traits_finalizeILj4096E6__halfS3_S3_fjLj1024ELj4ENS0_18Kernel_traits_baseILj4096ES3_S3_S3_fjLj1024EEEEEEEvNS0_20BackwardKernelParamsE)
        /*00b0*/ 	.short	0x0210
        /*00b2*/ 	.short	0x0080


	//----- nvinfo : EIATTR_SW_WAR
	.align		4
.L_2231:
        /*00b4*/ 	.byte	0x04, 0x36
        /*00b6*/ 	.short	(.L_2233 - .L_2232)
.L_2232:
        /*00b8*/ 	.word	0x00000008
.L_2233:


//--------------------- .nv.info._ZN18transformer_engine13normalization24rmsnorm_bwd_tuned_kernelINS0_13Kernel_traitsI6__halfS3_S3_fjLj4096ELj1ELj1ELj4ELj16ENS0_18Kernel_traits_baseILj4096ES3_S3_S3_fjLj128EEEEELb0EEEvNS0_20BackwardKernelParamsE --------------------------
	.section	.nv.info._ZN18transformer_engine13normalization24rmsnorm_bwd_tuned_kernelINS0_13Kernel_traitsI6__halfS3_S3_fjLj4096ELj1ELj1ELj4ELj16ENS0_18Kernel_traits_baseILj4096ES3_S3_S3_fjLj128EEEEELb0EEEvNS0_20BackwardKernelParamsE,"",@"SHT_CUDA_INFO"
	.sectionflags	@""
	.align	4


	//----- nvinfo : EIATTR_CUDA_API_VERSION
	.align		4
        /*0000*/ 	.byte	0x04, 0x37
        /*0002*/ 	.short	(.L_2235 - .L_2234)
.L_2234:
        /*0004*/ 	.word	0x00000082


	//----- nvinfo : EIATTR_KPARAM_INFO
	.align		4
.L_2235:
        /*0008*/ 	.byte	0x04, 0x17
        /*000a*/ 	.short	(.L_2237 - .L_2236)
.L_2236:
        /*000c*/ 	.word	0x00000000
        /*0010*/ 	.short	0x0000
        /*0012*/ 	.short	0x0000
        /*0014*/ 	.byte	0x00, 0xf0, 0x01, 0x02


	//----- nvinfo : EIATTR_SPARSE_MMA_MASK
	.align		4
.L_2237:
        /*0018*/ 	.byte	0x03, 0x50
        /*001a*/ 	.short	0x0000


	//----- nvinfo : EIATTR_MAXREG_COUNT
	.align		4
        /*001c*/ 	.byte	0x03, 0x1b
        /*001e*/ 	.short	0x00ff


	//----- nvinfo : EIATTR_NUM_BARRIERS
	.align		4
        /*0020*/ 	.byte	0x02, 0x4c
        /*0022*/ 	.byte	0x01
	.zero		1


	//----- nvinfo : EIATTR_MERCURY_ISA_VERSION
	.align		4
        /*0024*/ 	.byte	0x03, 0x5f
        /*0026*/ 	.short	0x0101


	//----- nvinfo : EIATTR_COOP_GROUP_MASK_REGIDS
	.align		4
        /*0028*/ 	.byte	0x04, 0x29
        /*002a*/ 	.short	(.L_2239 - .L_2238)


	//   ....[0]....
.L_2238:
        /*002c*/ 	.word	0xffffffff


	//   ....[1]....
        /*0030*/ 	.word	0xffffffff


	//   ....[2]....
        /*0034*/ 	.word	0xffffffff


	//   ....[3]....
        /*0038*/ 	.word	0xffffffff


	//   ....[4]....
        /*003c*/ 	.word	0xffffffff


	//   ....[5]....
        /*0040*/ 	.word	0xffffffff


	//   ....[6]....
        /*0044*/ 	.word	0xffffffff


	//   ....[7]....
        /*0048*/ 	.word	0xffffffff


	//   ....[8]....
        /*004c*/ 	.word	0xffffffff


	//   ....[9]....
        /*0050*/ 	.word	0x0500008a


	//   ....[10]....
        /*0054*/ 	.word	0x0500008a


	//   ....[11]....
        /*0058*/ 	.word	0x0500008a


	//   ....[12]....
        /*005c*/ 	.word	0x0500008a


	//   ....[13]....
        /*0060*/ 	.word	0x0500008a


	//   ....[14]....
        /*0064*/ 	.word	0x0500008a


	//   ....[15]....
        /*0068*/ 	.word	0x0500008a


	//   ....[16]....
        /*006c*/ 	.word	0x0500008a


	//   ....[17]....
        /*0070*/ 	.word	0x0500008a


	//   ....[18]....
        /*0074*/ 	.word	0x0500008a


	//----- nvinfo : EIATTR_COOP_GROUP_INSTR_OFFSETS
	.align		4
.L_2239:
        /*0078*/ 	.byte	0x04, 0x28
        /*007a*/ 	.short	(.L_2241 - .L_2240)


	//   ....[0]....
.L_2240:
        /*007c*/ 	.word	0x000015d0


	//   ....[1]....
        /*0080*/ 	.word	0x00001600


	//   ....[2]....
        /*0084*/ 	.word	0x00001620


	//   ....[3]....
        /*0088*/ 	.word	0x00001640


	//   ....[4]....
        /*008c*/ 	.word	0x00001660


	//   ....[5]....
        /*0090*/ 	.word	0x00001680


	//   ....[6]....
        /*0094*/ 	.word	0x000016a0


	//   ....[7]....
        /*0098*/ 	.word	0x000016c0


	//   ....[8]....
        /*009c*/ 	.word	0x000016e0


	//   ....[9]....
        /*00a0*/ 	.word	0x000021a0


	//   ....[10]....
        /*00a4*/ 	.word	0x000021f0


	//   ....[11]....
        /*00a8*/ 	.word	0x00002260


	//   ....[12]....
        /*00ac*/ 	.word	0x000022c0


	//   ....[13]....
        /*00b0*/ 	.word	0x00002330


	//   ....[14]....
        /*00b4*/ 	.word	0x00002390


	//   ....[15]....
        /*00b8*/ 	.word	0x00002400


	//   ....[16]....
        /*00bc*/ 	.word	0x00002460


	//   ....[17]....
        /*00c0*/ 	.word	0x000024d0


	//   ....[18]....
        /*00c4*/ 	.word	0x00002520


	//----- nvinfo : EIATTR_EXIT_INSTR_OFFSETS
	.align		4
.L_2241:
        /*00c8*/ 	.byte	0x04, 0x1c
        /*00ca*/ 	.short	(.L_2243 - .L_2242)


	//   ....[0]....
.L_2242:
        /*00cc*/ 	.word	0x00002140


	//----- nvinfo : EIATTR_MAX_THREADS
	.align		4
.L_2243:
        /*00d0*/ 	.byte	0x04, 0x05
        /*00d2*/ 	.short	(.L_2245 - .L_2244)
.L_2244:
        /*00d4*/ 	.word	0x00000080
        /*00d8*/ 	.word	0x00000001
        /*00dc*/ 	.word	0x00000001


	//----- nvinfo : EIATTR_CRS_STACK_SIZE
	.align		4
.L_2245:
        /*00e0*/ 	.byte	0x04, 0x1e
        /*00e2*/ 	.short	(.L_2247 - .L_2246)
.L_2246:
        /*00e4*/ 	.word	0x00000000


	//----- nvinfo : EIATTR_CBANK_PARAM_SIZE
	.align		4
.L_2247:
        /*00e8*/ 	.byte	0x03, 0x19
        /*00ea*/ 	.short	0x0080


	//----- nvinfo : EIATTR_PARAM_CBANK
	.align		4
        /*00ec*/ 	.byte	0x04, 0x0a
        /*00ee*/ 	.short	(.L_2249 - .L_2248)
	.align		4
.L_2248:
        /*00f0*/ 	.word	index@(.nv.constant0._ZN18transformer_engine13normalization24rmsnorm_bwd_tuned_kernelINS0_13Kernel_traitsI6__halfS3_S3_fjLj4096ELj1ELj1ELj4ELj16ENS0_18Kernel_traits_baseILj4096ES3_S3_S3_fjLj128EEEEELb0EEEvNS0_20BackwardKernelParamsE)
        /*00f4*/ 	.short	0x0210
        /*00f6*/ 	.short	0x0080


	//----- nvinfo : EIATTR_SW_WAR
	.align		4
.L_2249:
        /*00f8*/ 	.byte	0x04, 0x36
        /*00fa*/ 	.short	(.L_2251 - .L_2250)
.L_2250:
        /*00fc*/ 	.word	0x00000008
.L_2251:


//--------------------- .nv.info._ZN18transformer_engine13normalization33rmsnorm_bwd_finalize_tuned_kernelINS0_22Kernel_traits_finalizeILj4096EffffjLj1024ELj4ENS0_18Kernel_traits_baseILj4096EffffjLj1024EEEEEEEvNS0_20BackwardKernelParamsE --------------------------
	.section	.nv.info._ZN18transformer_engine13normalization33rmsnorm_bwd_finalize_tuned_kernelINS0_22Kernel_traits_finalizeILj4096EffffjLj1024ELj4ENS0_18Kernel_traits_baseILj4096EffffjLj1024EEEEEEEvNS0_20BackwardKernelParamsE,"",@"SHT_CUDA_INFO"
	.sectionflags	@""
	.align	4


	//----- nvinfo : EIATTR_CUDA_API_VERSION
	.align		4
        /*0000*/ 	.byte	0x04, 0x37
        /*0002*/ 	.short	(.L_2253 - .L_2252)
.L_2252:
        /*0004*/ 	.word	0x00000082


	//----- nvinfo : EIATTR_KPARAM_INFO
	.align		4
.L_2253:
        /*0008*/ 	.byte	0x04, 0x17
        /*000a*/ 	.short	(.L_2255 - .L_2254)
.L_2254:
        /*000c*/ 	.word	0x00000000
        /*0010*/ 	.short	0x0000
        /*0012*/ 	.short	0x0000
        /*0014*/ 	.byte	0x00, 0xf0, 0x01, 0x02


	//----- nvinfo : EIATTR_SPARSE_MMA_MASK
	.align		4
.L_2255:
        /*0018*/ 	.byte	0x03, 0x50
        /*001a*/ 	.short	0x0000


	//----- nvinfo : EIATTR_MAXREG_COUNT
	.align		4
        /*001c*/ 	.byte	0x03, 0x1b
        /*001e*/ 	.short	0x0040


	//----- nvinfo : EIATTR_NUM_BARRIERS
	.align		4
        /*0020*/ 	.byte	0x02, 0x4c
        /*0022*/ 	.byte	0x01
	.zero		1


	//----- nvinfo : EIATTR_MERCURY_ISA_VERSION
	.align		4
        /*0024*/ 	.byte	0x03, 0x5f
        /*0026*/ 	.short	0x0101


	//----- nvinfo : EIATTR_COOP_GROUP_MASK_REGIDS
	.align		4
        /*0028*/ 	.byte	0x04, 0x29
        /*002a*/ 	.short	(.L_2257 - .L_2256)


	//   ....[0]....
.L_2256:
        /*002c*/ 	.word	0xffffffff


	//   ....[1]....
        /*0030*/ 	.word	0xffffffff


	//   ....[2]....
        /*0034*/ 	.word	0xffffffff


	//   ....[3]....
        /*0038*/ 	.word	0xffffffff


	//   ....[4]....
        /*003c*/ 	.word	0xffffffff


	//   ....[5]....
        /*0040*/ 	.word	0x05000008


	//   ....[6]....
        /*0044*/ 	.word	0x05000008


	//   ....[7]....
        /*0048*/ 	.word	0x05000008


	//   ....[8]....
        /*004c*/ 	.word	0x05000008


	//   ....[9]....
        /*0050*/ 	.word	0x05000008


	//----- nvinfo : EIATTR_COOP_GROUP_INSTR_OFFSETS
	.align		4
.L_2257:
        /*0054*/ 	.byte	0x04, 0x28
        /*0056*/ 	.short	(.L_2259 - .L_2258)


	//   ....[0]....
.L_2258:
        /*0058*/ 	.word	0x00000650


	//   ....[1]....
        /*005c*/ 	.word	0x00000670


	//   ....[2]....
        /*0060*/ 	.word	0x00000690


	//   ....[3]....
        /*0064*/ 	.word	0x000006b0


	//   ....[4]....
        /*0068*/ 	.word	0x000006d0


	//   ....[5]....
        /*006c*/ 	.word	0x00000830


	//   ....[6]....
        /*0070*/ 	.word	0x000008a0


	//   ....[7]....
        /*0074*/ 	.word	0x00000910


	//   ....[8]....
        /*0078*/ 	.word	0x00000980


	//   ....[9]....
        /*007c*/ 	.word	0x000009f0


	//----- nvinfo : EIATTR_EXIT_INSTR_OFFSETS
	.align		4
.L_2259:
        /*0080*/ 	.byte	0x04, 0x1c
        /*0082*/ 	.short	(.L_2261 - .L_2260)


	//   ....[0]....
.L_2260:
        /*0084*/ 	.word	0x00000070


	//   ....[1]....
        /*0088*/ 	.word	0x000007e0


	//----- nvinfo : EIATTR_MAX_THREADS
	.align		4
.L_2261:
        /*008c*/ 	.byte	0x04, 0x05
        /*008e*/ 	.short	(.L_2263 - .L_2262)
.L_2262:
        /*0090*/ 	.word	0x00000400
        /*0094*/ 	.word	0x00000001
        /*0098*/ 	.word	0x00000001


	//----- nvinfo : EIATTR_CRS_STACK_SIZE
	.align		4
.L_2263:
        /*009c*/ 	.byte	0x04, 0x1e
        /*009e*/ 	.short	(.L_2265 - .L_2264)
.L_2264:
        /*00a0*/ 	.word	0x00000000


	//----- nvinfo : EIATTR_CBANK_PARAM_SIZE
	.align		4
.L_2265:
        /*00a4*/ 	.byte	0x03, 0x19
        /*00a6*/ 	.short	0x0080


	//----- nvinfo : EIATTR_PARAM_CBANK
	.align		4
        /*00a8*/ 	.byte	0x04, 0x0a
        /*00aa*/ 	.short	(.L_2267 - .L_2266)
	.align		4
.L_2266:
        /*00ac*/ 	.word	index@(.nv.constant0._ZN18transformer_engine13normalization33rmsnorm_bwd_finalize_tuned_kernelINS0_22Kernel_traits_finalizeILj4096EffffjLj1024ELj4ENS0_18Kernel_traits_baseILj4096EffffjLj1024EEEEEEEvNS0_20BackwardKernelParamsE)
        /*00b0*/ 	.short	0x0210
        /*00b2*/ 	.short	0x0080


	//----- nvinfo : EIATTR_SW_WAR
	.align		4
.L_2267:
        /*00b4*/ 	.byte	0x04, 0x36
        /*00b6*/ 	.short	(.L_2269 - .L_2268)
.L_2268:
        /*00b8*/ 	.word	0x00000008
.L_2269:


//--------------------- .nv.info._ZN18transformer_engine13normalization24rmsnorm_bwd_tuned_kernelINS0_13Kernel_traitsIffffjLj4096ELj1ELj1ELj4ELj16ENS0_18Kernel_traits_baseILj4096EffffjLj128EEEEELb0EEEvNS0_20BackwardKernelParamsE --------------------------
	.section	.nv.info._ZN18transformer_engine13normalization24rmsnorm_bwd_tuned_kernelINS0_13Kernel_traitsIffffjLj4096ELj1ELj1ELj4ELj16ENS0_18Kernel_traits_baseILj4096EffffjLj128EEEEELb0EEEvNS0_20BackwardKernelParamsE,"",@"SHT_CUDA_INFO"
	.sectionflags	@""
	.align	4


	//----- nvinfo : EIATTR_CUDA_API_VERSION
	.align		4
        /*0000*/ 	.byte	0x04, 0x37
        /*0002*/ 	.short	(.L_2271 - .L_2270)
.L_2270:
        /*0004*/ 	.word	0x00000082


	//----- nvinfo : EIATTR_KPARAM_INFO
	.align		4
.L_2271:
        /*0008*/ 	.byte	0x04, 0x17
        /*000a*/ 	.short	(.L_2273 - .L_2272)
.L_2272:
        /*000c*/ 	.word	0x00000000
        /*0010*/ 	.short	0x0000
        /*0012*/ 	.short	0x0000
        /*0014*/ 	.byte	0x00, 0xf0, 0x01, 0x02


	//----- nvinfo : EIATTR_SPARSE_MMA_MASK
	.align		4
.L_2273:
        /*0018*/ 	.byte	0x03, 0x50
        /*001a*/ 	.short	0x0000


	//----- nvinfo : EIATTR_MAXREG_COUNT
	.align		4
        /*001c*/ 	.byte	0x03, 0x1b
        /*001e*/ 	.short	0x00ff


	//----- nvinfo : EIATTR_NUM_BARRIERS
	.align		4
        /*0020*/ 	.byte	0x02, 0x4c
        /*0022*/ 	.byte	0x01
	.zero		1


	//----- nvinfo : EIATTR_MERCURY_ISA_VERSION
	.align		4
        /*0024*/ 	.byte	0x03, 0x5f
        /*0026*/ 	.short	0x0101


	//----- nvinfo : EIATTR_COOP_GROUP_MASK_REGIDS
	.align		4
        /*0028*/ 	.byte	0x04, 0x29
        /*002a*/ 	.short	(.L_2275 - .L_2274)


	//   ....[0]....
.L_2274:
        /*002c*/ 	.word	0xffffffff


	//   ....[1]....
        /*0030*/ 	.word	0xffffffff


	//   ....[2]....
        /*0034*/ 	.word	0xffffffff


	//   ....[3]....
        /*0038*/ 	.word	0xffffffff


	//   ....[4]....
        /*003c*/ 	.word	0xffffffff


	//   ....[5]....
        /*0040*/ 	.word	0xffffffff


	//   ....[6]....
        /*0044*/ 	.word	0xffffffff


	//   ....[7]....
        /*0048*/ 	.word	0xffffffff


	//   ....[8]....
        /*004c*/ 	.word	0xffffffff


	//   ....[9]....
        /*0050*/ 	.word	0x05000041


	//   ....[10]....
        /*0054*/ 	.word	0x05000041


	//   ....[11]....
        /*0058*/ 	.word	0x05000041


	//   ....[12]....
        /*005c*/ 	.word	0x05000041


	//   ....[13]....
        /*0060*/ 	.word	0x05000041


	//   ....[14]....
        /*0064*/ 	.word	0x05000041


	//   ....[15]....
        /*0068*/ 	.word	0x05000041


	//   ....[16]....
        /*006c*/ 	.word	0x05000041


	//   ....[17]....
        /*0070*/ 	.word	0x05000041


	//   ....[18]....
        /*0074*/ 	.word	0x05000041


	//----- nvinfo : EIATTR_COOP_GROUP_INSTR_OFFSETS
	.align		4
.L_2275:
        /*0078*/ 	.byte	0x04, 0x28
        /*007a*/ 	.short	(.L_2277 - .L_2276)


	//   ....[0]....
.L_2276:
        /*007c*/ 	.word	0x00001150


	//   ....[1]....
        /*0080*/ 	.word	0x00001180


	//   ....[2]....
        /*0084*/ 	.word	0x000011a0


	//   ....[3]....
        /*0088*/ 	.word	0x000011c0


	//   ....[4]....
        /*008c*/ 	.word	0x000011e0


	//   ....[5]....
        /*0090*/ 	.word	0x00001200


	//   ....[6]....
        /*0094*/ 	.word	0x00001220


	//   ....[7]....
        /*0098*/ 	.word	0x00001240


	//   ....[8]....
        /*009c*/ 	.word	0x00001260


	//   ....[9]....
        /*00a0*/ 	.word	0x00001e20


	//   ....[10]....
        /*00a4*/ 	.word	0x00001e70


	//   ....[11]....
        /*00a8*/ 	.word	0x00001ee0


	//   ....[12]....
        /*00ac*/ 	.word	0x00001f40


	//   ....[13]....
        /*00b0*/ 	.word	0x00001fb0


	//   ....[14]....
        /*00b4*/ 	.word	0x00002010


	//   ....[15]....
        /*00b8*/ 	.word	0x00002080


	//   ....[16]....
        /*00bc*/ 	.word	0x000020e0


	//   ....[17]....
        /*00c0*/ 	.word	0x00002150


	//   ....[18]....
        /*00c4*/ 	.word	0x000021a0


	//----- nvinfo : EIATTR_EXIT_INSTR_OFFSETS
	.align		4
.L_2277:
        /*00c8*/ 	.byte	0x04, 0x1c
        /*00ca*/ 	.short	(.L_2279 - .L_2278)


	//   ....[0]....
.L_2278:
        /*00cc*/ 	.word	0x00001dc0


	//----- nvinfo : EIATTR_MAX_THREADS
	.align		4
.L_2279:
        /*00d0*/ 	.byte	0x04, 0x05
        /*00d2*/ 	.short	(.L_2281 - .L_2280)
.L_2280:
        /*00d4*/ 	.word	0x00000080
        /*00d8*/ 	.word	0x00000001
        /*00dc*/ 	.word	0x00000001


	//----- nvinfo : EIATTR_CRS_STACK_SIZE
	.align		4
.L_2281:
        /*00e0*/ 	.byte	0x04, 0x1e
        /*00e2*/ 	.short	(.L_2283 - .L_2282)
.L_2282:
        /*00e4*/ 	.word	0x00000000


	//----- nvinfo : EIATTR_CBANK_PARAM_SIZE
	.align		4
.L_2283:
        /*00e8*/ 	.byte	0x03, 0x19
        /*00ea*/ 	.short	0x0080


	//----- nvinfo : EIATTR_PARAM_CBANK
	.align		4
        /*00ec*/ 	.byte	0x04, 0x0a
        /*00ee*/ 	.short	(.L_2285 - .L_2284)
	.align		4
.L_2284:
        /*00f0*/ 	.word	index@(.nv.constant0._ZN18transformer_engine13normalization24rmsnorm_bwd_tuned_kernelINS0_13Kernel_traitsIffffjLj4096ELj1ELj1ELj4ELj16ENS0_18Kernel_traits_baseILj4096EffffjLj128EEEEELb0EEEvNS0_20BackwardKernelParamsE)
        /*00f4*/ 	.short	0x0210
        /*00f6*/ 	.short	0x0080


	//----- nvinfo : EIATTR_SW_WAR
	.align		4
.L_2285:
        /*00f8*/ 	.byte	0x04, 0x36
        /*00fa*/ 	.short	(.L_2287 - .L_2286)
.L_2286:
        /*00fc*/ 	.word	0x00000008
.L_2287:


//--------------------- .nv.info._ZN18transformer_engine13normalization33rmsnorm_bwd_finalize_tuned_kernelINS0_22Kernel_traits_finalizeILj2048E13__nv_bfloat16S3_S3_fjLj1024ELj4ENS0_18Kernel_traits_baseILj2048ES3_S3_S3_fjLj1024EEEEEEEvNS0_20BackwardKernelParamsE --------------------------
	.section	.nv.info._ZN18transformer_engine13normalization33rmsnorm_bwd_finalize_tuned_kernelINS0_22Kernel_traits_finalizeILj2048E13__nv_bfloat16S3_S3_fjLj1024ELj4ENS0_18Kernel_traits_baseILj2048ES3_S3_S3_fjLj1024EEEEEEEvNS0_20BackwardKernelParamsE,"",@"SHT_CUDA_INFO"
	.sectionflags	@""
	.align	4


	//----- nvinfo : EIATTR_CUDA_API_VERSION
	.align		4
        /*0000*/ 	.byte	0x04, 0x37
        /*0002*/ 	.short	(.L_2289 - .L_2288)
.L_2288:
        /*0004*/ 	.word	0x00000082


	//----- nvinfo : EIATTR_KPARAM_INFO
	.align		4
.L_2289:
        /*0008*/ 	.byte	0x04, 0x17
        /*000a*/ 	.short	(.L_2291 - .L_2290)
.L_2290:
        /*000c*/ 	.word	0x00000000
        /*0010*/ 	.short	0x0000
        /*0012*/ 	.short	0x0000
        /*0014*/ 	.byte	0x00, 0xf0, 0x01, 0x02


	//----- nvinfo : EIATTR_SPARSE_MMA_MASK
	.align		4
.L_2291:
        /*0018*/ 	.byte	0x03, 0x50
        /*001a*/ 	.short	0x0000


	//----- nvinfo : EIATTR_MAXREG_COUNT
	.align		4
        /*001c*/ 	.byte	0x03, 0x1b
        /*001e*/ 	.short	0x0040


	//----- nvinfo : EIATTR_NUM_BARRIERS
	.align		4
        /*0020*/ 	.byte	0x02, 0x4c
        /*0022*/ 	.byte	0x01
	.zero		1


	//----- nvinfo : EIATTR_MERCURY_ISA_VERSION
	.align		4
        /*0024*/ 	.byte	0x03, 0x5f
        /*0026*/ 	.short	0x0101


	//----- nvinfo : EIATTR_COOP_GROUP_MASK_REGIDS
	.align		4
        /*0028*/ 	.byte	0x04, 0x29
        /*002a*/ 	.short	(.L_2293 - .L_2292)


	//   ....[0]....
.L_2292:
        /*002c*/ 	.word	0xffffffff


	//   ....[1]....
        /*0030*/ 	.word	0xffffffff


	//   ....[2]....
        /*0034*/ 	.word	0xffffffff


	//   ....[3]....
        /*0038*/ 	.word	0xffffffff


	//   ....[4]....
        /*003c*/ 	.word	0xffffffff


	//   ....[5]....
        /*0040*/ 	.word	0x05000008


	//   ....[6]....
        /*0044*/ 	.word	0x05000008


	//   ....[7]....
        /*0048*/ 	.word	0x05000008


	//   ....[8]....
        /*004c*/ 	.word	0x05000008


	//   ....[9]....
        /*0050*/ 	.word	0x05000008


	//----- nvinfo : EIATTR_COOP_GROUP_INSTR_OFFSETS
	.align		4
.L_2293:
        /*0054*/ 	.byte	0x04, 0x28
        /*0056*/ 	.short	(.L_2295 - .L_2294)


	//   ....[0]....
.L_2294:
        /*0058*/ 	.word	0x00000650


	//   ....[1]....
        /*005c*/ 	.word	0x00000670


	//   ....[2]....
        /*0060*/ 	.word	0x00000690


	//   ....[3]....
        /*0064*/ 	.word	0x000006b0


	//   ....[4]....
        /*0068*/ 	.word	0x000006d0


	//   ....[5]....
        /*006c*/ 	.word	0x00000870


	//   ....[6]....
        /*0070*/ 	.word	0x000008e0


	//   ....[7]....
        /*0074*/ 	.word	0x00000950


	//   ....[8]....
        /*0078*/ 	.word	0x000009c0


	//   ....[9]....
        /*007c*/ 	.word	0x00000a30


	//----- nvinfo : EIATTR_EXIT_INSTR_OFFSETS
	.align		4
.L_2295:
        /*0080*/ 	.byte	0x04, 0x1c
        /*0082*/ 	.short	(.L_2297 - .L_2296)


	//   ....[0]....
.L_2296:
        /*0084*/ 	.word	0x00000070


	//   ....[1]....
        /*0088*/ 	.word	0x00000820


	//----- nvinfo : EIATTR_MAX_THREADS
	.align		4
.L_2297:
        /*008c*/ 	.byte	0x04, 0x05
        /*008e*/ 	.short	(.L_2299 - .L_2298)
.L_2298:
        /*0090*/ 	.word	0x00000400
        /*0094*/ 	.word	0x00000001
        /*0098*/ 	.word	0x00000001


	//----- nvinfo : EIATTR_CRS_STACK_SIZE
	.align		4
.L_2299:
        /*009c*/ 	.byte	0x04, 0x1e
        /*009e*/ 	.short	(.L_2301 - .L_2300)
.L_2300:
        /*00a0*/ 	.word	0x00000000


	//----- nvinfo : EIATTR_CBANK_PARAM_SIZE
	.align		4
.L_2301:
        /*00a4*/ 	.byte	0x03, 0x19
        /*00a6*/ 	.short	0x0080


	//----- nvinfo : EIATTR_PARAM_CBANK
	.align		4
        /*00a8*/ 	.byte	0x04, 0x0a
        /*00aa*/ 	.short	(.L_2303 - .L_2302)
	.align		4
.L_2302:
        /*00ac*/ 	.word	index@(.nv.constant0._ZN18transformer_engine13normalization33rmsnorm_bwd_finalize_tuned_kernelINS0_22Kernel_traits_finalizeILj2048E13__nv_bfloat16S3_S3_fjLj1024ELj4ENS0_18Kernel_traits_baseILj2048ES3_S3_S3_fjLj1024EEEEEEEvNS0_20BackwardKernelParamsE)
        /*00b0*/ 	.short	0x0210
        /*00b2*/ 	.short	0x0080


	//----- nvinfo : EIATTR_SW_WAR
	.align		4
.L_2303:
        /*00b4*/ 	.byte	0x04, 0x36
        /*00b6*/ 	.short	(.L_2305 - .L_2304)
.L_2304:
        /*00b8*/ 	.word	0x00000008
.L_2305:


//--------------------- .nv.info._ZN18transformer_engine13normalization24rmsnorm_bwd_tuned_kernelINS0_13Kernel_traitsI13__nv_bfloat16S3_S3_fjLj2048ELj1ELj1ELj4ELj16ENS0_18Kernel_traits_baseILj2048ES3_S3_S3_fjLj128EEEEELb0EEEvNS0_20BackwardKernelParamsE --------------------------
	.section	.nv.info._ZN18transformer_engine13normalization24rmsnorm_bwd_tuned_kernelINS0_13Kernel_traitsI13__nv_bfloat16S3_S3_fjLj2048ELj1ELj1ELj4ELj16ENS0_18Kernel_traits_baseILj2048ES3_S3_S3_fjLj128EEEEELb0EEEvNS0_20BackwardKernelParamsE,"",@"SHT_CUDA_INFO"
	.sectionflags	@""
	.align	4


	//----- nvinfo : EIATTR_CUDA_API_VERSION
	.align		4
        /*0000*/ 	.byte	0x04, 0x37
        /*0002*/ 	.short	(.L_2307 - .L_2306)
.L_2306:
        /*0004*/ 	.word	0x00000082


	//----- nvinfo : EIATTR_KPARAM_INFO
	.align		4
.L_2307:
        /*0008*/ 	.byte	0x04, 0x17
        /*000a*/ 	.short	(.L_2309 - .L_2308)
.L_2308:
        /*000c*/ 	.word	0x00000000
        /*0010*/ 	.short	0x0000
        /*0012*/ 	.short	0x0000
        /*0014*/ 	.byte	0x00, 0xf0, 0x01, 0x02


	//----- nvinfo : EIATTR_SPARSE_MMA_MASK
	.align		4
.L_2309:
        /*0018*/ 	.byte	0x03, 0x50
        /*001a*/ 	.short	0x0000


	//----- nvinfo : EIATTR_MAXREG_COUNT
	.align		4
        /*001c*/ 	.byte	0x03, 0x1b
        /*001e*/ 	.short	0x00ff


	//----- nvinfo : EIATTR_NUM_BARRIERS
	.align		4
        /*0020*/ 	.byte	0x02, 0x4c
        /*0022*/ 	.byte	0x01
	.zero		1


	//----- nvinfo : EIATTR_MERCURY_ISA_VERSION
	.align		4
        /*0024*/ 	.byte	0x03, 0x5f
        /*0026*/ 	.short	0x0101


	//----- nvinfo : EIATTR_COOP_GROUP_MASK_REGIDS
	.align		4
        /*0028*/ 	.byte	0x04, 0x29
        /*002a*/ 	.short	(.L_2311 - .L_2310)


	//   ....[0]....
.L_2310:
        /*002c*/ 	.word	0xffffffff


	//   ....[1]....
        /*0030*/ 	.word	0xffffffff


	//   ....[2]....
        /*0034*/ 	.word	0xffffffff


	//   ....[3]....
        /*0038*/ 	.word	0xffffffff


	//   ....[4]....
        /*003c*/ 	.word	0xffffffff


	//   ....[5]....
        /*0040*/ 	.word	0xffffffff


	//   ....[6]....
        /*0044*/ 	.word	0xffffffff


	//   ....[7]....
        /*0048*/ 	.word	0xffffffff


	//   ....[8]....
        /*004c*/ 	.word	0xffffffff


	//   ....[9]....
        /*0050*/ 	.word	0x05000051


	//   ....[10]....
        /*0054*/ 	.word	0x05000051


	//   ....[11]....
        /*0058*/ 	.word	0x05000051


	//   ....[12]....
        /*005c*/ 	.word	0x05000051


	//   ....[13]....
        /*0060*/ 	.word	0x05000051


	//   ....[14]....
        /*0064*/ 	.word	0x05000051


	//   ....[15]....
        /*0068*/ 	.word	0x05000051


	//   ....[16]....
        /*006c*/ 	.word	0x05000051


	//   ....[17]....
        /*0070*/ 	.word	0x05000051


	//   ....[18]....
        /*0074*/ 	.word	0x05000051


	//----- nvinfo : EIATTR_COOP_GROUP_INSTR_OFFSETS
	.align		4
.L_2311:
        /*0078*/ 	.byte	0x04, 0x28
        /*007a*/ 	.short	(.L_2313 - .L_2312)


	//   ....[0]....
.L_2312:
        /*007c*/ 	.word	0x00000d80


	//   ....[1]....
        /*0080*/ 	.word	0x00000db0


	//   ....[2]....
        /*0084*/ 	.word	0x00000dd0


	//   ....[3]....
        /*0088*/ 	.word	0x00000e00


	//   ....[4]....
        /*008c*/ 	.word	0x00000e20


	//   ....[5]....
        /*0090*/ 	.word	0x00000e30


	//   ....[6]....
        /*0094*/ 	.word	0x00000e60


	//   ....[7]....
        /*0098*/ 	.word	0x00000e80


	//   ....[8]....
        /*009c*/ 	.word	0x00000e90


	//   ....[9]....
        /*00a0*/ 	.word	0x000015a0


	//   ....[10]....
        /*00a4*/ 	.word	0x000015f0


	//   ....[11]....
        /*00a8*/ 	.word	0x00001660


	//   ....[12]....
        /*00ac*/ 	.word	0x000016c0


	//   ....[13]....
        /*00b0*/ 	.word	0x00001730


	//   ....[14]....
        /*00b4*/ 	.word	0x00001790


	//   ....[15]....
        /*00b8*/ 	.word	0x00001800


	//   ....[16]....
        /*00bc*/ 	.word	0x00001860


	//   ....[17]....
        /*00c0*/ 	.word	0x000018d0


	//   ....[18]....
        /*00c4*/ 	.word	0x00001930


	//----- nvinfo : EIATTR_EXIT_INSTR_OFFSETS
	.align		4
.L_2313:
        /*00c8*/ 	.byte	0x04, 0x1c
        /*00ca*/ 	.short	(.L_2315 - .L_2314)


	//   ....[0]....
.L_2314:
        /*00cc*/ 	.word	0x00001540


	//----- nvinfo : EIATTR_MAX_THREADS
	.align		4
.L_2315:
        /*00d0*/ 	.byte	0x04, 0x05
        /*00d2*/ 	.short	(.L_2317 - .L_2316)
.L_2316:
        /*00d4*/ 	.word	0x00000080
        /*00d8*/ 	.word	0x00000001
        /*00dc*/ 	.word	0x00000001


	//----- nvinfo : EIATTR_CRS_STACK_SIZE
	.align		4
.L_2317:
        /*00e0*/ 	.byte	0x04, 0x1e
        /*00e2*/ 	.short	(.L_2319 - .L_2318)
.L_2318:
        /*00e4*/ 	.word	0x00000000


	//----- nvinfo : EIATTR_CBANK_PARAM_SIZE
	.align		4
.L_2319:
        /*00e8*/ 	.byte	0x03, 0x19
        /*00ea*/ 	.short	0x0080


	//----- nvinfo : EIATTR_PARAM_CBANK
	.align		4
        /*00ec*/ 	.byte	0x04, 0x0a
        /*00ee*/ 	.short	(.L_2321 - .L_2320)
	.align		4
.L_2320:
        /*00f0*/ 	.word	index@(.nv.constant0._ZN18transformer_engine13normalization24rmsnorm_bwd_tuned_kernelINS0_13Kernel_traitsI13__nv_bfloat16S3_S3_fjLj2048ELj1ELj1ELj4ELj16ENS0_18Kernel_traits_baseILj2048ES3_S3_S3_fjLj128EEEEELb0EEEvNS0_20BackwardKernelParamsE)
        /*00f4*/ 	.short	0x0210
        /*00f6*/ 	.short	0x0080


	//----- nvinfo : EIATTR_SW_WAR
	.align		4
.L_2321:
        /*00f8*/ 	.byte	0x04, 0x36
        /*00fa*/ 	.short	(.L_2323 - .L_2322)
.L_2322:
        /*00fc*/ 	.word	0x00000008
.L_2323:


//--------------------- .nv.info._ZN18transformer_engine13normalization33rmsnorm_bwd_finalize_tuned_kernelINS0_22Kernel_traits_finalizeILj2048E6__halfS3_S3_fjLj1024ELj4ENS0_18Kernel_traits_baseILj2048ES3_S3_S3_fjLj1024EEEEEEEvNS0_20BackwardKernelParamsE --------------------------
	.section	.nv.info._ZN18transformer_engine13normalization33rmsnorm_bwd_finalize_tuned_kernelINS0_22Kernel_traits_finalizeILj2048E6__halfS3_S3_fjLj1024ELj4ENS0_18Kernel_traits_baseILj2048ES3_S3_S3_fjLj1024EEEEEEEvNS0_20BackwardKernelParamsE,"",@"SHT_CUDA_INFO"
	.sectionflags	@""
	.align	4


	//----- nvinfo : EIATTR_CUDA_API_VERSION
	.align		4
        /*0000*/ 	.byte	0x04, 0x37
        /*0002*/ 	.short	(.L_2325 - .L_2324)
.L_2324:
        /*0004*/ 	.word	0x00000082


	//----- nvinfo : EIATTR_KPARAM_INFO
	.align		4
.L_2325:
        /*0008*/ 	.byte	0x04, 0x17
        /*000a*/ 	.short	(.L_2327 - .L_2326)
.L_2326:
        /*000c*/ 	.word	0x00000000
        /*0010*/ 	.short	0x0000
        /*0012*/ 	.short	0x0000
        /*0014*/ 	.byte	0x00, 0xf0, 0x01, 0x02


	//----- nvinfo : EIATTR_SPARSE_MMA_MASK
	.align		4
.L_2327:
        /*0018*/ 	.byte	0x03, 0x50
        /*001a*/ 	.short	0x0000


	//----- nvinfo : EIATTR_MAXREG_COUNT
	.align		4
        /*001c*/ 	.byte	0x03, 0x1b
        /*001e*/ 	.short	0x0040


	//----- nvinfo : EIATTR_NUM_BARRIERS
	.align		4
        /*0020*/ 	.byte	0x02, 0x4c
        /*0022*/ 	.byte	0x01
	.zero		1


	//----- nvinfo : EIATTR_MERCURY_ISA_VERSION
	.align		4
        /*0024*/ 	.byte	0x03, 0x5f
        /*0026*/ 	.short	0x0101


	//----- nvinfo : EIATTR_COOP_GROUP_MASK_REGIDS
	.align		4
        /*0028*/ 	.byte	0x04, 0x29
        /*002a*/ 	.short	(.L_2329 - .L_2328)


	//   ....[0]....
.L_2328:
        /*002c*/ 	.word	0xffffffff


	//   ....[1]....
        /*0030*/ 	.word	0xffffffff


	//   ....[2]....
        /*0034*/ 	.word	0xffffffff


	//   ....[3]....
        /*0038*/ 	.word	0xffffffff


	//   ....[4]....
        /*003c*/ 	.word	0xffffffff


	//   ....[5]....
        /*0040*/ 	.word	0x05000008


	//   ....[6]....
        /*0044*/ 	.word	0x05000008


	//   ....[7]....
        /*0048*/ 	.word	0x05000008


	//   ....[8]....
        /*004c*/ 	.word	0x05000008


	//   ....[9]....
        /*0050*/ 	.word	0x05000008


	//----- nvinfo : EIATTR_COOP_GROUP_INSTR_OFFSETS
	.align		4
.L_2329:
        /*0054*/ 	.byte	0x04, 0x28
        /*0056*/ 	.short	(.L_2331 - .L_2330)


	//   ....[0]....
.L_2330:
        /*0058*/ 	.word	0x00000650


	//   ....[1]....
        /*005c*/ 	.word	0x00000670


	//   ....[2]....
        /*0060*/ 	.word	0x00000690


	//   ....[3]....
        /*0064*/ 	.word	0x000006b0


	//   ....[4]....
        /*0068*/ 	.word	0x000006d0


	//   ....[5]....
        /*006c*/ 	.word	0x00000870


	//   ....[6]....
        /*0070*/ 	.word	0x000008e0


	//   ....[7]....
        /*0074*/ 	.word	0x00000950


	//   ....[8]....
        /*0078*/ 	.word	0x000009c0


	//   ....[9]....
        /*007c*/ 	.word	0x00000a30


	//----- nvinfo : EIATTR_EXIT_INSTR_OFFSETS
	.align		4
.L_2331:
        /*0080*/ 	.byte	0x04, 0x1c
        /*0082*/ 	.short	(.L_2333 - .L_2332)


	//   ....[0]....
.L_2332:
        /*0084*/ 	.word	0x00000070


	//   ....[1]....
        /*0088*/ 	.word	0x00000820


	//----- nvinfo : EIATTR_MAX_THREADS
	.align		4
.L_2333:
        /*008c*/ 	.byte	0x04, 0x05
        /*008e*/ 	.short	(.L_2335 - .L_2334)
.L_2334:
        /*0090*/ 	.word	0x00000400
        /*0094*/ 	.word	0x00000001
        /*0098*/ 	.word	0x00000001


	//----- nvinfo : EIATTR_CRS_STACK_SIZE
	.align		4
.L_2335:
        /*009c*/ 	.byte	0x04, 0x1e
        /*009e*/ 	.short	(.L_2337 - .L_2336)
.L_2336:
        /*00a0*/ 	.word	0x00000000


	//----- nvinfo : EIATTR_CBANK_PARAM_SIZE
	.align		4
.L_2337:
        /*00a4*/ 	.byte	0x03, 0x19
        /*00a6*/ 	.short	0x0080


	//----- nvinfo : EIATTR_PARAM_CBANK
	.align		4
        /*00a8*/ 	.byte	0x04, 0x0a
        /*00aa*/ 	.short	(.L_2339 - .L_2338)
	.align		4
.L_2338:
        /*00ac*/ 	.word	index@(.nv.constant0._ZN18transformer_engine13normalization33rmsnorm_bwd_finalize_tuned_kernelINS0_22Kernel_traits_finalizeILj2048E6__halfS3_S3_fjLj1024ELj4ENS0_18Kernel_traits_baseILj2048ES3_S3_S3_fjLj1024EEEEEEEvNS0_20BackwardKernelParamsE)
        /*00b0*/ 	.short	0x0210
        /*00b2*/ 	.short	0x0080


	//----- nvinfo : EIATTR_SW_WAR
	.align		4
.L_2339:
        /*00b4*/ 	.byte	0x04, 0x36
        /*00b6*/ 	.short	(.L_2341 - .L_2340)
.L_2340:
        /*00b8*/ 	.word	0x00000008
.L_2341:


//--------------------- .nv.info._ZN18transformer_engine13normalization24rmsnorm_bwd_tuned_kernelINS0_13Kernel_traitsI6__halfS3_S3_fjLj2048ELj1ELj1ELj4ELj16ENS0_18Kernel_traits_baseILj2048ES3_S3_S3_fjLj128EEEEELb0EEEvNS0_20BackwardKernelParamsE --------------------------
	.section	.nv.info._ZN18transformer_engine13normalization24rmsnorm_bwd_tuned_kernelINS0_13Kernel_traitsI6__halfS3_S3_fjLj2048ELj1ELj1ELj4ELj16ENS0_18Kernel_traits_baseILj2048ES3_S3_S3_fjLj128EEEEELb0EEEvNS0_20BackwardKernelParamsE,"",@"SHT_CUDA_INFO"
	.sectionflags	@""
	.align	4


	//----- nvinfo : EIATTR_CUDA_API_VERSION
	.align		4
        /*0000*/ 	.byte	0x04, 0x37
        /*0002*/ 	.short	(.L_2343 - .L_2342)
.L_2342:
        /*0004*/ 	.word	0x00000082


	//----- nvinfo : EIATTR_KPARAM_INFO
	.align		4
.L_2343:
        /*0008*/ 	.byte	0x04, 0x17
        /*000a*/ 	.short	(.L_2345 - .L_2344)
.L_2344:
        /*000c*/ 	.word	0x00000000
        /*0010*/ 	.short	0x0000
        /*0012*/ 	.short	0x0000
        /*0014*/ 	.byte	0x00, 0xf0, 0x01, 0x02


	//----- nvinfo : EIATTR_SPARSE_MMA_MASK
	.align		4
.L_2345:
        /*0018*/ 	.byte	0x03, 0x50
        /*001a*/ 	.short	0x0000


	//----- nvinfo : EIATTR_MAXREG_COUNT
	.align		4
        /*001c*/ 	.byte	0x03, 0x1b
        /*001e*/ 	.short	0x00ff


	//----- nvinfo : EIATTR_NUM_BARRIERS
	.align		4
        /*0020*/ 	.byte	0x02, 0x4c
        /*0022*/ 	.byte	0x01
	.zero		1


	//----- nvinfo : EIATTR_MERCURY_ISA_VERSION
	.align		4
        /*0024*/ 	.byte	0x03, 0x5f
        /*0026*/ 	.short	0x0101


	//----- nvinfo : EIATTR_COOP_GROUP_MASK_REGIDS
	.align		4
        /*0028*/ 	.byte	0x04, 0x29
        /*002a*/ 	.short	(.L_2347 - .L_2346)


	//   ....[0]....
.L_2346:
        /*002c*/ 	.word	0xffffffff


	//   ....[1]....
        /*0030*/ 	.word	0xffffffff


	//   ....[2]....
        /*0034*/ 	.word	0xffffffff


	//   ....[3]....
        /*0038*/ 	.word	0xffffffff


	//   ....[4]....
        /*003c*/ 	.word	0xffffffff


	//   ....[5]....
        /*0040*/ 	.word	0xffffffff


	//   ....[6]....
        /*0044*/ 	.word	0xffffffff


	//   ....[7]....
        /*0048*/ 	.word	0xffffffff


	//   ....[8]....
        /*004c*/ 	.word	0xffffffff


	//   ....[9]....
        /*0050*/ 	.word	0x05000052


	//   ....[10]....
        /*0054*/ 	.word	0x05000052


	//   ....[11]....
        /*0058*/ 	.word	0x05000052


	//   ....[12]....
        /*005c*/ 	.word	0x05000052


	//   ....[13]....
        /*0060*/ 	.word	0x05000052


	//   ....[14]....
        /*0064*/ 	.word	0x05000052


	//   ....[15]....
        /*0068*/ 	.word	0x05000052


	//   ....[16]....
        /*006c*/ 	.word	0x05000052


	//   ....[17]....
        /*0070*/ 	.word	0x05000052


	//   ....[18]....
        /*0074*/ 	.word	0x05000052


	//----- nvinfo : EIATTR_COOP_GROUP_INSTR_OFFSETS
	.align		4
.L_2347:
        /*0078*/ 	.byte	0x04, 0x28
        /*007a*/ 	.short	(.L_2349 - .L_2348)


	//   ....[0]....
.L_2348:
        /*007c*/ 	.word	0x00000c00


	//   ....[1]....
        /*0080*/ 	.word	0x00000c40


	//   ....[2]....
        /*0084*/ 	.word	0x00000c60


	//   ....[3]....
        /*0088*/ 	.word	0x00000c70


	//   ....[4]....
        /*008c*/ 	.word	0x00000ca0


	//   ....[5]....
        /*0090*/ 	.word	0x00000cb0


	//   ....[6]....
        /*0094*/ 	.word	0x00000ce0


	//   ....[7]....
        /*0098*/ 	.word	0x00000cf0


	//   ....[8]....
        /*009c*/ 	.word	0x00000d10


	//   ....[9]....
        /*00a0*/ 	.word	0x00001420


	//   ....[10]....
        /*00a4*/ 	.word	0x00001470


	//   ....[11]....
        /*00a8*/ 	.word	0x000014e0


	//   ....[12]....
        /*00ac*/ 	.word	0x00001540


	//   ....[13]....
        /*00b0*/ 	.word	0x000015b0


	//   ....[14]....
        /*00b4*/ 	.word	0x00001610


	//   ....[15]....
        /*00b8*/ 	.word	0x00001680


	//   ....[16]....
        /*00bc*/ 	.word	0x000016e0


	//   ....[17]....
        /*00c0*/ 	.word	0x00001750


	//   ....[18]....
        /*00c4*/ 	.word	0x000017b0


	//----- nvinfo : EIATTR_EXIT_INSTR_OFFSETS
	.align		4
.L_2349:
        /*00c8*/ 	.byte	0x04, 0x1c
        /*00ca*/ 	.short	(.L_2351 - .L_2350)


	//   ....[0]....
.L_2350:
        /*00cc*/ 	.word	0x000013c0


	//----- nvinfo : EIATTR_MAX_THREADS
	.align		4
.L_2351:
        /*00d0*/ 	.byte	0x04, 0x05
        /*00d2*/ 	.short	(.L_2353 - .L_2352)
.L_2352:
        /*00d4*/ 	.word	0x00000080
        /*00d8*/ 	.word	0x00000001
        /*00dc*/ 	.word	0x00000001


	//----- nvinfo : EIATTR_CRS_STACK_SIZE
	.align		4
.L_2353:
        /*00e0*/ 	.byte	0x04, 0x1e
        /*00e2*/ 	.short	(.L_2355 - .L_2354)
.L_2354:
        /*00e4*/ 	.word	0x00000000


	//----- nvinfo : EIATTR_CBANK_PARAM_SIZE
	.align		4
.L_2355:
        /*00e8*/ 	.byte	0x03, 0x19
        /*00ea*/ 	.short	0x0080


	//----- nvinfo : EIATTR_PARAM_CBANK
	.align		4
        /*00ec*/ 	.byte	0x04, 0x0a
        /*00ee*/ 	.short	(.L_2357 - .L_2356)
	.align		4
.L_2356:
        /*00f0*/ 	.word	index@(.nv.constant0._ZN18transformer_engine13normalization24rmsnorm_bwd_tuned_kernelINS0_13Kernel_traitsI6__halfS3_S3_fjLj2048ELj1ELj1ELj4ELj16ENS0_18Kernel_traits_baseILj2048ES3_S3_S3_fjLj128EEEEELb0EEEvNS0_20BackwardKernelParamsE)
        /*00f4*/ 	.short	0x0210
        /*00f6*/ 	.short	0x0080


	//----- nvinfo : EIATTR_SW_WAR
	.align		4
.L_2357:
        /*00f8*/ 	.byte	0x04, 0x36
        /*00fa*/ 	.short	(.L_2359 - .L_2358)
.L_2358:
        /*00fc*/ 	.word	0x00000008
.L_2359:


//--------------------- .nv.info._ZN18transformer_engine13normalization33rmsnorm_bwd_finalize_tuned_kernelINS0_22Kernel_traits_finalizeILj2048EffffjLj1024ELj4ENS0_18Kernel_traits_baseILj2048EffffjLj1024EEEEEEEvNS0_20BackwardKernelParamsE --------------------------
	.section	.nv.info._ZN18transformer_engine13normalization33rmsnorm_bwd_finalize_tuned_kernelINS0_22Kernel_traits_finalizeILj2048EffffjLj1024ELj4ENS0_18Kernel_traits_baseILj2048EffffjLj1024EEEEEEEvNS0_20BackwardKernelParamsE,"",@"SHT_CUDA_INFO"
	.sectionflags	@""
	.align	4


	//----- nvinfo : EIATTR_CUDA_API_VERSION
	.align		4
        /*0000*/ 	.byte	0x04, 0x37
        /*0002*/ 	.short	(.L_2361 - .L_2360)
.L_2360:
        /*0004*/ 	.word	0x00000082


	//----- nvinfo : EIATTR_KPARAM_INFO
	.align		4
.L_2361:
        /*0008*/ 	.byte	0x04, 0x17
        /*000a*/ 	.short	(.L_2363 - .L_2362)
.L_2362:
        /*000c*/ 	.word	0x00000000
        /*0010*/ 	.short	0x0000
        /*0012*/ 	.short	0x0000
        /*0014*/ 	.byte	0x00, 0xf0, 0x01, 0x02


	//----- nvinfo : EIATTR_SPARSE_MMA_MASK
	.align		4
.L_2363:
        /*0018*/ 	.byte	0x03, 0x50
        /*001a*/ 	.short	0x0000


	//----- nvinfo : EIATTR_MAXREG_COUNT
	.align		4
        /*001c*/ 	.byte	0x03, 0x1b
        /*001e*/ 	.short	0x0040


	//----- nvinfo : EIATTR_NUM_BARRIERS
	.align		4
        /*0020*/ 	.byte	0x02, 0x4c
        /*0022*/ 	.byte	0x01
	.zero		1


	//----- nvinfo : EIATTR_MERCURY_ISA_VERSION
	.align		4
        /*0024*/ 	.byte	0x03, 0x5f
        /*0026*/ 	.short	0x0101


	//----- nvinfo : EIATTR_COOP_GROUP_MASK_REGIDS
	.align		4
        /*0028*/ 	.byte	0x04, 0x29
        /*002a*/ 	.short	(.L_2365 - .L_2364)


	//   ....[0]....
.L_2364:
        /*002c*/ 	.word	0xffffffff


	//   ....[1]....
        /*0030*/ 	.word	0xffffffff


	//   ....[2]....
        /*0034*/ 	.word	0xffffffff


	//   ....[3]....
        /*0038*/ 	.word	0xffffffff


	//   ....[4]....
        /*003c*/ 	.word	0xffffffff


	//   ....[5]....
        /*0040*/ 	.word	0x05000008


	//   ....[6]....
        /*0044*/ 	.word	0x05000008


	//   ....[7]....
        /*0048*/ 	.word	0x05000008


	//   ....[8]....
        /*004c*/ 	.word	0x05000008


	//   ....[9]....
        /*0050*/ 	.word	0x05000008


	//----- nvinfo : EIATTR_COOP_GROUP_INSTR_OFFSETS
	.align		4
.L_2365:
        /*0054*/ 	.byte	0x04, 0x28
        /*0056*/ 	.short	(.L_2367 - .L_2366)


	//   ....[0]....
.L_2366:
        /*0058*/ 	.word	0x00000650


	//   ....[1]....
        /*005c*/ 	.word	0x00000670


	//   ....[2]....
        /*0060*/ 	.word	0x00000690


	//   ....[3]....
        /*0064*/ 	.word	0x000006b0


	//   ....[4]....
        /*0068*/ 	.word	0x000006d0


	//   ....[5]....
        /*006c*/ 	.word	0x00000830


	//   ....[6]....
        /*0070*/ 	.word	0x000008a0


	//   ....[7]....
        /*0074*/ 	.word	0x00000910


	//   ....[8]....
        /*0078*/ 	.word	0x00000980


	//   ....[9]....
        /*007c*/ 	.word	0x000009f0


	//----- nvinfo : EIATTR_EXIT_INSTR_OFFSETS
	.align		4
.L_2367:
        /*0080*/ 	.byte	0x04, 0x1c
        /*0082*/ 	.short	(.L_2369 - .L_2368)


	//   ....[0]....
.L_2368:
        /*0084*/ 	.word	0x00000070


	//   ....[1]....
        /*0088*/ 	.word	0x000007e0


	//----- nvinfo : EIATTR_MAX_THREADS
	.align		4
.L_2369:
        /*008c*/ 	.byte	0x04, 0x05
        /*008e*/ 	.short	(.L_2371 - .L_2370)
.L_2370:
        /*0090*/ 	.word	0x00000400
        /*0094*/ 	.word	0x00000001
        /*0098*/ 	.word	0x00000001


	//----- nvinfo : EIATTR_CRS_STACK_SIZE
	.align		4
.L_2371:
        /*009c*/ 	.byte	0x04, 0x1e
        /*009e*/ 	.short	(.L_2373 - .L_2372)
.L_2372:
        /*00a0*/ 	.word	0x00000000


	//----- nvinfo : EIATTR_CBANK_PARAM_SIZE
	.align		4
.L_2373:
        /*00a4*/ 	.byte	0x03, 0x19
        /*00a6*/ 	.short	0x0080


	//----- nvinfo : EIATTR_PARAM_CBANK
	.align		4
        /*00a8*/ 	.byte	0x04, 0x0a
        /*00aa*/ 	.short	(.L_2375 - .L_2374)
	.align		4
.L_2374:
        /*00ac*/ 	.word	index@(.nv.constant0._ZN18transformer_engine13normalization33rmsnorm_bwd_finalize_tuned_kernelINS0_22Kernel_traits_finalizeILj2048EffffjLj1024ELj4ENS0_18Kernel_traits_baseILj2048EffffjLj1024EEEEEEEvNS0_20BackwardKernelParamsE)
        /*00b0*/ 	.short	0x0210
        /*00b2*/ 	.short	0x0080


	//----- nvinfo : EIATTR_SW_WAR
	.align		4
.L_2375:
        /*00b4*/ 	.byte	0x04, 0x36
        /*00b6*/ 	.short	(.L_2377 - .L_2376)
.L_2376:
        /*00b8*/ 	.word	0x00000008
.L_2377:


//--------------------- .nv.info._ZN18transformer_engine13normalization24rmsnorm_bwd_tuned_kernelINS0_13Kernel_traitsIffffjLj2048ELj1ELj1ELj4ELj16ENS0_18Kernel_traits_baseILj2048EffffjLj128EEEEELb0EEEvNS0_20BackwardKernelParamsE --------------------------
	.section	.nv.info._ZN18transformer_engine13normalization24rmsnorm_bwd_tuned_kernelINS0_13Kernel_traitsIffffjLj2048ELj1ELj1ELj4ELj16ENS0_18Kernel_traits_baseILj2048EffffjLj128EEEEELb0EEEvNS0_20BackwardKernelParamsE,"",@"SHT_CUDA_INFO"
	.sectionflags	@""
	.align	4


	//----- nvinfo : EIATTR_CUDA_API_VERSION
	.align		4
        /*0000*/ 	.byte	0x04, 0x37
        /*0002*/ 	.short	(.L_2379 - .L_2378)
.L_2378:
        /*0004*/ 	.word	0x00000082


	//----- nvinfo : EIATTR_KPARAM_INFO
	.align		4
.L_2379:
        /*0008*/ 	.byte	0x04, 0x17
        /*000a*/ 	.short	(.L_2381 - .L_2380)
.L_2380:
        /*000c*/ 	.word	0x00000000
        /*0010*/ 	.short	0x0000
        /*0012*/ 	.short	0x0000
        /*0014*/ 	.byte	0x00, 0xf0, 0x01, 0x02


	//----- nvinfo : EIATTR_SPARSE_MMA_MASK
	.align		4
.L_2381:
        /*0018*/ 	.byte	0x03, 0x50
        /*001a*/ 	.short	0x0000


	//----- nvinfo : EIATTR_MAXREG_COUNT
	.align		4
        /*001c*/ 	.byte	0x03, 0x1b
        /*001e*/ 	.short	0x00ff


	//----- nvinfo : EIATTR_NUM_BARRIERS
	.align		4
        /*0020*/ 	.byte	0x02, 0x4c
        /*0022*/ 	.byte	0x01
	.zero		1


	//----- nvinfo : EIATTR_MERCURY_ISA_VERSION
	.align		4
        /*0024*/ 	.byte	0x03, 0x5f
        /*0026*/ 	.short	0x0101


	//----- nvinfo : EIATTR_COOP_GROUP_MASK_REGIDS
	.align		4
        /*0028*/ 	.byte	0x04, 0x29
        /*002a*/ 	.short	(.L_2383 - .L_2382)


	//   ....[0]....
.L_2382:
        /*002c*/ 	.word	0xffffffff


	//   ....[1]....
        /*0030*/ 	.word	0xffffffff


	//   ....[2]....
        /*0034*/ 	.word	0xffffffff


	//   ....[3]....
        /*0038*/ 	.word	0xffffffff


	//   ....[4]....
        /*003c*/ 	.word	0xffffffff


	//   ....[5]....
        /*0040*/ 	.word	0xffffffff


	//   ....[6]....
        /*0044*/ 	.word	0xffffffff


	//   ....[7]....
        /*0048*/ 	.word	0xffffffff


	//   ....[8]....
        /*004c*/ 	.word	0xffffffff


	//   ....[9]....
        /*0050*/ 	.word	0x05000051


	//   ....[10]....
        /*0054*/ 	.word	0x05000051


	//   ....[11]....
        /*0058*/ 	.word	0x05000051


	//   ....[12]....
        /*005c*/ 	.word	0x05000051


	//   ....[13]....
        /*0060*/ 	.word	0x05000051


	//   ....[14]....
        /*0064*/ 	.word	0x05000051


	//   ....[15]....
        /*0068*/ 	.word	0x05000051


	//   ....[16]....
        /*006c*/ 	.word	0x05000051


	//   ....[17]....
        /*0070*/ 	.word	0x05000051


	//   ....[18]....
        /*0074*/ 	.word	0x05000051


	//----- nvinfo : EIATTR_COOP_GROUP_INSTR_OFFSETS
	.align		4
.L_2383:
        /*0078*/ 	.byte	0x04, 0x28
        /*007a*/ 	.short	(.L_2385 - .L_2384)


	//   ....[0]....
.L_2384:
        /*007c*/ 	.word	0x000009d0


	//   ....[1]....
        /*0080*/ 	.word	0x00000a00


	//   ....[2]....
        /*0084*/ 	.word	0x00000a20


	//   ....[3]....
        /*0088*/ 	.word	0x00000a40


	//   ....[4]....
        /*008c*/ 	.word	0x00000a60


	//   ....[5]....
        /*0090*/ 	.word	0x00000a90


	//   ....[6]....
        /*0094*/ 	.word	0x00000aa0


	//   ....[7]....
        /*0098*/ 	.word	0x00000ad0


	//   ....[8]....
        /*009c*/ 	.word	0x00000ae0


	//   ....[9]....
        /*00a0*/ 	.word	0x00001220


	//   ....[10]....
        /*00a4*/ 	.word	0x00001270


	//   ....[11]....
        /*00a8*/ 	.word	0x000012e0


	//   ....[12]....
        /*00ac*/ 	.word	0x00001340


	//   ....[13]....
        /*00b0*/ 	.word	0x000013b0


	//   ....[14]....
        /*00b4*/ 	.word	0x00001410


	//   ....[15]....
        /*00b8*/ 	.word	0x00001480


	//   ....[16]....
        /*00bc*/ 	.word	0x000014e0


	//   ....[17]....
        /*00c0*/ 	.word	0x00001550


	//   ....[18]....
        /*00c4*/ 	.word	0x000015b0


	//----- nvinfo : EIATTR_EXIT_INSTR_OFFSETS
	.align		4
.L_2385:
        /*00c8*/ 	.byte	0x04, 0x1c
        /*00ca*/ 	.short	(.L_2387 - .L_2386)


	//   ....[0]....
.L_2386:
        /*00cc*/ 	.word	0x000011c0


	//----- nvinfo : EIATTR_MAX_THREADS
	.align		4
.L_2387:
        /*00d0*/ 	.byte	0x04, 0x05
        /*00d2*/ 	.short	(.L_2389 - .L_2388)
.L_2388:
        /*00d4*/ 	.word	0x00000080
        /*00d8*/ 	.word	0x00000001
        /*00dc*/ 	.word	0x00000001


	//----- nvinfo : EIATTR_CRS_STACK_SIZE
	.align		4
.L_2389:
        /*00e0*/ 	.byte	0x04, 0x1e
        /*00e2*/ 	.short	(.L_2391 - .L_2390)
.L_2390:
        /*00e4*/ 	.word	0x00000000


	//----- nvinfo : EIATTR_CBANK_PARAM_SIZE
	.align		4
.L_2391:
        /*00e8*/ 	.byte	0x03, 0x19
        /*00ea*/ 	.short	0x0080


	//----- nvinfo : EIATTR_PARAM_CBANK
	.align		4
        /*00ec*/ 	.byte	0x04, 0x0a
        /*00ee*/ 	.short	(.L_2393 - .L_2392)
	.align		4
.L_2392:
        /*00f0*/ 	.word	index@(.nv.constant0._ZN18transformer_engine13normalization24rmsnorm_bwd_tuned_kernelINS0_13Kernel_traitsIffffjLj2048ELj1ELj1ELj4ELj16ENS0_18Kernel_traits_baseILj2048EffffjLj128EEEEELb0EEEvNS0_20BackwardKernelParamsE)
        /*00f4*/ 	.short	0x0210
        /*00f6*/ 	.short	0x0080


	//----- nvinfo : EIATTR_SW_WAR
	.align		4
.L_2393:
        /*00f8*/ 	.byte	0x04, 0x36
        /*00fa*/ 	.short	(.L_2395 - .L_2394)
.L_2394:
        /*00fc*/ 	.word	0x00000008
.L_2395:


//--------------------- .nv.info._ZN18transformer_engine13normalization33rmsnorm_bwd_finalize_tuned_kernelINS0_22Kernel_traits_finalizeILj1024E13__nv_bfloat16S3_S3_fjLj1024ELj4ENS0_18Kernel_traits_baseILj1024ES3_S3_S3_fjLj1024EEEEEEEvNS0_20BackwardKernelParamsE --------------------------
	.section	.nv.info._ZN18transformer_engine13normalization33rmsnorm_bwd_finalize_tuned_kernelINS0_22Kernel_traits_finalizeILj1024E13__nv_bfloat16S3_S3_fjLj1024ELj4ENS0_18Kernel_traits_baseILj1024ES3_S3_S3_fjLj1024EEEEEEEvNS0_20BackwardKernelParamsE,"",@"SHT_CUDA_INFO"
	.sectionflags	@""
	.align	4


	//----- nvinfo : EIATTR_CUDA_API_VERSION
	.align		4
        /*0000*/ 	.byte	0x04, 0x37
        /*0002*/ 	.short	(.L_2397 - .L_2396)
.L_2396:
        /*0004*/ 	.word	0x00000082


	//----- nvinfo : EIATTR_KPARAM_INFO
	.align		4
.L_2397:
        /*0008*/ 	.byte	0x04, 0x17
        /*000a*/ 	.short	(.L_2399 - .L_2398)
.L_2398:
        /*000c*/ 	.word	0x00000000
        /*0010*/ 	.short	0x0000
        /*0012*/ 	.short	0x0000
        /*0014*/ 	.byte	0x00, 0xf0, 0x01, 0x02


	//----- nvinfo : EIATTR_SPARSE_MMA_MASK
	.align		4
.L_2399:
        /*0018*/ 	.byte	0x03, 0x50
        /*001a*/ 	.short	0x0000


	//----- nvinfo : EIATTR_MAXREG_COUNT
	.align		4
        /*001c*/ 	.byte	0x03, 0x1b
        /*001e*/ 	.short	0x0040


	//----- nvinfo : EIATTR_NUM_BARRIERS
	.align		4
        /*0020*/ 	.byte	0x02, 0x4c
        /*0022*/ 	.byte	0x01
	.zero		1


	//----- nvinfo : EIATTR_MERCURY_ISA_VERSION
	.align		4
        /*0024*/ 	.byte	0x03, 0x5f
        /*0026*/ 	.short	0x0101


	//----- nvinfo : EIATTR_COOP_GROUP_MASK_REGIDS
	.align		4
        /*0028*/ 	.byte	0x04, 0x29
        /*002a*/ 	.short	(.L_2401 - .L_2400)


	//   ....[0]....
.L_2400:
        /*002c*/ 	.word	0xffffffff


	//   ....[1]....
        /*0030*/ 	.word	0xffffffff


	//   ....[2]....
        /*0034*/ 	.word	0xffffffff


	//   ....[3]....
        /*0038*/ 	.word	0xffffffff


	//   ....[4]....
        /*003c*/ 	.word	0xffffffff


	//   ....[5]....
        /*0040*/ 	.word	0x05000008


	//   ....[6]....
        /*0044*/ 	.word	0x05000008


	//   ....[7]....
        /*0048*/ 	.word	0x05000008


	//   ....[8]....
        /*004c*/ 	.word	0x05000008


	//   ....[9]....
        /*0050*/ 	.word	0x05000008


	//----- nvinfo : EIATTR_COOP_GROUP_INSTR_OFFSETS
	.align		4
.L_2401:
        /*0054*/ 	.byte	0x04, 0x28
        /*0056*/ 	.short	(.L_2403 - .L_2402)


	//   ....[0]....
.L_2402:
        /*0058*/ 	.word	0x00000650


	//   ....[1]....
        /*005c*/ 	.word	0x00000670


	//   ....[2]....
        /*0060*/ 	.word	0x00000690


	//   ....[3]....
        /*0064*/ 	.word	0x000006b0


	//   ....[4]....
        /*0068*/ 	.word	0x000006d0


	//   ....[5]....
        /*006c*/ 	.word	0x00000870


	//   ....[6]....
        /*0070*/ 	.word	0x000008e0


	//   ....[7]....
        /*0074*/ 	.word	0x00000950


	//   ....[8]....
        /*0078*/ 	.word	0x000009c0


	//   ....[9]....
        /*007c*/ 	.word	0x00000a30


	//----- nvinfo : EIATTR_EXIT_INSTR_OFFSETS
	.align		4
.L_2403:
        /*0080*/ 	.byte	0x04, 0x1c
        /*0082*/ 	.short	(.L_2405 - .L_2404)


	//   ....[0]....
.L_2404:
        /*0084*/ 	.word	0x00000070


	//   ....[1]....
        /*0088*/ 	.word	0x00000820


	//----- nvinfo : EIATTR_MAX_THREADS
	.align		4
.L_2405:
        /*008c*/ 	.byte	0x04, 0x05
        /*008e*/ 	.short	(.L_2407 - .L_2406)
.L_2406:
        /*0090*/ 	.word	0x00000400
        /*0094*/ 	.word	0x00000001
        /*0098*/ 	.word	0x00000001


	//----- nvinfo : EIATTR_CRS_STACK_SIZE
	.align		4
.L_2407:
        /*009c*/ 	.byte	0x04, 0x1e
        /*009e*/ 	.short	(.L_2409 - .L_2408)
.L_2408:
        /*00a0*/ 	.word	0x00000000


	//----- nvinfo : EIATTR_CBANK_PARAM_SIZE
	.align		4
.L_2409:
        /*00a4*/ 	.byte	0x03, 0x19
        /*00a6*/ 	.short	0x0080


	//----- nvinfo : EIATTR_PARAM_CBANK
	.align		4
        /*00a8*/ 	.byte	0x04, 0x0a
        /*00aa*/ 	.short	(.L_2411 - .L_2410)
	.align		4
.L_2410:
        /*00ac*/ 	.word	index@(.nv.constant0._ZN18transformer_engine13normalization33rmsnorm_bwd_finalize_tuned_kernelINS0_22Kernel_traits_finalizeILj1024E13__nv_bfloat16S3_S3_fjLj1024ELj4ENS0_18Kernel_traits_baseILj1024ES3_S3_S3_fjLj1024EEEEEEEvNS0_20BackwardKernelParamsE)
        /*00b0*/ 	.short	0x0210
        /*00b2*/ 	.short	0x0080


	//----- nvinfo : EIATTR_SW_WAR
	.align		4
.L_2411:
        /*00b4*/ 	.byte	0x04, 0x36
        /*00b6*/ 	.short	(.L_2413 - .L_2412)
.L_2412:
        /*00b8*/ 	.word	0x00000008
.L_2413:


//--------------------- .nv.info._ZN18transformer_engine13normalization24rmsnorm_bwd_tuned_kernelINS0_13Kernel_traitsI13__nv_bfloat16S3_S3_fjLj1024ELj1ELj4ELj1ELj16ENS0_18Kernel_traits_baseILj1024ES3_S3_S3_fjLj128EEEEELb0EEEvNS0_20BackwardKernelParamsE --------------------------
	.section	.nv.info._ZN18transformer_engine13normalization24rmsnorm_bwd_tuned_kernelINS0_13Kernel_traitsI13__nv_bfloat16S3_S3_fjLj1024ELj1ELj4ELj1ELj16ENS0_18Kernel_traits_baseILj1024ES3_S3_S3_fjLj128EEEEELb0EEEvNS0_20BackwardKernelParamsE,"",@"SHT_CUDA_INFO"
	.sectionflags	@""
	.align	4


	//----- nvinfo : EIATTR_CUDA_API_VERSION
	.align		4
        /*0000*/ 	.byte	0x04, 0x37
        /*0002*/ 	.short	(.L_2415 - .L_2414)
.L_2414:
        /*0004*/ 	.word	0x00000082


	//----- nvinfo : EIATTR_KPARAM_INFO
	.align		4
.L_2415:
        /*0008*/ 	.byte	0x04, 0x17
        /*000a*/ 	.short	(.L_2417 - .L_2416)
.L_2416:
        /*000c*/ 	.word	0x00000000
        /*0010*/ 	.short	0x0000
        /*0012*/ 	.short	0x0000
        /*0014*/ 	.byte	0x00, 0xf0, 0x01, 0x02


	//----- nvinfo : EIATTR_SPARSE_MMA_MASK
	.align		4
.L_2417:
        /*0018*/ 	.byte	0x03, 0x50
        /*001a*/ 	.short	0x0000


	//----- nvinfo : EIATTR_MAXREG_COUNT
	.align		4
        /*001c*/ 	.byte	0x03, 0x1b
        /*001e*/ 	.short	0x00ff


	//----- nvinfo : EIATTR_NUM_BARRIERS
	.align		4
        /*0020*/ 	.byte	0x02, 0x4c
        /*0022*/ 	.byte	0x01
	.zero		1


	//----- nvinfo : EIATTR_MERCURY_ISA_VERSION
	.align		4
        /*0024*/ 	.byte	0x03, 0x5f
        /*0026*/ 	.short	0x0101


	//----- nvinfo : EIATTR_COOP_GROUP_MASK_REGIDS
	.align		4
        /*0028*/ 	.byte	0x04, 0x29
        /*002a*/ 	.short	(.L_2419 - .L_2418)


	//   ....[0]....
.L_2418:
        /*002c*/ 	.word	0xffffffff


	//   ....[1]....
        /*0030*/ 	.word	0xffffffff


	//   ....[2]....
        /*0034*/ 	.word	0xffffffff


	//   ....[3]....
        /*0038*/ 	.word	0xffffffff


	//   ....[4]....
        /*003c*/ 	.word	0xffffffff


	//   ....[5]....
        /*0040*/ 	.word	0xffffffff


	//   ....[6]....
        /*0044*/ 	.word	0xffffffff


	//   ....[7]....
        /*0048*/ 	.word	0xffffffff


	//   ....[8]....
        /*004c*/ 	.word	0x0500008d


	//   ....[9]....
        /*0050*/ 	.word	0x0500008d


	//   ....[10]....
        /*0054*/ 	.word	0x0500008d


	//   ....[11]....
        /*0058*/ 	.word	0x0500008d


	//   ....[12]....
        /*005c*/ 	.word	0x0500008d


	//   ....[13]....
        /*0060*/ 	.word	0x0500008d


	//   ....[14]....
        /*0064*/ 	.word	0x0500008d


	//   ....[15]....
        /*0068*/ 	.word	0x0500008d


	//   ....[16]....
        /*006c*/ 	.word	0x0500008d


	//   ....[17]....
        /*0070*/ 	.word	0x0500008d


	//----- nvinfo : EIATTR_COOP_GROUP_INSTR_OFFSETS
	.align		4
.L_2419:
        /*0074*/ 	.byte	0x04, 0x28
        /*0076*/ 	.short	(.L_2421 - .L_2420)


	//   ....[0]....
.L_2420:
        /*0078*/ 	.word	0x00001840


	//   ....[1]....
        /*007c*/ 	.word	0x00001880


	//   ....[2]....
        /*0080*/ 	.word	0x00001890


	//   ....[3]....
        /*0084*/ 	.word	0x000018c0


	//   ....[4]....
        /*0088*/ 	.word	0x000018d0


	//   ....[5]....
        /*008c*/ 	.word	0x00001900


	//   ....[6]....
        /*0090*/ 	.word	0x00001910


	//   ....[7]....
        /*0094*/ 	.word	0x00001980


	//   ....[8]....
        /*0098*/ 	.word	0x00002810


	//   ....[9]....
        /*009c*/ 	.word	0x000028a0


	//   ....[10]....
        /*00a0*/ 	.word	0x00002910


	//   ....[11]....
        /*00a4*/ 	.word	0x00002960


	//   ....[12]....
        /*00a8*/ 	.word	0x000029c0


	//   ....[13]....
        /*00ac*/ 	.word	0x00002a20


	//   ....[14]....
        /*00b0*/ 	.word	0x00002a80


	//   ....[15]....
        /*00b4*/ 	.word	0x00002ae0


	//   ....[16]....
        /*00b8*/ 	.word	0x00002b70


	//   ....[17]....
        /*00bc*/ 	.word	0x00002c00


	//----- nvinfo : EIATTR_EXIT_INSTR_OFFSETS
	.align		4
.L_2421:
        /*00c0*/ 	.byte	0x04, 0x1c
        /*00c2*/ 	.short	(.L_2423 - .L_2422)


	//   ....[0]....
.L_2422:
        /*00c4*/ 	.word	0x000027a0


	//----- nvinfo : EIATTR_MAX_THREADS
	.align		4
.L_2423:
        /*00c8*/ 	.byte	0x04, 0x05
        /*00ca*/ 	.short	(.L_2425 - .L_2424)
.L_2424:
        /*00cc*/ 	.word	0x00000080
        /*00d0*/ 	.word	0x00000001
        /*00d4*/ 	.word	0x00000001


	//----- nvinfo : EIATTR_CRS_STACK_SIZE
	.align		4
.L_2425:
        /*00d8*/ 	.byte	0x04, 0x1e
        /*00da*/ 	.short	(.L_2427 - .L_2426)
.L_2426:
        /*00dc*/ 	.word	0x00000000


	//----- nvinfo : EIATTR_CBANK_PARAM_SIZE
	.align		4
.L_2427:
        /*00e0*/ 	.byte	0x03, 0x19
        /*00e2*/ 	.short	0x0080


	//----- nvinfo : EIATTR_PARAM_CBANK
	.align		4
        /*00e4*/ 	.byte	0x04, 0x0a
        /*00e6*/ 	.short	(.L_2429 - .L_2428)
	.align		4
.L_2428:
        /*00e8*/ 	.word	index@(.nv.constant0._ZN18transformer_engine13normalization24rmsnorm_bwd_tuned_kernelINS0_13Kernel_traitsI13__nv_bfloat16S3_S3_fjLj1024ELj1ELj4ELj1ELj16ENS0_18Kernel_traits_baseILj1024ES3_S3_S3_fjLj128EEEEELb0EEEvNS0_20BackwardKernelParamsE)
        /*00ec*/ 	.short	0x0210
        /*00ee*/ 	.short	0x0080


	//----- nvinfo : EIATTR_SW_WAR
	.align		4
.L_2429:
        /*00f0*/ 	.byte	0x04, 0x36
        /*00f2*/ 	.short	(.L_2431 - .L_2430)
.L_2430:
        /*00f4*/ 	.word	0x00000008
.L_2431:


//--------------------- .nv.info._ZN18transformer_engine13normalization33rmsnorm_bwd_finalize_tuned_kernelINS0_22Kernel_traits_finalizeILj1024E6__halfS3_S3_fjLj1024ELj4ENS0_18Kernel_traits_baseILj1024ES3_S3_S3_fjLj1024EEEEEEEvNS0_20BackwardKernelParamsE --------------------------
	.section	.nv.info._ZN18transformer_engine13normalization33rmsnorm_bwd_finalize_tuned_kernelINS0_22Kernel_traits_finalizeILj1024E6__halfS3_S3_fjLj1024ELj4ENS0_18Kernel_traits_baseILj1024ES3_S3_S3_fjLj1024EEEEEEEvNS0_20BackwardKernelParamsE,"",@"SHT_CUDA_INFO"
	.sectionflags	@""
	.align	4


	//----- nvinfo : EIATTR_CUDA_API_VERSION
	.align		4
        /*0000*/ 	.byte	0x04, 0x37
        /*0002*/ 	.short	(.L_2433 - .L_2432)
.L_2432:
        /*0004*/ 	.word	0x00000082


	//----- nvinfo : EIATTR_KPARAM_INFO
	.align		4
.L_2433:
        /*0008*/ 	.byte	0x04, 0x17
        /*000a*/ 	.short	(.L_2435 - .L_2434)
.L_2434:
        /*000c*/ 	.word	0x00000000
        /*0010*/ 	.short	0x0000
        /*0012*/ 	.short	0x0000
        /*0014*/ 	.byte	0x00, 0xf0, 0x01, 0x02


	//----- nvinfo : EIATTR_SPARSE_MMA_MASK
	.align		4
.L_2435:
        /*0018*/ 	.byte	0x03, 0x50
        /*001a*/ 	.short	0x0000


	//----- nvinfo : EIATTR_MAXREG_COUNT
	.align		4
        /*001c*/ 	.byte	0x03, 0x1b
        /*001e*/ 	.short	0x0040


	//----- nvinfo : EIATTR_NUM_BARRIERS
	.align		4
        /*0020*/ 	.byte	0x02, 0x4c
        /*0022*/ 	.byte	0x01
	.zero		1


	//----- nvinfo : EIATTR_MERCURY_ISA_VERSION
	.align		4
        /*0024*/ 	.byte	0x03, 0x5f
        /*0026*/ 	.short	0x0101


	//----- nvinfo : EIATTR_COOP_GROUP_MASK_REGIDS
	.align		4
        /*0028*/ 	.byte	0x04, 0x29
        /*002a*/ 	.short	(.L_2437 - .L_2436)


	//   ....[0]....
.L_2436:
        /*002c*/ 	.word	0xffffffff


	//   ....[1]....
        /*0030*/ 	.word	0xffffffff


	//   ....[2]....
        /*0034*/ 	.word	0xffffffff


	//   ....[3]....
        /*0038*/ 	.word	0xffffffff


	//   ....[4]....
        /*003c*/ 	.word	0xffffffff


	//   ....[5]....
        /*0040*/ 	.word	0x05000008


	//   ....[6]....
        /*0044*/ 	.word	0x05000008


	//   ....[7]....
        /*0048*/ 	.word	0x05000008


	//   ....[8]....
        /*004c*/ 	.word	0x05000008


	//   ....[9]....
        /*0050*/ 	.word	0x05000008


	//----- nvinfo : EIATTR_COOP_GROUP_INSTR_OFFSETS
	.align		4
.L_2437:
        /*0054*/ 	.byte	0x04, 0x28
        /*0056*/ 	.short	(.L_2439 - .L_2438)


	//   ....[0]....
.L_2438:
        /*0058*/ 	.word	0x00000650


	//   ....[1]....
        /*005c*/ 	.word	0x00000670


	//   ....[2]....
        /*0060*/ 	.word	0x00000690


	//   ....[3]....
        /*0064*/ 	.word	0x000006b0


	//   ....[4]....
        /*0068*/ 	.word	0x000006d0


	//   ....[5]....
        /*006c*/ 	.word	0x00000870


	//   ....[6]....
        /*0070*/ 	.word	0x000008e0


	//   ....[7]....
        /*0074*/ 	.word	0x00000950


	//   ....[8]....
        /*0078*/ 	.word	0x000009c0


	//   ....[9]....
        /*007c*/ 	.word	0x00000a30


	//----- nvinfo : EIATTR_EXIT_INSTR_OFFSETS
	.align		4
.L_2439:
        /*0080*/ 	.byte	0x04, 0x1c
        /*0082*/ 	.short	(.L_2441 - .L_2440)


	//   ....[0]....
.L_2440:
        /*0084*/ 	.word	0x00000070


	//   ....[1]....
        /*0088*/ 	.word	0x00000820


	//----- nvinfo : EIATTR_MAX_THREADS
	.align		4
.L_2441:
        /*008c*/ 	.byte	0x04, 0x05
        /*008e*/ 	.short	(.L_2443 - .L_2442)
.L_2442:
        /*0090*/ 	.word	0x00000400
        /*0094*/ 	.word	0x00000001
        /*0098*/ 	.word	0x00000001


	//----- nvinfo : EIATTR_CRS_STACK_SIZE
	.align		4
.L_2443:
        /*009c*/ 	.byte	0x04, 0x1e
        /*009e*/ 	.short	(.L_2445 - .L_2444)
.L_2444:
        /*00a0*/ 	.word	0x00000000


	//----- nvinfo : EIATTR_CBANK_PARAM_SIZE
	.align		4
.L_2445:
        /*00a4*/ 	.byte	0x03, 0x19
        /*00a6*/ 	.short	0x0080


	//----- nvinfo : EIATTR_PARAM_CBANK
	.align		4
        /*00a8*/ 	.byte	0x04, 0x0a
        /*00aa*/ 	.short	(.L_2447 - .L_2446)
	.align		4
.L_2446:
        /*00ac*/ 	.word	index@(.nv.constant0._ZN18transformer_engine13normalization33rmsnorm_bwd_finalize_tuned_kernelINS0_22Kernel_traits_finalizeILj1024E6__halfS3_S3_fjLj1024ELj4ENS0_18Kernel_traits_baseILj1024ES3_S3_S3_fjLj1024EEEEEEEvNS0_20BackwardKernelParamsE)
        /*00b0*/ 	.short	0x0210
        /*00b2*/ 	.short	0x0080


	//----- nvinfo : EIATTR_SW_WAR
	.align		4
.L_2447:
        /*00b4*/ 	.byte	0x04, 0x36
        /*00b6*/ 	.short	(.L_2449 - .L_2448)
.L_2448:
        /*00b8*/ 	.word	0x00000008
.L_2449:


//--------------------- .nv.info._ZN18transformer_engine13normalization24rmsnorm_bwd_tuned_kernelINS0_13Kernel_traitsI6__halfS3_S3_fjLj1024ELj1ELj4ELj1ELj16ENS0_18Kernel_traits_baseILj1024ES3_S3_S3_fjLj128EEEEELb0EEEvNS0_20BackwardKernelParamsE --------------------------
	.section	.nv.info._ZN18transformer_engine13normalization24rmsnorm_bwd_tuned_kernelINS0_13Kernel_traitsI6__halfS3_S3_fjLj1024ELj1ELj4ELj1ELj16ENS0_18Kernel_traits_baseILj1024ES3_S3_S3_fjLj128EEEEELb0EEEvNS0_20BackwardKernelParamsE,"",@"SHT_CUDA_INFO"
	.sectionflags	@""
	.align	4


	//----- nvinfo : EIATTR_CUDA_API_VERSION
	.align		4
        /*0000*/ 	.byte	0x04, 0x37
        /*0002*/ 	.short	(.L_2451 - .L_2450)
.L_2450:
        /*0004*/ 	.word	0x00000082


	//----- nvinfo : EIATTR_KPARAM_INFO
	.align		4
.L_2451:
        /*0008*/ 	.byte	0x04, 0x17
        /*000a*/ 	.short	(.L_2453 - .L_2452)
.L_2452:
        /*000c*/ 	.word	0x00000000
        /*0010*/ 	.short	0x0000
        /*0012*/ 	.short	0x0000
        /*0014*/ 	.byte	0x00, 0xf0, 0x01, 0x02


	//----- nvinfo : EIATTR_SPARSE_MMA_MASK
	.align		4
.L_2453:
        /*0018*/ 	.byte	0x03, 0x50
        /*001a*/ 	.short	0x0000


	//----- nvinfo : EIATTR_MAXREG_COUNT
	.align		4
        /*001c*/ 	.byte	0x03, 0x1b
        /*001e*/ 	.short	0x00ff


	//----- nvinfo : EIATTR_NUM_BARRIERS
	.align		4
        /*0020*/ 	.byte	0x02, 0x4c
        /*0022*/ 	.byte	0x01
	.zero		1


	//----- nvinfo : EIATTR_MERCURY_ISA_VERSION
	.align		4
        /*0024*/ 	.byte	0x03, 0x5f
        /*0026*/ 	.short	0x0101


	//----- nvinfo : EIATTR_COOP_GROUP_MASK_REGIDS
	.align		4
        /*0028*/ 	.byte	0x04, 0x29
        /*002a*/ 	.short	(.L_2455 - .L_2454)


	//   ....[0]....
.L_2454:
        /*002c*/ 	.word	0xffffffff


	//   ....[1]....
        /*0030*/ 	.word	0xffffffff


	//   ....[2]....
        /*0034*/ 	.word	0xffffffff


	//   ....[3]....
        /*0038*/ 	.word	0xffffffff


	//   ....[4]....
        /*003c*/ 	.word	0xffffffff


	//   ....[5]....
        /*0040*/ 	.word	0xffffffff


	//   ....[6]....
        /*0044*/ 	.word	0xffffffff


	//   ....[7]....
        /*0048*/ 	.word	0xffffffff


	//   ....[8]....
        /*004c*/ 	.word	0x0500008d


	//   ....[9]....
        /*0050*/ 	.word	0x0500008d


	//   ....[10]....
        /*0054*/ 	.word	0x0500008d


	//   ....[11]....
        /*0058*/ 	.word	0x0500008d


	//   ....[12]....
        /*005c*/ 	.word	0x0500008d


	//   ....[13]....
        /*0060*/ 	.word	0x0500008d


	//   ....[14]....
        /*0064*/ 	.word	0x0500008d


	//   ....[15]....
        /*0068*/ 	.word	0x0500008d


	//   ....[16]....
        /*006c*/ 	.word	0x0500008d


	//   ....[17]....
        /*0070*/ 	.word	0x0500008d


	//----- nvinfo : EIATTR_COOP_GROUP_INSTR_OFFSETS
	.align		4
.L_2455:
        /*0074*/ 	.byte	0x04, 0x28
        /*0076*/ 	.short	(.L_2457 - .L_2456)


	//   ....[0]....
.L_2456:
        /*0078*/ 	.word	0x00001540


	//   ....[1]....
        /*007c*/ 	.word	0x00001580


	//   ....[2]....
        /*0080*/ 	.word	0x00001590


	//   ....[3]....
        /*0084*/ 	.word	0x000015c0


	//   ....[4]....
        /*0088*/ 	.word	0x000015d0


	//   ....[5]....
        /*008c*/ 	.word	0x00001600


	//   ....[6]....
        /*0090*/ 	.word	0x00001610


	//   ....[7]....
        /*0094*/ 	.word	0x00001680


	//   ....[8]....
        /*0098*/ 	.word	0x00002510


	//   ....[9]....
        /*009c*/ 	.word	0x000025a0


	//   ....[10]....
        /*00a0*/ 	.word	0x00002610


	//   ....[11]....
        /*00a4*/ 	.word	0x00002660


	//   ....[12]....
        /*00a8*/ 	.word	0x000026c0


	//   ....[13]....
        /*00ac*/ 	.word	0x00002720


	//   ....[14]....
        /*00b0*/ 	.word	0x00002780


	//   ....[15]....
        /*00b4*/ 	.word	0x000027e0


	//   ....[16]....
        /*00b8*/ 	.word	0x00002870


	//   ....[17]....
        /*00bc*/ 	.word	0x00002900


	//----- nvinfo : EIATTR_EXIT_INSTR_OFFSETS
	.align		4
.L_2457:
        /*00c0*/ 	.byte	0x04, 0x1c
        /*00c2*/ 	.short	(.L_2459 - .L_2458)


	//   ....[0]....
.L_2458:
        /*00c4*/ 	.word	0x000024a0


	//----- nvinfo : EIATTR_MAX_THREADS
	.align		4
.L_2459:
        /*00c8*/ 	.byte	0x04, 0x05
        /*00ca*/ 	.short	(.L_2461 - .L_2460)
.L_2460:
        /*00cc*/ 	.word	0x00000080
        /*00d0*/ 	.word	0x00000001
        /*00d4*/ 	.word	0x00000001


	//----- nvinfo : EIATTR_CRS_STACK_SIZE
	.align		4
.L_2461:
        /*00d8*/ 	.byte	0x04, 0x1e
        /*00da*/ 	.short	(.L_2463 - .L_2462)
.L_2462:
        /*00dc*/ 	.word	0x00000000


	//----- nvinfo : EIATTR_CBANK_PARAM_SIZE
	.align		4
.L_2463:
        /*00e0*/ 	.byte	0x03, 0x19
        /*00e2*/ 	.short	0x0080


	//----- nvinfo : EIATTR_PARAM_CBANK
	.align		4
        /*00e4*/ 	.byte	0x04, 0x0a
        /*00e6*/ 	.short	(.L_2465 - .L_2464)
	.align		4
.L_2464:
        /*00e8*/ 	.word	index@(.nv.constant0._ZN18transformer_engine13normalization24rmsnorm_bwd_tuned_kernelINS0_13Kernel_traitsI6__halfS3_S3_fjLj1024ELj1ELj4ELj1ELj16ENS0_18Kernel_traits_baseILj1024ES3_S3_S3_fjLj128EEEEELb0EEEvNS0_20BackwardKernelParamsE)
        /*00ec*/ 	.short	0x0210
        /*00ee*/ 	.short	0x0080


	//----- nvinfo : EIATTR_SW_WAR
	.align		4
.L_2465:
        /*00f0*/ 	.byte	0x04, 0x36
        /*00f2*/ 	.short	(.L_2467 - .L_2466)
.L_2466:
        /*00f4*/ 	.word	0x00000008
.L_2467:


//--------------------- .nv.info._ZN18transformer_engine13normalization33rmsnorm_bwd_finalize_tuned_kernelINS0_22Kernel_traits_finalizeILj1024EffffjLj1024ELj4ENS0_18Kernel_traits_baseILj1024EffffjLj1024EEEEEEEvNS0_20BackwardKernelParamsE --------------------------
	.section	.nv.info._ZN18transformer_engine13normalization33rmsnorm_bwd_finalize_tuned_kernelINS0_22Kernel_traits_finalizeILj1024EffffjLj1024ELj4ENS0_18Kernel_traits_baseILj1024EffffjLj1024EEEEEEEvNS0_20BackwardKernelParamsE,"",@"SHT_CUDA_INFO"
	.sectionflags	@""
	.align	4


	//----- nvinfo : EIATTR_CUDA_API_VERSION
	.align		4
        /*0000*/ 	.byte	0x04, 0x37
        /*0002*/ 	.short	(.L_2469 - .L_2468)
.L_2468:
        /*0004*/ 	.word	0x00000082


	//----- nvinfo : EIATTR_KPARAM_INFO
	.align		4
.L_2469:
        /*0008*/ 	.byte	0x04, 0x17
        /*000a*/ 	.short	(.L_2471 - .L_2470)
.L_2470:
        /*000c*/ 	.word	0x00000000
        /*0010*/ 	.short	0x0000
        /*0012*/ 	.short	0x0000
        /*0014*/ 	.byte	0x00, 0xf0, 0x01, 0x02


	//----- nvinfo : EIATTR_SPARSE_MMA_MASK
	.align		4
.L_2471:
        /*0018*/ 	.byte	0x03, 0x50
        /*001a*/ 	.short	0x0000


	//----- nvinfo : EIATTR_MAXREG_COUNT
	.align		4
        /*001c*/ 	.byte	0x03, 0x1b
        /*001e*/ 	.short	0x0040


	//----- nvinfo : EIATTR_NUM_BARRIERS
	.align		4
        /*0020*/ 	.byte	0x02, 0x4c
        /*0022*/ 	.byte	0x01
	.zero		1


	//----- nvinfo : EIATTR_MERCURY_ISA_VERSION
	.align		4
        /*0024*/ 	.byte	0x03, 0x5f
        /*0026*/ 	.short	0x0101


	//----- nvinfo : EIATTR_COOP_GROUP_MASK_REGIDS
	.align		4
        /*0028*/ 	.byte	0x04, 0x29
        /*002a*/ 	.short	(.L_2473 - .L_2472)


	//   ....[0]....
.L_2472:
        /*002c*/ 	.word	0xffffffff


	//   ....[1]....
        /*0030*/ 	.word	0xffffffff


	//   ....[2]....
        /*0034*/ 	.word	0xffffffff


	//   ....[3]....
        /*0038*/ 	.word	0xffffffff


	//   ....[4]....
        /*003c*/ 	.word	0xffffffff


	//   ....[5]....
        /*0040*/ 	.word	0x05000008


	//   ....[6]....
        /*0044*/ 	.word	0x05000008


	//   ....[7]....
        /*0048*/ 	.word	0x05000008


	//   ....[8]....
        /*004c*/ 	.word	0x05000008


	//   ....[9]....
        /*0050*/ 	.word	0x05000008


	//----- nvinfo : EIATTR_COOP_GROUP_INSTR_OFFSETS
	.align		4
.L_2473:
        /*0054*/ 	.byte	0x04, 0x28
        /*0056*/ 	.short	(.L_2475 - .L_2474)


	//   ....[0]....
.L_2474:
        /*0058*/ 	.word	0x00000650


	//   ....[1]....
        /*005c*/ 	.word	0x00000670


	//   ....[2]....
        /*0060*/ 	.word	0x00000690


	//   ....[3]....
        /*0064*/ 	.word	0x000006b0


	//   ....[4]....
        /*0068*/ 	.word	0x000006d0


	//   ....[5]....
        /*006c*/ 	.word	0x00000830


	//   ....[6]....
        /*0070*/ 	.word	0x000008a0


	//   ....[7]....
        /*0074*/ 	.word	0x00000910


	//   ....[8]....
        /*0078*/ 	.word	0x00000980


	//   ....[9]....
        /*007c*/ 	.word	0x000009f0


	//----- nvinfo : EIATTR_EXIT_INSTR_OFFSETS
	.align		4
.L_2475:
        /*0080*/ 	.byte	0x04, 0x1c
        /*0082*/ 	.short	(.L_2477 - .L_2476)


	//   ....[0]....
.L_2476:
        /*0084*/ 	.word	0x00000070


	//   ....[1]....
        /*0088*/ 	.word	0x000007e0


	//----- nvinfo : EIATTR_MAX_THREADS
	.align		4
.L_2477:
        /*008c*/ 	.byte	0x04, 0x05
        /*008e*/ 	.short	(.L_2479 - .L_2478)
.L_2478:
        /*0090*/ 	.word	0x00000400
        /*0094*/ 	.word	0x00000001
        /*0098*/ 	.word	0x00000001


	//----- nvinfo : EIATTR_CRS_STACK_SIZE
	.align		4
.L_2479:
        /*009c*/ 	.byte	0x04, 0x1e
        /*009e*/ 	.short	(.L_2481 - .L_2480)
.L_2480:
        /*00a0*/ 	.word	0x00000000


	//----- nvinfo : EIATTR_CBANK_PARAM_SIZE
	.align		4
.L_2481:
        /*00a4*/ 	.byte	0x03, 0x19
        /*00a6*/ 	.short	0x0080


	//----- nvinfo : EIATTR_PARAM_CBANK
	.align		4
        /*00a8*/ 	.byte	0x04, 0x0a
        /*00aa*/ 	.short	(.L_2483 - .L_2482)
	.align		4
.L_2482:
        /*00ac*/ 	.word	index@(.nv.constant0._ZN18transformer_engine13normalization33rmsnorm_bwd_finalize_tuned_kernelINS0_22Kernel_traits_finalizeILj1024EffffjLj1024ELj4ENS0_18Kernel_traits_baseILj1024EffffjLj1024EEEEEEEvNS0_20BackwardKernelParamsE)
        /*00b0*/ 	.short	0x0210
        /*00b2*/ 	.short	0x0080


	//----- nvinfo : EIATTR_SW_WAR
	.align		4
.L_2483:
        /*00b4*/ 	.byte	0x04, 0x36
        /*00b6*/ 	.short	(.L_2485 - .L_2484)
.L_2484:
        /*00b8*/ 	.word	0x00000008
.L_2485:


//--------------------- .nv.info._ZN18transformer_engine13normalization24rmsnorm_bwd_tuned_kernelINS0_13Kernel_traitsIffffjLj1024ELj1ELj4ELj1ELj16ENS0_18Kernel_traits_baseILj1024EffffjLj128EEEEELb0EEEvNS0_20BackwardKernelParamsE --------------------------
	.section	.nv.info._ZN18transformer_engine13normalization24rmsnorm_bwd_tuned_kernelINS0_13Kernel_traitsIffffjLj1024ELj1ELj4ELj1ELj16ENS0_18Kernel_traits_baseILj1024EffffjLj128EEEEELb0EEEvNS0_20BackwardKernelParamsE,"",@"SHT_CUDA_INFO"
	.sectionflags	@""
	.align	4


	//----- nvinfo : EIATTR_CUDA_API_VERSION
	.align		4
        /*0000*/ 	.byte	0x04, 0x37
        /*0002*/ 	.short	(.L_2487 - .L_2486)
.L_2486:
        /*0004*/ 	.word	0x00000082


	//----- nvinfo : EIATTR_KPARAM_INFO
	.align		4
.L_2487:
        /*0008*/ 	.byte	0x04, 0x17
        /*000a*/ 	.short	(.L_2489 - .L_2488)
.L_2488:
        /*000c*/ 	.word	0x00000000
        /*0010*/ 	.short	0x0000
        /*0012*/ 	.short	0x0000
        /*0014*/ 	.byte	0x00, 0xf0, 0x01, 0x02


	//----- nvinfo : EIATTR_SPARSE_MMA_MASK
	.align		4
.L_2489:
        /*0018*/ 	.byte	0x03, 0x50
        /*001a*/ 	.short	0x0000


	//----- nvinfo : EIATTR_MAXREG_COUNT
	.align		4
        /*001c*/ 	.byte	0x03, 0x1b
        /*001e*/ 	.short	0x00ff


	//----- nvinfo : EIATTR_NUM_BARRIERS
	.align		4
        /*0020*/ 	.byte	0x02, 0x4c
        /*0022*/ 	.byte	0x01
	.zero		1


	//----- nvinfo : EIATTR_MERCURY_ISA_VERSION
	.align		4
        /*0024*/ 	.byte	0x03, 0x5f
        /*0026*/ 	.short	0x0101


	//----- nvinfo : EIATTR_COOP_GROUP_MASK_REGIDS
	.align		4
        /*0028*/ 	.byte	0x04, 0x29
        /*002a*/ 	.short	(.L_2491 - .L_2490)


	//   ....[0]....
.L_2490:
        /*002c*/ 	.word	0xffffffff


	//   ....[1]....
        /*0030*/ 	.word	0xffffffff


	//   ....[2]....
        /*0034*/ 	.word	0xffffffff


	//   ....[3]....
        /*0038*/ 	.word	0xffffffff


	//   ....[4]....
        /*003c*/ 	.word	0xffffffff


	//   ....[5]....
        /*0040*/ 	.word	0xffffffff


	//   ....[6]....
        /*0044*/ 	.word	0xffffffff


	//   ....[7]....
        /*0048*/ 	.word	0xffffffff


	//   ....[8]....
        /*004c*/ 	.word	0x05000090


	//   ....[9]....
        /*0050*/ 	.word	0x05000090


	//   ....[10]....
        /*0054*/ 	.word	0x05000090


	//   ....[11]....
        /*0058*/ 	.word	0x05000090


	//   ....[12]....
        /*005c*/ 	.word	0x05000090


	//   ....[13]....
        /*0060*/ 	.word	0x05000090


	//   ....[14]....
        /*0064*/ 	.word	0x05000090


	//   ....[15]....
        /*0068*/ 	.word	0x05000090


	//   ....[16]....
        /*006c*/ 	.word	0x05000090


	//   ....[17]....
        /*0070*/ 	.word	0x05000090


	//----- nvinfo : EIATTR_COOP_GROUP_INSTR_OFFSETS
	.align		4
.L_2491:
        /*0074*/ 	.byte	0x04, 0x28
        /*0076*/ 	.short	(.L_2493 - .L_2492)


	//   ....[0]....
.L_2492:
        /*0078*/ 	.word	0x000010c0


	//   ....[1]....
        /*007c*/ 	.word	0x00001100


	//   ....[2]....
        /*0080*/ 	.word	0x00001110


	//   ....[3]....
        /*0084*/ 	.word	0x00001140


	//   ....[4]....
        /*0088*/ 	.word	0x00001150


	//   ....[5]....
        /*008c*/ 	.word	0x00001180


	//   ....[6]....
        /*0090*/ 	.word	0x00001190


	//   ....[7]....
        /*0094*/ 	.word	0x00001200


	//   ....[8]....
        /*0098*/ 	.word	0x00002000


	//   ....[9]....
        /*009c*/ 	.word	0x00002090


	//   ....[10]....
        /*00a0*/ 	.word	0x00002100


	//   ....[11]....
        /*00a4*/ 	.word	0x00002150


	//   ....[12]....
        /*00a8*/ 	.word	0x000021b0


	//   ....[13]....
        /*00ac*/ 	.word	0x00002210


	//   ....[14]....
        /*00b0*/ 	.word	0x00002270


	//   ....[15]....
        /*00b4*/ 	.word	0x000022d0


	//   ....[16]....
        /*00b8*/ 	.word	0x00002360


	//   ....[17]....
        /*00bc*/ 	.word	0x000023f0


	//----- nvinfo : EIATTR_EXIT_INSTR_OFFSETS
	.align		4
.L_2493:
        /*00c0*/ 	.byte	0x04, 0x1c
        /*00c2*/ 	.short	(.L_2495 - .L_2494)


	//   ....[0]....
.L_2494:
        /*00c4*/ 	.word	0x00001f90


	//----- nvinfo : EIATTR_MAX_THREADS
	.align		4
.L_2495:
        /*00c8*/ 	.byte	0x04, 0x05
        /*00ca*/ 	.short	(.L_2497 - .L_2496)
.L_2496:
        /*00cc*/ 	.word	0x00000080
        /*00d0*/ 	.word	0x00000001
        /*00d4*/ 	.word	0x00000001


	//----- nvinfo : EIATTR_CRS_STACK_SIZE
	.align		4
.L_2497:
        /*00d8*/ 	.byte	0x04, 0x1e
        /*00da*/ 	.short	(.L_2499 - .L_2498)
.L_2498:
        /*00dc*/ 	.word	0x00000000


	//----- nvinfo : EIATTR_CBANK_PARAM_SIZE
	.align		4
.L_2499:
        /*00e0*/ 	.byte	0x03, 0x19
        /*00e2*/ 	.short	0x0080


	//----- nvinfo : EIATTR_PARAM_CBANK
	.align		4
        /*00e4*/ 	.byte	0x04, 0x0a
        /*00e6*/ 	.short	(.L_2501 - .L_2500)
	.align		4
.L_2500:
        /*00e8*/ 	.word	index@(.nv.constant0._ZN18transformer_engine13normalization24rmsnorm_bwd_tuned_kernelINS0_13Kernel_traitsIffffjLj1024ELj1ELj4ELj1ELj16ENS0_18Kernel_traits_baseILj1024EffffjLj128EEEEELb0EEEvNS0_20BackwardKernelParamsE)
        /*00ec*/ 	.short	0x0210
        /*00ee*/ 	.short	0x0080


	//----- nvinfo : EIATTR_SW_WAR
	.align		4
.L_2501:
        /*00f0*/ 	.byte	0x04, 0x36
        /*00f2*/ 	.short	(.L_2503 - .L_2502)
.L_2502:
        /*00f4*/ 	.word	0x00000008
.L_2503:


//--------------------- .nv.info._ZN18transformer_engine13normalization33rmsnorm_bwd_finalize_tuned_kernelINS0_22Kernel_traits_finalizeILj768E13__nv_bfloat16S3_S3_fjLj1024ELj4ENS0_18Kernel_traits_baseILj768ES3_S3_S3_fjLj1024EEEEEEEvNS0_20BackwardKernelParamsE --------------------------
	.section	.nv.info._ZN18transformer_engine13normalization33rmsnorm_bwd_finalize_tuned_kernelINS0_22Kernel_traits_finalizeILj768E13__nv_bfloat16S3_S3_fjLj1024ELj4ENS0_18Kernel_traits_baseILj768ES3_S3_S3_fjLj1024EEEEEEEvNS0_20BackwardKernelParamsE,"",@"SHT_CUDA_INFO"
	.sectionflags	@""
	.align	4


	//----- nvinfo : EIATTR_CUDA_API_VERSION
	.align		4
        /*0000*/ 	.byte	0x04, 0x37
        /*0002*/ 	.short	(.L_2505 - .L_2504)
.L_2504:
        /*0004*/ 	.word	0x00000082


	//----- nvinfo : EIATTR_KPARAM_INFO
	.align		4
.L_2505:
        /*0008*/ 	.byte	0x04, 0x17
        /*000a*/ 	.short	(.L_2507 - .L_2506)
.L_2506:
        /*000c*/ 	.word	0x00000000
        /*0010*/ 	.short	0x0000
        /*0012*/ 	.short	0x0000
        /*0014*/ 	.byte	0x00, 0xf0, 0x01, 0x02


	//----- nvinfo : EIATTR_SPARSE_MMA_MASK
	.align		4
.L_2507:
        /*0018*/ 	.byte	0x03, 0x50
        /*001a*/ 	.short	0x0000


	//----- nvinfo : EIATTR_MAXREG_COUNT
	.align		4
        /*001c*/ 	.byte	0x03, 0x1b
        /*001e*/ 	.short	0x0040


	//----- nvinfo : EIATTR_NUM_BARRIERS
	.align		4
        /*0020*/ 	.byte	0x02, 0x4c
        /*0022*/ 	.byte	0x01
	.zero		1


	//----- nvinfo : EIATTR_MERCURY_ISA_VERSION
	.align		4
        /*0024*/ 	.byte	0x03, 0x5f
        /*0026*/ 	.short	0x0101


	//----- nvinfo : EIATTR_COOP_GROUP_MASK_REGIDS
	.align		4
        /*0028*/ 	.byte	0x04, 0x29
        /*002a*/ 	.short	(.L_2509 - .L_2508)


	//   ....[0]....
.L_2508:
        /*002c*/ 	.word	0xffffffff


	//   ....[1]....
        /*0030*/ 	.word	0xffffffff


	//   ....[2]....
        /*0034*/ 	.word	0xffffffff


	//   ....[3]....
        /*0038*/ 	.word	0xffffffff


	//   ....[4]....
        /*003c*/ 	.word	0xffffffff


	//   ....[5]....
        /*0040*/ 	.word	0x05000008


	//   ....[6]....
        /*0044*/ 	.word	0x05000008


	//   ....[7]....
        /*0048*/ 	.word	0x05000008


	//   ....[8]....
        /*004c*/ 	.word	0x05000008


	//   ....[9]....
        /*0050*/ 	.word	0x05000008


	//----- nvinfo : EIATTR_COOP_GROUP_INSTR_OFFSETS
	.align		4
.L_2509:
        /*0054*/ 	.byte	0x04, 0x28
        /*0056*/ 	.short	(.L_2511 - .L_2510)


	//   ....[0]....
.L_2510:
        /*0058*/ 	.word	0x00000650


	//   ....[1]....
        /*005c*/ 	.word	0x00000670


	//   ....[2]....
        /*0060*/ 	.word	0x00000690


	//   ....[3]....
        /*0064*/ 	.word	0x000006b0


	//   ....[4]....
        /*0068*/ 	.word	0x000006d0


	//   ....[5]....
        /*006c*/ 	.word	0x00000870


	//   ....[6]....
        /*0070*/ 	.word	0x000008e0


	//   ....[7]....
        /*0074*/ 	.word	0x00000950


	//   ....[8]....
        /*0078*/ 	.word	0x000009c0


	//   ....[9]....
        /*007c*/ 	.word	0x00000a30


	//----- nvinfo : EIATTR_EXIT_INSTR_OFFSETS
	.align		4
.L_2511:
        /*0080*/ 	.byte	0x04, 0x1c
        /*0082*/ 	.short	(.L_2513 - .L_2512)


	//   ....[0]....
.L_2512:
        /*0084*/ 	.word	0x00000070


	//   ....[1]....
        /*0088*/ 	.word	0x00000820


	//----- nvinfo : EIATTR_MAX_THREADS
	.align		4
.L_2513:
        /*008c*/ 	.byte	0x04, 0x05
        /*008e*/ 	.short	(.L_2515 - .L_2514)
.L_2514:
        /*0090*/ 	.word	0x00000400
        /*0094*/ 	.word	0x00000001
        /*0098*/ 	.word	0x00000001


	//----- nvinfo : EIATTR_CRS_STACK_SIZE
	.align		4
.L_2515:
        /*009c*/ 	.byte	0x04, 0x1e
        /*009e*/ 	.short	(.L_2517 - .L_2516)
.L_2516:
        /*00a0*/ 	.word	0x00000000


	//----- nvinfo : EIATTR_CBANK_PARAM_SIZE
	.align		4
.L_2517:
        /*00a4*/ 	.byte	0x03, 0x19
        /*00a6*/ 	.short	0x0080


	//----- nvinfo : EIATTR_PARAM_CBANK
	.align		4
        /*00a8*/ 	.byte	0x04, 0x0a
        /*00aa*/ 	.short	(.L_2519 - .L_2518)
	.align		4
.L_2518:
        /*00ac*/ 	.word	index@(.nv.constant0._ZN18transformer_engine13normalization33rmsnorm_bwd_finalize_tuned_kernelINS0_22Kernel_traits_finalizeILj768E13__nv_bfloat16S3_S3_fjLj1024ELj4ENS0_18Kernel_traits_baseILj768ES3_S3_S3_fjLj1024EEEEEEEvNS0_20BackwardKernelParamsE)
        /*00b0*/ 	.short	0x0210
        /*00b2*/ 	.short	0x0080


	//----- nvinfo : EIATTR_SW_WAR
	.align		4
.L_2519:
        /*00b4*/ 	.byte	0x04, 0x36
        /*00b6*/ 	.short	(.L_2521 - .L_2520)
.L_2520:
        /*00b8*/ 	.word	0x00000008
.L_2521:


//--------------------- .nv.info._ZN18transformer_engine13normalization24rmsnorm_bwd_tuned_kernelINS0_13Kernel_traitsI13__nv_bfloat16S3_S3_fjLj768ELj1ELj4ELj1ELj16ENS0_18Kernel_traits_baseILj768ES3_S3_S3_fjLj128EEEEELb0EEEvNS0_20BackwardKernelParamsE --------------------------
	.section	.nv.info._ZN18transformer_engine13normalization24rmsnorm_bwd_tuned_kernelINS0_13Kernel_traitsI13__nv_bfloat16S3_S3_fjLj768ELj1ELj4ELj1ELj16ENS0_18Kernel_traits_baseILj768ES3_S3_S3_fjLj128EEEEELb0EEEvNS0_20BackwardKernelParamsE,"",@"SHT_CUDA_INFO"
	.sectionflags	@""
	.align	4


	//----- nvinfo : EIATTR_CUDA_API_VERSION
	.align		4
        /*0000*/ 	.byte	0x04, 0x37
        /*0002*/ 	.short	(.L_2523 - .L_2522)
.L_2522:
        /*0004*/ 	.word	0x00000082


	//----- nvinfo : EIATTR_KPARAM_INFO
	.align		4
.L_2523:
        /*0008*/ 	.byte	0x04, 0x17
        /*000a*/ 	.short	(.L_2525 - .L_2524)
.L_2524:
        /*000c*/ 	.word	0x00000000
        /*0010*/ 	.short	0x0000
        /*0012*/ 	.short	0x0000
        /*0014*/ 	.byte	0x00, 0xf0, 0x01, 0x02


	//----- nvinfo : EIATTR_SPARSE_MMA_MASK
	.align		4
.L_2525:
        /*0018*/ 	.byte	0x03, 0x50
        /*001a*/ 	.short	0x0000


	//----- nvinfo : EIATTR_MAXREG_COUNT
	.align		4
        /*001c*/ 	.byte	0x03, 0x1b
        /*001e*/ 	.short	0x00ff


	//----- nvinfo : EIATTR_NUM_BARRIERS
	.align		4
        /*0020*/ 	.byte	0x02, 0x4c
        /*0022*/ 	.byte	0x01
	.zero		1


	//----- nvinfo : EIATTR_MERCURY_ISA_VERSION
	.align		4
        /*0024*/ 	.byte	0x03, 0x5f
        /*0026*/ 	.short	0x0101


	//----- nvinfo : EIATTR_COOP_GROUP_MASK_REGIDS
	.align		4
        /*0028*/ 	.byte	0x04, 0x29
        /*002a*/ 	.short	(.L_2527 - .L_2526)


	//   ....[0]....
.L_2526:
        /*002c*/ 	.word	0xffffffff


	//   ....[1]....
        /*0030*/ 	.word	0xffffffff


	//   ....[2]....
        /*0034*/ 	.word	0xffffffff


	//   ....[3]....
        /*0038*/ 	.word	0xffffffff


	//   ....[4]....
        /*003c*/ 	.word	0xffffffff


	//   ....[5]....
        /*0040*/ 	.word	0xffffffff


	//   ....[6]....
        /*0044*/ 	.word	0xffffffff


	//   ....[7]....
        /*0048*/ 	.word	0xffffffff


	//   ....[8]....
        /*004c*/ 	.word	0x0500006b


	//   ....[9]....
        /*0050*/ 	.word	0x0500006b


	//   ....[10]....
        /*0054*/ 	.word	0x0500006b


	//   ....[11]....
        /*0058*/ 	.word	0x0500006b


	//   ....[12]....
        /*005c*/ 	.word	0x0500006b


	//   ....[13]....
        /*0060*/ 	.word	0x0500006b


	//   ....[14]....
        /*0064*/ 	.word	0x0500006b


	//   ....[15]....
        /*0068*/ 	.word	0x0500006b


	//   ....[16]....
        /*006c*/ 	.word	0x0500006b


	//   ....[17]....
        /*0070*/ 	.word	0x0500006b


	//----- nvinfo : EIATTR_COOP_GROUP_INSTR_OFFSETS
	.align		4
.L_2527:
        /*0074*/ 	.byte	0x04, 0x28
        /*0076*/ 	.short	(.L_2529 - .L_2528)


	//   ....[0]....
.L_2528:
        /*0078*/ 	.word	0x00001260


	//   ....[1]....
        /*007c*/ 	.word	0x000012a0


	//   ....[2]....
        /*0080*/ 	.word	0x000012b0


	//   ....[3]....
        /*0084*/ 	.word	0x000012e0


	//   ....[4]....
        /*0088*/ 	.word	0x000012f0


	//   ....[5]....
        /*008c*/ 	.word	0x00001320


	//   ....[6]....
        /*0090*/ 	.word	0x00001330


	//   ....[7]....
        /*0094*/ 	.word	0x000013a0


	//   ....[8]....
        /*0098*/ 	.word	0x00001f10


	//   ....[9]....
        /*009c*/ 	.word	0x00001fa0


	//   ....[10]....
        /*00a0*/ 	.word	0x00002010


	//   ....[11]....
        /*00a4*/ 	.word	0x00002060


	//   ....[12]....
        /*00a8*/ 	.word	0x000020c0


	//   ....[13]....
        /*00ac*/ 	.word	0x00002120


	//   ....[14]....
        /*00b0*/ 	.word	0x00002180


	//   ....[15]....
        /*00b4*/ 	.word	0x000021e0


	//   ....[16]....
        /*00b8*/ 	.word	0x00002270


	//   ....[17]....
        /*00bc*/ 	.word	0x00002300


	//----- nvinfo : EIATTR_EXIT_INSTR_OFFSETS
	.align		4
.L_2529:
        /*00c0*/ 	.byte	0x04, 0x1c
        /*00c2*/ 	.short	(.L_2531 - .L_2530)


	//   ....[0]....
.L_2530:
        /*00c4*/ 	.word	0x00001ea0


	//----- nvinfo : EIATTR_MAX_THREADS
	.align		4
.L_2531:
        /*00c8*/ 	.byte	0x04, 0x05
        /*00ca*/ 	.short	(.L_2533 - .L_2532)
.L_2532:
        /*00cc*/ 	.word	0x00000080
        /*00d0*/ 	.word	0x00000001
        /*00d4*/ 	.word	0x00000001


	//----- nvinfo : EIATTR_CRS_STACK_SIZE
	.align		4
.L_2533:
        /*00d8*/ 	.byte	0x04, 0x1e
        /*00da*/ 	.short	(.L_2535 - .L_2534)
.L_2534:
        /*00dc*/ 	.word	0x00000000


	//----- nvinfo : EIATTR_CBANK_PARAM_SIZE
	.align		4
.L_2535:
        /*00e0*/ 	.byte	0x03, 0x19
        /*00e2*/ 	.short	0x0080


	//----- nvinfo : EIATTR_PARAM_CBANK
	.align		4
        /*00e4*/ 	.byte	0x04, 0x0a
        /*00e6*/ 	.short	(.L_2537 - .L_2536)
	.align		4
.L_2536:
        /*00e8*/ 	.word	index@(.nv.constant0._ZN18transformer_engine13normalization24rmsnorm_bwd_tuned_kernelINS0_13Kernel_traitsI13__nv_bfloat16S3_S3_fjLj768ELj1ELj4ELj1ELj16ENS0_18Kernel_traits_baseILj768ES3_S3_S3_fjLj128EEEEELb0EEEvNS0_20BackwardKernelParamsE)
        /*00ec*/ 	.short	0x0210
        /*00ee*/ 	.short	0x0080


	//----- nvinfo : EIATTR_SW_WAR
	.align		4
.L_2537:
        /*00f0*/ 	.byte	0x04, 0x36
        /*00f2*/ 	.short	(.L_2539 - .L_2538)
.L_2538:
        /*00f4*/ 	.word	0x00000008
.L_2539:


//--------------------- .nv.info._ZN18transformer_engine13normalization33rmsnorm_bwd_finalize_tuned_kernelINS0_22Kernel_traits_finalizeILj768E6__halfS3_S3_fjLj1024ELj4ENS0_18Kernel_traits_baseILj768ES3_S3_S3_fjLj1024EEEEEEEvNS0_20BackwardKernelParamsE --------------------------
	.section	.nv.info._ZN18transformer_engine13normalization33rmsnorm_bwd_finalize_tuned_kernelINS0_22Kernel_traits_finalizeILj768E6__halfS3_S3_fjLj1024ELj4ENS0_18Kernel_traits_baseILj768ES3_S3_S3_fjLj1024EEEEEEEvNS0_20BackwardKernelParamsE,"",@"SHT_CUDA_INFO"
	.sectionflags	@""
	.align	4


	//----- nvinfo : EIATTR_CUDA_API_VERSION
	.align		4
        /*0000*/ 	.byte	0x04, 0x37
        /*0002*/ 	.short	(.L_2541 - .L_2540)
.L_2540:
        /*0004*/ 	.word	0x00000082


	//----- nvinfo : EIATTR_KPARAM_INFO
	.align		4
.L_2541:
        /*0008*/ 	.byte	0x04, 0x17
        /*000a*/ 	.short	(.L_2543 - .L_2542)
.L_2542:
        /*000c*/ 	.word	0x00000000
        /*0010*/ 	.short	0x0000
        /*0012*/ 	.short	0x0000
        /*0014*/ 	.byte	0x00, 0xf0, 0x01, 0x02


	//----- nvinfo : EIATTR_SPARSE_MMA_MASK
	.align		4
.L_2543:
        /*0018*/ 	.byte	0x03, 0x50
        /*001a*/ 	.short	0x0000


	//----- nvinfo : EIATTR_MAXREG_COUNT
	.align		4
        /*001c*/ 	.byte	0x03, 0x1b
        /*001e*/ 	.short	0x0040


	//----- nvinfo : EIATTR_NUM_BARRIERS
	.align		4
        /*0020*/ 	.byte	0x02, 0x4c
        /*0022*/ 	.byte	0x01
	.zero		1


	//----- nvinfo : EIATTR_MERCURY_ISA_VERSION
	.align		4
        /*0024*/ 	.byte	0x03, 0x5f
        /*0026*/ 	.short	0x0101


	//----- nvinfo : EIATTR_COOP_GROUP_MASK_REGIDS
	.align		4
        /*0028*/ 	.byte	0x04, 0x29
        /*002a*/ 	.short	(.L_2545 - .L_2544)


	//   ....[0]....
.L_2544:
        /*002c*/ 	.word	0xffffffff


	//   ....[1]....
        /*0030*/ 	.word	0xffffffff


	//   ....[2]....
        /*0034*/ 	.word	0xffffffff


	//   ....[3]....
        /*0038*/ 	.word	0xffffffff


	//   ....[4]....
        /*003c*/ 	.word	0xffffffff


	//   ....[5]....
        /*0040*/ 	.word	0x05000008


	//   ....[6]....
        /*0044*/ 	.word	0x05000008


	//   ....[7]....
        /*0048*/ 	.word	0x05000008


	//   ....[8]....
        /*004c*/ 	.word	0x05000008


	//   ....[9]....
        /*0050*/ 	.word	0x05000008


	//----- nvinfo : EIATTR_COOP_GROUP_INSTR_OFFSETS
	.align		4
.L_2545:
        /*0054*/ 	.byte	0x04, 0x28
        /*0056*/ 	.short	(.L_2547 - .L_2546)


	//   ....[0]....
.L_2546:
        /*0058*/ 	.word	0x00000650


	//   ....[1]....
        /*005c*/ 	.word	0x00000670


	//   ....[2]....
        /*0060*/ 	.word	0x00000690


	//   ....[3]....
        /*0064*/ 	.word	0x000006b0


	//   ....[4]....
        /*0068*/ 	.word	0x000006d0


	//   ....[5]....
        /*006c*/ 	.word	0x00000870


	//   ....[6]....
        /*0070*/ 	.word	0x000008e0


	//   ....[7]....
        /*0074*/ 	.word	0x00000950


	//   ....[8]....
        /*0078*/ 	.word	0x000009c0


	//   ....[9]....
        /*007c*/ 	.word	0x00000a30


	//----- nvinfo : EIATTR_EXIT_INSTR_OFFSETS
	.align		4
.L_2547:
        /*0080*/ 	.byte	0x04, 0x1c
        /*0082*/ 	.short	(.L_2549 - .L_2548)


	//   ....[0]....
.L_2548:
        /*0084*/ 	.word	0x00000070


	//   ....[1]....
        /*0088*/ 	.word	0x00000820


	//----- nvinfo : EIATTR_MAX_THREADS
	.align		4
.L_2549:
        /*008c*/ 	.byte	0x04, 0x05
        /*008e*/ 	.short	(.L_2551 - .L_2550)
.L_2550:
        /*0090*/ 	.word	0x00000400
        /*0094*/ 	.word	0x00000001
        /*0098*/ 	.word	0x00000001


	//----- nvinfo : EIATTR_CRS_STACK_SIZE
	.align		4
.L_2551:
        /*009c*/ 	.byte	0x04, 0x1e
        /*009e*/ 	.short	(.L_2553 - .L_2552)
.L_2552:
        /*00a0*/ 	.word	0x00000000


	//----- nvinfo : EIATTR_CBANK_PARAM_SIZE
	.align		4
.L_2553:
        /*00a4*/ 	.byte	0x03, 0x19
        /*00a6*/ 	.short	0x0080


	//----- nvinfo : EIATTR_PARAM_CBANK
	.align		4
        /*00a8*/ 	.byte	0x04, 0x0a
        /*00aa*/ 	.short	(.L_2555 - .L_2554)
	.align		4
.L_2554:
        /*00ac*/ 	.word	index@(.nv.constant0._ZN18transformer_engine13normalization33rmsnorm_bwd_finalize_tuned_kernelINS0_22Kernel_traits_finalizeILj768E6__halfS3_S3_fjLj1024ELj4ENS0_18Kernel_traits_baseILj768ES3_S3_S3_fjLj1024EEEEEEEvNS0_20BackwardKernelParamsE)
        /*00b0*/ 	.short	0x0210
        /*00b2*/ 	.short	0x0080


	//----- nvinfo : EIATTR_SW_WAR
	.align		4
.L_2555:
        /*00b4*/ 	.byte	0x04, 0x36
        /*00b6*/ 	.short	(.L_2557 - .L_2556)
.L_2556:
        /*00b8*/ 	.word	0x00000008
.L_2557:


//--------------------- .nv.info._ZN18transformer_engine13normalization24rmsnorm_bwd_tuned_kernelINS0_13Kernel_traitsI6__halfS3_S3_fjLj768ELj1ELj4ELj1ELj16ENS0_18Kernel_traits_baseILj768ES3_S3_S3_fjLj128EEEEELb0EEEvNS0_20BackwardKernelParamsE --------------------------
	.section	.nv.info._ZN18transformer_engine13normalization24rmsnorm_bwd_tuned_kernelINS0_13Kernel_traitsI6__halfS3_S3_fjLj768ELj1ELj4ELj1ELj16ENS0_18Kernel_traits_baseILj768ES3_S3_S3_fjLj128EEEEELb0EEEvNS0_20BackwardKernelParamsE,"",@"SHT_CUDA_INFO"
	.sectionflags	@""
	.align	4


	//----- nvinfo : EIATTR_CUDA_API_VERSION
	.align		4
        /*0000*/ 	.byte	0x04, 0x37
        /*0002*/ 	.short	(.L_2559 - .L_2558)
.L_2558:
        /*0004*/ 	.word	0x00000082


	//----- nvinfo : EIATTR_KPARAM_INFO
	.align		4
.L_2559:
        /*0008*/ 	.byte	0x04, 0x17
        /*000a*/ 	.short	(.L_2561 - .L_2560)
.L_2560:
        /*000c*/ 	.word	0x00000000
        /*0010*/ 	.short	0x0000
        /*0012*/ 	.short	0x0000
        /*0014*/ 	.byte	0x00, 0xf0, 0x01, 0x02


	//----- nvinfo : EIATTR_SPARSE_MMA_MASK
	.align		4
.L_2561:
        /*0018*/ 	.byte	0x03, 0x50
        /*001a*/ 	.short	0x0000


	//----- nvinfo : EIATTR_MAXREG_COUNT
	.align		4
        /*001c*/ 	.byte	0x03, 0x1b
        /*001e*/ 	.short	0x00ff


	//----- nvinfo : EIATTR_NUM_BARRIERS
	.align		4
        /*0020*/ 	.byte	0x02, 0x4c
        /*0022*/ 	.byte	0x01
	.zero		1


	//----- nvinfo : EIATTR_MERCURY_ISA_VERSION
	.align		4
        /*0024*/ 	.byte	0x03, 0x5f
        /*0026*/ 	.short	0x0101


	//----- nvinfo : EIATTR_COOP_GROUP_MASK_REGIDS
	.align		4
        /*0028*/ 	.byte	0x04, 0x29
        /*002a*/ 	.short	(.L_2563 - .L_2562)


	//   ....[0]....
.L_2562:
        /*002c*/ 	.word	0xffffffff


	//   ....[1]....
        /*0030*/ 	.word	0xffffffff


	//   ....[2]....
        /*0034*/ 	.word	0xffffffff


	//   ....[3]....
        /*0038*/ 	.word	0xffffffff


	//   ....[4]....
        /*003c*/ 	.word	0xffffffff


	//   ....[5]....
        /*0040*/ 	.word	0xffffffff


	//   ....[6]....
        /*0044*/ 	.word	0xffffffff


	//   ....[7]....
        /*0048*/ 	.word	0xffffffff


	//   ....[8]....
        /*004c*/ 	.word	0x0500006b


	//   ....[9]....
        /*0050*/ 	.word	0x0500006b


	//   ....[10]....
        /*0054*/ 	.word	0x0500006b


	//   ....[11]....
        /*0058*/ 	.word	0x0500006b


	//   ....[12]....
        /*005c*/ 	.word	0x0500006b


	//   ....[13]....
        /*0060*/ 	.word	0x0500006b


	//   ....[14]....
        /*0064*/ 	.word	0x0500006b


	//   ....[15]....
        /*0068*/ 	.word	0x0500006b


	//   ....[16]....
        /*006c*/ 	.word	0x0500006b


	//   ....[17]....
        /*0070*/ 	.word	0x0500006b


	//----- nvinfo : EIATTR_COOP_GROUP_INSTR_OFFSETS
	.align		4
.L_2563:
        /*0074*/ 	.byte	0x04, 0x28
        /*0076*/ 	.short	(.L_2565 - .L_2564)


	//   ....[0]....
.L_2564:
        /*0078*/ 	.word	0x00001020


	//   ....[1]....
        /*007c*/ 	.word	0x00001060


	//   ....[2]....
        /*0080*/ 	.word	0x00001070


	//   ....[3]....
        /*0084*/ 	.word	0x000010a0


	//   ....[4]....
        /*0088*/ 	.word	0x000010b0


	//   ....[5]....
        /*008c*/ 	.word	0x000010e0


	//   ....[6]....
        /*0090*/ 	.word	0x000010f0


	//   ....[7]....
        /*0094*/ 	.word	0x00001160


	//   ....[8]....
        /*0098*/ 	.word	0x00001cd0


	//   ....[9]....
        /*009c*/ 	.word	0x00001d60


	//   ....[10]....
        /*00a0*/ 	.word	0x00001dd0


	//   ....[11]....
        /*00a4*/ 	.word	0x00001e20


	//   ....[12]....
        /*00a8*/ 	.word	0x00001e80


	//   ....[13]....
        /*00ac*/ 	.word	0x00001ee0


	//   ....[14]....
        /*00b0*/ 	.word	0x00001f40


	//   ....[15]....
        /*00b4*/ 	.word	0x00001fa0


	//   ....[16]....
        /*00b8*/ 	.word	0x00002030


	//   ....[17]....
        /*00bc*/ 	.word	0x000020c0


	//----- nvinfo : EIATTR_EXIT_INSTR_OFFSETS
	.align		4
.L_2565:
        /*00c0*/ 	.byte	0x04, 0x1c
        /*00c2*/ 	.short	(.L_2567 - .L_2566)


	//   ....[0]....
.L_2566:
        /*00c4*/ 	.word	0x00001c60


	//----- nvinfo : EIATTR_MAX_THREADS
	.align		4
.L_2567:
        /*00c8*/ 	.byte	0x04, 0x05
        /*00ca*/ 	.short	(.L_2569 - .L_2568)
.L_2568:
        /*00cc*/ 	.word	0x00000080
        /*00d0*/ 	.word	0x00000001
        /*00d4*/ 	.word	0x00000001


	//----- nvinfo : EIATTR_CRS_STACK_SIZE
	.align		4
.L_2569:
        /*00d8*/ 	.byte	0x04, 0x1e
        /*00da*/ 	.short	(.L_2571 - .L_2570)
.L_2570:
        /*00dc*/ 	.word	0x00000000


	//----- nvinfo : EIATTR_CBANK_PARAM_SIZE
	.align		4
.L_2571:
        /*00e0*/ 	.byte	0x03, 0x19
        /*00e2*/ 	.short	0x0080


	//----- nvinfo : EIATTR_PARAM_CBANK
	.align		4
        /*00e4*/ 	.byte	0x04, 0x0a
        /*00e6*/ 	.short	(.L_2573 - .L_2572)
	.align		4
.L_2572:
        /*00e8*/ 	.word	index@(.nv.constant0._ZN18transformer_engine13normalization24rmsnorm_bwd_tuned_kernelINS0_13Kernel_traitsI6__halfS3_S3_fjLj768ELj1ELj4ELj1ELj16ENS0_18Kernel_traits_baseILj768ES3_S3_S3_fjLj128EEEEELb0EEEvNS0_20BackwardKernelParamsE)
        /*00ec*/ 	.short	0x0210
        /*00ee*/ 	.short	0x0080


	//----- nvinfo : EIATTR_SW_WAR
	.align		4
.L_2573:
        /*00f0*/ 	.byte	0x04, 0x36
        /*00f2*/ 	.short	(.L_2575 - .L_2574)
.L_2574:
        /*00f4*/ 	.word	0x00000008
.L_2575:


//--------------------- .nv.info._ZN18transformer_engine13normalization33rmsnorm_bwd_finalize_tuned_kernelINS0_22Kernel_traits_finalizeILj768EffffjLj1024ELj4ENS0_18Kernel_traits_baseILj768EffffjLj1024EEEEEEEvNS0_20BackwardKernelParamsE --------------------------
	.section	.nv.info._ZN18transformer_engine13normalization33rmsnorm_bwd_finalize_tuned_kernelINS0_22Kernel_traits_finalizeILj768EffffjLj1024ELj4ENS0_18Kernel_traits_baseILj768EffffjLj1024EEEEEEEvNS0_20BackwardKernelParamsE,"",@"SHT_CUDA_INFO"
	.sectionflags	@""
	.align	4


	//----- nvinfo : EIATTR_CUDA_API_VERSION
	.align		4
        /*0000*/ 	.byte	0x04, 0x37
        /*0002*/ 	.short	(.L_2577 - .L_2576)
.L_2576:
        /*0004*/ 	.word	0x00000082


	//----- nvinfo : EIATTR_KPARAM_INFO
	.align		4
.L_2577:
        /*0008*/ 	.byte	0x04, 0x17
        /*000a*/ 	.short	(.L_2579 - .L_2578)
.L_2578:
        /*000c*/ 	.word	0x00000000
        /*0010*/ 	.short	0x0000
        /*0012*/ 	.short	0x0000
        /*0014*/ 	.byte	0x00, 0xf0, 0x01, 0x02


	//----- nvinfo : EIATTR_SPARSE_MMA_MASK
	.align		4
.L_2579:
        /*0018*/ 	.byte	0x03, 0x50
        /*001a*/ 	.short	0x0000


	//----- nvinfo : EIATTR_MAXREG_COUNT
	.align		4
        /*001c*/ 	.byte	0x03, 0x1b
        /*001e*/ 	.short	0x0040


	//----- nvinfo : EIATTR_NUM_BARRIERS
	.align		4
        /*0020*/ 	.byte	0x02, 0x4c
        /*0022*/ 	.byte	0x01
	.zero		1


	//----- nvinfo : EIATTR_MERCURY_ISA_VERSION
	.align		4
        /*0024*/ 	.byte	0x03, 0x5f
        /*0026*/ 	.short	0x0101


	//----- nvinfo : EIATTR_COOP_GROUP_MASK_REGIDS
	.align		4
        /*0028*/ 	.byte	0x04, 0x29
        /*002a*/ 	.short	(.L_2581 - .L_2580)


	//   ....[0]....
.L_2580:
        /*002c*/ 	.word	0xffffffff


	//   ....[1]....
        /*0030*/ 	.word	0xffffffff


	//   ....[2]....
        /*0034*/ 	.word	0xffffffff


	//   ....[3]....
        /*0038*/ 	.word	0xffffffff


	//   ....[4]....
        /*003c*/ 	.word	0xffffffff


	//   ....[5]....
        /*0040*/ 	.word	0x05000008


	//   ....[6]....
        /*0044*/ 	.word	0x05000008


	//   ....[7]....
        /*0048*/ 	.word	0x05000008


	//   ....[8]....
        /*004c*/ 	.word	0x05000008


	//   ....[9]....
        /*0050*/ 	.word	0x05000008


	//----- nvinfo : EIATTR_COOP_GROUP_INSTR_OFFSETS
	.align		4
.L_2581:
        /*0054*/ 	.byte	0x04, 0x28
        /*0056*/ 	.short	(.L_2583 - .L_2582)


	//   ....[0]....
.L_2582:
        /*0058*/ 	.word	0x00000650


	//   ....[1]....
        /*005c*/ 	.word	0x00000670


	//   ....[2]....
        /*0060*/ 	.word	0x00000690


	//   ....[3]....
        /*0064*/ 	.word	0x000006b0


	//   ....[4]....
        /*0068*/ 	.word	0x000006d0


	//   ....[5]....
        /*006c*/ 	.word	0x00000830


	//   ....[6]....
        /*0070*/ 	.word	0x000008a0


	//   ....[7]....
        /*0074*/ 	.word	0x00000910


	//   ....[8]....
        /*0078*/ 	.word	0x00000980


	//   ....[9]....
        /*007c*/ 	.word	0x000009f0


	//----- nvinfo : EIATTR_EXIT_INSTR_OFFSETS
	.align		4
.L_2583:
        /*0080*/ 	.byte	0x04, 0x1c
        /*0082*/ 	.short	(.L_2585 - .L_2584)


	//   ....[0]....
.L_2584:
        /*0084*/ 	.word	0x00000070


	//   ....[1]....
        /*0088*/ 	.word	0x000007e0


	//----- nvinfo : EIATTR_MAX_THREADS
	.align		4
.L_2585:
        /*008c*/ 	.byte	0x04, 0x05
        /*008e*/ 	.short	(.L_2587 - .L_2586)
.L_2586:
        /*0090*/ 	.word	0x00000400
        /*0094*/ 	.word	0x00000001
        /*0098*/ 	.word	0x00000001


	//----- nvinfo : EIATTR_CRS_STACK_SIZE
	.align		4
.L_2587:
        /*009c*/ 	.byte	0x04, 0x1e
        /*009e*/ 	.short	(.L_2589 - .L_2588)
.L_2588:
        /*00a0*/ 	.word	0x00000000


	//----- nvinfo : EIATTR_CBANK_PARAM_SIZE
	.align		4
.L_2589:
        /*00a4*/ 	.byte	0x03, 0x19
        /*00a6*/ 	.short	0x0080


	//----- nvinfo : EIATTR_PARAM_CBANK
	.align		4
        /*00a8*/ 	.byte	0x04, 0x0a
        /*00aa*/ 	.short	(.L_2591 - .L_2590)
	.align		4
.L_2590:
        /*00ac*/ 	.word	index@(.nv.constant0._ZN18transformer_engine13normalization33rmsnorm_bwd_finalize_tuned_kernelINS0_22Kernel_traits_finalizeILj768EffffjLj1024ELj4ENS0_18Kernel_traits_baseILj768EffffjLj1024EEEEEEEvNS0_20BackwardKernelParamsE)
        /*00b0*/ 	.short	0x0210
        /*00b2*/ 	.short	0x0080


	//----- nvinfo : EIATTR_SW_WAR
	.align		4
.L_2591:
        /*00b4*/ 	.byte	0x04, 0x36
        /*00b6*/ 	.short	(.L_2593 - .L_2592)
.L_2592:
        /*00b8*/ 	.word	0x00000008
.L_2593:


//--------------------- .nv.info._ZN18transformer_engine13normalization24rmsnorm_bwd_tuned_kernelINS0_13Kernel_traitsIffffjLj768ELj1ELj4ELj1ELj16ENS0_18Kernel_traits_baseILj768EffffjLj128EEEEELb0EEEvNS0_20BackwardKernelParamsE --------------------------
	.section	.nv.info._ZN18transformer_engine13normalization24rmsnorm_bwd_tuned_kernelINS0_13Kernel_traitsIffffjLj768ELj1ELj4ELj1ELj16ENS0_18Kernel_traits_baseILj768EffffjLj128EEEEELb0EEEvNS0_20BackwardKernelParamsE,"",@"SHT_CUDA_INFO"
	.sectionflags	@""
	.align	4


	//----- nvinfo : EIATTR_CUDA_API_VERSION
	.align		4
        /*0000*/ 	.byte	0x04, 0x37
        /*0002*/ 	.short	(.L_2595 - .L_2594)
.L_2594:
        /*0004*/ 	.word	0x00000082


	//----- nvinfo : EIATTR_KPARAM_INFO
	.align		4
.L_2595:
        /*0008*/ 	.byte	0x04, 0x17
        /*000a*/ 	.short	(.L_2597 - .L_2596)
.L_2596:
        /*000c*/ 	.word	0x00000000
        /*0010*/ 	.short	0x0000
        /*0012*/ 	.short	0x0000
        /*0014*/ 	.byte	0x00, 0xf0, 0x01, 0x02


	//----- nvinfo : EIATTR_SPARSE_MMA_MASK
	.align		4
.L_2597:
        /*0018*/ 	.byte	0x03, 0x50
        /*001a*/ 	.short	0x0000


	//----- nvinfo : EIATTR_MAXREG_COUNT
	.align		4
        /*001c*/ 	.byte	0x03, 0x1b
        /*001e*/ 	.short	0x00ff


	//----- nvinfo : EIATTR_NUM_BARRIERS
	.align		4
        /*0020*/ 	.byte	0x02, 0x4c
        /*0022*/ 	.byte	0x01
	.zero		1


	//----- nvinfo : EIATTR_MERCURY_ISA_VERSION
	.align		4
        /*0024*/ 	.byte	0x03, 0x5f
        /*0026*/ 	.short	0x0101


	//----- nvinfo : EIATTR_COOP_GROUP_MASK_REGIDS
	.align		4
        /*0028*/ 	.byte	0x04, 0x29
        /*002a*/ 	.short	(.L_2599 - .L_2598)


	//   ....[0]....
.L_2598:
        /*002c*/ 	.word	0xffffffff


	//   ....[1]....
        /*0030*/ 	.word	0xffffffff


	//   ....[2]....
        /*0034*/ 	.word	0xffffffff


	//   ....[3]....
        /*0038*/ 	.word	0xffffffff


	//   ....[4]....
        /*003c*/ 	.word	0xffffffff


	//   ....[5]....
        /*0040*/ 	.word	0xffffffff


	//   ....[6]....
        /*0044*/ 	.word	0xffffffff


	//   ....[7]....
        /*0048*/ 	.word	0xffffffff


	//   ....[8]....
        /*004c*/ 	.word	0x0500006e


	//   ....[9]....
        /*0050*/ 	.word	0x0500006e


	//   ....[10]....
        /*0054*/ 	.word	0x0500006e


	//   ....[11]....
        /*0058*/ 	.word	0x0500006e


	//   ....[12]....
        /*005c*/ 	.word	0x0500006e


	//   ....[13]....
        /*0060*/ 	.word	0x0500006e


	//   ....[14]....
        /*0064*/ 	.word	0x0500006e


	//   ....[15]....
        /*0068*/ 	.word	0x0500006e


	//   ....[16]....
        /*006c*/ 	.word	0x0500006e


	//   ....[17]....
        /*0070*/ 	.word	0x0500006e


	//----- nvinfo : EIATTR_COOP_GROUP_INSTR_OFFSETS
	.align		4
.L_2599:
        /*0074*/ 	.byte	0x04, 0x28
        /*0076*/ 	.short	(.L_2601 - .L_2600)


	//   ....[0]....
.L_2600:
        /*0078*/ 	.word	0x00000d00


	//   ....[1]....
        /*007c*/ 	.word	0x00000d40


	//   ....[2]....
        /*0080*/ 	.word	0x00000d50


	//   ....[3]....
        /*0084*/ 	.word	0x00000d80


	//   ....[4]....
        /*0088*/ 	.word	0x00000d90


	//   ....[5]....
        /*008c*/ 	.word	0x00000dc0


	//   ....[6]....
        /*0090*/ 	.word	0x00000dd0


	//   ....[7]....
        /*0094*/ 	.word	0x00000e40


	//   ....[8]....
        /*0098*/ 	.word	0x00001950


	//   ....[9]....
        /*009c*/ 	.word	0x000019e0


	//   ....[10]....
        /*00a0*/ 	.word	0x00001a50


	//   ....[11]....
        /*00a4*/ 	.word	0x00001aa0


	//   ....[12]....
        /*00a8*/ 	.word	0x00001b00


	//   ....[13]....
        /*00ac*/ 	.word	0x00001b60


	//   ....[14]....
        /*00b0*/ 	.word	0x00001bc0


	//   ....[15]....
        /*00b4*/ 	.word	0x00001c20


	//   ....[16]....
        /*00b8*/ 	.word	0x00001cb0


	//   ....[17]....
        /*00bc*/ 	.word	0x00001d40


	//----- nvinfo : EIATTR_EXIT_INSTR_OFFSETS
	.align		4
.L_2601:
        /*00c0*/ 	.byte	0x04, 0x1c
        /*00c2*/ 	.short	(.L_2603 - .L_2602)


	//   ....[0]....
.L_2602:
        /*00c4*/ 	.word	0x000018e0


	//----- nvinfo : EIATTR_MAX_THREADS
	.align		4
.L_2603:
        /*00c8*/ 	.byte	0x04, 0x05
        /*00ca*/ 	.short	(.L_2605 - .L_2604)
.L_2604:
        /*00cc*/ 	.word	0x00000080
        /*00d0*/ 	.word	0x00000001
        /*00d4*/ 	.word	0x00000001


	//----- nvinfo : EIATTR_CRS_STACK_SIZE
	.align		4
.L_2605:
        /*00d8*/ 	.byte	0x04, 0x1e
        /*00da*/ 	.short	(.L_2607 - .L_2606)
.L_2606:
        /*00dc*/ 	.word	0x00000000


	//----- nvinfo : EIATTR_CBANK_PARAM_SIZE
	.align		4
.L_2607:
        /*00e0*/ 	.byte	0x03, 0x19
        /*00e2*/ 	.short	0x0080


	//----- nvinfo : EIATTR_PARAM_CBANK
	.align		4
        /*00e4*/ 	.byte	0x04, 0x0a
        /*00e6*/ 	.short	(.L_2609 - .L_2608)
	.align		4
.L_2608:
        /*00e8*/ 	.word	index@(.nv.constant0._ZN18transformer_engine13normalization24rmsnorm_bwd_tuned_kernelINS0_13Kernel_traitsIffffjLj768ELj1ELj4ELj1ELj16ENS0_18Kernel_traits_baseILj768EffffjLj128EEEEELb0EEEvNS0_20BackwardKernelParamsE)
        /*00ec*/ 	.short	0x0210
        /*00ee*/ 	.short	0x0080


	//----- nvinfo : EIATTR_SW_WAR
	.align		4
.L_2609:
        /*00f0*/ 	.byte	0x04, 0x36
        /*00f2*/ 	.short	(.L_2611 - .L_2610)
.L_2610:
        /*00f4*/ 	.word	0x00000008
.L_2611:


//--------------------- .nv.info._ZN18transformer_engine13normalization33rmsnorm_bwd_finalize_tuned_kernelINS0_22Kernel_traits_finalizeILj512E13__nv_bfloat16S3_S3_fjLj1024ELj4ENS0_18Kernel_traits_baseILj512ES3_S3_S3_fjLj1024EEEEEEEvNS0_20BackwardKernelParamsE --------------------------
	.section	.nv.info._ZN18transformer_engine13normalization33rmsnorm_bwd_finalize_tuned_kernelINS0_22Kernel_traits_finalizeILj512E13__nv_bfloat16S3_S3_fjLj1024ELj4ENS0_18Kernel_traits_baseILj512ES3_S3_S3_fjLj1024EEEEEEEvNS0_20BackwardKernelParamsE,"",@"SHT_CUDA_INFO"
	.sectionflags	@""
	.align	4


	//----- nvinfo : EIATTR_CUDA_API_VERSION
	.align		4
        /*0000*/ 	.byte	0x04, 0x37
        /*0002*/ 	.short	(.L_2613 - .L_2612)
.L_2612:
        /*0004*/ 	.word	0x00000082


	//----- nvinfo : EIATTR_KPARAM_INFO
	.align		4
.L_2613:
        /*0008*/ 	.byte	0x04, 0x17
        /*000a*/ 	.short	(.L_2615 - .L_2614)
.L_2614:
        /*000c*/ 	.word	0x00000000
        /*0010*/ 	.short	0x0000
        /*0012*/ 	.short	0x0000
        /*0014*/ 	.byte	0x00, 0xf0, 0x01, 0x02


	//----- nvinfo : EIATTR_SPARSE_MMA_MASK
	.align		4
.L_2615:
        /*0018*/ 	.byte	0x03, 0x50
        /*001a*/ 	.short	0x0000


	//----- nvinfo : EIATTR_MAXREG_COUNT
	.align		4
        /*001c*/ 	.byte	0x03, 0x1b
        /*001e*/ 	.short	0x0040


	//----- nvinfo : EIATTR_NUM_BARRIERS
	.align		4
        /*0020*/ 	.byte	0x02, 0x4c
        /*0022*/ 	.byte	0x01
	.zero		1


	//----- nvinfo : EIATTR_MERCURY_ISA_VERSION
	.align		4
        /*0024*/ 	.byte	0x03, 0x5f
        /*0026*/ 	.short	0x0101


	//----- nvinfo : EIATTR_COOP_GROUP_MASK_REGIDS
	.align		4
        /*0028*/ 	.byte	0x04, 0x29
        /*002a*/ 	.short	(.L_2617 - .L_2616)


	//   ....[0]....
.L_2616:
        /*002c*/ 	.word	0xffffffff


	//   ....[1]....
        /*0030*/ 	.word	0xffffffff


	//   ....[2]....
        /*0034*/ 	.word	0xffffffff


	//   ....[3]....
        /*0038*/ 	.word	0xffffffff


	//   ....[4]....
        /*003c*/ 	.word	0xffffffff


	//   ....[5]....
        /*0040*/ 	.word	0x05000008


	//   ....[6]....
        /*0044*/ 	.word	0x05000008


	//   ....[7]....
        /*0048*/ 	.word	0x05000008


	//   ....[8]....
        /*004c*/ 	.word	0x05000008


	//   ....[9]....
        /*0050*/ 	.word	0x05000008


	//----- nvinfo : EIATTR_COOP_GROUP_INSTR_OFFSETS
	.align		4
.L_2617:
        /*0054*/ 	.byte	0x04, 0x28
        /*0056*/ 	.short	(.L_2619 - .L_2618)


	//   ....[0]....
.L_2618:
        /*0058*/ 	.word	0x00000650


	//   ....[1]....
        /*005c*/ 	.word	0x00000670


	//   ....[2]....
        /*0060*/ 	.word	0x00000690


	//   ....[3]....
        /*0064*/ 	.word	0x000006b0


	//   ....[4]....
        /*0068*/ 	.word	0x000006d0


	//   ....[5]....
        /*006c*/ 	.word	0x00000870


	//   ....[6]....
        /*0070*/ 	.word	0x000008e0


	//   ....[7]....
        /*0074*/ 	.word	0x00000950


	//   ....[8]....
        /*0078*/ 	.word	0x000009c0


	//   ....[9]....
        /*007c*/ 	.word	0x00000a30


	//----- nvinfo : EIATTR_EXIT_INSTR_OFFSETS
	.align		4
.L_2619:
        /*0080*/ 	.byte	0x04, 0x1c
        /*0082*/ 	.short	(.L_2621 - .L_2620)


	//   ....[0]....
.L_2620:
        /*0084*/ 	.word	0x00000070


	//   ....[1]....
        /*0088*/ 	.word	0x00000820


	//----- nvinfo : EIATTR_MAX_THREADS
	.align		4
.L_2621:
        /*008c*/ 	.byte	0x04, 0x05
        /*008e*/ 	.short	(.L_2623 - .L_2622)
.L_2622:
        /*0090*/ 	.word	0x00000400
        /*0094*/ 	.word	0x00000001
        /*0098*/ 	.word	0x00000001


	//----- nvinfo : EIATTR_CRS_STACK_SIZE
	.align		4
.L_2623:
        /*009c*/ 	.byte	0x04, 0x1e
        /*009e*/ 	.short	(.L_2625 - .L_2624)
.L_2624:
        /*00a0*/ 	.word	0x00000000


	//----- nvinfo : EIATTR_CBANK_PARAM_SIZE
	.align		4
.L_2625:
        /*00a4*/ 	.byte	0x03, 0x19
        /*00a6*/ 	.short	0x0080


	//----- nvinfo : EIATTR_PARAM_CBANK
	.align		4
        /*00a8*/ 	.byte	0x04, 0x0a
        /*00aa*/ 	.short	(.L_2627 - .L_2626)
	.align		4
.L_2626:
        /*00ac*/ 	.word	index@(.nv.constant0._ZN18transformer_engine13normalization33rmsnorm_bwd_finalize_tuned_kernelINS0_22Kernel_traits_finalizeILj512E13__nv_bfloat16S3_S3_fjLj1024ELj4ENS0_18Kernel_traits_baseILj512ES3_S3_S3_fjLj1024EEEEEEEvNS0_20BackwardKernelParamsE)
        /*00b0*/ 	.short	0x0210
        /*00b2*/ 	.short	0x0080


	//----- nvinfo : EIATTR_SW_WAR
	.align		4
.L_2627:
        /*00b4*/ 	.byte	0x04, 0x36
        /*00b6*/ 	.short	(.L_2629 - .L_2628)
.L_2628:
        /*00b8*/ 	.word	0x00000008
.L_2629:


//--------------------- .nv.info._ZN18transformer_engine13normalization24rmsnorm_bwd_tuned_kernelINS0_13Kernel_traitsI13__nv_bfloat16S3_S3_fjLj512ELj1ELj4ELj1ELj16ENS0_18Kernel_traits_baseILj512ES3_S3_S3_fjLj128EEEEELb0EEEvNS0_20BackwardKernelParamsE --------------------------
	.section	.nv.info._ZN18transformer_engine13normalization24rmsnorm_bwd_tuned_kernelINS0_13Kernel_traitsI13__nv_bfloat16S3_S3_fjLj512ELj1ELj4ELj1ELj16ENS0_18Kernel_traits_baseILj512ES3_S3_S3_fjLj128EEEEELb0EEEvNS0_20BackwardKernelParamsE,"",@"SHT_CUDA_INFO"
	.sectionflags	@""
	.align	4


	//----- nvinfo : EIATTR_CUDA_API_VERSION
	.align		4
        /*0000*/ 	.byte	0x04, 0x37
        /*0002*/ 	.short	(.L_2631 - .L_2630)
.L_2630:
        /*0004*/ 	.word	0x00000082


	//----- nvinfo : EIATTR_KPARAM_INFO
	.align		4
.L_2631:
        /*0008*/ 	.byte	0x04, 0x17
        /*000a*/ 	.short	(.L_2633 - .L_2632)
.L_2632:
        /*000c*/ 	.word	0x00000000
        /*0010*/ 	.short	0x0000
        /*0012*/ 	.short	0x0000
        /*0014*/ 	.byte	0x00, 0xf0, 0x01, 0x02


	//----- nvinfo : EIATTR_SPARSE_MMA_MASK
	.align		4
.L_2633:
        /*0018*/ 	.byte	0x03, 0x50
        /*001a*/ 	.short	0x0000


	//----- nvinfo : EIATTR_MAXREG_COUNT
	.align		4
        /*001c*/ 	.byte	0x03, 0x1b
        /*001e*/ 	.short	0x00ff


	//----- nvinfo : EIATTR_NUM_BARRIERS
	.align		4
        /*0020*/ 	.byte	0x02, 0x4c
        /*0022*/ 	.byte	0x01
	.zero		1


	//----- nvinfo : EIATTR_MERCURY_ISA_VERSION
	.align		4
        /*0024*/ 	.byte	0x03, 0x5f
        /*0026*/ 	.short	0x0101


	//----- nvinfo : EIATTR_COOP_GROUP_MASK_REGIDS
	.align		4
        /*0028*/ 	.byte	0x04, 0x29
        /*002a*/ 	.short	(.L_2635 - .L_2634)


	//   ....[0]....
.L_2634:
        /*002c*/ 	.word	0xffffffff


	//   ....[1]....
        /*0030*/ 	.word	0xffffffff


	//   ....[2]....
        /*0034*/ 	.word	0xffffffff


	//   ....[3]....
        /*0038*/ 	.word	0xffffffff


	//   ....[4]....
        /*003c*/ 	.word	0xffffffff


	//   ....[5]....
        /*0040*/ 	.word	0xffffffff


	//   ....[6]....
        /*0044*/ 	.word	0xffffffff


	//   ....[7]....
        /*0048*/ 	.word	0xffffffff


	//   ....[8]....
        /*004c*/ 	.word	0x0500003c


	//   ....[9]....
        /*0050*/ 	.word	0x0500003c


	//   ....[10]....
        /*0054*/ 	.word	0x0500003c


	//   ....[11]....
        /*0058*/ 	.word	0x0500003c


	//   ....[12]....
        /*005c*/ 	.word	0x0500003c


	//   ....[13]....
        /*0060*/ 	.word	0x0500003c


	//   ....[14]....
        /*0064*/ 	.word	0x0500003c


	//   ....[15]....
        /*0068*/ 	.word	0x0500003c


	//   ....[16]....
        /*006c*/ 	.word	0x0500003c


	//   ....[17]....
        /*0070*/ 	.word	0x0500003c


	//----- nvinfo : EIATTR_COOP_GROUP_INSTR_OFFSETS
	.align		4
.L_2635:
        /*0074*/ 	.byte	0x04, 0x28
        /*0076*/ 	.short	(.L_2637 - .L_2636)


	//   ....[0]....
.L_2636:
        /*0078*/ 	.word	0x00000ce0


	//   ....[1]....
        /*007c*/ 	.word	0x00000d20


	//   ....[2]....
        /*0080*/ 	.word	0x00000d40


	//   ....[3]....
        /*0084*/ 	.word	0x00000d60


	//   ....[4]....
        /*0088*/ 	.word	0x00000d80


	//   ....[5]....
        /*008c*/ 	.word	0x00000d90


	//   ....[6]....
        /*0090*/ 	.word	0x00000db0


	//   ....[7]....
        /*0094*/ 	.word	0x00000e20


	//   ....[8]....
        /*0098*/ 	.word	0x00001680


	//   ....[9]....
        /*009c*/ 	.word	0x00001710


	//   ....[10]....
        /*00a0*/ 	.word	0x00001770


	//   ....[11]....
        /*00a4*/ 	.word	0x000017c0


	//   ....[12]....
        /*00a8*/ 	.word	0x00001820


	//   ....[13]....
        /*00ac*/ 	.word	0x00001870


	//   ....[14]....
        /*00b0*/ 	.word	0x000018d0


	//   ....[15]....
        /*00b4*/ 	.word	0x00001920


	//   ....[16]....
        /*00b8*/ 	.word	0x000019b0


	//   ....[17]....
        /*00bc*/ 	.word	0x00001a40


	//----- nvinfo : EIATTR_EXIT_INSTR_OFFSETS
	.align		4
.L_2637:
        /*00c0*/ 	.byte	0x04, 0x1c
        /*00c2*/ 	.short	(.L_2639 - .L_2638)


	//   ....[0]....
.L_2638:
        /*00c4*/ 	.word	0x00001610


	//----- nvinfo : EIATTR_MAX_THREADS
	.align		4
.L_2639:
        /*00c8*/ 	.byte	0x04, 0x05
        /*00ca*/ 	.short	(.L_2641 - .L_2640)
.L_2640:
        /*00cc*/ 	.word	0x00000080
        /*00d0*/ 	.word	0x00000001
        /*00d4*/ 	.word	0x00000001


	//----- nvinfo : EIATTR_CRS_STACK_SIZE
	.align		4
.L_2641:
        /*00d8*/ 	.byte	0x04, 0x1e
        /*00da*/ 	.short	(.L_2643 - .L_2642)
.L_2642:
        /*00dc*/ 	.word	0x00000000


	//----- nvinfo : EIATTR_CBANK_PARAM_SIZE
	.align		4
.L_2643:
        /*00e0*/ 	.byte	0x03, 0x19
        /*00e2*/ 	.short	0x0080


	//----- nvinfo : EIATTR_PARAM_CBANK
	.align		4
        /*00e4*/ 	.byte	0x04, 0x0a
        /*00e6*/ 	.short	(.L_2645 - .L_2644)
	.align		4
.L_2644:
        /*00e8*/ 	.word	index@(.nv.constant0._ZN18transformer_engine13normalization24rmsnorm_bwd_tuned_kernelINS0_13Kernel_traitsI13__nv_bfloat16S3_S3_fjLj512ELj1ELj4ELj1ELj16ENS0_18Kernel_traits_baseILj512ES3_S3_S3_fjLj128EEEEELb0EEEvNS0_20BackwardKernelParamsE)
        /*00ec*/ 	.short	0x0210
        /*00ee*/ 	.short	0x0080


	//----- nvinfo : EIATTR_SW_WAR
	.align		4
.L_2645:
        /*00f0*/ 	.byte	0x04, 0x36
        /*00f2*/ 	.short	(.L_2647 - .L_2646)
.L_2646:
        /*00f4*/ 	.word	0x00000008
.L_2647:


//--------------------- .nv.info._ZN18transformer_engine13normalization33rmsnorm_bwd_finalize_tuned_kernelINS0_22Kernel_traits_finalizeILj512E6__halfS3_S3_fjLj1024ELj4ENS0_18Kernel_traits_baseILj512ES3_S3_S3_fjLj1024EEEEEEEvNS0_20BackwardKernelParamsE --------------------------
	.section	.nv.info._ZN18transformer_engine13normalization33rmsnorm_bwd_finalize_tuned_kernelINS0_22Kernel_traits_finalizeILj512E6__halfS3_S3_fjLj1024ELj4ENS0_18Kernel_traits_baseILj512ES3_S3_S3_fjLj1024EEEEEEEvNS0_20BackwardKernelParamsE,"",@"SHT_CUDA_INFO"
	.sectionflags	@""
	.align	4


	//----- nvinfo : EIATTR_CUDA_API_VERSION
	.align		4
        /*0000*/ 	.byte	0x04, 0x37
        /*0002*/ 	.short	(.L_2649 - .L_2648)
.L_2648:
        /*0004*/ 	.word	0x00000082


	//----- nvinfo : EIATTR_KPARAM_INFO
	.align		4
.L_2649:
        /*0008*/ 	.byte	0x04, 0x17
        /*000a*/ 	.short	(.L_2651 - .L_2650)
.L_2650:
        /*000c*/ 	.word	0x00000000
        /*0010*/ 	.short	0x0000
        /*0012*/ 	.short	0x0000
        /*0014*/ 	.byte	0x00, 0xf0, 0x01, 0x02


	//----- nvinfo : EIATTR_SPARSE_MMA_MASK
	.align		4
.L_2651:
        /*0018*/ 	.byte	0x03, 0x50
        /*001a*/ 	.short	0x0000


	//----- nvinfo : EIATTR_MAXREG_COUNT
	.align		4
        /*001c*/ 	.byte	0x03, 0x1b
        /*001e*/ 	.short	0x0040


	//----- nvinfo : EIATTR_NUM_BARRIERS
	.align		4
        /*0020*/ 	.byte	0x02, 0x4c
        /*0022*/ 	.byte	0x01
	.zero		1


	//----- nvinfo : EIATTR_MERCURY_ISA_VERSION
	.align		4
        /*0024*/ 	.byte	0x03, 0x5f
        /*0026*/ 	.short	0x0101


	//----- nvinfo : EIATTR_COOP_GROUP_MASK_REGIDS
	.align		4
        /*0028*/ 	.byte	0x04, 0x29
        /*002a*/ 	.short	(.L_2653 - .L_2652)


	//   ....[0]....
.L_2652:
        /*002c*/ 	.word	0xffffffff


	//   ....[1]....
        /*0030*/ 	.word	0xffffffff


	//   ....[2]....
        /*0034*/ 	.word	0xffffffff


	//   ....[3]....
        /*0038*/ 	.word	0xffffffff


	//   ....[4]....
        /*003c*/ 	.word	0xffffffff


	//   ....[5]....
        /*0040*/ 	.word	0x05000008


	//   ....[6]....
        /*0044*/ 	.word	0x05000008


	//   ....[7]....
        /*0048*/ 	.word	0x05000008


	//   ....[8]....
        /*004c*/ 	.word	0x05000008


	//   ....[9]....
        /*0050*/ 	.word	0x05000008


	//----- nvinfo : EIATTR_COOP_GROUP_INSTR_OFFSETS
	.align		4
.L_2653:
        /*0054*/ 	.byte	0x04, 0x28
        /*0056*/ 	.short	(.L_2655 - .L_2654)


	//   ....[0]....
.L_2654:
        /*0058*/ 	.word	0x00000650


	//   ....[1]....
        /*005c*/ 	.word	0x00000670


	//   ....[2]....
        /*0060*/ 	.word	0x00000690


	//   ....[3]....
        /*0064*/ 	.word	0x000006b0


	//   ....[4]....
        /*0068*/ 	.word	0x000006d0


	//   ....[5]....
        /*006c*/ 	.word	0x00000870


	//   ....[6]....
        /*0070*/ 	.word	0x000008e0


	//   ....[7]....
        /*0074*/ 	.word	0x00000950


	//   ....[8]....
        /*0078*/ 	.word	0x000009c0


	//   ....[9]....
        /*007c*/ 	.word	0x00000a30


	//----- nvinfo : EIATTR_EXIT_INSTR_OFFSETS
	.align		4
.L_2655:
        /*0080*/ 	.byte	0x04, 0x1c
        /*0082*/ 	.short	(.L_2657 - .L_2656)


	//   ....[0]....
.L_2656:
        /*0084*/ 	.word	0x00000070


	//   ....[1]....
        /*0088*/ 	.word	0x00000820


	//----- nvinfo : EIATTR_MAX_THREADS
	.align		4
.L_2657:
        /*008c*/ 	.byte	0x04, 0x05
        /*008e*/ 	.short	(.L_2659 - .L_2658)
.L_2658:
        /*0090*/ 	.word	0x00000400
        /*0094*/ 	.word	0x00000001
        /*0098*/ 	.word	0x00000001


	//----- nvinfo : EIATTR_CRS_STACK_SIZE
	.align		4
.L_2659:
        /*009c*/ 	.byte	0x04, 0x1e
        /*009e*/ 	.short	(.L_2661 - .L_2660)
.L_2660:
        /*00a0*/ 	.word	0x00000000


	//----- nvinfo : EIATTR_CBANK_PARAM_SIZE
	.align		4
.L_2661:
        /*00a4*/ 	.byte	0x03, 0x19
        /*00a6*/ 	.short	0x0080


	//----- nvinfo : EIATTR_PARAM_CBANK
	.align		4
        /*00a8*/ 	.byte	0x04, 0x0a
        /*00aa*/ 	.short	(.L_2663 - .L_2662)
	.align		4
.L_2662:
        /*00ac*/ 	.word	index@(.nv.constant0._ZN18transformer_engine13normalization33rmsnorm_bwd_finalize_tuned_kernelINS0_22Kernel_traits_finalizeILj512E6__halfS3_S3_fjLj1024ELj4ENS0_18Kernel_traits_baseILj512ES3_S3_S3_fjLj1024EEEEEEEvNS0_20BackwardKernelParamsE)
        /*00b0*/ 	.short	0x0210
        /*00b2*/ 	.short	0x0080


	//----- nvinfo : EIATTR_SW_WAR
	.align		4
.L_2663:
        /*00b4*/ 	.byte	0x04, 0x36
        /*00b6*/ 	.short	(.L_2665 - .L_2664)
.L_2664:
        /*00b8*/ 	.word	0x00000008
.L_2665:


//--------------------- .nv.info._ZN18transformer_engine13normalization24rmsnorm_bwd_tuned_kernelINS0_13Kernel_traitsI6__halfS3_S3_fjLj512ELj1ELj4ELj1ELj16ENS0_18Kernel_traits_baseILj512ES3_S3_S3_fjLj128EEEEELb0EEEvNS0_20BackwardKernelParamsE --------------------------
	.section	.nv.info._ZN18transformer_engine13normalization24rmsnorm_bwd_tuned_kernelINS0_13Kernel_traitsI6__halfS3_S3_fjLj512ELj1ELj4ELj1ELj16ENS0_18Kernel_traits_baseILj512ES3_S3_S3_fjLj128EEEEELb0EEEvNS0_20BackwardKernelParamsE,"",@"SHT_CUDA_INFO"
	.sectionflags	@""
	.align	4


	//----- nvinfo : EIATTR_CUDA_API_VERSION
	.align		4
        /*0000*/ 	.byte	0x04, 0x37
        /*0002*/ 	.short	(.L_2667 - .L_2666)
.L_2666:
        /*0004*/ 	.word	0x00000082


	//----- nvinfo : EIATTR_KPARAM_INFO
	.align		4
.L_2667:
        /*0008*/ 	.byte	0x04, 0x17
        /*000a*/ 	.short	(.L_2669 - .L_2668)
.L_2668:
        /*000c*/ 	.word	0x00000000
        /*0010*/ 	.short	0x0000
        /*0012*/ 	.short	0x0000
        /*0014*/ 	.byte	0x00, 0xf0, 0x01, 0x02


	//----- nvinfo : EIATTR_SPARSE_MMA_MASK
	.align		4
.L_2669:
        /*0018*/ 	.byte	0x03, 0x50
        /*001a*/ 	.short	0x0000


	//----- nvinfo : EIATTR_MAXREG_COUNT
	.align		4
        /*001c*/ 	.byte	0x03, 0x1b
        /*001e*/ 	.short	0x00ff


	//----- nvinfo : EIATTR_NUM_BARRIERS
	.align		4
        /*0020*/ 	.byte	0x02, 0x4c
        /*0022*/ 	.byte	0x01
	.zero		1


	//----- nvinfo : EIATTR_MERCURY_ISA_VERSION
	.align		4
        /*0024*/ 	.byte	0x03, 0x5f
        /*0026*/ 	.short	0x0101


	//----- nvinfo : EIATTR_COOP_GROUP_MASK_REGIDS
	.align		4
        /*0028*/ 	.byte	0x04, 0x29
        /*002a*/ 	.short	(.L_2671 - .L_2670)


	//   ....[0]....
.L_2670:
        /*002c*/ 	.word	0xffffffff


	//   ....[1]....
        /*0030*/ 	.word	0xffffffff


	//   ....[2]....
        /*0034*/ 	.word	0xffffffff


	//   ....[3]....
        /*0038*/ 	.word	0xffffffff


	//   ....[4]....
        /*003c*/ 	.word	0xffffffff


	//   ....[5]....
        /*0040*/ 	.word	0xffffffff


	//   ....[6]....
        /*0044*/ 	.word	0xffffffff


	//   ....[7]....
        /*0048*/ 	.word	0xffffffff


	//   ....[8]....
        /*004c*/ 	.word	0x05000049


	//   ....[9]....
        /*0050*/ 	.word	0x05000049


	//   ....[10]....
        /*0054*/ 	.word	0x05000049


	//   ....[11]....
        /*0058*/ 	.word	0x05000049


	//   ....[12]....
        /*005c*/ 	.word	0x05000049


	//   ....[13]....
        /*0060*/ 	.word	0x05000049


	//   ....[14]....
        /*0064*/ 	.word	0x05000049


	//   ....[15]....
        /*0068*/ 	.word	0x05000049


	//   ....[16]....
        /*006c*/ 	.word	0x05000049


	//   ....[17]....
        /*0070*/ 	.word	0x05000049


	//----- nvinfo : EIATTR_COOP_GROUP_INSTR_OFFSETS
	.align		4
.L_2671:
        /*0074*/ 	.byte	0x04, 0x28
        /*0076*/ 	.short	(.L_2673 - .L_2672)


	//   ....[0]....
.L_2672:
        /*0078*/ 	.word	0x00000b40


	//   ....[1]....
        /*007c*/ 	.word	0x00000b80


	//   ....[2]....
        /*0080*/ 	.word	0x00000ba0


	//   ....[3]....
        /*0084*/ 	.word	0x00000bc0


	//   ....[4]....
        /*0088*/ 	.word	0x00000be0


	//   ....[5]....
        /*008c*/ 	.word	0x00000bf0


	//   ....[6]....
        /*0090*/ 	.word	0x00000c10


	//   ....[7]....
        /*0094*/ 	.word	0x00000c80


	//   ....[8]....
        /*0098*/ 	.word	0x000014d0


	//   ....[9]....
        /*009c*/ 	.word	0x00001560


	//   ....[10]....
        /*00a0*/ 	.word	0x000015d0


	//   ....[11]....
        /*00a4*/ 	.word	0x00001620


	//   ....[12]....
        /*00a8*/ 	.word	0x00001680


	//   ....[13]....
        /*00ac*/ 	.word	0x000016d0


	//   ....[14]....
        /*00b0*/ 	.word	0x00001730


	//   ....[15]....
        /*00b4*/ 	.word	0x00001780


	//   ....[16]....
        /*00b8*/ 	.word	0x00001810


	//   ....[17]....
        /*00bc*/ 	.word	0x000018a0


	//----- nvinfo : EIATTR_EXIT_INSTR_OFFSETS
	.align		4
.L_2673:
        /*00c0*/ 	.byte	0x04, 0x1c
        /*00c2*/ 	.short	(.L_2675 - .L_2674)


	//   ....[0]....
.L_2674:
        /*00c4*/ 	.word	0x00001460


	//----- nvinfo : EIATTR_MAX_THREADS
	.align		4
.L_2675:
        /*00c8*/ 	.byte	0x04, 0x05
        /*00ca*/ 	.short	(.L_2677 - .L_2676)
.L_2676:
        /*00cc*/ 	.word	0x00000080
        /*00d0*/ 	.word	0x00000001
        /*00d4*/ 	.word	0x00000001


	//----- nvinfo : EIATTR_CRS_STACK_SIZE
	.align		4
.L_2677:
        /*00d8*/ 	.byte	0x04, 0x1e
        /*00da*/ 	.short	(.L_2679 - .L_2678)
.L_2678:
        /*00dc*/ 	.word	0x00000000


	//----- nvinfo : EIATTR_CBANK_PARAM_SIZE
	.align		4
.L_2679:
        /*00e0*/ 	.byte	0x03, 0x19
        /*00e2*/ 	.short	0x0080


	//----- nvinfo : EIATTR_PARAM_CBANK
	.align		4
        /*00e4*/ 	.byte	0x04, 0x0a
        /*00e6*/ 	.short	(.L_2681 - .L_2680)
	.align		4
.L_2680:
        /*00e8*/ 	.word	index@(.nv.constant0._ZN18transformer_engine13normalization24rmsnorm_bwd_tuned_kernelINS0_13Kernel_traitsI6__halfS3_S3_fjLj512ELj1ELj4ELj1ELj16ENS0_18Kernel_traits_baseILj512ES3_S3_S3_fjLj128EEEEELb0EEEvNS0_20BackwardKernelParamsE)
        /*00ec*/ 	.short	0x0210
        /*00ee*/ 	.short	0x0080


	//----- nvinfo : EIATTR_SW_WAR
	.align		4
.L_2681:
        /*00f0*/ 	.byte	0x04, 0x36
        /*00f2*/ 	.short	(.L_2683 - .L_2682)
.L_2682:
        /*00f4*/ 	.word	0x00000008
.L_2683:


//--------------------- .nv.info._ZN18transformer_engine13normalization33rmsnorm_bwd_finalize_tuned_kernelINS0_22Kernel_traits_finalizeILj512EffffjLj1024ELj4ENS0_18Kernel_traits_baseILj512EffffjLj1024EEEEEEEvNS0_20BackwardKernelParamsE --------------------------
	.section	.nv.info._ZN18transformer_engine13normalization33rmsnorm_bwd_finalize_tuned_kernelINS0_22Kernel_traits_finalizeILj512EffffjLj1024ELj4ENS0_18Kernel_traits_baseILj512EffffjLj1024EEEEEEEvNS0_20BackwardKernelParamsE,"",@"SHT_CUDA_INFO"
	.sectionflags	@""
	.align	4


	//----- nvinfo : EIATTR_CUDA_API_VERSION
	.align		4
        /*0000*/ 	.byte	0x04, 0x37
        /*0002*/ 	.short	(.L_2685 - .L_2684)
.L_2684:
        /*0004*/ 	.word	0x00000082


	//----- nvinfo : EIATTR_KPARAM_INFO
	.align		4
.L_2685:
        /*0008*/ 	.byte	0x04, 0x17
        /*000a*/ 	.short	(.L_2687 - .L_2686)
.L_2686:
        /*000c*/ 	.word	0x00000000
        /*0010*/ 	.short	0x0000
        /*0012*/ 	.short	0x0000
        /*0014*/ 	.byte	0x00, 0xf0, 0x01, 0x02


	//----- nvinfo : EIATTR_SPARSE_MMA_MASK
	.align		4
.L_2687:
        /*0018*/ 	.byte	0x03, 0x50
        /*001a*/ 	.short	0x0000


	//----- nvinfo : EIATTR_MAXREG_COUNT
	.align		4
        /*001c*/ 	.byte	0x03, 0x1b
        /*001e*/ 	.short	0x0040


	//----- nvinfo : EIATTR_NUM_BARRIERS
	.align		4
        /*0020*/ 	.byte	0x02, 0x4c
        /*0022*/ 	.byte	0x01
	.zero		1


	//----- nvinfo : EIATTR_MERCURY_ISA_VERSION
	.align		4
        /*0024*/ 	.byte	0x03, 0x5f
        /*0026*/ 	.short	0x0101


	//----- nvinfo : EIATTR_COOP_GROUP_MASK_REGIDS
	.align		4
        /*0028*/ 	.byte	0x04, 0x29
        /*002a*/ 	.short	(.L_2689 - .L_2688)


	//   ....[0]....
.L_2688:
        /*002c*/ 	.word	0xffffffff


	//   ....[1]....
        /*0030*/ 	.word	0xffffffff


	//   ....[2]....
        /*0034*/ 	.word	0xffffffff


	//   ....[3]....
        /*0038*/ 	.word	0xffffffff


	//   ....[4]....
        /*003c*/ 	.word	0xffffffff


	//   ....[5]....
        /*0040*/ 	.word	0x05000008


	//   ....[6]....
        /*0044*/ 	.word	0x05000008


	//   ....[7]....
        /*0048*/ 	.word	0x05000008


	//   ....[8]....
        /*004c*/ 	.word	0x05000008


	//   ....[9]....
        /*0050*/ 	.word	0x05000008


	//----- nvinfo : EIATTR_COOP_GROUP_INSTR_OFFSETS
	.align		4
.L_2689:
        /*0054*/ 	.byte	0x04, 0x28
        /*0056*/ 	.short	(.L_2691 - .L_2690)


	//   ....[0]....
.L_2690:
        /*0058*/ 	.word	0x00000650


	//   ....[1]....
        /*005c*/ 	.word	0x00000670


	//   ....[2]....
        /*0060*/ 	.word	0x00000690


	//   ....[3]....
        /*0064*/ 	.word	0x000006b0


	//   ....[4]....
        /*0068*/ 	.word	0x000006d0


	//   ....[5]....
        /*006c*/ 	.word	0x00000830


	//   ....[6]....
        /*0070*/ 	.word	0x000008a0


	//   ....[7]....
        /*0074*/ 	.word	0x00000910


	//   ....[8]....
        /*0078*/ 	.word	0x00000980


	//   ....[9]....
        /*007c*/ 	.word	0x000009f0


	//----- nvinfo : EIATTR_EXIT_INSTR_OFFSETS
	.align		4
.L_2691:
        /*0080*/ 	.byte	0x04, 0x1c
        /*0082*/ 	.short	(.L_2693 - .L_2692)


	//   ....[0]....
.L_2692:
        /*0084*/ 	.word	0x00000070


	//   ....[1]....
        /*0088*/ 	.word	0x000007e0


	//----- nvinfo : EIATTR_MAX_THREADS
	.align		4
.L_2693:
        /*008c*/ 	.byte	0x04, 0x05
        /*008e*/ 	.short	(.L_2695 - .L_2694)
.L_2694:
        /*0090*/ 	.word	0x00000400
        /*0094*/ 	.word	0x00000001
        /*0098*/ 	.word	0x00000001


	//----- nvinfo : EIATTR_CRS_STACK_SIZE
	.align		4
.L_2695:
        /*009c*/ 	.byte	0x04, 0x1e
        /*009e*/ 	.short	(.L_2697 - .L_2696)
.L_2696:
        /*00a0*/ 	.word	0x00000000


	//----- nvinfo : EIATTR_CBANK_PARAM_SIZE
	.align		4
.L_2697:
        /*00a4*/ 	.byte	0x03, 0x19
        /*00a6*/ 	.short	0x0080


	//----- nvinfo : EIATTR_PARAM_CBANK
	.align		4
        /*00a8*/ 	.byte	0x04, 0x0a
        /*00aa*/ 	.short	(.L_2699 - .L_2698)
	.align		4
.L_2698:
        /*00ac*/ 	.word	index@(.nv.constant0._ZN18transformer_engine13normalization33rmsnorm_bwd_finalize_tuned_kernelINS0_22Kernel_traits_finalizeILj512EffffjLj1024ELj4ENS0_18Kernel_traits_baseILj512EffffjLj1024EEEEEEEvNS0_20BackwardKernelParamsE)
        /*00b0*/ 	.short	0x0210
        /*00b2*/ 	.short	0x0080


	//----- nvinfo : EIATTR_SW_WAR
	.align		4
.L_2699:
        /*00b4*/ 	.byte	0x04, 0x36
        /*00b6*/ 	.short	(.L_2701 - .L_2700)
.L_2700:
        /*00b8*/ 	.word	0x00000008
.L_2701:


//--------------------- .nv.info._ZN18transformer_engine13normalization24rmsnorm_bwd_tuned_kernelINS0_13Kernel_traitsIffffjLj512ELj1ELj4ELj1ELj16ENS0_18Kernel_traits_baseILj512EffffjLj128EEEEELb0EEEvNS0_20BackwardKernelParamsE --------------------------
	.section	.nv.info._ZN18transformer_engine13normalization24rmsnorm_bwd_tuned_kernelINS0_13Kernel_traitsIffffjLj512ELj1ELj4ELj1ELj16ENS0_18Kernel_traits_baseILj512EffffjLj128EEEEELb0EEEvNS0_20BackwardKernelParamsE,"",@"SHT_CUDA_INFO"
	.sectionflags	@""
	.align	4


	//----- nvinfo : EIATTR_CUDA_API_VERSION
	.align		4
        /*0000*/ 	.byte	0x04, 0x37
        /*0002*/ 	.short	(.L_2703 - .L_2702)
.L_2702:
        /*0004*/ 	.word	0x00000082


	//----- nvinfo : EIATTR_KPARAM_INFO
	.align		4
.L_2703:
        /*0008*/ 	.byte	0x04, 0x17
        /*000a*/ 	.short	(.L_2705 - .L_2704)
.L_2704:
        /*000c*/ 	.word	0x00000000
        /*0010*/ 	.short	0x0000
        /*0012*/ 	.short	0x0000
        /*0014*/ 	.byte	0x00, 0xf0, 0x01, 0x02


	//----- nvinfo : EIATTR_SPARSE_MMA_MASK
	.align		4
.L_2705:
        /*0018*/ 	.byte	0x03, 0x50
        /*001a*/ 	.short	0x0000


	//----- nvinfo : EIATTR_MAXREG_COUNT
	.align		4
        /*001c*/ 	.byte	0x03, 0x1b
        /*001e*/ 	.short	0x00ff


	//----- nvinfo : EIATTR_NUM_BARRIERS
	.align		4
        /*0020*/ 	.byte	0x02, 0x4c
        /*0022*/ 	.byte	0x01
	.zero		1


	//----- nvinfo : EIATTR_MERCURY_ISA_VERSION
	.align		4
        /*0024*/ 	.byte	0x03, 0x5f
        /*0026*/ 	.short	0x0101


	//----- nvinfo : EIATTR_COOP_GROUP_MASK_REGIDS
	.align		4
        /*0028*/ 	.byte	0x04, 0x29
        /*002a*/ 	.short	(.L_2707 - .L_2706)


	//   ....[0]....
.L_2706:
        /*002c*/ 	.word	0xffffffff


	//   ....[1]....
        /*0030*/ 	.word	0xffffffff


	//   ....[2]....
        /*0034*/ 	.word	0xffffffff


	//   ....[3]....
        /*0038*/ 	.word	0xffffffff


	//   ....[4]....
        /*003c*/ 	.word	0xffffffff


	//   ....[5]....
        /*0040*/ 	.word	0xffffffff


	//   ....[6]....
        /*0044*/ 	.word	0xffffffff


	//   ....[7]....
        /*0048*/ 	.word	0xffffffff


	//   ....[8]....
        /*004c*/ 	.word	0x05000048


	//   ....[9]....
        /*0050*/ 	.word	0x05000048


	//   ....[10]....
        /*0054*/ 	.word	0x05000048


	//   ....[11]....
        /*0058*/ 	.word	0x05000048


	//   ....[12]....
        /*005c*/ 	.word	0x05000048


	//   ....[13]....
        /*0060*/ 	.word	0x05000048


	//   ....[14]....
        /*0064*/ 	.word	0x05000048


	//   ....[15]....
        /*0068*/ 	.word	0x05000048


	//   ....[16]....
        /*006c*/ 	.word	0x05000048


	//   ....[17]....
        /*0070*/ 	.word	0x05000048


	//----- nvinfo : EIATTR_COOP_GROUP_INSTR_OFFSETS
	.align		4
.L_2707:
        /*0074*/ 	.byte	0x04, 0x28
        /*0076*/ 	.short	(.L_2709 - .L_2708)


	//   ....[0]....
.L_2708:
        /*0078*/ 	.word	0x00000920


	//   ....[1]....
        /*007c*/ 	.word	0x00000960


	//   ....[2]....
        /*0080*/ 	.word	0x00000980


	//   ....[3]....
        /*0084*/ 	.word	0x000009a0


	//   ....[4]....
        /*0088*/ 	.word	0x000009c0


	//   ....[5]....
        /*008c*/ 	.word	0x000009d0


	//   ....[6]....
        /*0090*/ 	.word	0x000009f0


	//   ....[7]....
        /*0094*/ 	.word	0x00000a60


	//   ....[8]....
        /*0098*/ 	.word	0x00001280


	//   ....[9]....
        /*009c*/ 	.word	0x00001310


	//   ....[10]....
        /*00a0*/ 	.word	0x00001380


	//   ....[11]....
        /*00a4*/ 	.word	0x000013d0


	//   ....[12]....
        /*00a8*/ 	.word	0x00001430


	//   ....[13]....
        /*00ac*/ 	.word	0x00001480


	//   ....[14]....
        /*00b0*/ 	.word	0x000014e0


	//   ....[15]....
        /*00b4*/ 	.word	0x00001530


	//   ....[16]....
        /*00b8*/ 	.word	0x000015b0


	//   ....[17]....
        /*00bc*/ 	.word	0x00001650


	//----- nvinfo : EIATTR_EXIT_INSTR_OFFSETS
	.align		4
.L_2709:
        /*00c0*/ 	.byte	0x04, 0x1c
        /*00c2*/ 	.short	(.L_2711 - .L_2710)


	//   ....[0]....
.L_2710:
        /*00c4*/ 	.word	0x00001210


	//----- nvinfo : EIATTR_MAX_THREADS
	.align		4
.L_2711:
        /*00c8*/ 	.byte	0x04, 0x05
        /*00ca*/ 	.short	(.L_2713 - .L_2712)
.L_2712:
        /*00cc*/ 	.word	0x00000080
        /*00d0*/ 	.word	0x00000001
        /*00d4*/ 	.word	0x00000001


	//----- nvinfo : EIATTR_CRS_STACK_SIZE
	.align		4
.L_2713:
        /*00d8*/ 	.byte	0x04, 0x1e
        /*00da*/ 	.short	(.L_2715 - .L_2714)
.L_2714:
        /*00dc*/ 	.word	0x00000000


	//----- nvinfo : EIATTR_CBANK_PARAM_SIZE
	.align		4
.L_2715:
        /*00e0*/ 	.byte	0x03, 0x19
        /*00e2*/ 	.short	0x0080


	//----- nvinfo : EIATTR_PARAM_CBANK
	.align		4
        /*00e4*/ 	.byte	0x04, 0x0a
        /*00e6*/ 	.short	(.L_2717 - .L_2716)
	.align		4
.L_2716:
        /*00e8*/ 	.word	index@(.nv.constant0._ZN18transformer_engine13normalization24rmsnorm_bwd_tuned_kernelINS0_13Kernel_traitsIffffjLj512ELj1ELj4ELj1ELj16ENS0_18Kernel_traits_baseILj512EffffjLj128EEEEELb0EEEvNS0_20BackwardKernelParamsE)
        /*00ec*/ 	.short	0x0210
        /*00ee*/ 	.short	0x0080


	//----- nvinfo : EIATTR_SW_WAR
	.align		4
.L_2717:
        /*00f0*/ 	.byte	0x04, 0x36
        /*00f2*/ 	.short	(.L_2719 - .L_2718)
.L_2718:
        /*00f4*/ 	.word	0x00000008
.L_2719:


//--------------------- .nv.callgraph             --------------------------
	.section	.nv.callgraph,"",@"SHT_CUDA_CALLGRAPH"
	.align	4
	.sectionentsize	8
	.align		4
        /*0000*/ 	.word	0x00000000
	.align		4
        /*0004*/ 	.word	0xffffffff
	.align		4
        /*0008*/ 	.word	0x00000000
	.align		4
        /*000c*/ 	.word	0xfffffffe
	.align		4
        /*0010*/ 	.word	0x00000000
	.align		4
        /*0014*/ 	.word	0xfffffffd
	.align		4
        /*0018*/ 	.word	0x00000000
	.align		4
        /*001c*/ 	.word	0xfffffffc


//--------------------- .text._ZN18transformer_engine13normalization26rmsnorm_bwd_general_kernelINS0_13Kernel_traitsI13__nv_bfloat16fS3_fjLj4096ELj1ELj1ELj4ELj16ENS0_18Kernel_traits_baseILj4096ES3_fS3_fjLj128EEEEELb1EEEvNS0_20BackwardKernelParamsE --------------------------
	.section	.text._ZN18transformer_engine13normalization26rmsnorm_bwd_general_kernelINS0_13Kernel_traitsI13__nv_bfloat16fS3_fjLj4096ELj1ELj1ELj4ELj16ENS0_18Kernel_traits_baseILj4096ES3_fS3_fjLj128EEEEELb1EEEvNS0_20BackwardKernelParamsE,"ax",@progbits
	.align	128
        .global         _ZN18transformer_engine13normalization26rmsnorm_bwd_general_kernelINS0_13Kernel_traitsI13__nv_bfloat16fS3_fjLj4096ELj1ELj1ELj4ELj16ENS0_18Kernel_traits_baseILj4096ES3_fS3_fjLj128EEEEELb1EEEvNS0_20BackwardKernelParamsE
        .type           _ZN18transformer_engine13normalization26rmsnorm_bwd_general_kernelINS0_13Kernel_traitsI13__nv_bfloat16fS3_fjLj4096ELj1ELj1ELj4ELj16ENS0_18Kernel_traits_baseILj4096ES3_fS3_fjLj128EEEEELb1EEEvNS0_20BackwardKernelParamsE,@function
        .size           _ZN18transformer_engine13normalization26rmsnorm_bwd_general_kernelINS0_13Kernel_traitsI13__nv_bfloat16fS3_fjLj4096ELj1ELj1ELj4ELj16ENS0_18Kernel_traits_baseILj4096ES3_fS3_fjLj128EEEEELb1EEEvNS0_20BackwardKernelParamsE,(.L_x_5627 - _ZN18transformer_engine13normalization26rmsnorm_bwd_general_kernelINS0_13Kernel_traitsI13__nv_bfloat16fS3_fjLj4096ELj1ELj1ELj4ELj16ENS0_18Kernel_traits_baseILj4096ES3_fS3_fjLj128EEEEELb1EEEvNS0_20BackwardKernelParamsE)
        .other          _ZN18transformer_engine13normalization26rmsnorm_bwd_general_kernelINS0_13Kernel_traitsI13__nv_bfloat16fS3_fjLj4096ELj1ELj1ELj4ELj16ENS0_18Kernel_traits_baseILj4096ES3_fS3_fjLj128EEEEELb1EEEvNS0_20BackwardKernelParamsE,@"STO_CUDA_ENTRY STV_DEFAULT"
_ZN18transformer_engine13normalization26rmsnorm_bwd_general_kernelINS0_13Kernel_traitsI13__nv_bfloat16fS3_fjLj4096ELj1ELj1ELj4ELj16ENS0_18Kernel_traits_baseILj4096ES3_fS3_fjLj128EEEEELb1EEEvNS0_20BackwardKernelParamsE:
.text._ZN18transformer_engine13normalization26rmsnorm_bwd_general_kernelINS0_13Kernel_traitsI13__nv_bfloat16fS3_fjLj4096ELj1ELj1ELj4ELj16ENS0_18Kernel_traits_baseILj4096ES3_fS3_fjLj128EEEEELb1EEEvNS0_20BackwardKernelParamsE:
[----:B------:R-:W-:Y:S01]  /*0000*/  LDC R1, c[0x0][0x28] ;  /* 0x00000a00ff017b82 */ /* 0x000fe20000000800 */
[----:B------:R-:W-:Y:S01]  /*0010*/  ULDC UR4, c[0x0][0x214] ;  /* 0x0000850000047ab9 */ /* 0x000fe20000000800 */
[----:B------:R-:W-:Y:S01]  /*0020*/  ULDC UR8, c[0x0][0x21c] ;  /* 0x0000870000087ab9 */ /* 0x000fe20000000800 */
[----:B------:R-:W-:Y:S01]  /*0030*/  IMAD.U32 R173, RZ, RZ, UR4 ;  /* 0x00000004ffad7e24 */ /* 0x000fe2000f8e00ff */
[----:B------:R-:W-:-:S04]  /*0040*/  ULDC.64 UR6, c[0x0][0x208] ;  /* 0x0000820000067ab9 */ /* 0x000fc80000000a00 */
[----:B------:R-:W0:Y:S01]  /*0050*/  S2UR UR4, SR_CTAID.X ;  /* 0x00000000000479c3 */ /* 0x000e220000002500 */
[----:B------:R-:W-:Y:S01]  /*0060*/  BSSY B0, `(.L_x_0) ;  /* 0x0000125000007945 */ /* 0x000fe20003800000 */
[----:B------:R-:W1:Y:S01]  /*0070*/  I2F.U32.RP R4, R173 ;  /* 0x000000ad00047306 */ /* 0x000e620000209000 */
[----:B------:R-:W-:-:S07]  /*0080*/  ISETP.NE.U32.AND P2, PT, R173, RZ, PT ;  /* 0x000000ffad00720c */ /* 0x000fce0003f45070 */
[----:B-1----:R-:W1:Y:S02]  /*0090*/  MUFU.RCP R4, R4 ;  /* 0x0000000400047308 */ /* 0x002e640000001000 */
[----:B-1----:R-:W-:-:S06]  /*00a0*/  VIADD R2, R4, 0xffffffe ;  /* 0x0ffffffe04027836 */ /* 0x002fcc0000000000 */
[----:B------:R1:W2:Y:S02]  /*00b0*/  F2I.FTZ.U32.TRUNC.NTZ R3, R2 ;  /* 0x0000000200037305 */ /* 0x0002a4000021f000 */
[----:B-1----:R-:W-:Y:S02]  /*00c0*/  IMAD.MOV.U32 R2, RZ, RZ, RZ ;  /* 0x000000ffff027224 */ /* 0x002fe400078e00ff */
[----:B--2---:R-:W-:-:S04]  /*00d0*/  IMAD R0, R3, R173, RZ ;  /* 0x000000ad03007224 */ /* 0x004fc800078e02ff */
[----:B------:R-:W-:-:S04]  /*00e0*/  IMAD.MOV R5, RZ, RZ, -R0 ;  /* 0x000000ffff057224 */ /* 0x000fc800078e0a00 */
[----:B------:R-:W-:Y:S02]  /*00f0*/  IMAD.HI.U32 R0, R3, R5, R2 ;  /* 0x0000000503007227 */ /* 0x000fe400078e0002 */
[----:B------:R-:W1:Y:S04]  /*0100*/  S2R R5, SR_TID.X ;  /* 0x0000000000057919 */ /* 0x000e680000002100 */
[----:B0-----:R-:W-:-:S04]  /*0110*/  IMAD.HI.U32 R0, R0, UR4, RZ ;  /* 0x0000000400007c27 */ /* 0x001fc8000f8e00ff */
[----:B------:R-:W-:-:S04]  /*0120*/  IMAD.MOV R6, RZ, RZ, -R0 ;  /* 0x000000ffff067224 */ /* 0x000fc800078e0a00 */
[----:B------:R-:W-:-:S05]  /*0130*/  IMAD R6, R173, R6, UR4 ;  /* 0x00000004ad067e24 */ /* 0x000fca000f8e0206 */
[----:B------:R-:W-:-:S13]  /*0140*/  ISETP.GE.U32.AND P0, PT, R6, R173, PT ;  /* 0x000000ad0600720c */ /* 0x000fda0003f06070 */
[----:B------:R-:W-:Y:S02]  /*0150*/  @P0 IMAD.IADD R6, R6, 0x1, -R173 ;  /* 0x0000000106060824 */ /* 0x000fe400078e0aad */
[----:B------:R-:W-:Y:S01]  /*0160*/  @P0 VIADD R0, R0, 0x1 ;  /* 0x0000000100000836 */ /* 0x000fe20000000000 */
[----:B-1----:R-:W-:Y:S02]  /*0170*/  SHF.R.U32.HI R2, RZ, 0x5, R5 ;  /* 0x00000005ff027819 */ /* 0x002fe40000011605 */
[----:B------:R-:W-:Y:S02]  /*0180*/  ISETP.GE.U32.AND P1, PT, R6, R173, PT ;  /* 0x000000ad0600720c */ /* 0x000fe40003f26070 */
[----:B------:R-:W-:-:S11]  /*0190*/  LOP3.LUT R2, R2, 0x3, RZ, 0xc0, !PT ;  /* 0x0000000302027812 */ /* 0x000fd600078ec0ff */
[----:B------:R-:W-:Y:S01]  /*01a0*/  @P1 VIADD R0, R0, 0x1 ;  /* 0x0000000100001836 */ /* 0x000fe20000000000 */
[----:B------:R-:W-:-:S05]  /*01b0*/  @!P2 LOP3.LUT R0, RZ, R173, RZ, 0x33, !PT ;  /* 0x000000adff00a212 */ /* 0x000fca00078e33ff */
[----:B------:R-:W-:-:S04]  /*01c0*/  IMAD.MOV R4, RZ, RZ, -R0 ;  /* 0x000000ffff047224 */ /* 0x000fc800078e0a00 */
[----:B------:R-:W-:Y:S01]  /*01d0*/  IMAD R7, R173, R4, UR4 ;  /* 0x00000004ad077e24 */ /* 0x000fe2000f8e0204 */
[----:B------:R-:W-:-:S03]  /*01e0*/  LOP3.LUT R4, R5, 0x1f, RZ, 0xc0, !PT ;  /* 0x0000001f05047812 */ /* 0x000fc600078ec0ff */
[----:B------:R-:W-:-:S04]  /*01f0*/  IMAD R3, R2, R173, R7 ;  /* 0x000000ad02037224 */ /* 0x000fc800078e0207 */
[----:B------:R-:W-:-:S05]  /*0200*/  IMAD.SHL.U32 R3, R3, 0x20, RZ ;  /* 0x0000002003037824 */ /* 0x000fca00078e00ff */
[----:B------:R-:W-:-:S05]  /*0210*/  LOP3.LUT R9, R3, 0xffffffe0, R4, 0xe2, !PT ;  /* 0xffffffe003097812 */ /* 0x000fca00078ee204 */
[----:B------:R-:W-:-:S05]  /*0220*/  IMAD.SHL.U32 R9, R9, 0x4, RZ ;  /* 0x0000000409097824 */ /* 0x000fca00078e00ff */
[----:B------:R-:W-:-:S13]  /*0230*/  ISETP.GE.AND P0, PT, R9, UR8, PT ;  /* 0x0000000809007c0c */ /* 0x000fda000bf06270 */
[----:B------:R-:W-:Y:S05]  /*0240*/  @P0 BRA `(.L_x_1) ;  /* 0x0000001000180947 */ /* 0x000fea0003800000 */
[----:B------:R-:W0:Y:S01]  /*0250*/  LDC R16, c[0x0][0x238] ;  /* 0x00008e00ff107b82 */ /* 0x000e220000000800 */
[C---:B------:R-:W-:Y:S01]  /*0260*/  IADD3 R3, -R9.reuse, UR8, RZ ;  /* 0x0000000809037c10 */ /* 0x040fe2000fffe1ff */
[----:B------:R-:W-:Y:S06]  /*0270*/  BSSY B1, `(.L_x_2) ;  /* 0x0000019000017945 */ /* 0x000fec0003800000 */
[----:B------:R-:W1:Y:S01]  /*0280*/  LDC.64 R12, c[0x0][0x238] ;  /* 0x00008e00ff0c7b82 */ /* 0x000e620000000a00 */
[----:B0-----:R-:W-:-:S05]  /*0290*/  IMAD.U32 R6, R9, 0x2, R16 ;  /* 0x0000000209067824 */ /* 0x001fca00078e0010 */
[----:B------:R-:W-:Y:S01]  /*02a0*/  LOP3.LUT P0, RZ, R6, 0x7, RZ, 0xc0, !PT ;  /* 0x0000000706ff7812 */ /* 0x000fe2000780c0ff */
[----:B-1----:R-:W-:-:S03]  /*02b0*/  IMAD.WIDE R10, R9, 0x2, R12 ;  /* 0x00000002090a7825 */ /* 0x002fc600078e020c */
[----:B------:R-:W-:-:S13]  /*02c0*/  ISETP.LT.U32.OR P0, PT, R3, 0x4, P0 ;  /* 0x000000040300780c */ /* 0x000fda0000701470 */
[----:B------:R-:W-:Y:S05]  /*02d0*/  @P0 BRA `(.L_x_3) ;  /* 0x0000000000180947 */ /* 0x000fea0003800000 */
[----:B------:R-:W2:Y:S02]  /*02e0*/  LDG.E.64 R10, desc[UR6][R10.64] ;  /* 0x000000060a0a7981 */ /* 0x000ea4000c1e1b00 */
[C-C-:B--2---:R-:W-:Y:S02]  /*02f0*/  SHF.R.U64 R6, R10.reuse, 0x10, R11.reuse ;  /* 0x000000100a067819 */ /* 0x144fe4000000120b */
[----:B------:R-:W-:Y:S02]  /*0300*/  SHF.R.U32.HI R14, RZ, 0x10, R11 ;  /* 0x00000010ff0e7819 */ /* 0x000fe4000001160b */
[----:B------:R-:W-:Y:S02]  /*0310*/  PRMT R3, R10, 0x7610, R3 ;  /* 0x000076100a037816 */ /* 0x000fe40000000003 */
[----:B------:R-:W-:Y:S01]  /*0320*/  PRMT R8, R11, 0x7610, R8 ;  /* 0x000076100b087816 */ /* 0x000fe20000000008 */
[----:B------:R-:W-:Y:S06]  /*0330*/  BRA `(.L_x_4) ;  /* 0x0000000000307947 */ /* 0x000fec0003800000 */
.L_x_3:
[C---:B------:R-:W-:Y:S02]  /*0340*/  ISETP.GT.U32.AND P1, PT, R3.reuse, 0x1, PT ;  /* 0x000000010300780c */ /* 0x040fe40003f24070 */
[C---:B------:R-:W-:Y:S02]  /*0350*/  ISETP.GT.U32.AND P2, PT, R3.reuse, 0x2, PT ;  /* 0x000000020300780c */ /* 0x040fe40003f44070 */
[C---:B------:R-:W-:Y:S02]  /*0360*/  ISETP.GT.U32.AND P3, PT, R3.reuse, 0x3, PT ;  /* 0x000000030300780c */ /* 0x040fe40003f64070 */
[----:B------:R-:W-:-:S07]  /*0370*/  ISETP.NE.AND P0, PT, R3, RZ, PT ;  /* 0x000000ff0300720c */ /* 0x000fce0003f05270 */
[----:B------:R-:W-:Y:S02]  /*0380*/  @!P1 PRMT R6, RZ, 0x7610, R6 ;  /* 0x00007610ff069816 */ /* 0x000fe40000000006 */
[----:B------:R-:W-:Y:S02]  /*0390*/  @!P2 PRMT R8, RZ, 0x7610, R8 ;  /* 0x00007610ff08a816 */ /* 0x000fe40000000008 */
[----:B------:R-:W-:Y:S02]  /*03a0*/  @!P3 PRMT R14, RZ, 0x7610, R14 ;  /* 0x00007610ff0eb816 */ /* 0x000fe4000000000e */
[----:B------:R0:W5:Y:S04]  /*03b0*/  @P0 LDG.E.U16 R3, desc[UR6][R10.64] ;  /* 0x000000060a030981 */ /* 0x000168000c1e1500 */
[----:B------:R0:W5:Y:S04]  /*03c0*/  @P1 LDG.E.U16 R6, desc[UR6][R10.64+0x2] ;  /* 0x000002060a061981 */ /* 0x000168000c1e1500 */
[----:B------:R0:W5:Y:S04]  /*03d0*/  @P2 LDG.E.U16 R8, desc[UR6][R10.64+0x4] ;  /* 0x000004060a082981 */ /* 0x000168000c1e1500 */
[----:B------:R0:W5:Y:S02]  /*03e0*/  @P3 LDG.E.U16 R14, desc[UR6][R10.64+0x6] ;  /* 0x000006060a0e3981 */ /* 0x000164000c1e1500 */
[----:B0-----:R-:W-:-:S07]  /*03f0*/  @!P0 PRMT R3, RZ, 0x7610, R3 ;  /* 0x00007610ff038816 */ /* 0x001fce0000000003 */
.L_x_4:
[----:B------:R-:W-:Y:S05]  /*0400*/  BSYNC B1 ;  /* 0x0000000000017941 */ /* 0x000fea0003800000 */
.L_x_2:
[----:B------:R-:W-:Y:S02]  /*0410*/  IMAD R15, R173, 0x200, R9 ;  /* 0x00000200ad0f7824 */ /* 0x000fe400078e0209 */
[----:B-----5:R-:W-:Y:S02]  /*0420*/  IMAD.U32 R17, R3, 0x10000, RZ ;  /* 0x0001000003117824 */ /* 0x020fe400078e00ff */
[----:B------:R-:W-:Y:S01]  /*0430*/  IMAD.U32 R19, R6, 0x10000, RZ ;  /* 0x0001000006137824 */ /* 0x000fe200078e00ff */
[----:B------:R-:W-:Y:S01]  /*0440*/  ISETP.GE.AND P0, PT, R15, UR8, PT ;  /* 0x000000080f007c0c */ /* 0x000fe2000bf06270 */
[----:B------:R-:W-:Y:S02]  /*0450*/  IMAD.U32 R21, R8, 0x10000, RZ ;  /* 0x0001000008157824 */ /* 0x000fe400078e00ff */
[----:B------:R-:W-:-:S10]  /*0460*/  IMAD.U32 R23, R14, 0x10000, RZ ;  /* 0x000100000e177824 */ /* 0x000fd400078e00ff */
[----:B------:R-:W-:Y:S05]  /*0470*/  @P0 BRA `(.L_x_1) ;  /* 0x0000000c008c0947 */ /* 0x000fea0003800000 */
[C---:B------:R-:W-:Y:S01]  /*0480*/  IMAD.U32 R6, R15.reuse, 0x2, R16 ;  /* 0x000000020f067824 */ /* 0x040fe200078e0010 */
[C---:B------:R-:W-:Y:S01]  /*0490*/  IADD3 R3, -R15.reuse, UR8, RZ ;  /* 0x000000080f037c10 */ /* 0x040fe2000fffe1ff */
[----:B------:R-:W-:Y:S01]  /*04a0*/  BSSY B1, `(.L_x_5) ;  /* 0x0000017000017945 */ /* 0x000fe20003800000 */
[----:B------:R-:W-:Y:S02]  /*04b0*/  IMAD.WIDE R10, R15, 0x2, R12 ;  /* 0x000000020f0a7825 */ /* 0x000fe400078e020c */
[----:B------:R-:W-:-:S04]  /*04c0*/  LOP3.LUT P0, RZ, R6, 0x7, RZ, 0xc0, !PT ;  /* 0x0000000706ff7812 */ /* 0x000fc8000780c0ff */
        /* <DEDUP_REMOVED lines=8> */
.L_x_6:
        /* <DEDUP_REMOVED lines=12> */
.L_x_7:
[----:B------:R-:W-:Y:S05]  /*0610*/  BSYNC B1 ;  /* 0x0000000000017941 */ /* 0x000fea0003800000 */
.L_x_5:
        /* <DEDUP_REMOVED lines=20> */
.L_x_9:
        /* <DEDUP_REMOVED lines=12> */
.L_x_10:
[----:B------:R-:W-:Y:S05]  /*0820*/  BSYNC B1 ;  /* 0x0000000000017941 */ /* 0x000fea0003800000 */
.L_x_8:
        /* <DEDUP_REMOVED lines=20> */
.L_x_12:
        /* <DEDUP_REMOVED lines=12> */
.L_x_13:
[----:B------:R-:W-:Y:S05]  /*0a30*/  BSYNC B1 ;  /* 0x0000000000017941 */ /* 0x000fea0003800000 */
.L_x_11:
        /* <DEDUP_REMOVED lines=20> */
.L_x_15:
        /* <DEDUP_REMOVED lines=12> */
.L_x_16:
[----:B------:R-:W-:Y:S05]  /*0c40*/  BSYNC B1 ;  /* 0x0000000000017941 */ /* 0x000fea0003800000 */
.L_x_14:
        /* <DEDUP_REMOVED lines=20> */
.L_x_18:
        /* <DEDUP_REMOVED lines=12> */
.L_x_19:
[----:B------:R-:W-:Y:S05]  /*0e50*/  BSYNC B1 ;  /* 0x0000000000017941 */ /* 0x000fea0003800000 */
.L_x_17:
        /* <DEDUP_REMOVED lines=20> */
.L_x_21:
        /* <DEDUP_REMOVED lines=12> */
.L_x_22:
[----:B------:R-:W-:Y:S05]  /*1060*/  BSYNC B1 ;  /* 0x0000000000017941 */ /* 0x000fea0003800000 */
.L_x_20:
[----:B------:R-:W-:Y:S02]  /*1070*/  IMAD R15, R173, 0x200, R15 ;  /* 0x00000200ad0f7824 */ /* 0x000fe400078e020f */
[----:B-----5:R-:W-:Y:S02]  /*1080*/  IMAD.U32 R99, R3, 0x10000, RZ ;  /* 0x0001000003637824 */ /* 0x020fe400078e00ff */
[----:B------:R-:W-:Y:S01]  /*1090*/  IMAD.U32 R101, R6, 0x10000, RZ ;  /* 0x0001000006657824 */ /* 0x000fe200078e00ff */
[----:B------:R-:W-:Y:S01]  /*10a0*/  ISETP.GE.AND P0, PT, R15, UR8, PT ;  /* 0x000000080f007c0c */ /* 0x000fe2000bf06270 */
[----:B------:R-:W-:Y:S02]  /*10b0*/  IMAD.U32 R103, R8, 0x10000, RZ ;  /* 0x0001000008677824 */ /* 0x000fe400078e00ff */
[----:B------:R-:W-:-:S10]  /*10c0*/  IMAD.U32 R105, R14, 0x10000, RZ ;  /* 0x000100000e697824 */ /* 0x000fd400078e00ff */
[----:B------:R-:W-:Y:S05]  /*10d0*/  @P0 BRA `(.L_x_1) ;  /* 0x0000000000740947 */ /* 0x000fea0003800000 */
[C---:B------:R-:W-:Y:S01]  /*10e0*/  IMAD.WIDE R10, R15.reuse, 0x2, R12 ;  /* 0x000000020f0a7825 */ /* 0x040fe200078e020c */
[----:B------:R-:W-:Y:S01]  /*10f0*/  IADD3 R15, -R15, UR8, RZ ;  /* 0x000000080f0f7c10 */ /* 0x000fe2000fffe1ff */
[----:B------:R-:W-:Y:S01]  /*1100*/  BSSY B1, `(.L_x_23) ;  /* 0x0000016000017945 */ /* 0x000fe20003800000 */
        /* <DEDUP_REMOVED lines=9> */
.L_x_24:
        /* <DEDUP_REMOVED lines=12> */
.L_x_25:
[----:B------:R-:W-:Y:S05]  /*1260*/  BSYNC B1 ;  /* 0x0000000000017941 */ /* 0x000fea0003800000 */
.L_x_23:
[----:B-----5:R-:W-:Y:S02]  /*1270*/  IMAD.U32 R107, R3, 0x10000, RZ ;  /* 0x00010000036b7824 */ /* 0x020fe400078e00ff */
[----:B------:R-:W-:Y:S02]  /*1280*/  IMAD.U32 R109, R6, 0x10000, RZ ;  /* 0x00010000066d7824 */ /* 0x000fe400078e00ff */
[----:B------:R-:W-:Y:S02]  /*1290*/  IMAD.U32 R111, R8, 0x10000, RZ ;  /* 0x00010000086f7824 */ /* 0x000fe400078e00ff */
[----:B------:R-:W-:-:S07]  /*12a0*/  IMAD.U32 R113, R12, 0x10000, RZ ;  /* 0x000100000c717824 */ /* 0x000fce00078e00ff */
.L_x_1:
[----:B------:R-:W-:Y:S05]  /*12b0*/  BSYNC B0 ;  /* 0x0000000000007941 */ /* 0x000fea0003800000 */
.L_x_0:
[----:B------:R-:W-:Y:S01]  /*12c0*/  ULDC UR4, c[0x0][0x218] ;  /* 0x0000860000047ab9 */ /* 0x000fe20000000800 */
[----:B------:R-:W-:Y:S02]  /*12d0*/  CS2R R84, SRZ ;  /* 0x0000000000547805 */ /* 0x000fe4000001ff00 */
[----:B------:R-:W-:Y:S02]  /*12e0*/  ISETP.GE.AND P0, PT, R0, UR4, PT ;  /* 0x0000000400007c0c */ /* 0x000fe4000bf06270 */
[----:B------:R-:W-:Y:S02]  /*12f0*/  CS2R R86, SRZ ;  /* 0x0000000000567805 */ /* 0x000fe4000001ff00 */
[----:B------:R-:W-:Y:S02]  /*1300*/  CS2R R80, SRZ ;  /* 0x0000000000507805 */ /* 0x000fe4000001ff00 */
[----:B------:R-:W-:Y:S02]  /*1310*/  CS2R R82, SRZ ;  /* 0x0000000000527805 */ /* 0x000fe4000001ff00 */
[----:B------:R-:W-:-:S02]  /*1320*/  CS2R R76, SRZ ;  /* 0x00000000004c7805 */ /* 0x000fc4000001ff00 */
[----:B------:R-:W-:Y:S02]  /*1330*/  CS2R R78, SRZ ;  /* 0x00000000004e7805 */ /* 0x000fe4000001ff00 */
[----:B------:R-:W-:Y:S02]  /*1340*/  CS2R R72, SRZ ;  /* 0x0000000000487805 */ /* 0x000fe4000001ff00 */
        /* <DEDUP_REMOVED lines=8> */
[----:B------:R-:W-:Y:S01]  /*13d0*/  CS2R R58, SRZ ;  /* 0x00000000003a7805 */ /* 0x000fe2000001ff00 */
[----:B------:R-:W-:Y:S06]  /*13e0*/  @P0 BRA `(.L_x_26) ;  /* 0x0000005800100947 */ /* 0x000fec0003800000 */
[----:B------:R-:W-:Y:S01]  /*13f0*/  I2FP.F32.S32 R3, UR8 ;  /* 0x0000000800037c45 */ /* 0x000fe20008201400 */
[----:B------:R-:W-:Y:S01]  /*1400*/  ULDC.U8 UR4, c[0x0][0x250] ;  /* 0x0000940000047ab9 */ /* 0x000fe20000000000 */
[----:B------:R-:W-:Y:S01]  /*1410*/  IMAD R6, R173, 0x200, R9 ;  /* 0x00000200ad067824 */ /* 0x000fe200078e0209 */
[----:B------:R-:W-:Y:S02]  /*1420*/  ISETP.NE.AND P0, PT, RZ, UR4, PT ;  /* 0x00000004ff007c0c */ /* 0x000fe4000bf05270 */
[----:B------:R-:W-:Y:S02]  /*1430*/  VIADD R10, R3, 0x1800000 ;  /* 0x01800000030a7836 */ /* 0x000fe40000000000 */
[C---:B------:R-:W-:Y:S01]  /*1440*/  IMAD R8, R173.reuse, 0x200, R6 ;  /* 0x00000200ad087824 */ /* 0x040fe200078e0206 */
[----:B------:R-:W-:Y:S02]  /*1450*/  FSEL R44, RZ, 1, !P0 ;  /* 0x3f800000ff2c7808 */ /* 0x000fe40004000000 */
[----:B------:R-:W-:Y:S01]  /*1460*/  LOP3.LUT R45, R10, 0x7f800000, RZ, 0xc0, !PT ;  /* 0x7f8000000a2d7812 */ /* 0x000fe200078ec0ff */
[----:B------:R-:W-:Y:S01]  /*1470*/  IMAD R10, R173, 0x200, R8 ;  /* 0x00000200ad0a7824 */ /* 0x000fe200078e0208 */
[----:B------:R-:W-:Y:S01]  /*1480*/  IADD3 R48, -R8, UR8, RZ ;  /* 0x0000000808307c10 */ /* 0x000fe2000fffe1ff */
[----:B------:R-:W-:Y:S01]  /*1490*/  FADD R22, R39, R44 ;  /* 0x0000002c27167221 */ /* 0x000fe20000000000 */
[----:B------:R-:W-:Y:S01]  /*14a0*/  ISETP.GT.U32.AND P0, PT, R45, 0x1ffffff, PT ;  /* 0x01ffffff2d00780c */ /* 0x000fe20003f04070 */
[----:B------:R-:W-:-:S02]  /*14b0*/  IMAD R39, R173, 0x200, R10 ;  /* 0x00000200ad277824 */ /* 0x000fc400078e020a */
[--C-:B------:R-:W-:Y:S01]  /*14c0*/  FADD R24, R43, R44.reuse ;  /* 0x0000002c2b187221 */ /* 0x100fe20000000000 */
[--C-:B------:R-:W-:Y:S01]  /*14d0*/  FADD R11, R17, R44.reuse ;  /* 0x0000002c110b7221 */ /* 0x100fe20000000000 */
[--C-:B------:R-:W-:Y:S01]  /*14e0*/  FADD R12, R19, R44.reuse ;  /* 0x0000002c130c7221 */ /* 0x100fe20000000000 */
[----:B------:R-:W-:Y:S02]  /*14f0*/  IMAD R43, R173, 0x200, R39 ;  /* 0x00000200ad2b7824 */ /* 0x000fe400078e0227 */
[--C-:B------:R-:W-:Y:S01]  /*1500*/  FADD R13, R21, R44.reuse ;  /* 0x0000002c150d7221 */ /* 0x100fe20000000000 */
[--C-:B------:R-:W-:Y:S01]  /*1510*/  FADD R14, R23, R44.reuse ;  /* 0x0000002c170e7221 */ /* 0x100fe20000000000 */
[--C-:B------:R-:W-:Y:S01]  /*1520*/  FADD R15, R25, R44.reuse ;  /* 0x0000002c190f7221 */ /* 0x100fe20000000000 */
[----:B------:R-:W-:Y:S02]  /*1530*/  IMAD R46, R173, 0x200, R43 ;  /* 0x00000200ad2e7824 */ /* 0x000fe400078e022b */
[--C-:B------:R-:W-:Y:S01]  /*1540*/  FADD R16, R27, R44.reuse ;  /* 0x0000002c1b107221 */ /* 0x100fe20000000000 */
[--C-:B------:R-:W-:Y:S01]  /*1550*/  FADD R17, R29, R44.reuse ;  /* 0x0000002c1d117221 */ /* 0x100fe20000000000 */
[----:B------:R-:W-:Y:S01]  /*1560*/  FADD R18, R31, R44 ;  /* 0x0000002c1f127221 */ /* 0x000fe20000000000 */
[----:B------:R-:W-:-:S02]  /*1570*/  IMAD R50, R173, 0x200, R46 ;  /* 0x00000200ad327824 */ /* 0x000fc400078e022e */
[--C-:B------:R-:W-:Y:S01]  /*1580*/  FADD R19, R33, R44.reuse ;  /* 0x0000002c21137221 */ /* 0x100fe20000000000 */
        /* <DEDUP_REMOVED lines=20> */
[----:B------:R-:W-:Y:S01]  /*16d0*/  FADD R44, R113, R44 ;  /* 0x0000002c712c7221 */ /* 0x000fe20000000000 */
[----:B------:R-:W-:-:S02]  /*16e0*/  IADD3 R45, -R9, UR8, RZ ;  /* 0x00000008092d7c10 */ /* 0x000fc4000fffe1ff */
[----:B------:R-:W-:Y:S02]  /*16f0*/  IADD3 R47, -R6, UR8, RZ ;  /* 0x00000008062f7c10 */ /* 0x000fe4000fffe1ff */
[----:B------:R-:W-:Y:S02]  /*1700*/  IADD3 R49, -R10, UR8, RZ ;  /* 0x000000080a317c10 */ /* 0x000fe4000fffe1ff */
[----:B------:R-:W-:Y:S02]  /*1710*/  IADD3 R51, -R39, UR8, RZ ;  /* 0x0000000827337c10 */ /* 0x000fe4000fffe1ff */
[----:B------:R-:W-:Y:S02]  /*1720*/  IADD3 R52, -R43, UR8, RZ ;  /* 0x000000082b347c10 */ /* 0x000fe4000fffe1ff */
[----:B------:R-:W-:Y:S02]  /*1730*/  IADD3 R53, -R46, UR8, RZ ;  /* 0x000000082e357c10 */ /* 0x000fe4000fffe1ff */
[----:B------:R-:W-:Y:S01]  /*1740*/  IADD3 R54, -R50, UR8, RZ ;  /* 0x0000000832367c10 */ /* 0x000fe2000fffe1ff */
[----:B------:R-:W-:Y:S06]  /*1750*/  @P0 BRA `(.L_x_27) ;  /* 0x00000000000c0947 */ /* 0x000fec0003800000 */
[----:B------:R-:W-:-:S07]  /*1760*/  MOV R92, 0x1780 ;  /* 0x00001780005c7802 */ /* 0x000fce0000000f00 */
[----:B------:R-:W-:Y:S05]  /*1770*/  CALL.REL.NOINC `($__internal_0_$__cuda_sm20_rcp_rn_f32_slowpath) ;  /* 0x0000006000547944 */ /* 0x000fea0003c00000 */
[----:B------:R-:W-:Y:S05]  /*1780*/  BRA `(.L_x_28) ;  /* 0x0000000000107947 */ /* 0x000fea0003800000 */
.L_x_27:
[----:B------:R-:W0:Y:S02]  /*1790*/  MUFU.RCP R88, R3 ;  /* 0x0000000300587308 */ /* 0x000e240000001000 */
[----:B0-----:R-:W-:-:S04]  /*17a0*/  FFMA R55, R3, R88, -1 ;  /* 0xbf80000003377423 */ /* 0x001fc80000000058 */
[----:B------:R-:W-:-:S04]  /*17b0*/  FADD.FTZ R55, -R55, -RZ ;  /* 0x800000ff37377221 */ /* 0x000fc80000010100 */
[----:B------:R-:W-:-:S07]  /*17c0*/  FFMA R55, R88, R55, R88 ;  /* 0x0000003758377223 */ /* 0x000fce0000000058 */
.L_x_28:
[----:B------:R-:W-:Y:S02]  /*17d0*/  IMAD.MOV.U32 R98, RZ, RZ, 0x1 ;  /* 0x00000001ff627424 */ /* 0x000fe400078e00ff */
[----:B------:R-:W-:Y:S02]  /*17e0*/  IMAD.MOV.U32 R96, RZ, RZ, R0 ;  /* 0x000000ffff607224 */ /* 0x000fe400078e0000 */
[----:B------:R-:W-:Y:S02]  /*17f0*/  IMAD.MOV.U32 R97, RZ, RZ, RZ ;  /* 0x000000ffff617224 */ /* 0x000fe400078e00ff */
[----:B------:R-:W-:-:S07]  /*1800*/  IMAD.MOV.U32 R85, RZ, RZ, RZ ;  /* 0x000000ffff557224 */ /* 0x000fce00078e00ff */
.L_x_136:
[----:B------:R-:W-:Y:S01]  /*1810*/  LEA.HI R163, R5, R96, RZ, 0x19 ;  /* 0x0000006005a37211 */ /* 0x000fe200078fc8ff */
[----:B------:R-:W-:Y:S01]  /*1820*/  ULDC UR9, c[0x0][0x218] ;  /* 0x0000860000097ab9 */ /* 0x000fe20000000800 */
[----:B01----:R-:W0:Y:S01]  /*1830*/  LDC R168, c[0x0][0x210] ;  /* 0x00008400ffa87b82 */ /* 0x003e220000000800 */
[----:B-----5:R-:W-:Y:S01]  /*1840*/  IMAD.MOV.U32 R99, RZ, RZ, RZ ;  /* 0x000000ffff637224 */ /* 0x020fe200078e00ff */
[----:B------:R-:W-:Y:S01]  /*1850*/  ISETP.GE.AND P0, PT, R163, UR9, PT ;  /* 0x00000009a3007c0c */ /* 0x000fe2000bf06270 */
[----:B------:R-:W-:-:S12]  /*1860*/  ULDC UR8, c[0x0][0x21c] ;  /* 0x0000870000087ab9 */ /* 0x000fd80000000800 */
[----:B--23--:R-:W1:Y:S01]  /*1870*/  @!P0 LDC.64 R88, c[0x0][0x230] ;  /* 0x00008c00ff588b82 */ /* 0x00ce620000000a00 */
[----:B------:R-:W-:Y:S01]  /*1880*/  ISETP.GE.AND P1, PT, R9, UR8, PT ;  /* 0x0000000809007c0c */ /* 0x000fe2000bf26270 */
[----:B------:R-:W-:Y:S01]  /*1890*/  BSSY B0, `(.L_x_29) ;  /* 0x0000241000007945 */ /* 0x000fe20003800000 */
[----:B------:R-:W-:Y:S01]  /*18a0*/  CS2R R170, SRZ ;  /* 0x0000000000aa7805 */ /* 0x000fe2000001ff00 */
[----:B-1----:R-:W-:-:S05]  /*18b0*/  @!P0 IMAD.WIDE R88, R163, 0x4, R88 ;  /* 0x00000004a3588825 */ /* 0x002fca00078e0258 */
[----:B------:R1:W5:Y:S01]  /*18c0*/  @!P0 LDG.E R99, desc[UR6][R88.64] ;  /* 0x0000000658638981 */ /* 0x000362000c1e1900 */
[----:B------:R-:W-:Y:S01]  /*18d0*/  ISETP.LT.AND P0, PT, R163, UR9, !P1 ;  /* 0x00000009a3007c0c */ /* 0x000fe2000cf01270 */
[----:B0-----:R-:W-:-:S05]  /*18e0*/  IMAD.IADD R96, R96, 0x1, R168 ;  /* 0x0000000160607824 */ /* 0x001fca00078e02a8 */
[----:B------:R-:W-:-:S07]  /*18f0*/  ISETP.GE.AND P2, PT, R96, UR9, PT ;  /* 0x0000000960007c0c */ /* 0x000fce000bf46270 */
[----:B-1----:R-:W-:Y:S06]  /*1900*/  @!P0 BRA `(.L_x_30) ;  /* 0x0000002000e48947 */ /* 0x002fec0003800000 */
[----:B------:R-:W0:Y:S01]  /*1910*/  LDC R169, c[0x0][0x220] ;  /* 0x00008800ffa97b82 */ /* 0x000e220000000800 */
[----:B------:R-:W-:Y:S01]  /*1920*/  IMAD R3, R163, UR8, R9 ;  /* 0x00000008a3037c24 */ /* 0x000fe2000f8e0209 */
[----:B------:R-:W-:Y:S01]  /*1930*/  BSSY B1, `(.L_x_31) ;  /* 0x0000014000017945 */ /* 0x000fe20003800000 */
[----:B------:R-:W-:-:S03]  /*1940*/  ISETP.GE.U32.AND P3, PT, R45, 0x4, PT ;  /* 0x000000042d00780c */ /* 0x000fc60003f66070 */
[----:B------:R-:W-:Y:S02]  /*1950*/  SHF.R.S32.HI R94, RZ, 0x1f, R3 ;  /* 0x0000001fff5e7819 */ /* 0x000fe40000011403 */
[----:B------:R-:W1:Y:S01]  /*1960*/  LDC.64 R164, c[0x0][0x220] ;  /* 0x00008800ffa47b82 */ /* 0x000e620000000a00 */
[----:B0-----:R-:W-:-:S05]  /*1970*/  IMAD.U32 R88, R3, 0x4, R169 ;  /* 0x0000000403587824 */ /* 0x001fca00078e00a9 */
[----:B------:R-:W-:Y:S01]  /*1980*/  LOP3.LUT P0, RZ, R88, 0xf, RZ, 0xc0, !PT ;  /* 0x0000000f58ff7812 */ /* 0x000fe2000780c0ff */
[----:B-1----:R-:W-:-:S03]  /*1990*/  IMAD.WIDE R92, R3, 0x4, R164 ;  /* 0x00000004035c7825 */ /* 0x002fc600078e02a4 */
[----:B------:R-:W-:-:S13]  /*19a0*/  ISETP.LT.U32.OR P0, PT, R45, 0x4, P0 ;  /* 0x000000042d00780c */ /* 0x000fda0000701470 */
[----:B------:R-:W-:Y:S05]  /*19b0*/  @P0 BRA `(.L_x_32) ;  /* 0x0000000000080947 */ /* 0x000fea0003800000 */
[----:B------:R0:W5:Y:S01]  /*19c0*/  LDG.E.128 R88, desc[UR6][R92.64] ;  /* 0x000000065c587981 */ /* 0x000162000c1e1d00 */
[----:B------:R-:W-:Y:S05]  /*19d0*/  BRA `(.L_x_33) ;  /* 0x0000000000247947 */ /* 0x000fea0003800000 */
.L_x_32:
[C---:B------:R-:W-:Y:S02]  /*19e0*/  ISETP.NE.AND P5, PT, R45.reuse, RZ, PT ;  /* 0x000000ff2d00720c */ /* 0x040fe40003fa5270 */
[----:B------:R-:W-:Y:S02]  /*19f0*/  CS2R R88, SRZ ;  /* 0x0000000000587805 */ /* 0x000fe4000001ff00 */
[C---:B------:R-:W-:Y:S02]  /*1a00*/  ISETP.GE.U32.AND P0, PT, R45.reuse, 0x2, PT ;  /* 0x000000022d00780c */ /* 0x040fe40003f06070 */
[----:B------:R-:W-:Y:S02]  /*1a10*/  CS2R R90, SRZ ;  /* 0x00000000005a7805 */ /* 0x000fe4000001ff00 */
[----:B------:R-:W-:-:S04]  /*1a20*/  ISETP.GE.U32.AND P4, PT, R45, 0x3, PT ;  /* 0x000000032d00780c */ /* 0x000fc80003f86070 */
[----:B------:R1:W5:Y:S04]  /*1a30*/  @P3 LDG.E R91, desc[UR6][R92.64+0xc] ;  /* 0x00000c065c5b3981 */ /* 0x000368000c1e1900 */
[----:B------:R1:W5:Y:S04]  /*1a40*/  @P5 LDG.E R88, desc[UR6][R92.64] ;  /* 0x000000065c585981 */ /* 0x000368000c1e1900 */
[----:B------:R1:W5:Y:S04]  /*1a50*/  @P0 LDG.E R89, desc[UR6][R92.64+0x4] ;  /* 0x000004065c590981 */ /* 0x000368000c1e1900 */
[----:B------:R1:W5:Y:S02]  /*1a60*/  @P4 LDG.E R90, desc[UR6][R92.64+0x8] ;  /* 0x000008065c5a4981 */ /* 0x000364000c1e1900 */
.L_x_33:
[----:B------:R-:W-:Y:S05]  /*1a70*/  BSYNC B1 ;  /* 0x0000000000017941 */ /* 0x000fea0003800000 */
.L_x_31:
[----:B01----:R-:W0:Y:S01]  /*1a80*/  LDC.64 R92, c[0x0][0x258] ;  /* 0x00009600ff5c7b82 */ /* 0x003e220000000a00 */
[C---:B------:R-:W-:Y:S02]  /*1a90*/  SHF.L.U64.HI R94, R3.reuse, 0x1, R94 ;  /* 0x00000001035e7819 */ /* 0x040fe4000001025e */
[----:B0-----:R-:W-:-:S04]  /*1aa0*/  LEA R158, P3, R3, R92, 0x1 ;  /* 0x0000005c039e7211 */ /* 0x001fc800078608ff */
[----:B------:R-:W-:Y:S01]  /*1ab0*/  LOP3.LUT P0, RZ, R158, 0x7, RZ, 0xc0, !PT ;  /* 0x000000079eff7812 */ /* 0x000fe2000780c0ff */
[----:B------:R-:W-:-:S03]  /*1ac0*/  IMAD.X R159, R94, 0x1, R93, P3 ;  /* 0x000000015e9f7824 */ /* 0x000fc600018e065d */
[----:B------:R-:W-:-:S13]  /*1ad0*/  ISETP.LT.U32.OR P0, PT, R45, 0x4, P0 ;  /* 0x000000042d00780c */ /* 0x000fda0000701470 */
[----:B------:R-:W2:Y:S01]  /*1ae0*/  @!P0 LDG.E.64 R94, desc[UR6][R158.64] ;  /* 0x000000069e5e8981 */ /* 0x000ea2000c1e1b00 */
[----:B------:R-:W-:Y:S01]  /*1af0*/  BSSY B1, `(.L_x_34) ;  /* 0x0000012000017945 */ /* 0x000fe20003800000 */
[----:B-----5:R-:W-:Y:S01]  /*1b00*/  FMUL R3, R88, R99 ;  /* 0x0000006358037220 */ /* 0x020fe20000400000 */
[--C-:B--2---:R-:W-:Y:S02]  /*1b10*/  @!P0 SHF.R.U64 R108, R94, 0x10, R95.reuse ;  /* 0x000000105e6c8819 */ /* 0x104fe4000000125f */
[----:B------:R-:W-:Y:S02]  /*1b20*/  @!P0 SHF.R.U32.HI R160, RZ, 0x10, R95 ;  /* 0x00000010ffa08819 */ /* 0x000fe4000001165f */
[----:B------:R-:W-:Y:S01]  /*1b30*/  @!P0 PRMT R88, R108, 0x7610, R88 ;  /* 0x000076106c588816 */ /* 0x000fe20000000058 */
[----:B------:R-:W-:Y:S06]  /*1b40*/  @!P0 BRA `(.L_x_35) ;  /* 0x0000000000308947 */ /* 0x000fec0003800000 */
        /* <DEDUP_REMOVED lines=12> */
.L_x_35:
[----:B------:R-:W-:Y:S05]  /*1c10*/  BSYNC B1 ;  /* 0x0000000000017941 */ /* 0x000fea0003800000 */
.L_x_34:
[----:B-----5:R-:W-:Y:S02]  /*1c20*/  IMAD.U32 R94, R94, 0x10000, RZ ;  /* 0x000100005e5e7824 */ /* 0x020fe400078e00ff */
[----:B------:R-:W-:Y:S01]  /*1c30*/  FMUL R108, R89, R99 ;  /* 0x00000063596c7220 */ /* 0x000fe20000400000 */
[----:B------:R-:W-:Y:S01]  /*1c40*/  IMAD.U32 R161, R88, 0x10000, RZ ;  /* 0x0001000058a17824 */ /* 0x000fe200078e00ff */
[----:B------:R-:W-:Y:S01]  /*1c50*/  ISETP.GE.AND P0, PT, R6, UR8, PT ;  /* 0x0000000806007c0c */ /* 0x000fe2000bf06270 */
[----:B------:R-:W-:Y:S01]  /*1c60*/  FMUL R162, R11, R94 ;  /* 0x0000005e0ba27220 */ /* 0x000fe20000400000 */
[----:B------:R-:W-:Y:S02]  /*1c70*/  IMAD.U32 R95, R95, 0x10000, RZ ;  /* 0x000100005f5f7824 */ /* 0x000fe400078e00ff */
[-C--:B------:R-:W-:Y:S01]  /*1c80*/  FFMA R85, R108, R161.reuse, R85 ;  /* 0x000000a16c557223 */ /* 0x080fe20000000055 */
[----:B------:R-:W-:Y:S01]  /*1c90*/  FMUL R161, R12, R161 ;  /* 0x000000a10ca17220 */ /* 0x000fe20000400000 */
[----:B------:R-:W-:Y:S01]  /*1ca0*/  FADD R88, RZ, R162 ;  /* 0x000000a2ff587221 */ /* 0x000fe20000000000 */
[----:B------:R-:W-:Y:S01]  /*1cb0*/  FFMA R89, R3, R162, RZ ;  /* 0x000000a203597223 */ /* 0x000fe200000000ff */
[-C--:B------:R-:W-:Y:S01]  /*1cc0*/  FMUL R151, R90, R99.reuse ;  /* 0x000000635a977220 */ /* 0x080fe20000400000 */
[----:B------:R-:W-:Y:S01]  /*1cd0*/  FMUL R159, R91, R99 ;  /* 0x000000635b9f7220 */ /* 0x000fe20000400000 */
[----:B------:R-:W-:-:S02]  /*1ce0*/  IMAD.U32 R90, R160, 0x10000, RZ ;  /* 0x00010000a05a7824 */ /* 0x000fc400078e00ff */
[----:B------:R-:W-:Y:S01]  /*1cf0*/  FADD R91, R88, R161 ;  /* 0x000000a1585b7221 */ /* 0x000fe20000000000 */
[----:B------:R-:W-:Y:S01]  /*1d00*/  FMUL R160, R13, R95 ;  /* 0x0000005f0da07220 */ /* 0x000fe20000400000 */
[----:B------:R-:W-:Y:S01]  /*1d10*/  FFMA R88, R108, R161, R89 ;  /* 0x000000a16c587223 */ /* 0x000fe20000000059 */
[----:B------:R-:W-:Y:S01]  /*1d20*/  FMUL R158, R14, R90 ;  /* 0x0000005a0e9e7220 */ /* 0x000fe20000400000 */
[----:B------:R-:W-:Y:S01]  /*1d30*/  FFMA R84, R3, R94, R84 ;  /* 0x0000005e03547223 */ /* 0x000fe20000000054 */
[----:B------:R-:W-:Y:S01]  /*1d40*/  FADD R91, R91, R160 ;  /* 0x000000a05b5b7221 */ /* 0x000fe20000000000 */
[C---:B------:R-:W-:Y:S01]  /*1d50*/  FFMA R89, R151.reuse, R160, R88 ;  /* 0x000000a097597223 */ /* 0x040fe20000000058 */
[----:B------:R-:W-:Y:S01]  /*1d60*/  FFMA R86, R151, R95, R86 ;  /* 0x0000005f97567223 */ /* 0x000fe20000000056 */
[----:B------:R-:W-:Y:S01]  /*1d70*/  FFMA R87, R159, R90, R87 ;  /* 0x0000005a9f577223 */ /* 0x000fe20000000057 */
[----:B------:R-:W-:Y:S01]  /*1d80*/  FADD R171, R91, R158 ;  /* 0x0000009e5bab7221 */ /* 0x000fe20000000000 */
[----:B------:R-:W-:Y:S01]  /*1d90*/  FFMA R170, R159, R158, R89 ;  /* 0x0000009e9faa7223 */ /* 0x000fe20000000059 */
[----:B------:R-:W-:Y:S06]  /*1da0*/  @P0 BRA `(.L_x_30) ;  /* 0x0000001c00bc0947 */ /* 0x000fec0003800000 */
[----:B------:R-:W-:Y:S01]  /*1db0*/  IMAD R109, R163, UR8, R6 ;  /* 0x00000008a36d7c24 */ /* 0x000fe2000f8e0206 */
[----:B------:R-:W-:Y:S01]  /*1dc0*/  BSSY B1, `(.L_x_36) ;  /* 0x0000013000017945 */ /* 0x000fe20003800000 */
[----:B------:R-:W-:Y:S02]  /*1dd0*/  ISETP.GE.U32.AND P3, PT, R47, 0x4, PT ;  /* 0x000000042f00780c */ /* 0x000fe40003f66070 */
[C---:B------:R-:W-:Y:S01]  /*1de0*/  IMAD.U32 R88, R109.reuse, 0x4, R169 ;  /* 0x000000046d587824 */ /* 0x040fe200078e00a9 */
[----:B------:R-:W-:Y:S01]  /*1df0*/  SHF.R.S32.HI R110, RZ, 0x1f, R109 ;  /* 0x0000001fff6e7819 */ /* 0x000fe2000001146d */
[----:B------:R-:W-:-:S03]  /*1e00*/  IMAD.WIDE R94, R109, 0x4, R164 ;  /* 0x000000046d5e7825 */ /* 0x000fc600078e02a4 */
[----:B------:R-:W-:-:S04]  /*1e10*/  LOP3.LUT P0, RZ, R88, 0xf, RZ, 0xc0, !PT ;  /* 0x0000000f58ff7812 */ /* 0x000fc8000780c0ff */
[----:B------:R-:W-:-:S13]  /*1e20*/  ISETP.LT.U32.OR P0, PT, R47, 0x4, P0 ;  /* 0x000000042f00780c */ /* 0x000fda0000701470 */
[----:B------:R-:W-:Y:S05]  /*1e30*/  @P0 BRA `(.L_x_37) ;  /* 0x0000000000080947 */ /* 0x000fea0003800000 */
[----:B------:R0:W5:Y:S01]  /*1e40*/  LDG.E.128 R88, desc[UR6][R94.64] ;  /* 0x000000065e587981 */ /* 0x000162000c1e1d00 */
[----:B------:R-:W-:Y:S05]  /*1e50*/  BRA `(.L_x_38) ;  /* 0x0000000000247947 */ /* 0x000fea0003800000 */
.L_x_37:
        /* <DEDUP_REMOVED lines=9> */
.L_x_38:
[----:B------:R-:W-:Y:S05]  /*1ef0*/  BSYNC B1 ;  /* 0x0000000000017941 */ /* 0x000fea0003800000 */
.L_x_36:
[C---:B------:R-:W-:Y:S02]  /*1f00*/  LEA R152, P3, R109.reuse, R92, 0x1 ;  /* 0x0000005c6d987211 */ /* 0x040fe400078608ff */
[----:B01----:R-:W-:Y:S02]  /*1f10*/  SHF.L.U64.HI R94, R109, 0x1, R110 ;  /* 0x000000016d5e7819 */ /* 0x003fe4000001026e */
[----:B------:R-:W-:-:S03]  /*1f20*/  LOP3.LUT P0, RZ, R152, 0x7, RZ, 0xc0, !PT ;  /* 0x0000000798ff7812 */ /* 0x000fc6000780c0ff */
[----:B------:R-:W-:Y:S01]  /*1f30*/  IMAD.X R153, R94, 0x1, R93, P3 ;  /* 0x000000015e997824 */ /* 0x000fe200018e065d */
        /* <DEDUP_REMOVED lines=20> */
.L_x_40:
[----:B------:R-:W-:Y:S05]  /*2080*/  BSYNC B1 ;  /* 0x0000000000017941 */ /* 0x000fea0003800000 */
.L_x_39:
        /* <DEDUP_REMOVED lines=8> */
[----:B------:R-:W-:Y:S01]  /*2110*/  FADD R88, R171, R156 ;  /* 0x0000009cab587221 */ /* 0x000fe20000000000 */
[----:B------:R-:W-:Y:S01]  /*2120*/  FFMA R89, R109, R156, R170 ;  /* 0x0000009c6d597223 */ /* 0x000fe200000000aa */
        /* <DEDUP_REMOVED lines=26> */
.L_x_42:
        /* <DEDUP_REMOVED lines=9> */
.L_x_43:
[----:B------:R-:W-:Y:S05]  /*2360*/  BSYNC B1 ;  /* 0x0000000000017941 */ /* 0x000fea0003800000 */
.L_x_41:
        /* <DEDUP_REMOVED lines=24> */
.L_x_45:
[----:B------:R-:W-:Y:S05]  /*24f0*/  BSYNC B1 ;  /* 0x0000000000017941 */ /* 0x000fea0003800000 */
.L_x_44:
        /* <DEDUP_REMOVED lines=12> */
[----:B------:R-:W-:Y:S01]  /*25c0*/  FADD R91, R88, R139 ;  /* 0x0000008b585b7221 */ /* 0x000fe20000000000 */
[----:B------:R-:W-:-:S02]  /*25d0*/  IMAD.U32 R167, R141, 0x10000, RZ ;  /* 0x000100008da77824 */ /* 0x000fc400078e00ff */
[----:B------:R-:W-:Y:S01]  /*25e0*/  FMUL R138, R21, R95 ;  /* 0x0000005f158a7220 */ /* 0x000fe20000400000 */
[----:B------:R-:W-:Y:S01]  /*25f0*/  FFMA R88, R112, R139, R89 ;  /* 0x0000008b70587223 */ /* 0x000fe20000000059 */
[----:B------:R-:W-:Y:S01]  /*2600*/  FFMA R76, R111, R94, R76 ;  /* 0x0000005e6f4c7223 */ /* 0x000fe2000000004c */
[----:B------:R-:W-:Y:S01]  /*2610*/  FMUL R141, R22, R167 ;  /* 0x000000a7168d7220 */ /* 0x000fe20000400000 */
        /* <DEDUP_REMOVED lines=18> */
.L_x_47:
        /* <DEDUP_REMOVED lines=9> */
.L_x_48:
[----:B------:R-:W-:Y:S05]  /*27d0*/  BSYNC B1 ;  /* 0x0000000000017941 */ /* 0x000fea0003800000 */
.L_x_46:
        /* <DEDUP_REMOVED lines=24> */
.L_x_50:
[----:B------:R-:W-:Y:S05]  /*2960*/  BSYNC B1 ;  /* 0x0000000000017941 */ /* 0x000fea0003800000 */
.L_x_49:
        /* <DEDUP_REMOVED lines=10> */
[----:B------:R-:W-:Y:S01]  /*2a10*/  FMUL R140, R91, R99 ;  /* 0x000000635b8c7220 */ /* 0x000fe20000400000 */
[----:B------:R-:W-:-:S02]  /*2a20*/  IMAD.U32 R167, R144, 0x10000, RZ ;  /* 0x0001000090a77824 */ /* 0x000fc400078e00ff */
[----:B------:R-:W-:Y:S01]  /*2a30*/  FADD R91, R88, R143 ;  /* 0x0000008f585b7221 */ /* 0x000fe20000000000 */
[----:B------:R-:W-:Y:S01]  /*2a40*/  FMUL R123, R90, R99 ;  /* 0x000000635a7b7220 */ /* 0x000fe20000400000 */
        /* <DEDUP_REMOVED lines=22> */
.L_x_52:
        /* <DEDUP_REMOVED lines=9> */
.L_x_53:
[----:B------:R-:W-:Y:S05]  /*2c40*/  BSYNC B1 ;  /* 0x0000000000017941 */ /* 0x000fea0003800000 */
.L_x_51:
        /* <DEDUP_REMOVED lines=24> */
.L_x_55:
[----:B------:R-:W-:Y:S05]  /*2dd0*/  BSYNC B1 ;  /* 0x0000000000017941 */ /* 0x000fea0003800000 */
.L_x_54:
        /* <DEDUP_REMOVED lines=36> */
.L_x_57:
        /* <DEDUP_REMOVED lines=9> */
.L_x_58:
[----:B------:R-:W-:Y:S05]  /*30b0*/  BSYNC B1 ;  /* 0x0000000000017941 */ /* 0x000fea0003800000 */
.L_x_56:
        /* <DEDUP_REMOVED lines=24> */
.L_x_60:
[----:B------:R-:W-:Y:S05]  /*3240*/  BSYNC B1 ;  /* 0x0000000000017941 */ /* 0x000fea0003800000 */
.L_x_59:
        /* <DEDUP_REMOVED lines=36> */
.L_x_62:
        /* <DEDUP_REMOVED lines=9> */
.L_x_63:
[----:B------:R-:W-:Y:S05]  /*3520*/  BSYNC B1 ;  /* 0x0000000000017941 */ /* 0x000fea0003800000 */
.L_x_61:
        /* <DEDUP_REMOVED lines=24> */
.L_x_65:
[----:B------:R-:W-:Y:S05]  /*36b0*/  BSYNC B1 ;  /* 0x0000000000017941 */ /* 0x000fea0003800000 */
.L_x_64:
        /* <DEDUP_REMOVED lines=36> */
.L_x_67:
        /* <DEDUP_REMOVED lines=9> */
.L_x_68:
[----:B------:R-:W-:Y:S05]  /*3990*/  BSYNC B1 ;  /* 0x0000000000017941 */ /* 0x000fea0003800000 */
.L_x_66:
[C---:B------:R-:W-:Y:S02]  /*39a0*/  LEA R94, P3, R95.reuse, R92, 0x1 ;  /* 0x0000005c5f5e7211 */ /* 0x040fe400078608ff */
[----:B------:R-:W-:Y:S02]  /*39b0*/  SHF.L.U64.HI R92, R95, 0x1, R106 ;  /* 0x000000015f5c7819 */ /* 0x000fe4000001026a */
        /* <DEDUP_REMOVED lines=21> */
[----:B--2---:R-:W-:-:S07]  /*3b10*/  @!P0 PRMT R92, RZ, 0x7610, R92 ;  /* 0x00007610ff5c8816 */ /* 0x004fce000000005c */
.L_x_70:
[----:B------:R-:W-:Y:S05]  /*3b20*/  BSYNC B1 ;  /* 0x0000000000017941 */ /* 0x000fea0003800000 */
.L_x_69:
[----:B-----5:R-:W-:Y:S02]  /*3b30*/  IMAD.U32 R95, R92, 0x10000, RZ ;  /* 0x000100005c5f7824 */ /* 0x020fe400078e00ff */
[-C--:B------:R-:W-:Y:S01]  /*3b40*/  FMUL R119, R90, R99.reuse ;  /* 0x000000635a777220 */ /* 0x080fe20000400000 */
[----:B------:R-:W-:Y:S02]  /*3b50*/  IMAD.U32 R90, R88, 0x10000, RZ ;  /* 0x00010000585a7824 */ /* 0x000fe400078e00ff */
[----:B------:R-:W-:Y:S01]  /*3b60*/  FMUL R106, R89, R99 ;  /* 0x00000063596a7220 */ /* 0x000fe20000400000 */
[----:B------:R-:W-:Y:S01]  /*3b70*/  FMUL R132, R40, R95 ;  /* 0x0000005f28847220 */ /* 0x000fe20000400000 */
[----:B------:R-:W-:Y:S02]  /*3b80*/  IMAD.U32 R93, R93, 0x10000, RZ ;  /* 0x000100005d5d7824 */ /* 0x000fe400078e00ff */
[----:B------:R-:W-:Y:S01]  /*3b90*/  FMUL R137, R41, R90 ;  /* 0x0000005a29897220 */ /* 0x000fe20000400000 */
[----:B------:R-:W-:Y:S01]  /*3ba0*/  FMUL R135, R91, R99 ;  /* 0x000000635b877220 */ /* 0x000fe20000400000 */
[----:B------:R-:W-:Y:S01]  /*3bb0*/  FADD R88, R171, R132 ;  /* 0x00000084ab587221 */ /* 0x000fe20000000000 */
[----:B------:R-:W-:Y:S01]  /*3bc0*/  FFMA R89, R107, R132, R170 ;  /* 0x000000846b597223 */ /* 0x000fe200000000aa */
[----:B------:R-:W-:-:S02]  /*3bd0*/  IMAD.U32 R92, R116, 0x10000, RZ ;  /* 0x00010000745c7824 */ /* 0x000fc400078e00ff */
[----:B------:R-:W-:Y:S01]  /*3be0*/  FMUL R116, R42, R93 ;  /* 0x0000005d2a747220 */ /* 0x000fe20000400000 */
[----:B------:R-:W-:Y:S01]  /*3bf0*/  FADD R91, R88, R137 ;  /* 0x00000089585b7221 */ /* 0x000fe20000000000 */
[----:B------:R-:W-:Y:S01]  /*3c00*/  FFMA R88, R106, R137, R89 ;  /* 0x000000896a587223 */ /* 0x000fe20000000059 */
[----:B------:R-:W-:Y:S01]  /*3c10*/  FMUL R118, R44, R92 ;  /* 0x0000005c2c767220 */ /* 0x000fe20000400000 */
[----:B------:R-:W-:Y:S01]  /*3c20*/  FFMA R56, R107, R95, R56 ;  /* 0x0000005f6b387223 */ /* 0x000fe20000000038 */
[----:B------:R-:W-:Y:S01]  /*3c30*/  FADD R91, R91, R116 ;  /* 0x000000745b5b7221 */ /* 0x000fe20000000000 */
[C---:B------:R-:W-:Y:S01]  /*3c40*/  FFMA R89, R119.reuse, R116, R88 ;  /* 0x0000007477597223 */ /* 0x040fe20000000058 */
[----:B------:R-:W-:Y:S01]  /*3c50*/  FFMA R57, R106, R90, R57 ;  /* 0x0000005a6a397223 */ /* 0x000fe20000000039 */
[----:B------:R-:W-:Y:S01]  /*3c60*/  FFMA R58, R119, R93, R58 ;  /* 0x0000005d773a7223 */ /* 0x000fe2000000003a */
[----:B------:R-:W-:Y:S01]  /*3c70*/  FFMA R59, R135, R92, R59 ;  /* 0x0000005c873b7223 */ /* 0x000fe2000000003b */
[----:B------:R-:W-:Y:S01]  /*3c80*/  FADD R171, R91, R118 ;  /* 0x000000765bab7221 */ /* 0x000fe20000000000 */
[----:B------:R-:W-:-:S07]  /*3c90*/  FFMA R170, R135, R118, R89 ;  /* 0x0000007687aa7223 */ /* 0x000fce0000000059 */
.L_x_30:
[----:B------:R-:W-:Y:S05]  /*3ca0*/  BSYNC B0 ;  /* 0x0000000000007941 */ /* 0x000fea0003800000 */
.L_x_29:
[----:B------:R-:W2:Y:S01]  /*3cb0*/  LDC R173, c[0x0][0x214] ;  /* 0x00008500ffad7b82 */ /* 0x000ea20000000800 */
[----:B------:R-:W-:Y:S01]  /*3cc0*/  LOP3.LUT P0, RZ, R98, 0xff, RZ, 0xc0, !PT ;  /* 0x000000ff62ff7812 */ /* 0x000fe2000780c0ff */
[----:B------:R-:W-:Y:S01]  /*3cd0*/  UMOV UR4, 0x400 ;  /* 0x0000040000047882 */ /* 0x000fe20000000000 */
[----:B------:R-:W-:-:S04]  /*3ce0*/  SHF.R.U32.HI R89, RZ, 0x5, R5 ;  /* 0x00000005ff597819 */ /* 0x000fc80000011605 */
[----:B------:R-:W-:Y:S01]  /*3cf0*/  LOP3.LUT R89, R89, 0x7fffffc, RZ, 0xc0, !PT ;  /* 0x07fffffc59597812 */ /* 0x000fe200078ec0ff */
[----:B------:R-:W3:Y:S06]  /*3d00*/  S2UR UR5, SR_CgaCtaId ;  /* 0x00000000000579c3 */ /* 0x000eec0000008800 */
[----:B------:R-:W-:-:S05]  /*3d10*/  @!P0 VIADD R89, R89, 0x4 ;  /* 0x0000000459598836 */ /* 0x000fca0000000000 */
[----:B------:R-:W-:Y:S02]  /*3d20*/  LOP3.LUT R88, R89, R2, RZ, 0xfc, !PT ;  /* 0x0000000259587212 */ /* 0x000fe400078efcff */
[----:B--2---:R-:W-:Y:S01]  /*3d30*/  ISETP.NE.AND P0, PT, R173, 0x1, PT ;  /* 0x00000001ad00780c */ /* 0x004fe20003f05270 */
[----:B---3--:R-:W-:-:S06]  /*3d40*/  ULEA UR4, UR5, UR4, 0x18 ;  /* 0x0000000405047291 */ /* 0x008fcc000f8ec03f */
[----:B------:R-:W-:Y:S02]  /*3d50*/  LEA R169, R89, UR4, 0x3 ;  /* 0x0000000459a97c11 */ /* 0x000fe4000f8e18ff */
[----:B------:R-:W-:-:S04]  /*3d60*/  LEA R167, R88, UR4, 0x3 ;  /* 0x0000000458a77c11 */ /* 0x000fc8000f8e18ff */
[----:B------:R-:W-:Y:S05]  /*3d70*/  @!P0 BRA `(.L_x_71) ;  /* 0x0000000800b08947 */ /* 0x000fea0003800000 */
[----:B------:R-:W2:Y:S01]  /*3d80*/  SHFL.DOWN PT, R88, R171, 0x10, 0x1f ;  /* 0x0a001f00ab587f89 */ /* 0x000ea200000e0000 */
[----:B------:R-:W-:Y:S01]  /*3d90*/  LOP3.LUT P0, RZ, R2, 0x1f, R5, 0xf8, !PT ;  /* 0x0000001f02ff7812 */ /* 0x000fe2000780f805 */
[----:B------:R-:W-:Y:S01]  /*3da0*/  BSSY B0, `(.L_x_72) ;  /* 0x0000031000007945 */ /* 0x000fe20003800000 */
[----:B------:R-:W-:Y:S01]  /*3db0*/  LEA.HI R166, R5, R0, RZ, 0x19 ;  /* 0x0000000005a67211 */ /* 0x000fe200078fc8ff */
[----:B------:R-:W3:Y:S01]  /*3dc0*/  SHFL.DOWN PT, R89, R170, 0x10, 0x1f ;  /* 0x0a001f00aa597f89 */ /* 0x000ee200000e0000 */
[----:B------:R-:W-:Y:S01]  /*3dd0*/  ISETP.NE.AND P3, PT, R4, RZ, PT ;  /* 0x000000ff0400720c */ /* 0x000fe20003f65270 */
[----:B--2---:R-:W-:Y:S02]  /*3de0*/  FADD R88, R88, R171 ;  /* 0x000000ab58587221 */ /* 0x004fe40000000000 */
[----:B------:R-:W-:Y:S02]  /*3df0*/  IMAD R171, R166, R173, RZ ;  /* 0x000000ada6ab7224 */ /* 0x000fe400078e02ff */
[----:B---3--:R-:W-:Y:S01]  /*3e00*/  FADD R89, R89, R170 ;  /* 0x000000aa59597221 */ /* 0x008fe20000000000 */
[----:B------:R-:W2:Y:S01]  /*3e10*/  SHFL.DOWN PT, R91, R88, 0x8, 0x1f ;  /* 0x09001f00585b7f89 */ /* 0x000ea200000e0000 */
[----:B------:R-:W-:-:S03]  /*3e20*/  LOP3.LUT R170, R97, 0x1, RZ, 0xc0, !PT ;  /* 0x0000000161aa7812 */ /* 0x000fc600078ec0ff */
[----:B------:R-:W3:Y:S02]  /*3e30*/  SHFL.DOWN PT, R90, R89, 0x8, 0x1f ;  /* 0x09001f00595a7f89 */ /* 0x000ee400000e0000 */
[----:B01----:R-:W-:Y:S02]  /*3e40*/  IMAD.MOV R165, RZ, RZ, -R170 ;  /* 0x000000ffffa57224 */ /* 0x003fe400078e0aaa */
[----:B--2---:R-:W-:Y:S01]  /*3e50*/  FADD R91, R88, R91 ;  /* 0x0000005b585b7221 */ /* 0x004fe20000000000 */
[----:B---3--:R-:W-:-:S04]  /*3e60*/  FADD R90, R89, R90 ;  /* 0x0000005a595a7221 */ /* 0x008fc80000000000 */
[----:B------:R-:W0:Y:S01]  /*3e70*/  SHFL.DOWN PT, R92, R91, 0x4, 0x1f ;  /* 0x08801f005b5c7f89 */ /* 0x000e2200000e0000 */
[----:B------:R-:W1:Y:S03]  /*3e80*/  @!P0 LDC.64 R88, c[0x0][0x240] ;  /* 0x00009000ff588b82 */ /* 0x000e660000000a00 */
[----:B------:R-:W2:Y:S01]  /*3e90*/  SHFL.DOWN PT, R93, R90, 0x4, 0x1f ;  /* 0x08801f005a5d7f89 */ /* 0x000ea200000e0000 */
[----:B0-----:R-:W-:Y:S01]  /*3ea0*/  FADD R92, R91, R92 ;  /* 0x0000005c5b5c7221 */ /* 0x001fe20000000000 */
[----:B--2---:R-:W-:-:S04]  /*3eb0*/  FADD R93, R90, R93 ;  /* 0x0000005d5a5d7221 */ /* 0x004fc80000000000 */
[----:B------:R-:W0:Y:S01]  /*3ec0*/  SHFL.DOWN PT, R95, R92, 0x2, 0x1f ;  /* 0x08401f005c5f7f89 */ /* 0x000e2200000e0000 */
[----:B------:R-:W-:-:S03]  /*3ed0*/  IMAD R90, R173, R168, RZ ;  /* 0x000000a8ad5a7224 */ /* 0x000fc600078e02ff */
[----:B------:R-:W2:Y:S02]  /*3ee0*/  SHFL.DOWN PT, R94, R93, 0x2, 0x1f ;  /* 0x08401f005d5e7f89 */ /* 0x000ea400000e0000 */
[----:B------:R-:W-:-:S04]  /*3ef0*/  LOP3.LUT R90, R165, R90, RZ, 0xc0, !PT ;  /* 0x0000005aa55a7212 */ /* 0x000fc800078ec0ff */
[----:B------:R-:W-:-:S05]  /*3f00*/  IADD3 R171, P4, R171, R90, RZ ;  /* 0x0000005aabab7210 */ /* 0x000fca0007f9e0ff */
[----:B------:R-:W-:Y:S01]  /*3f10*/  IMAD.X R175, RZ, RZ, RZ, P4 ;  /* 0x000000ffffaf7224 */ /* 0x000fe200020e06ff */
[----:B------:R-:W-:Y:S01]  /*3f20*/  ISETP.NE.AND P4, PT, R5, RZ, PT ;  /* 0x000000ff0500720c */ /* 0x000fe20003f85270 */
[----:B0-----:R-:W-:Y:S01]  /*3f30*/  FADD R95, R92, R95 ;  /* 0x0000005f5c5f7221 */ /* 0x001fe20000000000 */
[----:B------:R-:W-:Y:S01]  /*3f40*/  @!P0 IADD3 R92, P5, R7, R171, RZ ;  /* 0x000000ab075c8210 */ /* 0x000fe20007fbe0ff */
[----:B--2---:R-:W-:-:S03]  /*3f50*/  FADD R94, R93, R94 ;  /* 0x0000005e5d5e7221 */ /* 0x004fc60000000000 */
[----:B------:R-:W0:Y:S01]  /*3f60*/  SHFL.DOWN PT, R164, R95, 0x1, 0x1f ;  /* 0x08201f005fa47f89 */ /* 0x000e2200000e0000 */
[----:B------:R-:W-:-:S03]  /*3f70*/  @!P0 LEA.HI.X.SX32 R93, R7, R175, 0x1, P5 ;  /* 0x000000af075d8211 */ /* 0x000fc600028f0eff */
[----:B------:R-:W2:Y:S01]  /*3f80*/  SHFL.DOWN PT, R91, R94, 0x1, 0x1f ;  /* 0x08201f005e5b7f89 */ /* 0x000ea200000e0000 */
[----:B0-----:R-:W-:Y:S01]  /*3f90*/  FADD R90, R95, R164 ;  /* 0x000000a45f5a7221 */ /* 0x001fe20000000000 */
[----:B-1----:R-:W-:Y:S01]  /*3fa0*/  @!P0 LEA R164, P5, R92, R88, 0x3 ;  /* 0x000000585ca48211 */ /* 0x002fe200078a18ff */
[----:B--2---:R-:W-:-:S03]  /*3fb0*/  FADD R91, R94, R91 ;  /* 0x0000005b5e5b7221 */ /* 0x004fc60000000000 */
[----:B------:R-:W-:Y:S02]  /*3fc0*/  @!P0 LEA.HI.X R165, R92, R89, R93, 0x3, P5 ;  /* 0x000000595ca58211 */ /* 0x000fe400028f1c5d */
[----:B------:R-:W-:Y:S01]  /*3fd0*/  CS2R R94, SRZ ;  /* 0x00000000005e7805 */ /* 0x000fe2000001ff00 */
[----:B------:R0:W-:Y:S01]  /*3fe0*/  @!P3 STS.64 [R167], R90 ;  /* 0x0000005aa700b388 */ /* 0x0001e20000000a00 */
[----:B------:R-:W-:Y:S06]  /*3ff0*/  BAR.SYNC.DEFER_BLOCKING 0x0 ;  /* 0x0000000000007b1d */ /* 0x000fec0000010000 */
[----:B------:R-:W-:Y:S05]  /*4000*/  @P0 BRA `(.L_x_73) ;  /* 0x0000000000280947 */ /* 0x000fea0003800000 */
[----:B0-----:R-:W0:Y:S04]  /*4010*/  LDS.128 R88, [R169] ;  /* 0x00000000a9587984 */ /* 0x001e280000000c00 */
[----:B------:R-:W1:Y:S01]  /*4020*/  LDS.128 R92, [R169+0x10] ;  /* 0x00001000a95c7984 */ /* 0x000e620000000c00 */
[----:B0-----:R-:W-:Y:S01]  /*4030*/  FADD R167, RZ, R88 ;  /* 0x00000058ffa77221 */ /* 0x001fe20000000000 */
[----:B------:R-:W-:-:S03]  /*4040*/  FADD R88, RZ, R89 ;  /* 0x00000059ff587221 */ /* 0x000fc60000000000 */
[----:B------:R-:W-:Y:S01]  /*4050*/  FADD R167, R167, R90 ;  /* 0x0000005aa7a77221 */ /* 0x000fe20000000000 */
[----:B------:R-:W-:-:S03]  /*4060*/  FADD R88, R88, R91 ;  /* 0x0000005b58587221 */ /* 0x000fc60000000000 */
[----:B-1----:R-:W-:Y:S01]  /*4070*/  FADD R167, R167, R92 ;  /* 0x0000005ca7a77221 */ /* 0x002fe20000000000 */
[----:B------:R-:W-:-:S03]  /*4080*/  FADD R88, R88, R93 ;  /* 0x0000005d58587221 */ /* 0x000fc60000000000 */
[----:B------:R-:W-:Y:S01]  /*4090*/  FADD R94, R167, R94 ;  /* 0x0000005ea75e7221 */ /* 0x000fe20000000000 */
[----:B------:R-:W-:-:S07]  /*40a0*/  FADD R95, R88, R95 ;  /* 0x0000005f585f7221 */ /* 0x000fce0000000000 */
.L_x_73:
[----:B------:R-:W-:Y:S05]  /*40b0*/  BSYNC B0 ;  /* 0x0000000000007941 */ /* 0x000fea0003800000 */
.L_x_72:
[----:B------:R1:W-:Y:S01]  /*40c0*/  @!P0 STG.E.64 desc[UR6][R164.64], R94 ;  /* 0x0000005ea4008986 */ /* 0x0003e2000c101b06 */
[----:B------:R-:W-:Y:S01]  /*40d0*/  ULDC.64 UR4, c[0x0][0x240] ;  /* 0x0000900000047ab9 */ /* 0x000fe20000000a00 */
[----:B------:R-:W-:Y:S05]  /*40e0*/  @P4 BRA `(.L_x_74) ;  /* 0x00000000006c4947 */ /* 0x000fea0003800000 */
[----:B------:R-:W2:Y:S01]  /*40f0*/  LDC.64 R88, c[0x0][0x248] ;  /* 0x00009200ff587b82 */ /* 0x000ea20000000a00 */
[----:B------:R-:W-:Y:S01]  /*4100*/  ISETP.NE.AND P0, PT, R170, RZ, PT ;  /* 0x000000ffaa00720c */ /* 0x000fe20003f05270 */
[----:B------:R-:W-:Y:S01]  /*4110*/  IMAD.MOV.U32 R92, RZ, RZ, 0x1 ;  /* 0x00000001ff5c7424 */ /* 0x000fe200078e00ff */
[----:B0-----:R-:W-:Y:S02]  /*4120*/  LOP3.LUT R90, R97, 0x2, RZ, 0xc0, !PT ;  /* 0x00000002615a7812 */ /* 0x001fe400078ec0ff */
[----:B------:R-:W-:Y:S02]  /*4130*/  SEL R91, R168, RZ, P0 ;  /* 0x000000ffa85b7207 */ /* 0x000fe40000000000 */
[----:B------:R-:W-:Y:S02]  /*4140*/  ISETP.NE.AND P0, PT, R90, RZ, PT ;  /* 0x000000ff5a00720c */ /* 0x000fe40003f05270 */
[----:B------:R-:W-:Y:S02]  /*4150*/  SHF.R.S32.HI R93, RZ, 0x1f, R91 ;  /* 0x0000001fff5d7819 */ /* 0x000fe4000001145b */
[----:B------:R-:W-:-:S04]  /*4160*/  IADD3 R91, P3, R0, R91, RZ ;  /* 0x0000005b005b7210 */ /* 0x000fc80007f7e0ff */
[----:B------:R-:W-:Y:S02]  /*4170*/  LEA.HI.X.SX32 R90, R0, R93, 0x1, P3 ;  /* 0x0000005d005a7211 */ /* 0x000fe400018f0eff */
[----:B--2---:R-:W-:-:S04]  /*4180*/  LEA R88, P3, R91, R88, 0x2 ;  /* 0x000000585b587211 */ /* 0x004fc800078610ff */
[----:B------:R-:W-:Y:S02]  /*4190*/  LEA.HI.X R89, R91, R89, R90, 0x2, P3 ;  /* 0x000000595b597211 */ /* 0x000fe400018f145a */
[----:B------:R-:W-:Y:S02]  /*41a0*/  SHF.R.U32.HI R90, RZ, 0x1, R97 ;  /* 0x00000001ff5a7819 */ /* 0x000fe40000011661 */
[----:B------:R-:W-:Y:S02]  /*41b0*/  SEL R91, R92, 0xffffffff, !P0 ;  /* 0xffffffff5c5b7807 */ /* 0x000fe40004000000 */
[----:B------:R-:W-:Y:S01]  /*41c0*/  LOP3.LUT R90, R90, 0x1, RZ, 0xc0, !PT ;  /* 0x000000015a5a7812 */ /* 0x000fe200078ec0ff */
[----:B------:R-:W-:Y:S06]  /*41d0*/  MEMBAR.ALL.GPU ;  /* 0x0000000000007992 */ /* 0x000fec000000a000 */
[----:B------:R-:W-:-:S00]  /*41e0*/  ERRBAR ;  /* 0x00000000000079ab */ /* 0x000fc00000000000 */
[----:B------:R-:W-:Y:S06]  /*41f0*/  CGAERRBAR ;  /* 0x00000000000075ab */ /* 0x000fec0000000000 */
[----:B------:R2:W-:Y:S01]  /*4200*/  REDG.E.ADD.S32.STRONG.GPU desc[UR6][R88.64], R91 ;  /* 0x0000005b5800798e */ /* 0x0005e2000c10e386 */
[----:B------:R-:W-:-:S04]  /*4210*/  ISETP.NE.U32.AND P0, PT, R90, 0x1, PT ;  /* 0x000000015a00780c */ /* 0x000fc80003f05070 */
[----:B------:R-:W-:-:S04]  /*4220*/  SEL R93, R173, RZ, P0 ;  /* 0x000000ffad5d7207 */ /* 0x000fc80000000000 */
[----:B------:R-:W-:-:S13]  /*4230*/  ISETP.NE.AND P0, PT, R93, -0x1, PT ;  /* 0xffffffff5d00780c */ /* 0x000fda0003f05270 */
[----:B--2---:R-:W-:Y:S05]  /*4240*/  @!P0 BRA `(.L_x_74) ;  /* 0x0000000000148947 */ /* 0x004fea0003800000 */
.L_x_75:
[----:B------:R-:W2:Y:S04]  /*4250*/  LDG.E.STRONG.GPU R90, desc[UR6][R88.64] ;  /* 0x00000006585a7981 */ /* 0x000ea8000c1ef900 */
[----:B--2---:R-:W-:Y:S01]  /*4260*/  CCTL.IVALL ;  /* 0x00000000ff00798f */ /* 0x004fe20002000000 */
[----:B------:R-:W-:Y:S05]  /*4270*/  YIELD ;  /* 0x0000000000007946 */ /* 0x000fea0003800000 */
[----:B------:R-:W-:-:S13]  /*4280*/  ISETP.NE.AND P0, PT, R90, R93, PT ;  /* 0x0000005d5a00720c */ /* 0x000fda0003f05270 */
[----:B------:R-:W-:Y:S05]  /*4290*/  @P0 BRA `(.L_x_75) ;  /* 0xfffffffc00ec0947 */ /* 0x000fea000383ffff */
.L_x_74:
[----:B------:R-:W-:Y:S01]  /*42a0*/  ISETP.GE.AND P0, PT, R4, R173, PT ;  /* 0x000000ad0400720c */ /* 0x000fe20003f06270 */
[----:B------:R-:W-:Y:S05]  /*42b0*/  WARPSYNC.ALL ;  /* 0x0000000000007948 */ /* 0x000fea0003800000 */
[----:B------:R-:W-:Y:S01]  /*42c0*/  BAR.SYNC.DEFER_BLOCKING 0x0 ;  /* 0x0000000000007b1d */ /* 0x000fe20000010000 */
[----:B-1----:R-:W-:-:S05]  /*42d0*/  IMAD.MOV.U32 R164, RZ, RZ, RZ ;  /* 0x000000ffffa47224 */ /* 0x002fca00078e00ff */
[----:B------:R-:W-:Y:S04]  /*42e0*/  BSSY B0, `(.L_x_76) ;  /* 0x0000048000007945 */ /* 0x000fe80003800000 */
[----:B------:R-:W-:Y:S05]  /*42f0*/  @P0 BRA `(.L_x_77) ;  /* 0x0000000400180947 */ /* 0x000fea0003800000 */
[--C-:B------:R-:W-:Y:S01]  /*4300*/  IMAD.IADD R88, R173, 0x1, -R4.reuse ;  /* 0x00000001ad587824 */ /* 0x100fe200078e0a04 */
[----:B------:R-:W-:Y:S01]  /*4310*/  BSSY B1, `(.L_x_78) ;  /* 0x0000026000017945 */ /* 0x000fe20003800000 */
[----:B------:R-:W-:Y:S01]  /*4320*/  PLOP3.LUT P0, PT, PT, PT, PT, 0x80, 0x0 ;  /* 0x000000000000781c */ /* 0x000fe20003f0f070 */
[----:B------:R-:W-:Y:S02]  /*4330*/  IMAD.MOV.U32 R164, RZ, RZ, RZ ;  /* 0x000000ffffa47224 */ /* 0x000fe400078e00ff */
[----:B------:R-:W-:Y:S01]  /*4340*/  ISETP.GT.AND P3, PT, R88, 0x60, PT ;  /* 0x000000605800780c */ /* 0x000fe20003f64270 */
[----:B------:R-:W-:-:S12]  /*4350*/  IMAD.MOV.U32 R166, RZ, RZ, R4 ;  /* 0x000000ffffa67224 */ /* 0x000fd800078e0004 */
[----:B------:R-:W-:Y:S05]  /*4360*/  @!P3 BRA `(.L_x_79) ;  /* 0x000000000080b947 */ /* 0x000fea0003800000 */
[----:B------:R-:W-:Y:S01]  /*4370*/  PLOP3.LUT P0, PT, PT, PT, PT, 0x8, 0x0 ;  /* 0x000000000000781c */ /* 0x000fe20003f0e170 */
[----:B0-----:R-:W-:-:S12]  /*4380*/  VIADD R167, R173, 0xffffffa0 ;  /* 0xffffffa0ada77836 */ /* 0x001fd80000000000 */
.L_x_80:
[C---:B------:R-:W-:Y:S01]  /*4390*/  IADD3 R90, P3, R166.reuse, R171, RZ ;  /* 0x000000aba65a7210 */ /* 0x040fe20007f7e0ff */
[C---:B------:R-:W-:Y:S02]  /*43a0*/  VIADD R88, R166.reuse, 0x20 ;  /* 0x00000020a6587836 */ /* 0x040fe40000000000 */
[C---:B------:R-:W-:Y:S01]  /*43b0*/  VIADD R89, R166.reuse, 0x40 ;  /* 0x00000040a6597836 */ /* 0x040fe20000000000 */
[C---:B------:R-:W-:Y:S01]  /*43c0*/  LEA.HI.X.SX32 R95, R166.reuse, R175, 0x1, P3 ;  /* 0x000000afa65f7211 */ /* 0x040fe200018f0eff */
[----:B------:R-:W-:Y:S01]  /*43d0*/  VIADD R165, R166, 0x60 ;  /* 0x00000060a6a57836 */ /* 0x000fe20000000000 */
[----:B------:R-:W-:Y:S02]  /*43e0*/  LEA R94, P3, R90, UR4, 0x3 ;  /* 0x000000045a5e7c11 */ /* 0x000fe4000f8618ff */
[----:B------:R-:W-:Y:S02]  /*43f0*/  IADD3 R93, P4, R88, R171, RZ ;  /* 0x000000ab585d7210 */ /* 0x000fe40007f9e0ff */
[----:B------:R-:W-:-:S02]  /*4400*/  LEA.HI.X R95, R90, UR5, R95, 0x3, P3 ;  /* 0x000000055a5f7c11 */ /* 0x000fc400098f1c5f */
[----:B------:R-:W-:Y:S02]  /*4410*/  IADD3 R91, P5, R89, R171, RZ ;  /* 0x000000ab595b7210 */ /* 0x000fe40007fbe0ff */
[-C--:B------:R-:W-:Y:S02]  /*4420*/  LEA.HI.X.SX32 R168, R88, R175.reuse, 0x1, P4 ;  /* 0x000000af58a87211 */ /* 0x080fe400020f0eff */
[----:B------:R-:W-:Y:S01]  /*4430*/  LEA R92, P3, R93, UR4, 0x3 ;  /* 0x000000045d5c7c11 */ /* 0x000fe2000f8618ff */
[----:B------:R-:W2:Y:S01]  /*4440*/  LDG.E R95, desc[UR6][R94.64+0x4] ;  /* 0x000004065e5f7981 */ /* 0x000ea2000c1e1900 */
[----:B------:R-:W-:Y:S02]  /*4450*/  LEA.HI.X.SX32 R88, R89, R175, 0x1, P5 ;  /* 0x000000af59587211 */ /* 0x000fe400028f0eff */
[----:B------:R-:W-:Y:S02]  /*4460*/  LEA.HI.X R93, R93, UR5, R168, 0x3, P3 ;  /* 0x000000055d5d7c11 */ /* 0x000fe400098f1ca8 */
[----:B------:R-:W-:-:S02]  /*4470*/  LEA R90, P4, R91, UR4, 0x3 ;  /* 0x000000045b5a7c11 */ /* 0x000fc4000f8818ff */
[----:B------:R-:W-:Y:S02]  /*4480*/  IADD3 R89, P3, R165, R171, RZ ;  /* 0x000000aba5597210 */ /* 0x000fe40007f7e0ff */
[----:B------:R-:W-:Y:S01]  /*4490*/  LEA.HI.X R91, R91, UR5, R88, 0x3, P4 ;  /* 0x000000055b5b7c11 */ /* 0x000fe2000a0f1c58 */
[----:B------:R-:W3:Y:S01]  /*44a0*/  LDG.E R93, desc[UR6][R92.64+0x4] ;  /* 0x000004065c5d7981 */ /* 0x000ee2000c1e1900 */
[----:B------:R-:W-:Y:S02]  /*44b0*/  LEA.HI.X.SX32 R168, R165, R175, 0x1, P3 ;  /* 0x000000afa5a87211 */ /* 0x000fe400018f0eff */
[C---:B------:R-:W-:Y:S02]  /*44c0*/  LEA R88, P3, R89.reuse, UR4, 0x3 ;  /* 0x0000000459587c11 */ /* 0x040fe4000f8618ff */
[----:B------:R-:W4:Y:S02]  /*44d0*/  LDG.E R91, desc[UR6][R90.64+0x4] ;  /* 0x000004065a5b7981 */ /* 0x000f24000c1e1900 */
[----:B------:R-:W-:-:S06]  /*44e0*/  LEA.HI.X R89, R89, UR5, R168, 0x3, P3 ;  /* 0x0000000559597c11 */ /* 0x000fcc00098f1ca8 */
[----:B------:R-:W4:Y:S01]  /*44f0*/  LDG.E R89, desc[UR6][R88.64+0x4] ;  /* 0x0000040658597981 */ /* 0x000f22000c1e1900 */
[----:B------:R-:W-:-:S05]  /*4500*/  VIADD R166, R166, 0x80 ;  /* 0x00000080a6a67836 */ /* 0x000fca0000000000 */
[----:B------:R-:W-:Y:S01]  /*4510*/  ISETP.GE.AND P3, PT, R166, R167, PT ;  /* 0x000000a7a600720c */ /* 0x000fe20003f66270 */
[----:B--2---:R-:W-:-:S04]  /*4520*/  FADD R164, R95, R164 ;  /* 0x000000a45fa47221 */ /* 0x004fc80000000000 */
[----:B---3--:R-:W-:-:S04]  /*4530*/  FADD R164, R164, R93 ;  /* 0x0000005da4a47221 */ /* 0x008fc80000000000 */
[----:B----4-:R-:W-:-:S04]  /*4540*/  FADD R164, R164, R91 ;  /* 0x0000005ba4a47221 */ /* 0x010fc80000000000 */
[----:B------:R-:W-:Y:S01]  /*4550*/  FADD R164, R164, R89 ;  /* 0x00000059a4a47221 */ /* 0x000fe20000000000 */
[----:B------:R-:W-:Y:S06]  /*4560*/  @!P3 BRA `(.L_x_80) ;  /* 0xfffffffc0088b947 */ /* 0x000fec000383ffff */
.L_x_79:
[----:B------:R-:W-:Y:S05]  /*4570*/  BSYNC B1 ;  /* 0x0000000000017941 */ /* 0x000fea0003800000 */
.L_x_78:
[----:B------:R-:W-:Y:S01]  /*4580*/  IMAD.IADD R88, R173, 0x1, -R166 ;  /* 0x00000001ad587824 */ /* 0x000fe200078e0aa6 */
[----:B------:R-:W-:Y:S04]  /*4590*/  BSSY B1, `(.L_x_81) ;  /* 0x0000013000017945 */ /* 0x000fe80003800000 */
[----:B------:R-:W-:-:S13]  /*45a0*/  ISETP.GT.AND P3, PT, R88, 0x20, PT ;  /* 0x000000205800780c */ /* 0x000fda0003f64270 */
[----:B------:R-:W-:Y:S05]  /*45b0*/  @!P3 BRA `(.L_x_82) ;  /* 0x000000000040b947 */ /* 0x000fea0003800000 */
[C---:B0-----:R-:W-:Y:S01]  /*45c0*/  IADD3 R91, P0, R166.reuse, R171, RZ ;  /* 0x000000aba65b7210 */ /* 0x041fe20007f1e0ff */
[C---:B------:R-:W-:Y:S01]  /*45d0*/  VIADD R88, R166.reuse, 0x20 ;  /* 0x00000020a6587836 */ /* 0x040fe20000000000 */
[----:B------:R-:W-:Y:S02]  /*45e0*/  ULDC.64 UR10, c[0x0][0x240] ;  /* 0x00009000000a7ab9 */ /* 0x000fe40000000a00 */
[----:B------:R-:W-:Y:S02]  /*45f0*/  LEA.HI.X.SX32 R92, R166, R175, 0x1, P0 ;  /* 0x000000afa65c7211 */ /* 0x000fe400000f0eff */
[C---:B------:R-:W-:Y:S02]  /*4600*/  LEA R90, P0, R91.reuse, UR10, 0x3 ;  /* 0x0000000a5b5a7c11 */ /* 0x040fe4000f8018ff */
[----:B------:R-:W-:Y:S02]  /*4610*/  IADD3 R89, P3, R88, R171, RZ ;  /* 0x000000ab58597210 */ /* 0x000fe40007f7e0ff */
[----:B------:R-:W-:-:S02]  /*4620*/  LEA.HI.X R91, R91, UR11, R92, 0x3, P0 ;  /* 0x0000000b5b5b7c11 */ /* 0x000fc400080f1c5c */
[----:B------:R-:W-:Y:S02]  /*4630*/  LEA.HI.X.SX32 R92, R88, R175, 0x1, P3 ;  /* 0x000000af585c7211 */ /* 0x000fe400018f0eff */
[C---:B------:R-:W-:Y:S02]  /*4640*/  LEA R88, P0, R89.reuse, UR10, 0x3 ;  /* 0x0000000a59587c11 */ /* 0x040fe4000f8018ff */
[----:B------:R-:W2:Y:S02]  /*4650*/  LDG.E R91, desc[UR6][R90.64+0x4] ;  /* 0x000004065a5b7981 */ /* 0x000ea4000c1e1900 */
[----:B------:R-:W-:-:S06]  /*4660*/  LEA.HI.X R89, R89, UR11, R92, 0x3, P0 ;  /* 0x0000000b59597c11 */ /* 0x000fcc00080f1c5c */
[----:B------:R-:W3:Y:S01]  /*4670*/  LDG.E R89, desc[UR6][R88.64+0x4] ;  /* 0x0000040658597981 */ /* 0x000ee2000c1e1900 */
[----:B------:R-:W-:Y:S01]  /*4680*/  PLOP3.LUT P0, PT, PT, PT, PT, 0x8, 0x0 ;  /* 0x000000000000781c */ /* 0x000fe20003f0e170 */
[----:B------:R-:W-:Y:S02]  /*4690*/  VIADD R166, R166, 0x40 ;  /* 0x00000040a6a67836 */ /* 0x000fe40000000000 */
[----:B--2---:R-:W-:-:S04]  /*46a0*/  FADD R164, R164, R91 ;  /* 0x0000005ba4a47221 */ /* 0x004fc80000000000 */
[----:B---3--:R-:W-:-:S07]  /*46b0*/  FADD R164, R164, R89 ;  /* 0x00000059a4a47221 */ /* 0x008fce0000000000 */
.L_x_82:
[----:B------:R-:W-:Y:S05]  /*46c0*/  BSYNC B1 ;  /* 0x0000000000017941 */ /* 0x000fea0003800000 */
.L_x_81:
[----:B------:R-:W-:-:S13]  /*46d0*/  ISETP.LT.OR P0, PT, R166, R173, P0 ;  /* 0x000000ada600720c */ /* 0x000fda0000701670 */
[----:B------:R-:W-:Y:S05]  /*46e0*/  @!P0 BRA `(.L_x_77) ;  /* 0x00000000001c8947 */ /* 0x000fea0003800000 */
[----:B------:R-:W-:Y:S01]  /*46f0*/  IADD3 R89, P0, R166, R171, RZ ;  /* 0x000000aba6597210 */ /* 0x000fe20007f1e0ff */
[----:B------:R-:W-:-:S03]  /*4700*/  ULDC.64 UR10, c[0x0][0x240] ;  /* 0x00009000000a7ab9 */ /* 0x000fc60000000a00 */
[----:B0-----:R-:W-:Y:S02]  /*4710*/  LEA.HI.X.SX32 R90, R166, R175, 0x1, P0 ;  /* 0x000000afa65a7211 */ /* 0x001fe400000f0eff */
[----:B------:R-:W-:-:S04]  /*4720*/  LEA R88, P0, R89, UR10, 0x3 ;  /* 0x0000000a59587c11 */ /* 0x000fc8000f8018ff */
[----:B------:R-:W-:-:S06]  /*4730*/  LEA.HI.X R89, R89, UR11, R90, 0x3, P0 ;  /* 0x0000000b59597c11 */ /* 0x000fcc00080f1c5a */
[----:B------:R-:W2:Y:S02]  /*4740*/  LDG.E R89, desc[UR6][R88.64+0x4] ;  /* 0x0000040658597981 */ /* 0x000ea4000c1e1900 */
[----:B--2---:R-:W-:-:S07]  /*4750*/  FADD R164, R164, R89 ;  /* 0x00000059a4a47221 */ /* 0x004fce0000000000 */
.L_x_77:
[----:B------:R-:W-:Y:S05]  /*4760*/  BSYNC B0 ;  /* 0x0000000000007941 */ /* 0x000fea0003800000 */
.L_x_76:
[----:B------:R-:W1:Y:S01]  /*4770*/  SHFL.BFLY PT, R89, R164, 0x1, 0x1f ;  /* 0x0c201f00a4597f89 */ /* 0x000e6200000e0000 */
[----:B------:R-:W-:-:S05]  /*4780*/  VIADD R97, R97, 0x1 ;  /* 0x0000000161617836 */ /* 0x000fca0000000000 */
[----:B------:R-:W-:Y:S01]  /*4790*/  LOP3.LUT R97, R97, 0x3, RZ, 0xc0, !PT ;  /* 0x0000000361617812 */ /* 0x000fe200078ec0ff */
[----:B-1----:R-:W-:-:S05]  /*47a0*/  FADD R89, R89, R164 ;  /* 0x000000a459597221 */ /* 0x002fca0000000000 */
[----:B------:R-:W1:Y:S02]  /*47b0*/  SHFL.BFLY PT, R88, R89, 0x2, 0x1f ;  /* 0x0c401f0059587f89 */ /* 0x000e6400000e0000 */
[----:B-1----:R-:W-:-:S05]  /*47c0*/  FADD R88, R89, R88 ;  /* 0x0000005859587221 */ /* 0x002fca0000000000 */
[----:B0-----:R-:W0:Y:S02]  /*47d0*/  SHFL.BFLY PT, R91, R88, 0x4, 0x1f ;  /* 0x0c801f00585b7f89 */ /* 0x001e2400000e0000 */
[----:B0-----:R-:W-:-:S05]  /*47e0*/  FADD R91, R88, R91 ;  /* 0x0000005b585b7221 */ /* 0x001fca0000000000 */
[----:B------:R-:W0:Y:S02]  /*47f0*/  SHFL.BFLY PT, R90, R91, 0x8, 0x1f ;  /* 0x0d001f005b5a7f89 */ /* 0x000e2400000e0000 */
[----:B0-----:R-:W-:-:S05]  /*4800*/  FADD R90, R91, R90 ;  /* 0x0000005a5b5a7221 */ /* 0x001fca0000000000 */
[----:B------:R-:W0:Y:S02]  /*4810*/  SHFL.BFLY PT, R93, R90, 0x10, 0x1f ;  /* 0x0e001f005a5d7f89 */ /* 0x000e2400000e0000 */
[----:B0-----:R-:W-:Y:S01]  /*4820*/  FADD R172, R90, R93 ;  /* 0x0000005d5aac7221 */ /* 0x001fe20000000000 */
[----:B------:R-:W-:Y:S06]  /*4830*/  BRA `(.L_x_83) ;  /* 0x00000000007c7947 */ /* 0x000fec0003800000 */
.L_x_71:
[----:B------:R-:W2:Y:S01]  /*4840*/  SHFL.DOWN PT, R88, R171, 0x10, 0x1f ;  /* 0x0a001f00ab587f89 */ /* 0x000ea200000e0000 */
[----:B------:R-:W-:-:S03]  /*4850*/  ISETP.NE.AND P0, PT, R4, RZ, PT ;  /* 0x000000ff0400720c */ /* 0x000fc60003f05270 */
[----:B------:R-:W3:Y:S01]  /*4860*/  SHFL.DOWN PT, R89, R170, 0x10, 0x1f ;  /* 0x0a001f00aa597f89 */ /* 0x000ee200000e0000 */
[----:B--2---:R-:W-:Y:S01]  /*4870*/  FADD R88, R88, R171 ;  /* 0x000000ab58587221 */ /* 0x004fe20000000000 */
[----:B---3--:R-:W-:-:S04]  /*4880*/  FADD R89, R89, R170 ;  /* 0x000000aa59597221 */ /* 0x008fc80000000000 */
[----:B------:R-:W2:Y:S04]  /*4890*/  SHFL.DOWN PT, R91, R88, 0x8, 0x1f ;  /* 0x09001f00585b7f89 */ /* 0x000ea800000e0000 */
        /* <DEDUP_REMOVED lines=14> */
[----:B---3--:R-:W-:-:S05]  /*4980*/  FADD R89, R94, R89 ;  /* 0x000000595e597221 */ /* 0x008fca0000000000 */
[----:B------:R-:W-:Y:S01]  /*4990*/  @!P0 STS.64 [R167], R88 ;  /* 0x00000058a7008388 */ /* 0x000fe20000000a00 */
[----:B------:R-:W-:Y:S06]  /*49a0*/  BAR.SYNC.DEFER_BLOCKING 0x0 ;  /* 0x0000000000007b1d */ /* 0x000fec0000010000 */
[----:B------:R-:W2:Y:S04]  /*49b0*/  LDS R90, [R169+0x4] ;  /* 0x00000400a95a7984 */ /* 0x000ea80000000800 */
[----:B------:R-:W3:Y:S04]  /*49c0*/  LDS R93, [R169+0xc] ;  /* 0x00000c00a95d7984 */ /* 0x000ee80000000800 */
[----:B------:R-:W4:Y:S04]  /*49d0*/  LDS R91, [R169+0x14] ;  /* 0x00001400a95b7984 */ /* 0x000f280000000800 */
[----:B01----:R-:W0:Y:S01]  /*49e0*/  LDS R165, [R169+0x1c] ;  /* 0x00001c00a9a57984 */ /* 0x003e220000000800 */
[----:B--2---:R-:W-:-:S04]  /*49f0*/  FADD R90, RZ, R90 ;  /* 0x0000005aff5a7221 */ /* 0x004fc80000000000 */
[----:B---3--:R-:W-:-:S04]  /*4a00*/  FADD R90, R90, R93 ;  /* 0x0000005d5a5a7221 */ /* 0x008fc80000000000 */
[----:B----4-:R-:W-:-:S04]  /*4a10*/  FADD R90, R90, R91 ;  /* 0x0000005b5a5a7221 */ /* 0x010fc80000000000 */
[----:B0-----:R-:W-:-:S07]  /*4a20*/  FADD R172, R90, R165 ;  /* 0x000000a55aac7221 */ /* 0x001fce0000000000 */
.L_x_83:
[----:B------:R-:W-:Y:S01]  /*4a30*/  ISETP.LT.AND P1, PT, R163, UR9, !P1 ;  /* 0x00000009a3007c0c */ /* 0x000fe2000cf21270 */
[----:B------:R-:W-:-:S12]  /*4a40*/  BSSY B0, `(.L_x_84) ;  /* 0x000021a000007945 */ /* 0x000fd80003800000 */
[----:B------:R-:W-:Y:S05]  /*4a50*/  @!P1 BRA `(.L_x_85) ;  /* 0x0000002000609947 */ /* 0x000fea0003800000 */
[----:B------:R-:W0:Y:S01]  /*4a60*/  LDC R174, c[0x0][0x260] ;  /* 0x00009800ffae7b82 */ /* 0x000e220000000800 */
[----:B------:R-:W-:Y:S01]  /*4a70*/  IMAD R165, R163, UR8, R9 ;  /* 0x00000008a3a57c24 */ /* 0x000fe2000f8e0209 */
[----:B------:R-:W-:Y:S01]  /*4a80*/  BSSY B1, `(.L_x_86) ;  /* 0x000001a000017945 */ /* 0x000fe20003800000 */
[----:B------:R-:W-:Y:S01]  /*4a90*/  ISETP.GE.U32.AND P1, PT, R45, 0x4, PT ;  /* 0x000000042d00780c */ /* 0x000fe20003f26070 */
[----:B------:R-:W-:Y:S02]  /*4aa0*/  FMUL R172, R172, R55 ;  /* 0x00000037acac7220 */ /* 0x000fe40000400000 */
[----:B------:R-:W-:Y:S02]  /*4ab0*/  SHF.R.S32.HI R176, RZ, 0x1f, R165 ;  /* 0x0000001fffb07819 */ /* 0x000fe400000114a5 */
[----:B------:R-:W1:Y:S01]  /*4ac0*/  LDC.64 R94, c[0x0][0x260] ;  /* 0x00009800ff5e7b82 */ /* 0x000e620000000a00 */
[----:B0-----:R-:W-:-:S05]  /*4ad0*/  IMAD.U32 R88, R165, 0x2, R174 ;  /* 0x00000002a5587824 */ /* 0x001fca00078e00ae */
[----:B------:R-:W-:Y:S01]  /*4ae0*/  LOP3.LUT P0, RZ, R88, 0x7, RZ, 0xc0, !PT ;  /* 0x0000000758ff7812 */ /* 0x000fe2000780c0ff */
[----:B-1----:R-:W-:-:S03]  /*4af0*/  IMAD.WIDE R88, R165, 0x2, R94 ;  /* 0x00000002a5587825 */ /* 0x002fc600078e025e */
[----:B------:R-:W-:-:S13]  /*4b00*/  ISETP.LT.U32.OR P0, PT, R45, 0x4, P0 ;  /* 0x000000042d00780c */ /* 0x000fda0000701470 */
[----:B------:R-:W-:Y:S05]  /*4b10*/  @P0 BRA `(.L_x_87) ;  /* 0x0000000000080947 */ /* 0x000fea0003800000 */
[----:B------:R-:W5:Y:S01]  /*4b20*/  LDG.E.64 R88, desc[UR6][R88.64] ;  /* 0x0000000658587981 */ /* 0x000f62000c1e1b00 */
[----:B------:R-:W-:Y:S05]  /*4b30*/  BRA `(.L_x_88) ;  /* 0x0000000000387947 */ /* 0x000fea0003800000 */
.L_x_87:
[C---:B------:R-:W-:Y:S02]  /*4b40*/  ISETP.GT.U32.AND P3, PT, R45.reuse, 0x1, PT ;  /* 0x000000012d00780c */ /* 0x040fe40003f64070 */
[C---:B------:R-:W-:Y:S02]  /*4b50*/  ISETP.GT.U32.AND P4, PT, R45.reuse, 0x2, PT ;  /* 0x000000022d00780c */ /* 0x040fe40003f84070 */
[C---:B------:R-:W-:Y:S02]  /*4b60*/  ISETP.GT.U32.AND P5, PT, R45.reuse, 0x3, PT ;  /* 0x000000032d00780c */ /* 0x040fe40003fa4070 */
[----:B------:R-:W-:-:S07]  /*4b70*/  ISETP.NE.AND P0, PT, R45, RZ, PT ;  /* 0x000000ff2d00720c */ /* 0x000fce0003f05270 */
[----:B------:R-:W-:Y:S02]  /*4b80*/  @!P3 PRMT R91, RZ, 0x7610, R91 ;  /* 0x00007610ff5bb816 */ /* 0x000fe4000000005b */
[----:B------:R-:W-:Y:S02]  /*4b90*/  @!P4 PRMT R92, RZ, 0x7610, R92 ;  /* 0x00007610ff5cc816 */ /* 0x000fe4000000005c */
[----:B------:R-:W-:Y:S02]  /*4ba0*/  @!P5 PRMT R93, RZ, 0x7610, R93 ;  /* 0x00007610ff5dd816 */ /* 0x000fe4000000005d */
[----:B------:R-:W2:Y:S04]  /*4bb0*/  @P0 LDG.E.U16 R90, desc[UR6][R88.64] ;  /* 0x00000006585a0981 */ /* 0x000ea8000c1e1500 */
[----:B------:R-:W2:Y:S04]  /*4bc0*/  @P3 LDG.E.U16 R91, desc[UR6][R88.64+0x2] ;  /* 0x00000206585b3981 */ /* 0x000ea8000c1e1500 */
[----:B------:R-:W3:Y:S04]  /*4bd0*/  @P4 LDG.E.U16 R92, desc[UR6][R88.64+0x4] ;  /* 0x00000406585c4981 */ /* 0x000ee8000c1e1500 */
[----:B------:R2:W3:Y:S01]  /*4be0*/  @P5 LDG.E.U16 R93, desc[UR6][R88.64+0x6] ;  /* 0x00000606585d5981 */ /* 0x0004e2000c1e1500 */
[----:B------:R-:W-:-:S04]  /*4bf0*/  @!P0 PRMT R90, RZ, 0x7610, R90 ;  /* 0x00007610ff5a8816 */ /* 0x000fc8000000005a */
[----:B--2---:R-:W-:Y:S02]  /*4c00*/  PRMT R88, R90, 0x5410, R91 ;  /* 0x000054105a587816 */ /* 0x004fe4000000005b */
[----:B---3--:R-:W-:-:S07]  /*4c10*/  PRMT R89, R92, 0x5410, R93 ;  /* 0x000054105c597816 */ /* 0x008fce000000005d */
.L_x_88:
[----:B------:R-:W-:Y:S05]  /*4c20*/  BSYNC B1 ;  /* 0x0000000000017941 */ /* 0x000fea0003800000 */
.L_x_86:
[----:B------:R-:W0:Y:S01]  /*4c30*/  LDC.64 R92, c[0x0][0x278] ;  /* 0x00009e00ff5c7b82 */ /* 0x000e220000000a00 */
[----:B------:R-:W-:Y:S01]  /*4c40*/  SHF.L.U64.HI R176, R165, 0x2, R176 ;  /* 0x00000002a5b07819 */ /* 0x000fe200000102b0 */
[C---:B-----5:R-:W-:Y:S01]  /*4c50*/  IMAD.U32 R91, R88.reuse, 0x10000, RZ ;  /* 0x00010000585b7824 */ /* 0x060fe200078e00ff */
[----:B------:R-:W-:Y:S01]  /*4c60*/  PRMT R90, R88, 0x7632, R90 ;  /* 0x00007632585a7816 */ /* 0x000fe2000000005a */
[-C--:B------:R-:W-:Y:S01]  /*4c70*/  FFMA R88, R3, -R172.reuse, R162 ;  /* 0x800000ac03587223 */ /* 0x080fe200000000a2 */
[----:B------:R-:W-:Y:S02]  /*4c80*/  IMAD.U32 R167, R89, 0x10000, RZ ;  /* 0x0001000059a77824 */ /* 0x000fe400078e00ff */
[-C--:B------:R-:W-:Y:S01]  /*4c90*/  FFMA R168, R151, -R172.reuse, R160 ;  /* 0x800000ac97a87223 */ /* 0x080fe200000000a0 */
[-C--:B------:R-:W-:Y:S01]  /*4ca0*/  FFMA R166, R108, -R172.reuse, R161 ;  /* 0x800000ac6ca67223 */ /* 0x080fe200000000a1 */
[----:B------:R-:W-:Y:S01]  /*4cb0*/  FFMA R88, R88, R99, R91 ;  /* 0x0000006358587223 */ /* 0x000fe2000000005b */
[----:B------:R-:W-:Y:S01]  /*4cc0*/  FFMA R170, R159, -R172, R158 ;  /* 0x800000ac9faa7223 */ /* 0x000fe2000000009e */
[----:B------:R-:W-:Y:S01]  /*4cd0*/  BSSY B1, `(.L_x_89) ;  /* 0x0000015000017945 */ /* 0x000fe20003800000 */
[----:B------:R-:W-:-:S02]  /*4ce0*/  ISETP.GE.AND P5, PT, R6, UR8, PT ;  /* 0x0000000806007c0c */ /* 0x000fc4000bfa6270 */
[----:B0-----:R-:W-:Y:S02]  /*4cf0*/  LEA R164, P3, R165, R92, 0x2 ;  /* 0x0000005ca5a47211 */ /* 0x001fe400078610ff */
[----:B------:R-:W-:Y:S01]  /*4d00*/  PRMT R165, R89, 0x7632, R165 ;  /* 0x0000763259a57816 */ /* 0x000fe200000000a5 */
[----:B------:R-:W-:Y:S01]  /*4d10*/  IMAD.U32 R89, R90, 0x10000, RZ ;  /* 0x000100005a597824 */ /* 0x000fe200078e00ff */
[----:B------:R-:W-:Y:S01]  /*4d20*/  LOP3.LUT P0, RZ, R164, 0xf, RZ, 0xc0, !PT ;  /* 0x0000000fa4ff7812 */ /* 0x000fe2000780c0ff */
[-C--:B------:R-:W-:Y:S02]  /*4d30*/  FFMA R90, R168, R99.reuse, R167 ;  /* 0x00000063a85a7223 */ /* 0x080fe400000000a7 */
[----:B------:R-:W-:Y:S01]  /*4d40*/  IMAD.U32 R91, R165, 0x10000, RZ ;  /* 0x00010000a55b7824 */ /* 0x000fe200078e00ff */
[----:B------:R-:W-:Y:S01]  /*4d50*/  ISETP.LT.U32.OR P0, PT, R45, 0x4, P0 ;  /* 0x000000042d00780c */ /* 0x000fe20000701470 */
[----:B------:R-:W-:Y:S01]  /*4d60*/  FFMA R89, R166, R99, R89 ;  /* 0x00000063a6597223 */ /* 0x000fe20000000059 */
[----:B------:R-:W-:-:S02]  /*4d70*/  IMAD.X R165, R176, 0x1, R93, P3 ;  /* 0x00000001b0a57824 */ /* 0x000fc400018e065d */
[----:B------:R-:W-:-:S09]  /*4d80*/  FFMA R91, R170, R99, R91 ;  /* 0x00000063aa5b7223 */ /* 0x000fd2000000005b */
[----:B------:R0:W-:Y:S01]  /*4d90*/  @!P0 STG.E.128 desc[UR6][R164.64], R88 ;  /* 0x00000058a4008986 */ /* 0x0001e2000c101d06 */
[----:B------:R-:W-:Y:S05]  /*4da0*/  @!P0 BRA `(.L_x_90) ;  /* 0x00000000001c8947 */ /* 0x000fea0003800000 */
[C---:B------:R-:W-:Y:S01]  /*4db0*/  ISETP.NE.AND P0, PT, R45.reuse, RZ, PT ;  /* 0x000000ff2d00720c */ /* 0x040fe20003f05270 */
[----:B------:R1:W-:Y:S01]  /*4dc0*/  @P1 STG.E desc[UR6][R164.64+0xc], R91 ;  /* 0x00000c5ba4001986 */ /* 0x0003e2000c101906 */
[C---:B------:R-:W-:Y:S02]  /*4dd0*/  ISETP.GE.U32.AND P3, PT, R45.reuse, 0x2, PT ;  /* 0x000000022d00780c */ /* 0x040fe40003f66070 */
[----:B------:R-:W-:-:S09]  /*4de0*/  ISETP.GE.U32.AND P4, PT, R45, 0x3, PT ;  /* 0x000000032d00780c */ /* 0x000fd20003f86070 */
[----:B------:R1:W-:Y:S04]  /*4df0*/  @P0 STG.E desc[UR6][R164.64], R88 ;  /* 0x00000058a4000986 */ /* 0x0003e8000c101906 */
[----:B------:R1:W-:Y:S04]  /*4e00*/  @P3 STG.E desc[UR6][R164.64+0x4], R89 ;  /* 0x00000459a4003986 */ /* 0x0003e8000c101906 */
[----:B------:R1:W-:Y:S02]  /*4e10*/  @P4 STG.E desc[UR6][R164.64+0x8], R90 ;  /* 0x0000085aa4004986 */ /* 0x0003e4000c101906 */
.L_x_90:
[----:B------:R-:W-:Y:S05]  /*4e20*/  BSYNC B1 ;  /* 0x0000000000017941 */ /* 0x000fea0003800000 */
.L_x_89:
[----:B------:R-:W-:Y:S05]  /*4e30*/  @P5 BRA `(.L_x_85) ;  /* 0x0000001c00685947 */ /* 0x000fea0003800000 */
[----:B------:R-:W-:Y:S01]  /*4e40*/  IMAD R171, R163, UR8, R6 ;  /* 0x00000008a3ab7c24 */ /* 0x000fe2000f8e0206 */
[----:B------:R-:W-:Y:S01]  /*4e50*/  BSSY B1, `(.L_x_91) ;  /* 0x0000018000017945 */ /* 0x000fe20003800000 */
[----:B------:R-:W-:Y:S02]  /*4e60*/  ISETP.GE.U32.AND P1, PT, R47, 0x4, PT ;  /* 0x000000042f00780c */ /* 0x000fe40003f26070 */
[----:B01----:R-:W-:Y:S01]  /*4e70*/  IMAD.U32 R88, R171, 0x2, R174 ;  /* 0x00000002ab587824 */ /* 0x003fe200078e00ae */
[----:B------:R-:W-:-:S04]  /*4e80*/  SHF.R.S32.HI R169, RZ, 0x1f, R171 ;  /* 0x0000001fffa97819 */ /* 0x000fc800000114ab */
[----:B------:R-:W-:Y:S01]  /*4e90*/  LOP3.LUT P0, RZ, R88, 0x7, RZ, 0xc0, !PT ;  /* 0x0000000758ff7812 */ /* 0x000fe2000780c0ff */
[----:B------:R-:W-:-:S03]  /*4ea0*/  IMAD.WIDE R88, R171, 0x2, R94 ;  /* 0x00000002ab587825 */ /* 0x000fc600078e025e */
[----:B------:R-:W-:-:S13]  /*4eb0*/  ISETP.LT.U32.OR P0, PT, R47, 0x4, P0 ;  /* 0x000000042f00780c */ /* 0x000fda0000701470 */
[----:B------:R-:W-:Y:S05]  /*4ec0*/  @P0 BRA `(.L_x_92) ;  /* 0x0000000000080947 */ /* 0x000fea0003800000 */
[----:B------:R-:W5:Y:S01]  /*4ed0*/  LDG.E.64 R88, desc[UR6][R88.64] ;  /* 0x0000000658587981 */ /* 0x000f62000c1e1b00 */
[----:B------:R-:W-:Y:S05]  /*4ee0*/  BRA `(.L_x_93) ;  /* 0x0000000000387947 */ /* 0x000fea0003800000 */
.L_x_92:
        /* <DEDUP_REMOVED lines=14> */
.L_x_93:
[----:B------:R-:W-:Y:S05]  /*4fd0*/  BSYNC B1 ;  /* 0x0000000000017941 */ /* 0x000fea0003800000 */
.L_x_91:
[C---:B-----5:R-:W-:Y:S01]  /*4fe0*/  PRMT R90, R88.reuse, 0x7632, R90 ;  /* 0x00007632585a7816 */ /* 0x060fe2000000005a */
[----:B------:R-:W-:Y:S01]  /*4ff0*/  IMAD.U32 R91, R88, 0x10000, RZ ;  /* 0x00010000585b7824 */ /* 0x000fe200078e00ff */
[C---:B------:R-:W-:Y:S01]  /*5000*/  PRMT R165, R89.reuse, 0x7632, R165 ;  /* 0x0000763259a57816 */ /* 0x040fe200000000a5 */
[----:B------:R-:W-:Y:S02]  /*5010*/  IMAD.U32 R167, R89, 0x10000, RZ ;  /* 0x0001000059a77824 */ /* 0x000fe400078e00ff */
[-C--:B------:R-:W-:Y:S01]  /*5020*/  FFMA R88, R109, -R172.reuse, R156 ;  /* 0x800000ac6d587223 */ /* 0x080fe2000000009c */
[-C--:B------:R-:W-:Y:S01]  /*5030*/  FFMA R166, R153, -R172.reuse, R154 ;  /* 0x800000ac99a67223 */ /* 0x080fe2000000009a */
[-C--:B------:R-:W-:Y:S01]  /*5040*/  FFMA R164, R110, -R172.reuse, R157 ;  /* 0x800000ac6ea47223 */ /* 0x080fe2000000009d */
[----:B------:R-:W-:Y:S02]  /*5050*/  IMAD.U32 R89, R90, 0x10000, RZ ;  /* 0x000100005a597824 */ /* 0x000fe400078e00ff */
[----:B------:R-:W-:Y:S01]  /*5060*/  FFMA R168, R155, -R172, R152 ;  /* 0x800000ac9ba87223 */ /* 0x000fe20000000098 */
[----:B------:R-:W-:Y:S01]  /*5070*/  IMAD.U32 R165, R165, 0x10000, RZ ;  /* 0x00010000a5a57824 */ /* 0x000fe200078e00ff */
[----:B------:R-:W-:Y:S04]  /*5080*/  BSSY B1, `(.L_x_94) ;  /* 0x000001f000017945 */ /* 0x000fe80003800000 */
[----:B------:R-:W-:Y:S01]  /*5090*/  BSSY B2, `(.L_x_95) ;  /* 0x000000e000027945 */ /* 0x000fe20003800000 */
[-C--:B------:R-:W-:Y:S01]  /*50a0*/  FFMA R88, R88, R99.reuse, R91 ;  /* 0x0000006358587223 */ /* 0x080fe2000000005b */
[-C--:B------:R-:W-:Y:S01]  /*50b0*/  FFMA R90, R166, R99.reuse, R167 ;  /* 0x00000063a65a7223 */ /* 0x080fe200000000a7 */
[-C--:B------:R-:W-:Y:S01]  /*50c0*/  FFMA R89, R164, R99.reuse, R89 ;  /* 0x00000063a4597223 */ /* 0x080fe20000000059 */
[----:B------:R-:W-:Y:S01]  /*50d0*/  FFMA R91, R168, R99, R165 ;  /* 0x00000063a85b7223 */ /* 0x000fe200000000a5 */
[C---:B------:R-:W-:Y:S01]  /*50e0*/  SHF.L.U64.HI R176, R171.reuse, 0x2, R169 ;  /* 0x00000002abb07819 */ /* 0x040fe200000102a9 */
[----:B------:R-:W-:Y:S01]  /*50f0*/  IMAD.SHL.U32 R167, R171, 0x4, RZ ;  /* 0x00000004aba77824 */ /* 0x000fe200078e00ff */
[----:B------:R-:W-:Y:S06]  /*5100*/  @!P1 BRA `(.L_x_96) ;  /* 0x0000000000189947 */ /* 0x000fec0003800000 */
[----:B------:R-:W-:-:S04]  /*5110*/  IADD3 R164, P3, R167, R92, RZ ;  /* 0x0000005ca7a47210 */ /* 0x000fc80007f7e0ff */
[----:B------:R-:W-:Y:S01]  /*5120*/  LOP3.LUT P0, RZ, R164, 0xf, RZ, 0xc0, !PT ;  /* 0x0000000fa4ff7812 */ /* 0x000fe2000780c0ff */
[----:B------:R-:W-:-:S12]  /*5130*/  IMAD.X R165, R176, 0x1, R93, P3 ;  /* 0x00000001b0a57824 */ /* 0x000fd800018e065d */
[----:B------:R0:W-:Y:S01]  /*5140*/  @!P0 STG.E.128 desc[UR6][R164.64], R88 ;  /* 0x00000058a4008986 */ /* 0x0001e2000c101d06 */
[----:B------:R-:W-:Y:S05]  /*5150*/  @!P0 BREAK B2 ;  /* 0x0000000000028942 */ /* 0x000fea0003800000 */
[----:B------:R-:W-:Y:S05]  /*5160*/  @!P0 BRA `(.L_x_97) ;  /* 0x0000000000408947 */ /* 0x000fea0003800000 */
.L_x_96:
[----:B------:R-:W-:Y:S05]  /*5170*/  BSYNC B2 ;  /* 0x0000000000027941 */ /* 0x000fea0003800000 */
.L_x_95:
[C---:B------:R-:W-:Y:S02]  /*5180*/  ISETP.GE.U32.AND P3, PT, R47.reuse, 0x2, PT ;  /* 0x000000022f00780c */ /* 0x040fe40003f66070 */
[C---:B------:R-:W-:Y:S02]  /*5190*/  ISETP.NE.AND P4, PT, R47.reuse, RZ, PT ;  /* 0x000000ff2f00720c */ /* 0x040fe40003f85270 */
[----:B------:R-:W-:-:S09]  /*51a0*/  ISETP.GE.U32.AND P0, PT, R47, 0x3, PT ;  /* 0x000000032f00780c */ /* 0x000fd20003f06070 */
[CC--:B------:R-:W-:Y:S02]  /*51b0*/  @P3 IADD3 R168, P5, R167.reuse, R92.reuse, RZ ;  /* 0x0000005ca7a83210 */ /* 0x0c0fe40007fbe0ff */
[----:B------:R-:W-:-:S03]  /*51c0*/  @P4 IADD3 R170, P6, R167, R92, RZ ;  /* 0x0000005ca7aa4210 */ /* 0x000fc60007fde0ff */
[C-C-:B------:R-:W-:Y:S01]  /*51d0*/  @P3 IMAD.X R169, R176.reuse, 0x1, R93.reuse, P5 ;  /* 0x00000001b0a93824 */ /* 0x140fe200028e065d */
[CC--:B------:R-:W-:Y:S01]  /*51e0*/  @P0 IADD3 R166, P5, R167.reuse, R92.reuse, RZ ;  /* 0x0000005ca7a60210 */ /* 0x0c0fe20007fbe0ff */
[----:B------:R-:W-:Y:S01]  /*51f0*/  @P4 IMAD.X R171, R176, 0x1, R93, P6 ;  /* 0x00000001b0ab4824 */ /* 0x000fe200030e065d */
[----:B0-----:R-:W-:-:S03]  /*5200*/  @P1 IADD3 R164, P6, R167, R92, RZ ;  /* 0x0000005ca7a41210 */ /* 0x001fc60007fde0ff */
[C-C-:B------:R-:W-:Y:S01]  /*5210*/  @P0 IMAD.X R167, R176.reuse, 0x1, R93.reuse, P5 ;  /* 0x00000001b0a70824 */ /* 0x140fe200028e065d */
[----:B------:R1:W-:Y:S01]  /*5220*/  @P4 STG.E desc[UR6][R170.64], R88 ;  /* 0x00000058aa004986 */ /* 0x0003e2000c101906 */
[----:B------:R-:W-:-:S03]  /*5230*/  @P1 IMAD.X R165, R176, 0x1, R93, P6 ;  /* 0x00000001b0a51824 */ /* 0x000fc600030e065d */
[----:B------:R1:W-:Y:S04]  /*5240*/  @P3 STG.E desc[UR6][R168.64+0x4], R89 ;  /* 0x00000459a8003986 */ /* 0x0003e8000c101906 */
[----:B------:R1:W-:Y:S04]  /*5250*/  @P0 STG.E desc[UR6][R166.64+0x8], R90 ;  /* 0x0000085aa6000986 */ /* 0x0003e8000c101906 */
[----:B------:R1:W-:Y:S02]  /*5260*/  @P1 STG.E desc[UR6][R164.64+0xc], R91 ;  /* 0x00000c5ba4001986 */ /* 0x0003e4000c101906 */
.L_x_97:
[----:B------:R-:W-:Y:S05]  /*5270*/  BSYNC B1 ;  /* 0x0000000000017941 */ /* 0x000fea0003800000 */
.L_x_94:
[----:B------:R-:W-:-:S13]  /*5280*/  ISETP.GE.AND P0, PT, R8, UR8, PT ;  /* 0x0000000808007c0c */ /* 0x000fda000bf06270 */
[----:B------:R-:W-:Y:S05]  /*5290*/  @P0 BRA `(.L_x_85) ;  /* 0x0000001800500947 */ /* 0x000fea0003800000 */
[----:B-1----:R-:W-:Y:S01]  /*52a0*/  IMAD R171, R163, UR8, R8 ;  /* 0x00000008a3ab7c24 */ /* 0x002fe2000f8e0208 */
[----:B------:R-:W-:Y:S01]  /*52b0*/  BSSY B1, `(.L_x_98) ;  /* 0x0000018000017945 */ /* 0x000fe20003800000 */
[----:B------:R-:W-:Y:S02]  /*52c0*/  ISETP.GE.U32.AND P1, PT, R48, 0x4, PT ;  /* 0x000000043000780c */ /* 0x000fe40003f26070 */
[----:B0-----:R-:W-:Y:S01]  /*52d0*/  IMAD.U32 R88, R171, 0x2, R174 ;  /* 0x00000002ab587824 */ /* 0x001fe200078e00ae */
[----:B------:R-:W-:-:S04]  /*52e0*/  SHF.R.S32.HI R169, RZ, 0x1f, R171 ;  /* 0x0000001fffa97819 */ /* 0x000fc800000114ab */
[----:B------:R-:W-:Y:S01]  /*52f0*/  LOP3.LUT P0, RZ, R88, 0x7, RZ, 0xc0, !PT ;  /* 0x0000000758ff7812 */ /* 0x000fe2000780c0ff */
[----:B------:R-:W-:-:S03]  /*5300*/  IMAD.WIDE R88, R171, 0x2, R94 ;  /* 0x00000002ab587825 */ /* 0x000fc600078e025e */
[----:B------:R-:W-:-:S13]  /*5310*/  ISETP.LT.U32.OR P0, PT, R48, 0x4, P0 ;  /* 0x000000043000780c */ /* 0x000fda0000701470 */
[----:B------:R-:W-:Y:S05]  /*5320*/  @P0 BRA `(.L_x_99) ;  /* 0x0000000000080947 */ /* 0x000fea0003800000 */
[----:B------:R-:W5:Y:S01]  /*5330*/  LDG.E.64 R88, desc[UR6][R88.64] ;  /* 0x0000000658587981 */ /* 0x000f62000c1e1b00 */
[----:B------:R-:W-:Y:S05]  /*5340*/  BRA `(.L_x_100) ;  /* 0x0000000000387947 */ /* 0x000fea0003800000 */
.L_x_99:
        /* <DEDUP_REMOVED lines=14> */
.L_x_100:
[----:B------:R-:W-:Y:S05]  /*5430*/  BSYNC B1 ;  /* 0x0000000000017941 */ /* 0x000fea0003800000 */
.L_x_98:
        /* <DEDUP_REMOVED lines=25> */
.L_x_103:
[----:B------:R-:W-:Y:S05]  /*55d0*/  BSYNC B2 ;  /* 0x0000000000027941 */ /* 0x000fea0003800000 */
.L_x_102:
        /* <DEDUP_REMOVED lines=15> */
.L_x_104:
[----:B------:R-:W-:Y:S05]  /*56d0*/  BSYNC B1 ;  /* 0x0000000000017941 */ /* 0x000fea0003800000 */
.L_x_101:
        /* <DEDUP_REMOVED lines=13> */
.L_x_106:
        /* <DEDUP_REMOVED lines=14> */
.L_x_107:
[----:B------:R-:W-:Y:S05]  /*5890*/  BSYNC B1 ;  /* 0x0000000000017941 */ /* 0x000fea0003800000 */
.L_x_105:
        /* <DEDUP_REMOVED lines=25> */
.L_x_110:
[----:B------:R-:W-:Y:S05]  /*5a30*/  BSYNC B2 ;  /* 0x0000000000027941 */ /* 0x000fea0003800000 */
.L_x_109:
        /* <DEDUP_REMOVED lines=15> */
.L_x_111:
[----:B------:R-:W-:Y:S05]  /*5b30*/  BSYNC B1 ;  /* 0x0000000000017941 */ /* 0x000fea0003800000 */
.L_x_108:
        /* <DEDUP_REMOVED lines=13> */
.L_x_113:
        /* <DEDUP_REMOVED lines=14> */
.L_x_114:
[----:B------:R-:W-:Y:S05]  /*5cf0*/  BSYNC B1 ;  /* 0x0000000000017941 */ /* 0x000fea0003800000 */
.L_x_112:
        /* <DEDUP_REMOVED lines=25> */
.L_x_117:
[----:B------:R-:W-:Y:S05]  /*5e90*/  BSYNC B2 ;  /* 0x0000000000027941 */ /* 0x000fea0003800000 */
.L_x_116:
        /* <DEDUP_REMOVED lines=15> */
.L_x_118:
[----:B------:R-:W-:Y:S05]  /*5f90*/  BSYNC B1 ;  /* 0x0000000000017941 */ /* 0x000fea0003800000 */
.L_x_115:
        /* <DEDUP_REMOVED lines=13> */
.L_x_120:
        /* <DEDUP_REMOVED lines=14> */
.L_x_121:
[----:B------:R-:W-:Y:S05]  /*6150*/  BSYNC B1 ;  /* 0x0000000000017941 */ /* 0x000fea0003800000 */
.L_x_119:
        /* <DEDUP_REMOVED lines=25> */
.L_x_124:
[----:B------:R-:W-:Y:S05]  /*62f0*/  BSYNC B2 ;  /* 0x0000000000027941 */ /* 0x000fea0003800000 */
.L_x_123:
        /* <DEDUP_REMOVED lines=15> */
.L_x_125:
[----:B------:R-:W-:Y:S05]  /*63f0*/  BSYNC B1 ;  /* 0x0000000000017941 */ /* 0x000fea0003800000 */
.L_x_122:
        /* <DEDUP_REMOVED lines=13> */
.L_x_127:
        /* <DEDUP_REMOVED lines=14> */
.L_x_128:
[----:B------:R-:W-:Y:S05]  /*65b0*/  BSYNC B1 ;  /* 0x0000000000017941 */ /* 0x000fea0003800000 */
.L_x_126:
        /* <DEDUP_REMOVED lines=25> */
.L_x_131:
[----:B------:R-:W-:Y:S05]  /*6750*/  BSYNC B2 ;  /* 0x0000000000027941 */ /* 0x000fea0003800000 */
.L_x_130:
        /* <DEDUP_REMOVED lines=15> */
.L_x_132:
[----:B------:R-:W-:Y:S05]  /*6850*/  BSYNC B1 ;  /* 0x0000000000017941 */ /* 0x000fea0003800000 */
.L_x_129:
[----:B------:R-:W-:-:S13]  /*6860*/  ISETP.GE.AND P0, PT, R50, UR8, PT ;  /* 0x0000000832007c0c */ /* 0x000fda000bf06270 */
[----:B------:R-:W-:Y:S05]  /*6870*/  @P0 BRA `(.L_x_85) ;  /* 0x0000000000d80947 */ /* 0x000fea0003800000 */
[----:B01----:R-:W-:Y:S01]  /*6880*/  IMAD R165, R163, UR8, R50 ;  /* 0x00000008a3a57c24 */ /* 0x003fe2000f8e0232 */
        /* <DEDUP_REMOVED lines=8> */
[----:B------:R-:W5:Y:S01]  /*6910*/  LDG.E.64 R88, desc[UR6][R88.64] ;  /* 0x0000000658587981 */ /* 0x000f62000c1e1b00 */
[----:B------:R-:W-:Y:S05]  /*6920*/  BRA `(.L_x_135) ;  /* 0x0000000000387947 */ /* 0x000fea0003800000 */
.L_x_134:
        /* <DEDUP_REMOVED lines=14> */
.L_x_135:
[----:B------:R-:W-:Y:S05]  /*6a10*/  BSYNC B1 ;  /* 0x0000000000017941 */ /* 0x000fea0003800000 */
.L_x_133:
[C---:B------:R-:W-:Y:S01]  /*6a20*/  SHF.L.U64.HI R94, R165.reuse, 0x2, R163 ;  /* 0x00000002a55e7819 */ /* 0x040fe200000102a3 */
[C---:B-----5:R-:W-:Y:S01]  /*6a30*/  IMAD.U32 R91, R88.reuse, 0x10000, RZ ;  /* 0x00010000585b7824 */ /* 0x060fe200078e00ff */
[----:B------:R-:W-:Y:S01]  /*6a40*/  LEA R92, P0, R165, R92, 0x2 ;  /* 0x0000005ca55c7211 */ /* 0x000fe200078010ff */
[----:B------:R-:W-:Y:S01]  /*6a50*/  IMAD.U32 R163, R89, 0x10000, RZ ;  /* 0x0001000059a37824 */ /* 0x000fe200078e00ff */
[----:B------:R-:W-:Y:S01]  /*6a60*/  PRMT R90, R88, 0x7632, R90 ;  /* 0x00007632585a7816 */ /* 0x000fe2000000005a */
[-C--:B------:R-:W-:Y:S01]  /*6a70*/  FFMA R88, R107, -R172.reuse, R132 ;  /* 0x800000ac6b587223 */ /* 0x080fe20000000084 */
[----:B------:R-:W-:Y:S01]  /*6a80*/  PRMT R95, R89, 0x7632, R95 ;  /* 0x00007632595f7816 */ /* 0x000fe2000000005f */
[----:B------:R-:W-:Y:S01]  /*6a90*/  IMAD.X R93, R94, 0x1, R93, P0 ;  /* 0x000000015e5d7824 */ /* 0x000fe200000e065d */
[----:B------:R-:W-:Y:S01]  /*6aa0*/  LOP3.LUT P0, RZ, R92, 0xf, RZ, 0xc0, !PT ;  /* 0x0000000f5cff7812 */ /* 0x000fe2000780c0ff */
[-C--:B------:R-:W-:Y:S01]  /*6ab0*/  FFMA R94, R106, -R172.reuse, R137 ;  /* 0x800000ac6a5e7223 */ /* 0x080fe20000000089 */
[----:B------:R-:W-:Y:S01]  /*6ac0*/  FFMA R164, R119, -R172, R116 ;  /* 0x800000ac77a47223 */ /* 0x000fe20000000074 */
[----:B------:R-:W-:Y:S01]  /*6ad0*/  IMAD.U32 R89, R90, 0x10000, RZ ;  /* 0x000100005a597824 */ /* 0x000fe200078e00ff */
[----:B------:R-:W-:Y:S01]  /*6ae0*/  ISETP.LT.U32.OR P0, PT, R54, 0x4, P0 ;  /* 0x000000043600780c */ /* 0x000fe20000701470 */
[----:B------:R-:W-:-:S02]  /*6af0*/  IMAD.U32 R95, R95, 0x10000, RZ ;  /* 0x000100005f5f7824 */ /* 0x000fc400078e00ff */
[----:B------:R-:W-:Y:S01]  /*6b00*/  FFMA R172, R135, -R172, R118 ;  /* 0x800000ac87ac7223 */ /* 0x000fe20000000076 */
[-C--:B------:R-:W-:Y:S01]  /*6b10*/  FFMA R88, R88, R99.reuse, R91 ;  /* 0x0000006358587223 */ /* 0x080fe2000000005b */
[-C--:B------:R-:W-:Y:S01]  /*6b20*/  FFMA R90, R164, R99.reuse, R163 ;  /* 0x00000063a45a7223 */ /* 0x080fe200000000a3 */
[-C--:B------:R-:W-:Y:S01]  /*6b30*/  FFMA R89, R94, R99.reuse, R89 ;  /* 0x000000635e597223 */ /* 0x080fe20000000059 */
[----:B------:R-:W-:-:S06]  /*6b40*/  FFMA R91, R172, R99, R95 ;  /* 0x00000063ac5b7223 */ /* 0x000fcc000000005f */
        /* <DEDUP_REMOVED lines=9> */
.L_x_85:
[----:B------:R-:W-:Y:S05]  /*6be0*/  BSYNC B0 ;  /* 0x0000000000007941 */ /* 0x000fea0003800000 */
.L_x_84:
[----:B------:R-:W-:Y:S05]  /*6bf0*/  WARPSYNC.ALL ;  /* 0x0000000000007948 */ /* 0x000fea0003800000 */
[----:B------:R-:W-:-:S04]  /*6c00*/  LOP3.LUT P0, RZ, R98, 0xff, RZ, 0xc0, !PT ;  /* 0x000000ff62ff7812 */ /* 0x000fc8000780c0ff */
[----:B------:R-:W-:Y:S01]  /*6c10*/  SEL R98, RZ, 0x1, P0 ;  /* 0x00000001ff627807 */ /* 0x000fe20000000000 */
[----:B------:R-:W-:Y:S08]  /*6c20*/  @!P2 BRA `(.L_x_136) ;  /* 0xffffffa800f8a947 */ /* 0x000ff0000383ffff */
.L_x_26:
[----:B------:R-:W-:-:S13]  /*6c30*/  ISETP.GE.AND P0, PT, R9, UR8, PT ;  /* 0x0000000809007c0c */ /* 0x000fda000bf06270 */
[----:B------:R-:W-:Y:S05]  /*6c40*/  @P0 EXIT ;  /* 0x000000000000094d */ /* 0x000fea0003800000 */
[----:B------:R-:W4:Y:S01]  /*6c50*/  LDC.64 R4, c[0x0][0x270] ;  /* 0x00009c00ff047b82 */ /* 0x000f220000000a00 */
[----:B------:R-:W-:Y:S01]  /*6c60*/  IADD3 R6, -R9, UR8, RZ ;  /* 0x0000000809067c10 */ /* 0x000fe2000fffe1ff */
[----:B------:R-:W-:Y:S01]  /*6c70*/  IMAD R7, R0, UR8, R9 ;  /* 0x0000000800077c24 */ /* 0x000fe2000f8e0209 */
[----:B------:R-:W-:Y:S04]  /*6c80*/  BSSY B1, `(.L_x_137) ;  /* 0x0000013000017945 */ /* 0x000fe80003800000 */
[----:B------:R-:W-:Y:S01]  /*6c90*/  BSSY B0, `(.L_x_138) ;  /* 0x000000a000007945 */ /* 0x000fe20003800000 */
[----:B------:R-:W-:Y:S01]  /*6ca0*/  ISETP.GE.U32.AND P1, PT, R6, 0x4, PT ;  /* 0x000000040600780c */ /* 0x000fe20003f26070 */
[----:B----4-:R-:W-:-:S12]  /*6cb0*/  IMAD.WIDE.U32 R2, R7, 0x4, R4 ;  /* 0x0000000407027825 */ /* 0x010fd800078e0004 */
[----:B------:R-:W-:Y:S05]  /*6cc0*/  @!P1 BRA `(.L_x_139) ;  /* 0x0000000000189947 */ /* 0x000fea0003800000 */
[----:B------:R-:W-:Y:S02]  /*6cd0*/  ULDC UR4, c[0x0][0x270] ;  /* 0x00009c0000047ab9 */ /* 0x000fe40000000800 */
[----:B------:R-:W-:-:S04]  /*6ce0*/  LEA R7, R7, UR4, 0x2 ;  /* 0x0000000407077c11 */ /* 0x000fc8000f8e10ff */
[----:B------:R-:W-:-:S13]  /*6cf0*/  LOP3.LUT P0, RZ, R7, 0xf, RZ, 0xc0, !PT ;  /* 0x0000000f07ff7812 */ /* 0x000fda000780c0ff */
[----:B------:R4:W-:Y:S01]  /*6d00*/  @!P0 STG.E.128 desc[UR6][R2.64], R84 ;  /* 0x0000005402008986 */ /* 0x0009e2000c101d06 */
[----:B------:R-:W-:Y:S05]  /*6d10*/  @!P0 BREAK B0 ;  /* 0x0000000000008942 */ /* 0x000fea0003800000 */
[----:B------:R-:W-:Y:S05]  /*6d20*/  @!P0 BRA `(.L_x_140) ;  /* 0x0000000000208947 */ /* 0x000fea0003800000 */
.L_x_139:
[----:B------:R-:W-:Y:S05]  /*6d30*/  BSYNC B0 ;  /* 0x0000000000007941 */ /* 0x000fea0003800000 */
.L_x_138:
[C---:B------:R-:W-:Y:S01]  /*6d40*/  ISETP.NE.AND P0, PT, R6.reuse, RZ, PT ;  /* 0x000000ff0600720c */ /* 0x040fe20003f05270 */
[----:B------:R0:W-:Y:S01]  /*6d50*/  @P1 STG.E desc[UR6][R2.64+0xc], R87 ;  /* 0x00000c5702001986 */ /* 0x0001e2000c101906 */
[C---:B------:R-:W-:Y:S02]  /*6d60*/  ISETP.GE.U32.AND P2, PT, R6.reuse, 0x2, PT ;  /* 0x000000020600780c */ /* 0x040fe40003f46070 */
[----:B------:R-:W-:-:S09]  /*6d70*/  ISETP.GE.U32.AND P3, PT, R6, 0x3, PT ;  /* 0x000000030600780c */ /* 0x000fd20003f66070 */
[----:B------:R0:W-:Y:S04]  /*6d80*/  @P0 STG.E desc[UR6][R2.64], R84 ;  /* 0x0000005402000986 */ /* 0x0001e8000c101906 */
[----:B------:R0:W-:Y:S04]  /*6d90*/  @P2 STG.E desc[UR6][R2.64+0x4], R85 ;  /* 0x0000045502002986 */ /* 0x0001e8000c101906 */
[----:B------:R0:W-:Y:S02]  /*6da0*/  @P3 STG.E desc[UR6][R2.64+0x8], R86 ;  /* 0x0000085602003986 */ /* 0x0001e4000c101906 */
.L_x_140:
[----:B------:R-:W-:Y:S05]  /*6db0*/  BSYNC B1 ;  /* 0x0000000000017941 */ /* 0x000fea0003800000 */
.L_x_137:
[----:B------:R-:W-:Y:S05]  /*6dc0*/  WARPSYNC.ALL ;  /* 0x0000000000007948 */ /* 0x000fea0003800000 */
[----:B------:R-:W-:-:S05]  /*6dd0*/  IMAD R9, R173, 0x200, R9 ;  /* 0x00000200ad097824 */ /* 0x000fca00078e0209 */
[----:B------:R-:W-:-:S13]  /*6de0*/  ISETP.GE.AND P0, PT, R9, UR8, PT ;  /* 0x0000000809007c0c */ /* 0x000fda000bf06270 */
[----:B------:R-:W-:Y:S05]  /*6df0*/  @P0 EXIT ;  /* 0x000000000000094d */ /* 0x000fea0003800000 */
[----:B------:R-:W-:Y:S01]  /*6e00*/  IADD3 R6, -R9, UR8, RZ ;  /* 0x0000000809067c10 */ /* 0x000fe2000fffe1ff */
[----:B------:R-:W-:Y:S01]  /*6e10*/  IMAD R7, R0, UR8, R9 ;  /* 0x0000000800077c24 */ /* 0x000fe2000f8e0209 */
[----:B------:R-:W-:Y:S04]  /*6e20*/  BSSY B2, `(.L_x_141) ;  /* 0x0000013000027945 */ /* 0x000fe80003800000 */
[----:B------:R-:W-:Y:S01]  /*6e30*/  BSSY B1, `(.L_x_142) ;  /* 0x000000a000017945 */ /* 0x000fe20003800000 */
[----:B------:R-:W-:Y:S01]  /*6e40*/  ISETP.GE.U32.AND P1, PT, R6, 0x4, PT ;  /* 0x000000040600780c */ /* 0x000fe20003f26070 */
[----:B0---4-:R-:W-:-:S12]  /*6e50*/  IMAD.WIDE.U32 R2, R7, 0x4, R4 ;  /* 0x0000000407027825 */ /* 0x011fd800078e0004 */
[----:B------:R-:W-:Y:S05]  /*6e60*/  @!P1 BRA `(.L_x_143) ;  /* 0x0000000000189947 */ /* 0x000fea0003800000 */
[----:B------:R-:W-:Y:S02]  /*6e70*/  ULDC UR4, c[0x0][0x270] ;  /* 0x00009c0000047ab9 */ /* 0x000fe40000000800 */
[----:B------:R-:W-:-:S04]  /*6e80*/  LEA R7, R7, UR4, 0x2 ;  /* 0x0000000407077c11 */ /* 0x000fc8000f8e10ff */
[----:B------:R-:W-:-:S13]  /*6e90*/  LOP3.LUT P0, RZ, R7, 0xf, RZ, 0xc0, !PT ;  /* 0x0000000f07ff7812 */ /* 0x000fda000780c0ff */
[----:B------:R0:W-:Y:S01]  /*6ea0*/  @!P0 STG.E.128 desc[UR6][R2.64], R80 ;  /* 0x0000005002008986 */ /* 0x0001e2000c101d06 */
[----:B------:R-:W-:Y:S05]  /*6eb0*/  @!P0 BREAK B1 ;  /* 0x0000000000018942 */ /* 0x000fea0003800000 */
[----:B------:R-:W-:Y:S05]  /*6ec0*/  @!P0 BRA `(.L_x_144) ;  /* 0x0000000000208947 */ /* 0x000fea0003800000 */
.L_x_143:
[----:B------:R-:W-:Y:S05]  /*6ed0*/  BSYNC B1 ;  /* 0x0000000000017941 */ /* 0x000fea0003800000 */
.L_x_142:
[C---:B------:R-:W-:Y:S01]  /*6ee0*/  ISETP.NE.AND P0, PT, R6.reuse, RZ, PT ;  /* 0x000000ff0600720c */ /* 0x040fe20003f05270 */
[----:B------:R4:W-:Y:S01]  /*6ef0*/  @P1 STG.E desc[UR6][R2.64+0xc], R83 ;  /* 0x00000c5302001986 */ /* 0x0009e2000c101906 */
[C---:B------:R-:W-:Y:S02]  /*6f00*/  ISETP.GE.U32.AND P2, PT, R6.reuse, 0x2, PT ;  /* 0x000000020600780c */ /* 0x040fe40003f46070 */
[----:B------:R-:W-:-:S09]  /*6f10*/  ISETP.GE.U32.AND P3, PT, R6, 0x3, PT ;  /* 0x000000030600780c */ /* 0x000fd20003f66070 */
[----:B------:R4:W-:Y:S04]  /*6f20*/  @P0 STG.E desc[UR6][R2.64], R80 ;  /* 0x0000005002000986 */ /* 0x0009e8000c101906 */
[----:B------:R4:W-:Y:S04]  /*6f30*/  @P2 STG.E desc[UR6][R2.64+0x4], R81 ;  /* 0x0000045102002986 */ /* 0x0009e8000c101906 */
[----:B------:R4:W-:Y:S02]  /*6f40*/  @P3 STG.E desc[UR6][R2.64+0x8], R82 ;  /* 0x0000085202003986 */ /* 0x0009e4000c101906 */
.L_x_144:
[----:B------:R-:W-:Y:S05]  /*6f50*/  BSYNC B2 ;  /* 0x0000000000027941 */ /* 0x000fea0003800000 */
.L_x_141:
        /* <DEDUP_REMOVED lines=17> */
.L_x_147:
[----:B------:R-:W-:Y:S05]  /*7070*/  BSYNC B2 ;  /* 0x0000000000027941 */ /* 0x000fea0003800000 */
.L_x_146:
[C---:B------:R-:W-:Y:S01]  /*7080*/  ISETP.NE.AND P0, PT, R6.reuse, RZ, PT ;  /* 0x000000ff0600720c */ /* 0x040fe20003f05270 */
[----:B------:R4:W-:Y:S01]  /*7090*/  @P1 STG.E desc[UR6][R2.64+0xc], R79 ;  /* 0x00000c4f02001986 */ /* 0x0009e2000c101906 */
[C---:B------:R-:W-:Y:S02]  /*70a0*/  ISETP.GE.U32.AND P2, PT, R6.reuse, 0x2, PT ;  /* 0x000000020600780c */ /* 0x040fe40003f46070 */
[----:B------:R-:W-:-:S09]  /*70b0*/  ISETP.GE.U32.AND P3, PT, R6, 0x3, PT ;  /* 0x000000030600780c */ /* 0x000fd20003f66070 */
[----:B------:R4:W-:Y:S04]  /*70c0*/  @P0 STG.E desc[UR6][R2.64], R76 ;  /* 0x0000004c02000986 */ /* 0x0009e8000c101906 */
[----:B------:R4:W-:Y:S04]  /*70d0*/  @P2 STG.E desc[UR6][R2.64+0x4], R77 ;  /* 0x0000044d02002986 */ /* 0x0009e8000c101906 */
[----:B------:R4:W-:Y:S02]  /*70e0*/  @P3 STG.E desc[UR6][R2.64+0x8], R78 ;  /* 0x0000084e02003986 */ /* 0x0009e4000c101906 */
.L_x_148:
[----:B------:R-:W-:Y:S05]  /*70f0*/  BSYNC B3 ;  /* 0x0000000000037941 */ /* 0x000fea0003800000 */
.L_x_145:
        /* <DEDUP_REMOVED lines=17> */
.L_x_151:
[----:B------:R-:W-:Y:S05]  /*7210*/  BSYNC B3 ;  /* 0x0000000000037941 */ /* 0x000fea0003800000 */
.L_x_150:
[C---:B------:R-:W-:Y:S01]  /*7220*/  ISETP.NE.AND P0, PT, R6.reuse, RZ, PT ;  /* 0x000000ff0600720c */ /* 0x040fe20003f05270 */
[----:B------:R4:W-:Y:S01]  /*7230*/  @P1 STG.E desc[UR6][R2.64+0xc], R75 ;  /* 0x00000c4b02001986 */ /* 0x0009e2000c101906 */
[C---:B------:R-:W-:Y:S02]  /*7240*/  ISETP.GE.U32.AND P2, PT, R6.reuse, 0x2, PT ;  /* 0x000000020600780c */ /* 0x040fe40003f46070 */
[----:B------:R-:W-:-:S09]  /*7250*/  ISETP.GE.U32.AND P3, PT, R6, 0x3, PT ;  /* 0x000000030600780c */ /* 0x000fd20003f66070 */
[----:B------:R4:W-:Y:S04]  /*7260*/  @P0 STG.E desc[UR6][R2.64], R72 ;  /* 0x0000004802000986 */ /* 0x0009e8000c101906 */
[----:B------:R4:W-:Y:S04]  /*7270*/  @P2 STG.E desc[UR6][R2.64+0x4], R73 ;  /* 0x0000044902002986 */ /* 0x0009e8000c101906 */
[----:B------:R4:W-:Y:S02]  /*7280*/  @P3 STG.E desc[UR6][R2.64+0x8], R74 ;  /* 0x0000084a02003986 */ /* 0x0009e4000c101906 */
.L_x_152:
[----:B------:R-:W-:Y:S05]  /*7290*/  BSYNC B4 ;  /* 0x0000000000047941 */ /* 0x000fea0003800000 */
.L_x_149:
        /* <DEDUP_REMOVED lines=17> */
.L_x_155:
[----:B------:R-:W-:Y:S05]  /*73b0*/  BSYNC B4 ;  /* 0x0000000000047941 */ /* 0x000fea0003800000 */
.L_x_154:
[C---:B------:R-:W-:Y:S01]  /*73c0*/  ISETP.NE.AND P0, PT, R6.reuse, RZ, PT ;  /* 0x000000ff0600720c */ /* 0x040fe20003f05270 */
[----:B------:R4:W-:Y:S01]  /*73d0*/  @P1 STG.E desc[UR6][R2.64+0xc], R71 ;  /* 0x00000c4702001986 */ /* 0x0009e2000c101906 */
[C---:B------:R-:W-:Y:S02]  /*73e0*/  ISETP.GE.U32.AND P2, PT, R6.reuse, 0x2, PT ;  /* 0x000000020600780c */ /* 0x040fe40003f46070 */
[----:B------:R-:W-:-:S09]  /*73f0*/  ISETP.GE.U32.AND P3, PT, R6, 0x3, PT ;  /* 0x000000030600780c */ /* 0x000fd20003f66070 */
[----:B------:R4:W-:Y:S04]  /*7400*/  @P0 STG.E desc[UR6][R2.64], R68 ;  /* 0x0000004402000986 */ /* 0x0009e8000c101906 */
[----:B------:R4:W-:Y:S04]  /*7410*/  @P2 STG.E desc[UR6][R2.64+0x4], R69 ;  /* 0x0000044502002986 */ /* 0x0009e8000c101906 */
[----:B------:R4:W-:Y:S02]  /*7420*/  @P3 STG.E desc[UR6][R2.64+0x8], R70 ;  /* 0x0000084602003986 */ /* 0x0009e4000c101906 */
.L_x_156:
[----:B------:R-:W-:Y:S05]  /*7430*/  BSYNC B5 ;  /* 0x0000000000057941 */ /* 0x000fea0003800000 */
.L_x_153:
        /* <DEDUP_REMOVED lines=17> */
.L_x_159:
[----:B------:R-:W-:Y:S05]  /*7550*/  BSYNC B5 ;  /* 0x0000000000057941 */ /* 0x000fea0003800000 */
.L_x_158:
[C---:B------:R-:W-:Y:S01]  /*7560*/  ISETP.NE.AND P0, PT, R6.reuse, RZ, PT ;  /* 0x000000ff0600720c */ /* 0x040fe20003f05270 */
[----:B------:R4:W-:Y:S01]  /*7570*/  @P1 STG.E desc[UR6][R2.64+0xc], R67 ;  /* 0x00000c4302001986 */ /* 0x0009e2000c101906 */
[C---:B------:R-:W-:Y:S02]  /*7580*/  ISETP.GE.U32.AND P2, PT, R6.reuse, 0x2, PT ;  /* 0x000000020600780c */ /* 0x040fe40003f46070 */
[----:B------:R-:W-:-:S09]  /*7590*/  ISETP.GE.U32.AND P3, PT, R6, 0x3, PT ;  /* 0x000000030600780c */ /* 0x000fd20003f66070 */
[----:B------:R4:W-:Y:S04]  /*75a0*/  @P0 STG.E desc[UR6][R2.64], R64 ;  /* 0x0000004002000986 */ /* 0x0009e8000c101906 */
[----:B------:R4:W-:Y:S04]  /*75b0*/  @P2 STG.E desc[UR6][R2.64+0x4], R65 ;  /* 0x0000044102002986 */ /* 0x0009e8000c101906 */
[----:B------:R4:W-:Y:S02]  /*75c0*/  @P3 STG.E desc[UR6][R2.64+0x8], R66 ;  /* 0x0000084202003986 */ /* 0x0009e4000c101906 */
.L_x_160:
[----:B------:R-:W-:Y:S05]  /*75d0*/  BSYNC B6 ;  /* 0x0000000000067941 */ /* 0x000fea0003800000 */
.L_x_157:
        /* <DEDUP_REMOVED lines=17> */
.L_x_163:
[----:B------:R-:W-:Y:S05]  /*76f0*/  BSYNC B7 ;  /* 0x0000000000077941 */ /* 0x000fea0003800000 */
.L_x_162:
[C---:B------:R-:W-:Y:S01]  /*7700*/  ISETP.NE.AND P0, PT, R6.reuse, RZ, PT ;  /* 0x000000ff0600720c */ /* 0x040fe20003f05270 */
[----:B------:R4:W-:Y:S01]  /*7710*/  @P1 STG.E desc[UR6][R2.64+0xc], R63 ;  /* 0x00000c3f02001986 */ /* 0x0009e2000c101906 */
[C---:B------:R-:W-:Y:S02]  /*7720*/  ISETP.GE.U32.AND P2, PT, R6.reuse, 0x2, PT ;  /* 0x000000020600780c */ /* 0x040fe40003f46070 */
[----:B------:R-:W-:-:S09]  /*7730*/  ISETP.GE.U32.AND P3, PT, R6, 0x3, PT ;  /* 0x000000030600780c */ /* 0x000fd20003f66070 */
[----:B------:R4:W-:Y:S04]  /*7740*/  @P0 STG.E desc[UR6][R2.64], R60 ;  /* 0x0000003c02000986 */ /* 0x0009e8000c101906 */
[----:B------:R4:W-:Y:S04]  /*7750*/  @P2 STG.E desc[UR6][R2.64+0x4], R61 ;  /* 0x0000043d02002986 */ /* 0x0009e8000c101906 */
[----:B------:R4:W-:Y:S02]  /*7760*/  @P3 STG.E desc[UR6][R2.64+0x8], R62 ;  /* 0x0000083e02003986 */ /* 0x0009e4000c101906 */
.L_x_164:
[----:B------:R-:W-:Y:S05]  /*7770*/  BSYNC B6 ;  /* 0x0000000000067941 */ /* 0x000fea0003800000 */
.L_x_161:
[----:B------:R-:W-:Y:S05]  /*7780*/  WARPSYNC.ALL ;  /* 0x0000000000007948 */ /* 0x000fea0003800000 */
[----:B------:R-:W-:-:S05]  /*7790*/  IMAD R9, R173, 0x200, R9 ;  /* 0x00000200ad097824 */ /* 0x000fca00078e0209 */
[----:B------:R-:W-:-:S13]  /*77a0*/  ISETP.GE.AND P0, PT, R9, UR8, PT ;  /* 0x0000000809007c0c */ /* 0x000fda000bf06270 */
[----:B------:R-:W-:Y:S05]  /*77b0*/  @P0 EXIT ;  /* 0x000000000000094d */ /* 0x000fea0003800000 */
[----:B0---4-:R-:W-:Y:S01]  /*77c0*/  IMAD R3, R0, UR8, R9 ;  /* 0x0000000800037c24 */ /* 0x011fe2000f8e0209 */
[----:B------:R-:W-:-:S03]  /*77d0*/  IADD3 R9, -R9, UR8, RZ ;  /* 0x0000000809097c10 */ /* 0x000fc6000fffe1ff */
[----:B------:R-:W-:-:S03]  /*77e0*/  IMAD.WIDE.U32 R2, R3, 0x4, R4 ;  /* 0x0000000403027825 */ /* 0x000fc600078e0004 */
[----:B------:R-:W-:-:S04]  /*77f0*/  LOP3.LUT P0, RZ, R2, 0xf, RZ, 0xc0, !PT ;  /* 0x0000000f02ff7812 */ /* 0x000fc8000780c0ff */
[----:B------:R-:W-:-:S13]  /*7800*/  ISETP.LT.U32.OR P0, PT, R9, 0x4, P0 ;  /* 0x000000040900780c */ /* 0x000fda0000701470 */
[----:B------:R0:W-:Y:S01]  /*7810*/  @!P0 STG.E.128 desc[UR6][R2.64], R56 ;  /* 0x0000003802008986 */ /* 0x0001e2000c101d06 */
[----:B------:R-:W-:Y:S05]  /*7820*/  @!P0 EXIT ;  /* 0x000000000000894d */ /* 0x000fea0003800000 */
[C---:B------:R-:W-:Y:S02]  /*7830*/  ISETP.NE.AND P1, PT, R9.reuse, RZ, PT ;  /* 0x000000ff0900720c */ /* 0x040fe40003f25270 */
[C---:B------:R-:W-:Y:S02]  /*7840*/  ISETP.GE.U32.AND P2, PT, R9.reuse, 0x2, PT ;  /* 0x000000020900780c */ /* 0x040fe40003f46070 */
[C---:B------:R-:W-:Y:S02]  /*7850*/  ISETP.GE.U32.AND P3, PT, R9.reuse, 0x3, PT ;  /* 0x000000030900780c */ /* 0x040fe40003f66070 */
[----:B------:R-:W-:-:S07]  /*7860*/  ISETP.GE.U32.AND P0, PT, R9, 0x4, PT ;  /* 0x000000040900780c */ /* 0x000fce0003f06070 */
[----:B------:R4:W-:Y:S04]  /*7870*/  @P1 STG.E desc[UR6][R2.64], R56 ;  /* 0x0000003802001986 */ /* 0x0009e8000c101906 */
[----:B------:R4:W-:Y:S04]  /*7880*/  @P2 STG.E desc[UR6][R2.64+0x4], R57 ;  /* 0x0000043902002986 */ /* 0x0009e8000c101906 */
[----:B------:R4:W-:Y:S01]  /*7890*/  @P3 STG.E desc[UR6][R2.64+0x8], R58 ;  /* 0x0000083a02003986 */ /* 0x0009e2000c101906 */
[----:B------:R-:W-:Y:S05]  /*78a0*/  @!P0 EXIT ;  /* 0x000000000000894d */ /* 0x000fea0003800000 */
[----:B------:R-:W-:Y:S01]  /*78b0*/  STG.E desc[UR6][R2.64+0xc], R59 ;  /* 0x00000c3b02007986 */ /* 0x000fe2000c101906 */
[----:B------:R-:W-:Y:S05]  /*78c0*/  EXIT ;  /* 0x000000000000794d */ /* 0x000fea0003800000 */
        .weak           $__internal_0_$__cuda_sm20_rcp_rn_f32_slowpath
        .type           $__internal_0_$__cuda_sm20_rcp_rn_f32_slowpath,@function
        .size           $__internal_0_$__cuda_sm20_rcp_rn_f32_slowpath,(.L_x_5627 - $__internal_0_$__cuda_sm20_rcp_rn_f32_slowpath)
$__internal_0_$__cuda_sm20_rcp_rn_f32_slowpath:
[----:B------:R-:W-:-:S05]  /*78d0*/  IMAD.SHL.U32 R55, R3, 0x2, RZ ;  /* 0x0000000203377824 */ /* 0x000fca00078e00ff */
[----:B------:R-:W-:-:S04]  /*78e0*/  SHF.R.U32.HI R55, RZ, 0x18, R55 ;  /* 0x00000018ff377819 */ /* 0x000fc80000011637 */
[----:B------:R-:W-:-:S13]  /*78f0*/  ISETP.NE.U32.AND P0, PT, R55, RZ, PT ;  /* 0x000000ff3700720c */ /* 0x000fda0003f05070 */
[----:B------:R-:W-:Y:S05]  /*7900*/  @P0 BRA `(.L_x_165) ;  /* 0x00000000002c0947 */ /* 0x000fea0003800000 */
[----:B------:R-:W-:-:S05]  /*7910*/  IMAD.SHL.U32 R55, R3, 0x2, RZ ;  /* 0x0000000203377824 */ /* 0x000fca00078e00ff */
[----:B------:R-:W-:-:S13]  /*7920*/  ISETP.NE.AND P0, PT, R55, RZ, PT ;  /* 0x000000ff3700720c */ /* 0x000fda0003f05270 */
[----:B------:R2:W3:Y:S01]  /*7930*/  @!P0 MUFU.RCP R55, R3 ;  /* 0x0000000300378308 */ /* 0x0004e20000001000 */
[----:B------:R-:W-:Y:S05]  /*7940*/  @!P0 BRA `(.L_x_166) ;  /* 0x0000000000a48947 */ /* 0x000fea0003800000 */
[----:B------:R-:W-:-:S04]  /*7950*/  FFMA R85, R3, 1.84467440737095516160e+19, RZ ;  /* 0x5f80000003557823 */ /* 0x000fc800000000ff */
[----:B------:R-:W2:Y:S02]  /*7960*/  MUFU.RCP R88, R85 ;  /* 0x0000005500587308 */ /* 0x000ea40000001000 */
[----:B--2---:R-:W-:-:S04]  /*7970*/  FFMA R3, R85, R88, -1 ;  /* 0xbf80000055037423 */ /* 0x004fc80000000058 */
[----:B------:R-:W-:-:S04]  /*7980*/  FADD.FTZ R3, -R3, -RZ ;  /* 0x800000ff03037221 */ /* 0x000fc80000010100 */
[----:B------:R-:W-:-:S04]  /*7990*/  FFMA R3, R88, R3, R88 ;  /* 0x0000000358037223 */ /* 0x000fc80000000058 */
[----:B---3--:R-:W-:Y:S01]  /*79a0*/  FFMA R55, R3, 1.84467440737095516160e+19, RZ ;  /* 0x5f80000003377823 */ /* 0x008fe200000000ff */
[----:B------:R-:W-:Y:S06]  /*79b0*/  BRA `(.L_x_166) ;  /* 0x0000000000887947 */ /* 0x000fec0003800000 */
.L_x_165:
[----:B------:R-:W-:-:S05]  /*79c0*/  VIADD R85, R55, 0xffffff03 ;  /* 0xffffff0337557836 */ /* 0x000fca0000000000 */
[----:B------:R-:W-:-:S13]  /*79d0*/  ISETP.GT.U32.AND P0, PT, R85, 0x1, PT ;  /* 0x000000015500780c */ /* 0x000fda0003f04070 */
[----:B------:R-:W-:Y:S05]  /*79e0*/  @P0 BRA `(.L_x_167) ;  /* 0x0000000000780947 */ /* 0x000fea0003800000 */
[----:B------:R-:W-:Y:S01]  /*79f0*/  LOP3.LUT R88, R3, 0x7fffff, RZ, 0xc0, !PT ;  /* 0x007fffff03587812 */ /* 0x000fe200078ec0ff */
[----:B------:R-:W-:Y:S02]  /*7a00*/  IMAD.MOV.U32 R94, RZ, RZ, 0x3 ;  /* 0x00000003ff5e7424 */ /* 0x000fe400078e00ff */
[----:B------:R-:W-:Y:S01]  /*7a10*/  VIADD R55, R55, 0xffffff04 ;  /* 0xffffff0437377836 */ /* 0x000fe20000000000 */
[----:B------:R-:W-:Y:S02]  /*7a20*/  LOP3.LUT R88, R88, 0x3f800000, RZ, 0xfc, !PT ;  /* 0x3f80000058587812 */ /* 0x000fe400078efcff */
[----:B------:R-:W-:Y:S02]  /*7a30*/  SHF.L.U32 R93, R94, R85, RZ ;  /* 0x000000555e5d7219 */ /* 0x000fe400000006ff */
[----:B------:R-:W0:Y:S02]  /*7a40*/  MUFU.RCP R89, R88 ;  /* 0x0000005800597308 */ /* 0x000e240000001000 */
[----:B0-----:R-:W-:-:S04]  /*7a50*/  FFMA R90, R88, R89, -1 ;  /* 0xbf800000585a7423 */ /* 0x001fc80000000059 */
[----:B------:R-:W-:-:S04]  /*7a60*/  FADD.FTZ R90, -R90, -RZ ;  /* 0x800000ff5a5a7221 */ /* 0x000fc80000010100 */
[CCC-:B------:R-:W-:Y:S01]  /*7a70*/  FFMA.RM R91, R89.reuse, R90.reuse, R89.reuse ;  /* 0x0000005a595b7223 */ /* 0x1c0fe20000004059 */
[----:B------:R-:W-:-:S04]  /*7a80*/  FFMA.RP R90, R89, R90, R89 ;  /* 0x0000005a595a7223 */ /* 0x000fc80000008059 */
[C---:B------:R-:W-:Y:S02]  /*7a90*/  LOP3.LUT R89, R91.reuse, 0x7fffff, RZ, 0xc0, !PT ;  /* 0x007fffff5b597812 */ /* 0x040fe400078ec0ff */
[----:B------:R-:W-:Y:S02]  /*7aa0*/  FSETP.NEU.FTZ.AND P0, PT, R91, R90, PT ;  /* 0x0000005a5b00720b */ /* 0x000fe40003f1d000 */
[----:B------:R-:W-:Y:S02]  /*7ab0*/  LOP3.LUT R90, R89, 0x800000, RZ, 0xfc, !PT ;  /* 0x00800000595a7812 */ /* 0x000fe400078efcff */
[----:B------:R-:W-:Y:S02]  /*7ac0*/  SEL R89, RZ, 0xffffffff, !P0 ;  /* 0xffffffffff597807 */ /* 0x000fe40004000000 */
[----:B------:R-:W-:-:S03]  /*7ad0*/  LOP3.LUT R88, R93, R90, RZ, 0xc0, !PT ;  /* 0x0000005a5d587212 */ /* 0x000fc600078ec0ff */
[----:B------:R-:W-:Y:S01]  /*7ae0*/  IMAD.MOV R89, RZ, RZ, -R89 ;  /* 0x000000ffff597224 */ /* 0x000fe200078e0a59 */
[----:B------:R-:W-:-:S04]  /*7af0*/  SHF.R.U32.HI R88, RZ, R85, R88 ;  /* 0x00000055ff587219 */ /* 0x000fc80000011658 */
[--C-:B------:R-:W-:Y:S02]  /*7b00*/  LOP3.LUT P1, RZ, R89, R85, R90.reuse, 0xf8, !PT ;  /* 0x0000005559ff7212 */ /* 0x100fe4000782f85a */
[C---:B------:R-:W-:Y:S02]  /*7b10*/  LOP3.LUT P0, RZ, R88.reuse, 0x1, RZ, 0xc0, !PT ;  /* 0x0000000158ff7812 */ /* 0x040fe4000780c0ff */
[----:B------:R-:W-:Y:S02]  /*7b20*/  LOP3.LUT P2, RZ, R88, 0x2, RZ, 0xc0, !PT ;  /* 0x0000000258ff7812 */ /* 0x000fe4000784c0ff */
[----:B------:R-:W-:Y:S02]  /*7b30*/  SHF.R.U32.HI R90, RZ, R55, R90 ;  /* 0x00000037ff5a7219 */ /* 0x000fe4000001165a */
[----:B------:R-:W-:Y:S02]  /*7b40*/  PLOP3.LUT P0, PT, P0, P1, P2, 0xe0, 0x0 ;  /* 0x000000000000781c */ /* 0x000fe40000703c20 */
[----:B------:R-:W-:-:S02]  /*7b50*/  LOP3.LUT P1, RZ, R3, 0x7fffff, RZ, 0xc0, !PT ;  /* 0x007fffff03ff7812 */ /* 0x000fc4000782c0ff */
[----:B------:R-:W-:-:S05]  /*7b60*/  SEL R85, RZ, 0x1, !P0 ;  /* 0x00000001ff557807 */ /* 0x000fca0004000000 */
[----:B------:R-:W-:-:S05]  /*7b70*/  IMAD.MOV R85, RZ, RZ, -R85 ;  /* 0x000000ffff557224 */ /* 0x000fca00078e0a55 */
[----:B------:R-:W-:-:S13]  /*7b80*/  ISETP.GE.AND P0, PT, R85, RZ, PT ;  /* 0x000000ff5500720c */ /* 0x000fda0003f06270 */
[----:B------:R-:W-:-:S04]  /*7b90*/  @!P0 VIADD R90, R90, 0x1 ;  /* 0x000000015a5a8836 */ /* 0x000fc80000000000 */
[----:B------:R-:W-:-:S05]  /*7ba0*/  @!P1 IMAD.SHL.U32 R90, R90, 0x2, RZ ;  /* 0x000000025a5a9824 */ /* 0x000fca00078e00ff */
[----:B------:R-:W-:Y:S01]  /*7bb0*/  LOP3.LUT R55, R90, 0x80000000, R3, 0xf8, !PT ;  /* 0x800000005a377812 */ /* 0x000fe200078ef803 */
[----:B------:R-:W-:Y:S06]  /*7bc0*/  BRA `(.L_x_166) ;  /* 0x0000000000047947 */ /* 0x000fec0003800000 */
.L_x_167:
[----:B------:R0:W1:Y:S02]  /*7bd0*/  MUFU.RCP R55, R3 ;  /* 0x0000000300377308 */ /* 0x0000640000001000 */
.L_x_166:
[----:B------:R-:W-:Y:S02]  /*7be0*/  IMAD.MOV.U32 R88, RZ, RZ, R92 ;  /* 0x000000ffff587224 */ /* 0x000fe400078e005c */
[----:B------:R-:W-:-:S04]  /*7bf0*/  IMAD.MOV.U32 R89, RZ, RZ, 0x0 ;  /* 0x00000000ff597424 */ /* 0x000fc800078e00ff */
[----:B0123--:R-:W-:Y:S05]  /*7c00*/  RET.REL.NODEC R88 `(_ZN18transformer_engine13normalization26rmsnorm_bwd_general_kernelINS0_13Kernel_traitsI13__nv_bfloat16fS3_fjLj4096ELj1ELj1ELj4ELj16ENS0_18Kernel_traits_baseILj4096ES3_fS3_fjLj128EEEEELb1EEEvNS0_20BackwardKernelParamsE) ;  /* 0xffffff8058fc7950 */ /* 0x00ffea0003c3ffff */
.L_x_168:
[----:B------:R-:W-:-:S00]  /*7c10*/  BRA `(.L_x_168) ;  /* 0xfffffffc00fc7947 */ /* 0x000fc0000383ffff */
[----:B------:R-:W-:-:S00]  /*7c20*/  NOP ;  /* 0x0000000000007918 */ /* 0x000fc00000000000 */
        /* <DEDUP_REMOVED lines=13> */
.L_x_5627:


//--------------------- .text._ZN18transformer_engine13normalization26rmsnorm_bwd_general_kernelINS0_13Kernel_traitsI13__nv_bfloat16S3_S3_fjLj4096ELj1ELj1ELj4ELj16ENS0_18Kernel_traits_baseILj4096ES3_S3_S3_fjLj128EEEEELb1EEEvNS0_20BackwardKernelParamsE --------------------------
	.section	.text._ZN18transformer_engine13normalization26rmsnorm_bwd_general_kernelINS0_13Kernel_traitsI13__nv_bfloat16S3_S3_fjLj4096ELj1ELj1ELj4ELj16ENS0_18Kernel_traits_baseILj4096ES3_S3_S3_fjLj128EEEEELb1EEEvNS0_20BackwardKernelParamsE,"ax",@progbits
	.align	128
        .global         _ZN18transformer_engine13normalization26rmsnorm_bwd_general_kernelINS0_13Kernel_traitsI13__nv_bfloat16S3_S3_fjLj4096ELj1ELj1ELj4ELj16ENS0_18Kernel_traits_baseILj4096ES3_S3_S3_fjLj128EEEEELb1EEEvNS0_20BackwardKernelParamsE
        .type           _ZN18transformer_engine13normalization26rmsnorm_bwd_general_kernelINS0_13Kernel_traitsI13__nv_bfloat16S3_S3_fjLj4096ELj1ELj1ELj4ELj16ENS0_18Kernel_traits_baseILj4096ES3_S3_S3_fjLj128EEEEELb1EEEvNS0_20BackwardKernelParamsE,@function
        .size           _ZN18transformer_engine13normalization26rmsnorm_bwd_general_kernelINS0_13Kernel_traitsI13__nv_bfloat16S3_S3_fjLj4096ELj1ELj1ELj4ELj16ENS0_18Kernel_traits_baseILj4096ES3_S3_S3_fjLj128EEEEELb1EEEvNS0_20BackwardKernelParamsE,(.L_x_5628 - _ZN18transformer_engine13normalization26rmsnorm_bwd_general_kernelINS0_13Kernel_traitsI13__nv_bfloat16S3_S3_fjLj4096ELj1ELj1ELj4ELj16ENS0_18Kernel_traits_baseILj4096ES3_S3_S3_fjLj128EEEEELb1EEEvNS0_20BackwardKernelParamsE)
        .other          _ZN18transformer_engine13normalization26rmsnorm_bwd_general_kernelINS0_13Kernel_traitsI13__nv_bfloat16S3_S3_fjLj4096ELj1ELj1ELj4ELj16ENS0_18Kernel_traits_baseILj4096ES3_S3_S3_fjLj128EEEEELb1EEEvNS0_20BackwardKernelParamsE,@"STO_CUDA_ENTRY STV_DEFAULT"
_ZN18transformer_engine13normalization26rmsnorm_bwd_general_kernelINS0_13Kernel_traitsI13__nv_bfloat16S3_S3_fjLj4096ELj1ELj1ELj4ELj16ENS0_18Kernel_traits_baseILj4096ES3_S3_S3_fjLj128EEEEELb1EEEvNS0_20BackwardKernelParamsE:
.text._ZN18transformer_engine13normalization26rmsnorm_bwd_general_kernelINS0_13Kernel_traitsI13__nv_bfloat16S3_S3_fjLj4096ELj1ELj1ELj4ELj16ENS0_18Kernel_traits_baseILj4096ES3_S3_S3_fjLj128EEEEELb1EEEvNS0_20BackwardKernelParamsE:
[----:B------:R-:W-:Y:S01]  /*0000*/  LDC R1, c[0x0][0x28] ;  /* 0x00000a00ff017b82 */ /* 0x000fe20000000800 */
[----:B------:R-:W-:Y:S01]  /*0010*/  ULDC UR4, c[0x0][0x214] ;  /* 0x0000850000047ab9 */ /* 0x000fe20000000800 */
[----:B------:R-:W0:Y:S01]  /*0020*/  S2R R87, SR_TID.X ;  /* 0x0000000000577919 */ /* 0x000e220000002100 */
[----:B------:R-:W-:Y:S01]  /*0030*/  IMAD.U32 R92, RZ, RZ, UR4 ;  /* 0x00000004ff5c7e24 */ /* 0x000fe2000f8e00ff */
[----:B------:R-:W-:-:S04]  /*0040*/  ULDC UR10, c[0x0][0x21c] ;  /* 0x00008700000a7ab9 */ /* 0x000fc80000000800 */
[----:B------:R-:W1:Y:S01]  /*0050*/  S2UR UR4, SR_CTAID.X ;  /* 0x00000000000479c3 */ /* 0x000e620000002500 */
[----:B------:R-:W-:Y:S01]  /*0060*/  ULDC.64 UR8, c[0x0][0x208] ;  /* 0x0000820000087ab9 */ /* 0x000fe20000000a00 */
[----:B------:R-:W2:Y:S01]  /*0070*/  I2F.U32.RP R0, R92 ;  /* 0x0000005c00007306 */ /* 0x000ea20000209000 */
[----:B------:R-:W-:Y:S01]  /*0080*/  ISETP.NE.U32.AND P2, PT, R92, RZ, PT ;  /* 0x000000ff5c00720c */ /* 0x000fe20003f45070 */
[----:B------:R-:W-:Y:S06]  /*0090*/  BSSY B0, `(.L_x_169) ;  /* 0x00000ee000007945 */ /* 0x000fec0003800000 */
[----:B--2---:R-:W2:Y:S01]  /*00a0*/  MUFU.RCP R0, R0 ;  /* 0x0000000000007308 */ /* 0x004ea20000001000 */
[----:B0-----:R-:W-:-:S02]  /*00b0*/  SHF.R.U32.HI R86, RZ, 0x5, R87 ;  /* 0x00000005ff567819 */ /* 0x001fc40000011657 */
[----:B------:R-:W-:Y:S02]  /*00c0*/  LOP3.LUT R84, R87, 0x1f, RZ, 0xc0, !PT ;  /* 0x0000001f57547812 */ /* 0x000fe400078ec0ff */
[----:B------:R-:W-:Y:S01]  /*00d0*/  LOP3.LUT R86, R86, 0x3, RZ, 0xc0, !PT ;  /* 0x0000000356567812 */ /* 0x000fe200078ec0ff */
[----:B--2---:R-:W-:-:S04]  /*00e0*/  VIADD R2, R0, 0xffffffe ;  /* 0x0ffffffe00027836 */ /* 0x004fc80000000000 */
[----:B------:R0:W2:Y:S02]  /*00f0*/  F2I.FTZ.U32.TRUNC.NTZ R3, R2 ;  /* 0x0000000200037305 */ /* 0x0000a4000021f000 */
[----:B0-----:R-:W-:Y:S02]  /*0100*/  IMAD.MOV.U32 R2, RZ, RZ, RZ ;  /* 0x000000ffff027224 */ /* 0x001fe400078e00ff */
[----:B--2---:R-:W-:-:S04]  /*0110*/  IMAD R4, R3, R92, RZ ;  /* 0x0000005c03047224 */ /* 0x004fc800078e02ff */
[----:B------:R-:W-:-:S04]  /*0120*/  IMAD.MOV R5, RZ, RZ, -R4 ;  /* 0x000000ffff057224 */ /* 0x000fc800078e0a04 */
[----:B------:R-:W-:-:S06]  /*0130*/  IMAD.HI.U32 R3, R3, R5, R2 ;  /* 0x0000000503037227 */ /* 0x000fcc00078e0002 */
[----:B-1----:R-:W-:-:S04]  /*0140*/  IMAD.HI.U32 R88, R3, UR4, RZ ;  /* 0x0000000403587c27 */ /* 0x002fc8000f8e00ff */
[----:B------:R-:W-:-:S04]  /*0150*/  IMAD.MOV R3, RZ, RZ, -R88 ;  /* 0x000000ffff037224 */ /* 0x000fc800078e0a58 */
[----:B------:R-:W-:-:S05]  /*0160*/  IMAD R3, R92, R3, UR4 ;  /* 0x000000045c037e24 */ /* 0x000fca000f8e0203 */
[----:B------:R-:W-:-:S13]  /*0170*/  ISETP.GE.U32.AND P0, PT, R3, R92, PT ;  /* 0x0000005c0300720c */ /* 0x000fda0003f06070 */
[----:B------:R-:W-:Y:S02]  /*0180*/  @P0 IMAD.IADD R3, R3, 0x1, -R92 ;  /* 0x0000000103030824 */ /* 0x000fe400078e0a5c */
[----:B------:R-:W-:-:S03]  /*0190*/  @P0 VIADD R88, R88, 0x1 ;  /* 0x0000000158580836 */ /* 0x000fc60000000000 */
[----:B------:R-:W-:-:S13]  /*01a0*/  ISETP.GE.U32.AND P1, PT, R3, R92, PT ;  /* 0x0000005c0300720c */ /* 0x000fda0003f26070 */
[----:B------:R-:W-:Y:S01]  /*01b0*/  @P1 VIADD R88, R88, 0x1 ;  /* 0x0000000158581836 */ /* 0x000fe20000000000 */
[----:B------:R-:W-:-:S05]  /*01c0*/  @!P2 LOP3.LUT R88, RZ, R92, RZ, 0x33, !PT ;  /* 0x0000005cff58a212 */ /* 0x000fca00078e33ff */
[----:B------:R-:W-:-:S04]  /*01d0*/  IMAD.MOV R85, RZ, RZ, -R88 ;  /* 0x000000ffff557224 */ /* 0x000fc800078e0a58 */
[----:B------:R-:W-:-:S04]  /*01e0*/  IMAD R85, R92, R85, UR4 ;  /* 0x000000045c557e24 */ /* 0x000fc8000f8e0255 */
        /* <DEDUP_REMOVED lines=15> */
[----:B------:R-:W5:Y:S01]  /*02e0*/  LDG.E.128 R4, desc[UR8][R4.64] ;  /* 0x0000000804047981 */ /* 0x000f62000c1e1d00 */
[----:B------:R-:W-:Y:S05]  /*02f0*/  BRA `(.L_x_173) ;  /* 0x0000000000707947 */ /* 0x000fea0003800000 */
.L_x_172:
[C---:B------:R-:W-:Y:S02]  /*0300*/  ISETP.GT.U32.AND P6, PT, R0.reuse, 0x1, PT ;  /* 0x000000010000780c */ /* 0x040fe40003fc4070 */
[C---:B------:R-:W-:Y:S02]  /*0310*/  ISETP.GT.U32.AND P5, PT, R0.reuse, 0x2, PT ;  /* 0x000000020000780c */ /* 0x040fe40003fa4070 */
[C---:B------:R-:W-:Y:S02]  /*0320*/  ISETP.GT.U32.AND P4, PT, R0.reuse, 0x3, PT ;  /* 0x000000030000780c */ /* 0x040fe40003f84070 */
[C---:B------:R-:W-:Y:S02]  /*0330*/  ISETP.GT.U32.AND P3, PT, R0.reuse, 0x4, PT ;  /* 0x000000040000780c */ /* 0x040fe40003f64070 */
[C---:B------:R-:W-:Y:S02]  /*0340*/  ISETP.GT.U32.AND P2, PT, R0.reuse, 0x5, PT ;  /* 0x000000050000780c */ /* 0x040fe40003f44070 */
[----:B------:R-:W-:-:S02]  /*0350*/  ISETP.GT.U32.AND P1, PT, R0, 0x6, PT ;  /* 0x000000060000780c */ /* 0x000fc40003f24070 */
[----:B------:R-:W-:Y:S02]  /*0360*/  ISETP.NE.AND P0, PT, R0, RZ, PT ;  /* 0x000000ff0000720c */ /* 0x000fe40003f05270 */
[----:B------:R-:W-:-:S06]  /*0370*/  @!P6 PRMT R7, RZ, 0x7610, R7 ;  /* 0x00007610ff07e816 */ /* 0x000fcc0000000007 */
[----:B------:R-:W2:Y:S01]  /*0380*/  @P6 LDG.E.U16 R7, desc[UR8][R4.64+0x2] ;  /* 0x0000020804076981 */ /* 0x000ea2000c1e1500 */
[----:B------:R-:W-:Y:S02]  /*0390*/  ISETP.GT.U32.AND P6, PT, R0, 0x7, PT ;  /* 0x000000070000780c */ /* 0x000fe40003fc4070 */
[----:B------:R-:W-:Y:S02]  /*03a0*/  @!P5 PRMT R6, RZ, 0x7610, R6 ;  /* 0x00007610ff06d816 */ /* 0x000fe40000000006 */
[----:B------:R-:W-:Y:S01]  /*03b0*/  @!P4 PRMT R9, RZ, 0x7610, R9 ;  /* 0x00007610ff09c816 */ /* 0x000fe20000000009 */
[----:B------:R-:W2:Y:S01]  /*03c0*/  @P0 LDG.E.U16 R0, desc[UR8][R4.64] ;  /* 0x0000000804000981 */ /* 0x000ea2000c1e1500 */
[----:B------:R-:W-:Y:S02]  /*03d0*/  @!P3 PRMT R8, RZ, 0x7610, R8 ;  /* 0x00007610ff08b816 */ /* 0x000fe40000000008 */
[----:B------:R-:W-:Y:S01]  /*03e0*/  @!P2 PRMT R11, RZ, 0x7610, R11 ;  /* 0x00007610ff0ba816 */ /* 0x000fe2000000000b */
[----:B------:R-:W3:Y:S01]  /*03f0*/  @P5 LDG.E.U16 R6, desc[UR8][R4.64+0x4] ;  /* 0x0000040804065981 */ /* 0x000ee2000c1e1500 */
[----:B------:R-:W-:-:S03]  /*0400*/  @!P1 PRMT R10, RZ, 0x7610, R10 ;  /* 0x00007610ff0a9816 */ /* 0x000fc6000000000a */
[----:B------:R-:W-:Y:S01]  /*0410*/  @!P6 PRMT R13, RZ, 0x7610, R13 ;  /* 0x00007610ff0de816 */ /* 0x000fe2000000000d */
[----:B------:R-:W3:Y:S04]  /*0420*/  @P4 LDG.E.U16 R9, desc[UR8][R4.64+0x6] ;  /* 0x0000060804094981 */ /* 0x000ee8000c1e1500 */
[----:B------:R-:W4:Y:S04]  /*0430*/  @P3 LDG.E.U16 R8, desc[UR8][R4.64+0x8] ;  /* 0x0000080804083981 */ /* 0x000f28000c1e1500 */
[----:B------:R-:W4:Y:S04]  /*0440*/  @P2 LDG.E.U16 R11, desc[UR8][R4.64+0xa] ;  /* 0x00000a08040b2981 */ /* 0x000f28000c1e1500 */
[----:B------:R-:W5:Y:S04]  /*0450*/  @P1 LDG.E.U16 R10, desc[UR8][R4.64+0xc] ;  /* 0x00000c08040a1981 */ /* 0x000f68000c1e1500 */
[----:B------:R2:W5:Y:S01]  /*0460*/  @P6 LDG.E.U16 R13, desc[UR8][R4.64+0xe] ;  /* 0x00000e08040d6981 */ /* 0x000562000c1e1500 */
[----:B------:R-:W-:-:S04]  /*0470*/  @!P0 PRMT R0, RZ, 0x7610, R0 ;  /* 0x00007610ff008816 */ /* 0x000fc80000000000 */
[----:B--2---:R-:W-:Y:S02]  /*0480*/  PRMT R4, R0, 0x5410, R7 ;  /* 0x0000541000047816 */ /* 0x004fe40000000007 */
[----:B---3--:R-:W-:Y:S02]  /*0490*/  PRMT R5, R6, 0x5410, R9 ;  /* 0x0000541006057816 */ /* 0x008fe40000000009 */
[----:B----4-:R-:W-:Y:S02]  /*04a0*/  PRMT R6, R8, 0x5410, R11 ;  /* 0x0000541008067816 */ /* 0x010fe4000000000b */
[----:B-----5:R-:W-:-:S07]  /*04b0*/  PRMT R7, R10, 0x5410, R13 ;  /* 0x000054100a077816 */ /* 0x020fce000000000d */
.L_x_173:
[----:B------:R-:W-:Y:S05]  /*04c0*/  BSYNC B1 ;  /* 0x0000000000017941 */ /* 0x000fea0003800000 */
.L_x_171:
[----:B------:R-:W-:Y:S01]  /*04d0*/  IMAD R9, R92, 0x400, R83 ;  /* 0x000004005c097824 */ /* 0x000fe200078e0253 */
[C---:B-----5:R-:W-:Y:S01]  /*04e0*/  PRMT R0, R4.reuse, 0x7632, R0 ;  /* 0x0000763204007816 */ /* 0x060fe20000000000 */
[----:B------:R-:W-:Y:S01]  /*04f0*/  IMAD.U32 R80, R4, 0x10000, RZ ;  /* 0x0001000004507824 */ /* 0x000fe200078e00ff */
[C---:B------:R-:W-:Y:S01]  /*0500*/  PRMT R4, R5.reuse, 0x7632, R4 ;  /* 0x0000763205047816 */ /* 0x040fe20000000004 */
[----:B------:R-:W-:Y:S01]  /*0510*/  IMAD.U32 R78, R5, 0x10000, RZ ;  /* 0x00010000054e7824 */ /* 0x000fe200078e00ff */
[----:B------:R-:W-:Y:S01]  /*0520*/  ISETP.GE.AND P0, PT, R9, UR10, PT ;  /* 0x0000000a09007c0c */ /* 0x000fe2000bf06270 */
[C---:B------:R-:W-:Y:S01]  /*0530*/  IMAD.U32 R76, R6.reuse, 0x10000, RZ ;  /* 0x00010000064c7824 */ /* 0x040fe200078e00ff */
[----:B------:R-:W-:Y:S01]  /*0540*/  PRMT R5, R6, 0x7632, R5 ;  /* 0x0000763206057816 */ /* 0x000fe20000000005 */
[C---:B------:R-:W-:Y:S01]  /*0550*/  IMAD.U32 R74, R7.reuse, 0x10000, RZ ;  /* 0x00010000074a7824 */ /* 0x040fe200078e00ff */
[----:B------:R-:W-:Y:S01]  /*0560*/  PRMT R6, R7, 0x7632, R6 ;  /* 0x0000763207067816 */ /* 0x000fe20000000006 */
[----:B------:R-:W-:-:S02]  /*0570*/  IMAD.U32 R14, R0, 0x10000, RZ ;  /* 0x00010000000e7824 */ /* 0x000fc400078e00ff */
[----:B------:R-:W-:Y:S02]  /*0580*/  IMAD.U32 R16, R4, 0x10000, RZ ;  /* 0x0001000004107824 */ /* 0x000fe400078e00ff */
[----:B------:R-:W-:Y:S02]  /*0590*/  IMAD.U32 R18, R5, 0x10000, RZ ;  /* 0x0001000005127824 */ /* 0x000fe400078e00ff */
[----:B------:R-:W-:Y:S02]  /*05a0*/  IMAD.U32 R20, R6, 0x10000, RZ ;  /* 0x0001000006147824 */ /* 0x000fe400078e00ff */
[----:B------:R-:W-:Y:S05]  /*05b0*/  @P0 BRA `(.L_x_170) ;  /* 0x00000008006c0947 */ /* 0x000fea0003800000 */
[C---:B------:R-:W-:Y:S01]  /*05c0*/  IMAD.U32 R4, R9.reuse, 0x2, R12 ;  /* 0x0000000209047824 */ /* 0x040fe200078e000c */
[C---:B------:R-:W-:Y:S01]  /*05d0*/  IADD3 R0, -R9.reuse, UR10, RZ ;  /* 0x0000000a09007c10 */ /* 0x040fe2000fffe1ff */
[----:B------:R-:W-:Y:S03]  /*05e0*/  BSSY B1, `(.L_x_174) ;  /* 0x0000023000017945 */ /* 0x000fe60003800000 */
[----:B------:R-:W-:Y:S01]  /*05f0*/  LOP3.LUT P0, RZ, R4, 0xf, RZ, 0xc0, !PT ;  /* 0x0000000f04ff7812 */ /* 0x000fe2000780c0ff */
[----:B------:R-:W-:-:S03]  /*0600*/  IMAD.WIDE R4, R9, 0x2, R2 ;  /* 0x0000000209047825 */ /* 0x000fc600078e0202 */
[----:B------:R-:W-:-:S13]  /*0610*/  ISETP.LT.U32.OR P0, PT, R0, 0x8, P0 ;  /* 0x000000080000780c */ /* 0x000fda0000701470 */
[----:B------:R-:W-:Y:S05]  /*0620*/  @P0 BRA `(.L_x_175) ;  /* 0x0000000000080947 */ /* 0x000fea0003800000 */
[----:B------:R-:W5:Y:S01]  /*0630*/  LDG.E.128 R4, desc[UR8][R4.64] ;  /* 0x0000000804047981 */ /* 0x000f62000c1e1d00 */
[----:B------:R-:W-:Y:S05]  /*0640*/  BRA `(.L_x_176) ;  /* 0x0000000000707947 */ /* 0x000fea0003800000 */
.L_x_175:
        /* <DEDUP_REMOVED lines=28> */
.L_x_176:
[----:B------:R-:W-:Y:S05]  /*0810*/  BSYNC B1 ;  /* 0x0000000000017941 */ /* 0x000fea0003800000 */
.L_x_174:
        /* <DEDUP_REMOVED lines=22> */
[----:B------:R-:W5:Y:S01]  /*0980*/  LDG.E.128 R4, desc[UR8][R4.64] ;  /* 0x0000000804047981 */ /* 0x000f62000c1e1d00 */
[----:B------:R-:W-:Y:S05]  /*0990*/  BRA `(.L_x_179) ;  /* 0x0000000000707947 */ /* 0x000fea0003800000 */
.L_x_178:
        /* <DEDUP_REMOVED lines=28> */
.L_x_179:
[----:B------:R-:W-:Y:S05]  /*0b60*/  BSYNC B1 ;  /* 0x0000000000017941 */ /* 0x000fea0003800000 */
.L_x_177:
        /* <DEDUP_REMOVED lines=15> */
[C---:B------:R-:W-:Y:S01]  /*0c60*/  IMAD.WIDE R2, R9.reuse, 0x2, R2 ;  /* 0x0000000209027825 */ /* 0x040fe200078e0202 */
[----:B------:R-:W-:Y:S01]  /*0c70*/  IADD3 R9, -R9, UR10, RZ ;  /* 0x0000000a09097c10 */ /* 0x000fe2000fffe1ff */
[----:B------:R-:W-:Y:S01]  /*0c80*/  BSSY B1, `(.L_x_180) ;  /* 0x0000022000017945 */ /* 0x000fe20003800000 */
[----:B------:R-:W-:-:S04]  /*0c90*/  LOP3.LUT P0, RZ, R2, 0xf, RZ, 0xc0, !PT ;  /* 0x0000000f02ff7812 */ /* 0x000fc8000780c0ff */
[----:B------:R-:W-:-:S13]  /*0ca0*/  ISETP.LT.U32.OR P0, PT, R9, 0x8, P0 ;  /* 0x000000080900780c */ /* 0x000fda0000701470 */
[----:B------:R-:W-:Y:S05]  /*0cb0*/  @P0 BRA `(.L_x_181) ;  /* 0x0000000000080947 */ /* 0x000fea0003800000 */
[----:B------:R0:W5:Y:S01]  /*0cc0*/  LDG.E.128 R4, desc[UR8][R2.64] ;  /* 0x0000000802047981 */ /* 0x000162000c1e1d00 */
[----:B------:R-:W-:Y:S05]  /*0cd0*/  BRA `(.L_x_182) ;  /* 0x0000000000707947 */ /* 0x000fea0003800000 */
.L_x_181:
[C---:B------:R-:W-:Y:S02]  /*0ce0*/  ISETP.GT.U32.AND P6, PT, R9.reuse, 0x1, PT ;  /* 0x000000010900780c */ /* 0x040fe40003fc4070 */
[C---:B------:R-:W-:Y:S02]  /*0cf0*/  ISETP.GT.U32.AND P5, PT, R9.reuse, 0x2, PT ;  /* 0x000000020900780c */ /* 0x040fe40003fa4070 */
[C---:B------:R-:W-:Y:S02]  /*0d00*/  ISETP.GT.U32.AND P4, PT, R9.reuse, 0x3, PT ;  /* 0x000000030900780c */ /* 0x040fe40003f84070 */
[C---:B------:R-:W-:Y:S02]  /*0d10*/  ISETP.NE.AND P0, PT, R9.reuse, RZ, PT ;  /* 0x000000ff0900720c */ /* 0x040fe40003f05270 */
[C---:B------:R-:W-:Y:S02]  /*0d20*/  ISETP.GT.U32.AND P3, PT, R9.reuse, 0x4, PT ;  /* 0x000000040900780c */ /* 0x040fe40003f64070 */
[----:B------:R-:W-:-:S02]  /*0d30*/  ISETP.GT.U32.AND P2, PT, R9, 0x5, PT ;  /* 0x000000050900780c */ /* 0x000fc40003f44070 */
[C---:B------:R-:W-:Y:S02]  /*0d40*/  ISETP.GT.U32.AND P1, PT, R9.reuse, 0x6, PT ;  /* 0x000000060900780c */ /* 0x040fe40003f24070 */
[----:B------:R-:W-:Y:S02]  /*0d50*/  @!P6 PRMT R5, RZ, 0x7610, R5 ;  /* 0x00007610ff05e816 */ /* 0x000fe40000000005 */
[----:B------:R-:W-:Y:S02]  /*0d60*/  @!P5 PRMT R0, RZ, 0x7610, R0 ;  /* 0x00007610ff00d816 */ /* 0x000fe40000000000 */
[----:B------:R-:W-:Y:S01]  /*0d70*/  @!P4 PRMT R7, RZ, 0x7610, R7 ;  /* 0x00007610ff07c816 */ /* 0x000fe20000000007 */
[----:B------:R-:W2:Y:S04]  /*0d80*/  @P0 LDG.E.U16 R4, desc[UR8][R2.64] ;  /* 0x0000000802040981 */ /* 0x000ea8000c1e1500 */
[----:B------:R-:W2:Y:S01]  /*0d90*/  @P6 LDG.E.U16 R5, desc[UR8][R2.64+0x2] ;  /* 0x0000020802056981 */ /* 0x000ea2000c1e1500 */
[----:B------:R-:W-:-:S02]  /*0da0*/  ISETP.GT.U32.AND P6, PT, R9, 0x7, PT ;  /* 0x000000070900780c */ /* 0x000fc40003fc4070 */
[----:B------:R-:W-:Y:S01]  /*0db0*/  @!P3 PRMT R6, RZ, 0x7610, R6 ;  /* 0x00007610ff06b816 */ /* 0x000fe20000000006 */
[----:B------:R-:W3:Y:S01]  /*0dc0*/  @P5 LDG.E.U16 R0, desc[UR8][R2.64+0x4] ;  /* 0x0000040802005981 */ /* 0x000ee2000c1e1500 */
[----:B------:R-:W-:Y:S02]  /*0dd0*/  @!P2 PRMT R9, RZ, 0x7610, R9 ;  /* 0x00007610ff09a816 */ /* 0x000fe40000000009 */
[----:B------:R-:W-:Y:S01]  /*0de0*/  @!P1 PRMT R8, RZ, 0x7610, R8 ;  /* 0x00007610ff089816 */ /* 0x000fe20000000008 */
[----:B------:R-:W3:Y:S04]  /*0df0*/  @P4 LDG.E.U16 R7, desc[UR8][R2.64+0x6] ;  /* 0x0000060802074981 */ /* 0x000ee8000c1e1500 */
[----:B------:R-:W4:Y:S02]  /*0e00*/  @P3 LDG.E.U16 R6, desc[UR8][R2.64+0x8] ;  /* 0x0000080802063981 */ /* 0x000f24000c1e1500 */
[----:B------:R-:W-:-:S02]  /*0e10*/  @!P6 PRMT R11, RZ, 0x7610, R11 ;  /* 0x00007610ff0be816 */ /* 0x000fc4000000000b */
[----:B------:R-:W4:Y:S04]  /*0e20*/  @P2 LDG.E.U16 R9, desc[UR8][R2.64+0xa] ;  /* 0x00000a0802092981 */ /* 0x000f28000c1e1500 */
[----:B------:R-:W5:Y:S04]  /*0e30*/  @P1 LDG.E.U16 R8, desc[UR8][R2.64+0xc] ;  /* 0x00000c0802081981 */ /* 0x000f68000c1e1500 */
[----:B------:R-:W5:Y:S01]  /*0e40*/  @P6 LDG.E.U16 R11, desc[UR8][R2.64+0xe] ;  /* 0x00000e08020b6981 */ /* 0x000f62000c1e1500 */
[----:B------:R-:W-:-:S04]  /*0e50*/  @!P0 PRMT R4, RZ, 0x7610, R4 ;  /* 0x00007610ff048816 */ /* 0x000fc80000000004 */
[----:B--2---:R-:W-:Y:S02]  /*0e60*/  PRMT R4, R4, 0x5410, R5 ;  /* 0x0000541004047816 */ /* 0x004fe40000000005 */
[----:B---3--:R-:W-:Y:S02]  /*0e70*/  PRMT R5, R0, 0x5410, R7 ;  /* 0x0000541000057816 */ /* 0x008fe40000000007 */
[----:B----4-:R-:W-:Y:S02]  /*0e80*/  PRMT R6, R6, 0x5410, R9 ;  /* 0x0000541006067816 */ /* 0x010fe40000000009 */
[----:B-----5:R-:W-:-:S07]  /*0e90*/  PRMT R7, R8, 0x5410, R11 ;  /* 0x0000541008077816 */ /* 0x020fce000000000b */
.L_x_182:
[----:B------:R-:W-:Y:S05]  /*0ea0*/  BSYNC B1 ;  /* 0x0000000000017941 */ /* 0x000fea0003800000 */
.L_x_180:
[C---:B-----5:R-:W-:Y:S01]  /*0eb0*/  PRMT R0, R4.reuse, 0x7632, R0 ;  /* 0x0000763204007816 */ /* 0x060fe20000000000 */
[----:B------:R-:W-:Y:S01]  /*0ec0*/  IMAD.U32 R8, R4, 0x10000, RZ ;  /* 0x0001000004087824 */ /* 0x000fe200078e00ff */
[C---:B0-----:R-:W-:Y:S01]  /*0ed0*/  PRMT R2, R5.reuse, 0x7632, R2 ;  /* 0x0000763205027816 */ /* 0x041fe20000000002 */
[C---:B------:R-:W-:Y:S01]  /*0ee0*/  IMAD.U32 R104, R6.reuse, 0x10000, RZ ;  /* 0x0001000006687824 */ /* 0x040fe200078e00ff */
[----:B------:R-:W-:Y:S01]  /*0ef0*/  PRMT R3, R6, 0x7632, R3 ;  /* 0x0000763206037816 */ /* 0x000fe20000000003 */
[----:B------:R-:W-:Y:S01]  /*0f00*/  IMAD.U32 R100, R5, 0x10000, RZ ;  /* 0x0001000005647824 */ /* 0x000fe200078e00ff */
[C---:B------:R-:W-:Y:S01]  /*0f10*/  PRMT R4, R7.reuse, 0x7632, R4 ;  /* 0x0000763207047816 */ /* 0x040fe20000000004 */
[----:B------:R-:W-:Y:S02]  /*0f20*/  IMAD.U32 R108, R7, 0x10000, RZ ;  /* 0x00010000076c7824 */ /* 0x000fe400078e00ff */
[----:B------:R-:W-:Y:S02]  /*0f30*/  IMAD.U32 R6, R0, 0x10000, RZ ;  /* 0x0001000000067824 */ /* 0x000fe400078e00ff */
[----:B------:R-:W-:-:S02]  /*0f40*/  IMAD.U32 R102, R2, 0x10000, RZ ;  /* 0x0001000002667824 */ /* 0x000fc400078e00ff */
[----:B------:R-:W-:Y:S02]  /*0f50*/  IMAD.U32 R106, R3, 0x10000, RZ ;  /* 0x00010000036a7824 */ /* 0x000fe400078e00ff */
[----:B------:R-:W-:-:S07]  /*0f60*/  IMAD.U32 R4, R4, 0x10000, RZ ;  /* 0x0001000004047824 */ /* 0x000fce00078e00ff */
.L_x_170:
[----:B------:R-:W-:Y:S05]  /*0f70*/  BSYNC B0 ;  /* 0x0000000000007941 */ /* 0x000fea0003800000 */
.L_x_169:
        /* <DEDUP_REMOVED lines=23> */
[----:B------:R-:W-:Y:S01]  /*10f0*/  VIADD R2, R0, 0x1800000 ;  /* 0x0180000000027836 */ /* 0x000fe20000000000 */
[----:B------:R-:W-:Y:S01]  /*1100*/  IADD3 R7, -R83, UR10, RZ ;  /* 0x0000000a53077c10 */ /* 0x000fe2000fffe1ff */
[----:B------:R-:W-:Y:S01]  /*1110*/  IMAD R81, R92, 0x400, R82 ;  /* 0x000004005c517824 */ /* 0x000fe200078e0252 */
[----:B------:R-:W-:Y:S02]  /*1120*/  FSEL R9, RZ, 1, !P0 ;  /* 0x3f800000ff097808 */ /* 0x000fe40004000000 */
[----:B------:R-:W-:-:S02]  /*1130*/  LOP3.LUT R2, R2, 0x7f800000, RZ, 0xc0, !PT ;  /* 0x7f80000002027812 */ /* 0x000fc400078ec0ff */
[----:B------:R-:W-:Y:S01]  /*1140*/  IADD3 R5, -R81, UR10, RZ ;  /* 0x0000000a51057c10 */ /* 0x000fe2000fffe1ff */
[--C-:B------:R-:W-:Y:S01]  /*1150*/  FADD R77, R16, R9.reuse ;  /* 0x00000009104d7221 */ /* 0x100fe20000000000 */
[----:B------:R-:W-:Y:S01]  /*1160*/  ISETP.GT.U32.AND P0, PT, R2, 0x1ffffff, PT ;  /* 0x01ffffff0200780c */ /* 0x000fe20003f04070 */
[----:B------:R-:W-:Y:S01]  /*1170*/  FADD R16, R8, R9 ;  /* 0x0000000908107221 */ /* 0x000fe20000000000 */
[----:B------:R-:W-:Y:S02]  /*1180*/  IMAD R8, R92, 0x400, R81 ;  /* 0x000004005c087824 */ /* 0x000fe400078e0251 */
        /* <DEDUP_REMOVED lines=31> */
[----:B------:R-:W-:Y:S01]  /*1380*/  IADD3 R4, -R8, UR10, RZ ;  /* 0x0000000a08047c10 */ /* 0x000fe2000fffe1ff */
[----:B------:R-:W-:Y:S06]  /*1390*/  @P0 BRA `(.L_x_184) ;  /* 0x0000000000100947 */ /* 0x000fec0003800000 */
[----:B------:R-:W-:-:S07]  /*13a0*/  MOV R68, 0x13c0 ;  /* 0x000013c000447802 */ /* 0x000fce0000000f00 */
[----:B------:R-:W-:Y:S05]  /*13b0*/  CALL.REL.NOINC `($__internal_1_$__cuda_sm20_rcp_rn_f32_slowpath) ;  /* 0x0000005400a07944 */ /* 0x000fea0003c00000 */
[----:B------:R-:W-:Y:S01]  /*13c0*/  IMAD.MOV.U32 R3, RZ, RZ, R0 ;  /* 0x000000ffff037224 */ /* 0x000fe200078e0000 */
[----:B------:R-:W-:Y:S06]  /*13d0*/  BRA `(.L_x_185) ;  /* 0x0000000000107947 */ /* 0x000fec0003800000 */
.L_x_184:
[----:B------:R-:W0:Y:S02]  /*13e0*/  MUFU.RCP R3, R0 ;  /* 0x0000000000037308 */ /* 0x000e240000001000 */
[----:B0-----:R-:W-:-:S04]  /*13f0*/  FFMA R2, R0, R3, -1 ;  /* 0xbf80000000027423 */ /* 0x001fc80000000003 */
[----:B------:R-:W-:-:S04]  /*1400*/  FADD.FTZ R2, -R2, -RZ ;  /* 0x800000ff02027221 */ /* 0x000fc80000010100 */
[----:B------:R-:W-:-:S07]  /*1410*/  FFMA R3, R3, R2, R3 ;  /* 0x0000000203037223 */ /* 0x000fce0000000003 */
.L_x_185:
[----:B------:R-:W-:Y:S01]  /*1420*/  IMAD.MOV.U32 R0, RZ, RZ, 0x1 ;  /* 0x00000001ff007424 */ /* 0x000fe200078e00ff */
[----:B------:R-:W-:Y:S01]  /*1430*/  UMOV UR4, URZ ;  /* 0x0000003f00047c82 */ /* 0x000fe20008000000 */
[----:B------:R-:W-:Y:S02]  /*1440*/  IMAD.MOV.U32 R2, RZ, RZ, R88 ;  /* 0x000000ffff027224 */ /* 0x000fe400078e0058 */
[----:B------:R-:W-:-:S07]  /*1450*/  IMAD.MOV.U32 R61, RZ, RZ, RZ ;  /* 0x000000ffff3d7224 */ /* 0x000fce00078e00ff */
.L_x_245:
[----:B---3--:R-:W-:Y:S01]  /*1460*/  LEA.HI R156, R87, R2, RZ, 0x19 ;  /* 0x00000002579c7211 */ /* 0x008fe200078fc8ff */
[----:B------:R-:W-:Y:S01]  /*1470*/  ULDC UR5, c[0x0][0x218] ;  /* 0x0000860000057ab9 */ /* 0x000fe20000000800 */
[----:B-----5:R-:W-:Y:S01]  /*1480*/  IMAD.MOV.U32 R89, RZ, RZ, RZ ;  /* 0x000000ffff597224 */ /* 0x020fe200078e00ff */
[----:B------:R-:W-:Y:S01]  /*1490*/  ULDC UR10, c[0x0][0x21c] ;  /* 0x00008700000a7ab9 */ /* 0x000fe20000000800 */
[----:B------:R-:W-:Y:S01]  /*14a0*/  ISETP.GE.AND P0, PT, R156, UR5, PT ;  /* 0x000000059c007c0c */ /* 0x000fe2000bf06270 */
[----:B------:R-:W-:-:S12]  /*14b0*/  ULDC UR11, c[0x0][0x210] ;  /* 0x00008400000b7ab9 */ /* 0x000fd80000000800 */
[----:B012---:R-:W0:Y:S02]  /*14c0*/  @!P0 LDC.64 R64, c[0x0][0x230] ;  /* 0x00008c00ff408b82 */ /* 0x007e240000000a00 */
[----:B0-----:R-:W-:-:S05]  /*14d0*/  @!P0 IMAD.WIDE R64, R156, 0x4, R64 ;  /* 0x000000049c408825 */ /* 0x001fca00078e0240 */
[----:B------:R0:W5:Y:S01]  /*14e0*/  @!P0 LDG.E R89, desc[UR8][R64.64] ;  /* 0x0000000840598981 */ /* 0x000162000c1e1900 */
[----:B------:R-:W-:Y:S01]  /*14f0*/  ISETP.GE.AND P1, PT, R83, UR10, PT ;  /* 0x0000000a53007c0c */ /* 0x000fe2000bf26270 */
[----:B------:R-:W-:Y:S01]  /*1500*/  VIADD R2, R2, UR11 ;  /* 0x0000000b02027c36 */ /* 0x000fe20008000000 */
[----:B------:R-:W-:Y:S01]  /*1510*/  BSSY B0, `(.L_x_186) ;  /* 0x0000243000007945 */ /* 0x000fe20003800000 */
[----:B------:R-:W-:Y:S01]  /*1520*/  IMAD.MOV.U32 R157, RZ, RZ, RZ ;  /* 0x000000ffff9d7224 */ /* 0x000fe200078e00ff */
[----:B------:R-:W-:Y:S01]  /*1530*/  ISETP.LT.AND P1, PT, R156, UR5, !P1 ;  /* 0x000000059c007c0c */ /* 0x000fe2000cf21270 */
[----:B------:R-:W-:Y:S01]  /*1540*/  IMAD.MOV.U32 R158, RZ, RZ, RZ ;  /* 0x000000ffff9e7224 */ /* 0x000fe200078e00ff */
[----:B------:R-:W-:-:S11]  /*1550*/  ISETP.GE.AND P2, PT, R2, UR5, PT ;  /* 0x0000000502007c0c */ /* 0x000fd6000bf46270 */
[----:B0-----:R-:W-:Y:S05]  /*1560*/  @!P1 BRA `(.L_x_187) ;  /* 0x0000002000f49947 */ /* 0x001fea0003800000 */
[----:B------:R-:W0:Y:S01]  /*1570*/  LDC R159, c[0x0][0x220] ;  /* 0x00008800ff9f7b82 */ /* 0x000e220000000800 */
[----:B------:R-:W-:Y:S01]  /*1580*/  IMAD R141, R156, UR10, R83 ;  /* 0x0000000a9c8d7c24 */ /* 0x000fe2000f8e0253 */
[----:B------:R-:W-:Y:S04]  /*1590*/  BSSY B1, `(.L_x_188) ;  /* 0x0000026000017945 */ /* 0x000fe80003800000 */
[----:B------:R-:W-:Y:S02]  /*15a0*/  SHF.R.S32.HI R140, RZ, 0x1f, R141 ;  /* 0x0000001fff8c7819 */ /* 0x000fe4000001148d */
        /* <DEDUP_REMOVED lines=8> */
.L_x_189:
[C---:B------:R-:W-:Y:S02]  /*1630*/  ISETP.GT.U32.AND P4, PT, R7.reuse, 0x1, PT ;  /* 0x000000010700780c */ /* 0x040fe40003f84070 */
[C---:B------:R-:W-:Y:S02]  /*1640*/  ISETP.GT.U32.AND P6, PT, R7.reuse, 0x2, PT ;  /* 0x000000020700780c */ /* 0x040fe40003fc4070 */
[C---:B------:R-:W-:Y:S02]  /*1650*/  ISETP.GT.U32.AND P5, PT, R7.reuse, 0x3, PT ;  /* 0x000000030700780c */ /* 0x040fe40003fa4070 */
[C---:B------:R-:W-:Y:S02]  /*1660*/  ISETP.GT.U32.AND P3, PT, R7.reuse, 0x4, PT ;  /* 0x000000040700780c */ /* 0x040fe40003f64070 */
[----:B------:R-:W-:-:S05]  /*1670*/  ISETP.NE.AND P0, PT, R7, RZ, PT ;  /* 0x000000ff0700720c */ /* 0x000fca0003f05270 */
[----:B------:R-:W-:Y:S02]  /*1680*/  @!P4 PRMT R67, RZ, 0x7610, R67 ;  /* 0x00007610ff43c816 */ /* 0x000fe40000000043 */
[----:B------:R-:W-:Y:S02]  /*1690*/  @!P6 PRMT R68, RZ, 0x7610, R68 ;  /* 0x00007610ff44e816 */ /* 0x000fe40000000044 */
[----:B------:R-:W-:Y:S02]  /*16a0*/  @!P5 PRMT R69, RZ, 0x7610, R69 ;  /* 0x00007610ff45d816 */ /* 0x000fe40000000045 */
[----:B------:R-:W2:Y:S01]  /*16b0*/  @P4 LDG.E.U16 R67, desc[UR8][R64.64+0x2] ;  /* 0x0000020840434981 */ /* 0x000ea2000c1e1500 */
[----:B------:R-:W-:-:S03]  /*16c0*/  ISETP.GT.U32.AND P4, PT, R7, 0x5, PT ;  /* 0x000000050700780c */ /* 0x000fc60003f84070 */
[----:B------:R-:W3:Y:S01]  /*16d0*/  @P6 LDG.E.U16 R68, desc[UR8][R64.64+0x4] ;  /* 0x0000040840446981 */ /* 0x000ee2000c1e1500 */
[----:B------:R-:W-:-:S03]  /*16e0*/  ISETP.GT.U32.AND P6, PT, R7, 0x6, PT ;  /* 0x000000060700780c */ /* 0x000fc60003fc4070 */
[----:B------:R-:W3:Y:S01]  /*16f0*/  @P5 LDG.E.U16 R69, desc[UR8][R64.64+0x6] ;  /* 0x0000060840455981 */ /* 0x000ee2000c1e1500 */
[----:B------:R-:W-:Y:S02]  /*1700*/  ISETP.GT.U32.AND P5, PT, R7, 0x7, PT ;  /* 0x000000070700780c */ /* 0x000fe40003fa4070 */
[----:B------:R-:W-:Y:S01]  /*1710*/  @!P3 PRMT R70, RZ, 0x7610, R70 ;  /* 0x00007610ff46b816 */ /* 0x000fe20000000046 */
[----:B------:R-:W2:Y:S02]  /*1720*/  @P0 LDG.E.U16 R66, desc[UR8][R64.64] ;  /* 0x0000000840420981 */ /* 0x000ea4000c1e1500 */
[----:B------:R-:W-:-:S03]  /*1730*/  @!P4 PRMT R71, RZ, 0x7610, R71 ;  /* 0x00007610ff47c816 */ /* 0x000fc60000000047 */
[----:B------:R-:W4:Y:S01]  /*1740*/  @P3 LDG.E.U16 R70, desc[UR8][R64.64+0x8] ;  /* 0x0000080840463981 */ /* 0x000f22000c1e1500 */
[----:B------:R-:W-:-:S03]  /*1750*/  @!P6 PRMT R92, RZ, 0x7610, R92 ;  /* 0x00007610ff5ce816 */ /* 0x000fc6000000005c */
[----:B------:R-:W4:Y:S01]  /*1760*/  @P4 LDG.E.U16 R71, desc[UR8][R64.64+0xa] ;  /* 0x00000a0840474981 */ /* 0x000f22000c1e1500 */
[----:B------:R-:W-:-:S03]  /*1770*/  @!P5 PRMT R93, RZ, 0x7610, R93 ;  /* 0x00007610ff5dd816 */ /* 0x000fc6000000005d */
[----:B------:R-:W4:Y:S04]  /*1780*/  @P6 LDG.E.U16 R92, desc[UR8][R64.64+0xc] ;  /* 0x00000c08405c6981 */ /* 0x000f28000c1e1500 */
[----:B------:R3:W4:Y:S01]  /*1790*/  @P5 LDG.E.U16 R93, desc[UR8][R64.64+0xe] ;  /* 0x00000e08405d5981 */ /* 0x000722000c1e1500 */
[----:B------:R-:W-:Y:S02]  /*17a0*/  @!P0 PRMT R66, RZ, 0x7610, R66 ;  /* 0x00007610ff428816 */ /* 0x000fe40000000042 */
[----:B---3--:R-:W-:Y:S02]  /*17b0*/  PRMT R65, R68, 0x5410, R69 ;  /* 0x0000541044417816 */ /* 0x008fe40000000045 */
[----:B--2---:R-:W-:Y:S02]  /*17c0*/  PRMT R64, R66, 0x5410, R67 ;  /* 0x0000541042407816 */ /* 0x004fe40000000043 */
[----:B----4-:R-:W-:-:S02]  /*17d0*/  PRMT R66, R70, 0x5410, R71 ;  /* 0x0000541046427816 */ /* 0x010fc40000000047 */
[----:B------:R-:W-:-:S07]  /*17e0*/  PRMT R67, R92, 0x5410, R93 ;  /* 0x000054105c437816 */ /* 0x000fce000000005d */
.L_x_190:
[----:B------:R-:W-:Y:S05]  /*17f0*/  BSYNC B1 ;  /* 0x0000000000017941 */ /* 0x000fea0003800000 */
.L_x_188:
[----:B------:R-:W0:Y:S01]  /*1800*/  LDC.64 R92, c[0x0][0x258] ;  /* 0x00009600ff5c7b82 */ /* 0x000e220000000a00 */
[C---:B------:R-:W-:Y:S01]  /*1810*/  SHF.L.U64.HI R70, R141.reuse, 0x1, R140 ;  /* 0x000000018d467819 */ /* 0x040fe2000001028c */
[----:B------:R-:W-:Y:S01]  /*1820*/  BSSY B1, `(.L_x_191) ;  /* 0x0000024000017945 */ /* 0x000fe20003800000 */
[----:B0-----:R-:W-:-:S04]  /*1830*/  LEA R68, P3, R141, R92, 0x1 ;  /* 0x0000005c8d447211 */ /* 0x001fc800078608ff */
[----:B------:R-:W-:Y:S01]  /*1840*/  LOP3.LUT P0, RZ, R68, 0xf, RZ, 0xc0, !PT ;  /* 0x0000000f44ff7812 */ /* 0x000fe2000780c0ff */
[----:B------:R-:W-:-:S03]  /*1850*/  IMAD.X R69, R70, 0x1, R93, P3 ;  /* 0x0000000146457824 */ /* 0x000fc600018e065d */
[----:B------:R-:W-:-:S13]  /*1860*/  ISETP.LT.U32.OR P0, PT, R7, 0x8, P0 ;  /* 0x000000080700780c */ /* 0x000fda0000701470 */
[----:B------:R-:W-:Y:S05]  /*1870*/  @P0 BRA `(.L_x_192) ;  /* 0x0000000000080947 */ /* 0x000fea0003800000 */
[----:B------:R-:W5:Y:S01]  /*1880*/  LDG.E.128 R68, desc[UR8][R68.64] ;  /* 0x0000000844447981 */ /* 0x000f62000c1e1d00 */
[----:B------:R-:W-:Y:S05]  /*1890*/  BRA `(.L_x_193) ;  /* 0x0000000000707947 */ /* 0x000fea0003800000 */
.L_x_192:
        /* <DEDUP_REMOVED lines=28> */
.L_x_193:
[----:B------:R-:W-:Y:S05]  /*1a60*/  BSYNC B1 ;  /* 0x0000000000017941 */ /* 0x000fea0003800000 */
.L_x_191:
[C---:B-----5:R-:W-:Y:S01]  /*1a70*/  PRMT R141, R64.reuse, 0x7632, R141 ;  /* 0x00007632408d7816 */ /* 0x060fe2000000008d */
[----:B------:R-:W-:Y:S01]  /*1a80*/  IMAD.U32 R142, R64, 0x10000, RZ ;  /* 0x00010000408e7824 */ /* 0x000fe200078e00ff */
[C---:B------:R-:W-:Y:S01]  /*1a90*/  PRMT R140, R66.reuse, 0x7632, R140 ;  /* 0x00007632428c7816 */ /* 0x040fe2000000008c */
[----:B------:R-:W-:Y:S01]  /*1aa0*/  IMAD.U32 R158, R66, 0x10000, RZ ;  /* 0x00010000429e7824 */ /* 0x000fe200078e00ff */
[C---:B------:R-:W-:Y:S01]  /*1ab0*/  PRMT R64, R67.reuse, 0x7632, R64 ;  /* 0x0000763243407816 */ /* 0x040fe20000000040 */
[----:B------:R-:W-:Y:S01]  /*1ac0*/  IMAD.U32 R66, R67, 0x10000, RZ ;  /* 0x0001000043427824 */ /* 0x000fe200078e00ff */
[C---:B------:R-:W-:Y:S01]  /*1ad0*/  PRMT R67, R68.reuse, 0x7632, R67 ;  /* 0x0000763244437816 */ /* 0x040fe20000000043 */
[----:B------:R-:W-:Y:S01]  /*1ae0*/  IMAD.U32 R143, R68, 0x10000, RZ ;  /* 0x00010000448f7824 */ /* 0x000fe200078e00ff */
[----:B------:R-:W-:Y:S01]  /*1af0*/  PRMT R144, R65, 0x7632, R144 ;  /* 0x0000763241907816 */ /* 0x000fe20000000090 */
[----:B------:R-:W-:Y:S02]  /*1b00*/  IMAD.U32 R68, R141, 0x10000, RZ ;  /* 0x000100008d447824 */ /* 0x000fe400078e00ff */
[----:B------:R-:W-:Y:S01]  /*1b10*/  FMUL R155, R142, R89 ;  /* 0x000000598e9b7220 */ /* 0x000fe20000400000 */
[----:B------:R-:W-:-:S02]  /*1b20*/  IMAD.U32 R152, R67, 0x10000, RZ ;  /* 0x0001000043987824 */ /* 0x000fc400078e00ff */
[----:B------:R-:W-:Y:S01]  /*1b30*/  FMUL R154, R80, R143 ;  /* 0x0000008f509a7220 */ /* 0x000fe20000400000 */
[----:B------:R-:W-:Y:S01]  /*1b40*/  FMUL R153, R68, R89 ;  /* 0x0000005944997220 */ /* 0x000fe20000400000 */
[C---:B------:R-:W-:Y:S01]  /*1b50*/  PRMT R149, R70.reuse, 0x7632, R149 ;  /* 0x0000763246957816 */ /* 0x040fe20000000095 */
[----:B------:R-:W-:Y:S01]  /*1b60*/  IMAD.U32 R157, R70, 0x10000, RZ ;  /* 0x00010000469d7824 */ /* 0x000fe200078e00ff */
[----:B------:R-:W-:Y:S01]  /*1b70*/  PRMT R145, R69, 0x7632, R145 ;  /* 0x0000763245917816 */ /* 0x000fe20000000091 */
[----:B------:R-:W-:Y:S01]  /*1b80*/  FFMA R60, R155, R143, R60 ;  /* 0x0000008f9b3c7223 */ /* 0x000fe2000000003c */
[----:B------:R-:W-:Y:S02]  /*1b90*/  IMAD.U32 R70, R144, 0x10000, RZ ;  /* 0x0001000090467824 */ /* 0x000fe400078e00ff */
[----:B------:R-:W-:Y:S01]  /*1ba0*/  FMUL R143, R66, R89 ;  /* 0x00000059428f7220 */ /* 0x000fe20000400000 */
[----:B------:R-:W-:Y:S01]  /*1bb0*/  FFMA R61, R153, R152, R61 ;  /* 0x00000098993d7223 */ /* 0x000fe2000000003d */
[----:B------:R-:W-:-:S02]  /*1bc0*/  IMAD.U32 R146, R65, 0x10000, RZ ;  /* 0x0001000041927824 */ /* 0x000fc400078e00ff */
[----:B------:R-:W-:Y:S01]  /*1bd0*/  FMUL R152, R79, R152 ;  /* 0x000000984f987220 */ /* 0x000fe20000400000 */
[----:B------:R-:W-:Y:S02]  /*1be0*/  IMAD.U32 R69, R69, 0x10000, RZ ;  /* 0x0001000045457824 */ /* 0x000fe400078e00ff */
[----:B------:R-:W-:Y:S01]  /*1bf0*/  FADD R67, RZ, R154 ;  /* 0x0000009aff437221 */ /* 0x000fe20000000000 */
[----:B------:R-:W-:Y:S01]  /*1c00*/  FFMA R66, R155, R154, RZ ;  /* 0x0000009a9b427223 */ /* 0x000fe200000000ff */
[----:B------:R-:W-:Y:S02]  /*1c10*/  IMAD.U32 R144, R149, 0x10000, RZ ;  /* 0x0001000095907824 */ /* 0x000fe400078e00ff */
[-C--:B------:R-:W-:Y:S01]  /*1c20*/  FMUL R149, R70, R89.reuse ;  /* 0x0000005946957220 */ /* 0x080fe20000400000 */
[----:B------:R-:W-:Y:S02]  /*1c30*/  IMAD.U32 R148, R145, 0x10000, RZ ;  /* 0x0001000091947824 */ /* 0x000fe400078e00ff */
[----:B------:R-:W-:Y:S01]  /*1c40*/  FMUL R151, R146, R89 ;  /* 0x0000005992977220 */ /* 0x000fe20000400000 */
[----:B------:R-:W-:Y:S01]  /*1c50*/  FMUL R150, R78, R69 ;  /* 0x000000454e967220 */ /* 0x000fe20000400000 */
[----:B------:R-:W-:Y:S01]  /*1c60*/  FADD R67, R67, R152 ;  /* 0x0000009843437221 */ /* 0x000fe20000000000 */
[----:B------:R-:W-:Y:S01]  /*1c70*/  FFMA R66, R153, R152, R66 ;  /* 0x0000009899427223 */ /* 0x000fe20000000042 */
[----:B------:R-:W-:-:S02]  /*1c80*/  IMAD.U32 R140, R140, 0x10000, RZ ;  /* 0x000100008c8c7824 */ /* 0x000fc400078e00ff */
[-C--:B------:R-:W-:Y:S01]  /*1c90*/  FFMA R63, R149, R148.reuse, R63 ;  /* 0x00000094953f7223 */ /* 0x080fe2000000003f */
[----:B------:R-:W-:Y:S01]  /*1ca0*/  FMUL R148, R77, R148 ;  /* 0x000000944d947220 */ /* 0x000fe20000400000 */
[----:B------:R-:W-:Y:S01]  /*1cb0*/  FADD R67, R67, R150 ;  /* 0x0000009643437221 */ /* 0x000fe20000000000 */
[----:B------:R-:W-:Y:S01]  /*1cc0*/  FFMA R66, R151, R150, R66 ;  /* 0x0000009697427223 */ /* 0x000fe20000000042 */
[-C--:B------:R-:W-:Y:S01]  /*1cd0*/  FMUL R145, R140, R89.reuse ;  /* 0x000000598c917220 */ /* 0x080fe20000400000 */
[----:B------:R-:W-:Y:S01]  /*1ce0*/  FMUL R147, R158, R89 ;  /* 0x000000599e937220 */ /* 0x000fe20000400000 */
[----:B------:R-:W-:Y:S01]  /*1cf0*/  FMUL R146, R76, R157 ;  /* 0x0000009d4c927220 */ /* 0x000fe20000400000 */
[----:B------:R-:W-:Y:S01]  /*1d00*/  FADD R67, R67, R148 ;  /* 0x0000009443437221 */ /* 0x000fe20000000000 */
[----:B------:R-:W-:Y:S01]  /*1d10*/  FFMA R66, R149, R148, R66 ;  /* 0x0000009495427223 */ /* 0x000fe20000000042 */
[----:B------:R-:W-:Y:S01]  /*1d20*/  ISETP.GE.AND P0, PT, R82, UR10, PT ;  /* 0x0000000a52007c0c */ /* 0x000fe2000bf06270 */
[----:B------:R-:W-:Y:S01]  /*1d30*/  IMAD.U32 R64, R64, 0x10000, RZ ;  /* 0x0001000040407824 */ /* 0x000fe200078e00ff */
[----:B------:R-:W-:Y:S01]  /*1d40*/  PRMT R65, R71, 0x7632, R65 ;  /* 0x0000763247417816 */ /* 0x000fe20000000041 */
[----:B------:R-:W-:Y:S01]  /*1d50*/  FFMA R57, R145, R144, R57 ;  /* 0x0000009091397223 */ /* 0x000fe20000000039 */
[----:B------:R-:W-:-:S02]  /*1d60*/  IMAD.U32 R71, R71, 0x10000, RZ ;  /* 0x0001000047477824 */ /* 0x000fc400078e00ff */
[----:B------:R-:W-:Y:S01]  /*1d70*/  FMUL R144, R75, R144 ;  /* 0x000000904b907220 */ /* 0x000fe20000400000 */
[----:B------:R-:W-:Y:S01]  /*1d80*/  FADD R67, R67, R146 ;  /* 0x0000009243437221 */ /* 0x000fe20000000000 */
[----:B------:R-:W-:Y:S01]  /*1d90*/  FFMA R66, R147, R146, R66 ;  /* 0x0000009293427223 */ /* 0x000fe20000000042 */
[----:B------:R-:W-:Y:S02]  /*1da0*/  IMAD.U32 R140, R65, 0x10000, RZ ;  /* 0x00010000418c7824 */ /* 0x000fe400078e00ff */
[----:B------:R-:W-:Y:S01]  /*1db0*/  FMUL R141, R64, R89 ;  /* 0x00000059408d7220 */ /* 0x000fe20000400000 */
[----:B------:R-:W-:Y:S01]  /*1dc0*/  FMUL R142, R74, R71 ;  /* 0x000000474a8e7220 */ /* 0x000fe20000400000 */
[----:B------:R-:W-:Y:S01]  /*1dd0*/  FADD R67, R67, R144 ;  /* 0x0000009043437221 */ /* 0x000fe20000000000 */
[----:B------:R-:W-:Y:S01]  /*1de0*/  FFMA R66, R145, R144, R66 ;  /* 0x0000009091427223 */ /* 0x000fe20000000042 */
[-C--:B------:R-:W-:Y:S01]  /*1df0*/  FFMA R59, R141, R140.reuse, R59 ;  /* 0x0000008c8d3b7223 */ /* 0x080fe2000000003b */
[----:B------:R-:W-:Y:S01]  /*1e00*/  FMUL R140, R73, R140 ;  /* 0x0000008c498c7220 */ /* 0x000fe20000400000 */
[----:B------:R-:W-:Y:S01]  /*1e10*/  FADD R67, R67, R142 ;  /* 0x0000008e43437221 */ /* 0x000fe20000000000 */
[----:B------:R-:W-:Y:S01]  /*1e20*/  FFMA R66, R143, R142, R66 ;  /* 0x0000008e8f427223 */ /* 0x000fe20000000042 */
[----:B------:R-:W-:Y:S01]  /*1e30*/  FFMA R56, R147, R157, R56 ;  /* 0x0000009d93387223 */ /* 0x000fe20000000038 */
[----:B------:R-:W-:Y:S01]  /*1e40*/  FFMA R62, R151, R69, R62 ;  /* 0x00000045973e7223 */ /* 0x000fe2000000003e */
[----:B------:R-:W-:Y:S01]  /*1e50*/  FFMA R58, R143, R71, R58 ;  /* 0x000000478f3a7223 */ /* 0x000fe2000000003a */
[----:B------:R-:W-:Y:S01]  /*1e60*/  FADD R157, R67, R140 ;  /* 0x0000008c439d7221 */ /* 0x000fe20000000000 */
[----:B------:R-:W-:Y:S01]  /*1e70*/  FFMA R158, R141, R140, R66 ;  /* 0x0000008c8d9e7223 */ /* 0x000fe20000000042 */
[----:B------:R-:W-:Y:S06]  /*1e80*/  @P0 BRA `(.L_x_187) ;  /* 0x0000001800ac0947 */ /* 0x000fec0003800000 */
[----:B------:R-:W-:Y:S01]  /*1e90*/  IMAD R127, R156, UR10, R82 ;  /* 0x0000000a9c7f7c24 */ /* 0x000fe2000f8e0252 */
[----:B------:R-:W-:Y:S03]  /*1ea0*/  BSSY B1, `(.L_x_194) ;  /* 0x0000025000017945 */ /* 0x000fe60003800000 */
[----:B------:R-:W-:Y:S01]  /*1eb0*/  IMAD.U32 R64, R127, 0x2, R159 ;  /* 0x000000027f407824 */ /* 0x000fe200078e009f */
[----:B------:R-:W-:-:S04]  /*1ec0*/  SHF.R.S32.HI R126, RZ, 0x1f, R127 ;  /* 0x0000001fff7e7819 */ /* 0x000fc8000001147f */
[----:B------:R-:W-:Y:S01]  /*1ed0*/  LOP3.LUT P0, RZ, R64, 0xf, RZ, 0xc0, !PT ;  /* 0x0000000f40ff7812 */ /* 0x000fe2000780c0ff */
[----:B------:R-:W-:-:S03]  /*1ee0*/  IMAD.WIDE R64, R127, 0x2, R160 ;  /* 0x000000027f407825 */ /* 0x000fc600078e02a0 */
[----:B------:R-:W-:-:S13]  /*1ef0*/  ISETP.LT.U32.OR P0, PT, R6, 0x8, P0 ;  /* 0x000000080600780c */ /* 0x000fda0000701470 */
[----:B------:R-:W-:Y:S05]  /*1f00*/  @P0 BRA `(.L_x_195) ;  /* 0x0000000000080947 */ /* 0x000fea0003800000 */
[----:B------:R-:W5:Y:S01]  /*1f10*/  LDG.E.128 R64, desc[UR8][R64.64] ;  /* 0x0000000840407981 */ /* 0x000f62000c1e1d00 */
[----:B------:R-:W-:Y:S05]  /*1f20*/  BRA `(.L_x_196) ;  /* 0x0000000000707947 */ /* 0x000fea0003800000 */
.L_x_195:
        /* <DEDUP_REMOVED lines=21> */
[----:B------:R-:W5:Y:S04]  /*2080*/  @P6 LDG.E.U16 R124, desc[UR8][R64.64+0xc] ;  /* 0x00000c08407c6981 */ /* 0x000f68000c1e1500 */
[----:B------:R3:W5:Y:S01]  /*2090*/  @P5 LDG.E.U16 R125, desc[UR8][R64.64+0xe] ;  /* 0x00000e08407d5981 */ /* 0x000762000c1e1500 */
[----:B------:R-:W-:Y:S02]  /*20a0*/  @!P0 PRMT R66, RZ, 0x7610, R66 ;  /* 0x00007610ff428816 */ /* 0x000fe40000000042 */
[----:B---3--:R-:W-:Y:S02]  /*20b0*/  PRMT R65, R68, 0x5410, R69 ;  /* 0x0000541044417816 */ /* 0x008fe40000000045 */
[----:B--2---:R-:W-:Y:S02]  /*20c0*/  PRMT R64, R66, 0x5410, R67 ;  /* 0x0000541042407816 */ /* 0x004fe40000000043 */
[----:B----4-:R-:W-:-:S02]  /*20d0*/  PRMT R66, R70, 0x5410, R71 ;  /* 0x0000541046427816 */ /* 0x010fc40000000047 */
[----:B-----5:R-:W-:-:S07]  /*20e0*/  PRMT R67, R124, 0x5410, R125 ;  /* 0x000054107c437816 */ /* 0x020fce000000007d */
.L_x_196:
[----:B------:R-:W-:Y:S05]  /*20f0*/  BSYNC B1 ;  /* 0x0000000000017941 */ /* 0x000fea0003800000 */
.L_x_194:
[C---:B------:R-:W-:Y:S01]  /*2100*/  LEA R68, P3, R127.reuse, R92, 0x1 ;  /* 0x0000005c7f447211 */ /* 0x040fe200078608ff */
[----:B------:R-:W-:Y:S01]  /*2110*/  BSSY B1, `(.L_x_197) ;  /* 0x0000024000017945 */ /* 0x000fe20003800000 */
[----:B------:R-:W-:Y:S02]  /*2120*/  SHF.L.U64.HI R70, R127, 0x1, R126 ;  /* 0x000000017f467819 */ /* 0x000fe4000001027e */
[----:B------:R-:W-:-:S03]  /*2130*/  LOP3.LUT P0, RZ, R68, 0xf, RZ, 0xc0, !PT ;  /* 0x0000000f44ff7812 */ /* 0x000fc6000780c0ff */
[----:B------:R-:W-:Y:S01]  /*2140*/  IMAD.X R69, R70, 0x1, R93, P3 ;  /* 0x0000000146457824 */ /* 0x000fe200018e065d */
[----:B------:R-:W-:-:S13]  /*2150*/  ISETP.LT.U32.OR P0, PT, R6, 0x8, P0 ;  /* 0x000000080600780c */ /* 0x000fda0000701470 */
[----:B------:R-:W-:Y:S05]  /*2160*/  @P0 BRA `(.L_x_198) ;  /* 0x0000000000080947 */ /* 0x000fea0003800000 */
[----:B------:R-:W5:Y:S01]  /*2170*/  LDG.E.128 R68, desc[UR8][R68.64] ;  /* 0x0000000844447981 */ /* 0x000f62000c1e1d00 */
[----:B------:R-:W-:Y:S05]  /*2180*/  BRA `(.L_x_199) ;  /* 0x0000000000707947 */ /* 0x000fea0003800000 */
.L_x_198:
        /* <DEDUP_REMOVED lines=28> */
.L_x_199:
[----:B------:R-:W-:Y:S05]  /*2350*/  BSYNC B1 ;  /* 0x0000000000017941 */ /* 0x000fea0003800000 */
.L_x_197:
[----:B-----5:R-:W-:Y:S01]  /*2360*/  PRMT R125, R64, 0x7632, R125 ;  /* 0x00007632407d7816 */ /* 0x020fe2000000007d */
[C---:B------:R-:W-:Y:S01]  /*2370*/  IMAD.U32 R129, R68.reuse, 0x10000, RZ ;  /* 0x0001000044817824 */ /* 0x040fe200078e00ff */
[----:B------:R-:W-:Y:S01]  /*2380*/  PRMT R127, R68, 0x7632, R127 ;  /* 0x00007632447f7816 */ /* 0x000fe2000000007f */
[----:B------:R-:W-:Y:S01]  /*2390*/  IMAD.U32 R128, R64, 0x10000, RZ ;  /* 0x0001000040807824 */ /* 0x000fe200078e00ff */
[----:B------:R-:W-:Y:S01]  /*23a0*/  PRMT R130, R65, 0x7632, R130 ;  /* 0x0000763241827816 */ /* 0x000fe20000000082 */
[----:B------:R-:W-:Y:S01]  /*23b0*/  IMAD.U32 R68, R125, 0x10000, RZ ;  /* 0x000100007d447824 */ /* 0x000fe200078e00ff */
[----:B------:R-:W-:Y:S01]  /*23c0*/  PRMT R124, R66, 0x7632, R124 ;  /* 0x00007632427c7816 */ /* 0x000fe2000000007c */
[----:B------:R-:W-:Y:S02]  /*23d0*/  IMAD.U32 R136, R127, 0x10000, RZ ;  /* 0x000100007f887824 */ /* 0x000fe400078e00ff */
[-C--:B------:R-:W-:Y:S01]  /*23e0*/  FMUL R139, R128, R89.reuse ;  /* 0x00000059808b7220 */ /* 0x080fe20000400000 */
[----:B------:R-:W-:Y:S01]  /*23f0*/  FMUL R137, R68, R89 ;  /* 0x0000005944897220 */ /* 0x000fe20000400000 */
[----:B------:R-:W-:-:S02]  /*2400*/  IMAD.U32 R126, R66, 0x10000, RZ ;  /* 0x00010000427e7824 */ /* 0x000fc400078e00ff */
[----:B------:R-:W-:Y:S01]  /*2410*/  FMUL R138, R72, R129 ;  /* 0x00000081488a7220 */ /* 0x000fe20000400000 */
[C---:B------:R-:W-:Y:S01]  /*2420*/  PRMT R64, R67.reuse, 0x7632, R64 ;  /* 0x0000763243407816 */ /* 0x040fe20000000040 */
[----:B------:R-:W-:Y:S01]  /*2430*/  IMAD.U32 R66, R67, 0x10000, RZ ;  /* 0x0001000043427824 */ /* 0x000fe200078e00ff */
[C---:B------:R-:W-:Y:S01]  /*2440*/  PRMT R133, R70.reuse, 0x7632, R133 ;  /* 0x0000763246857816 */ /* 0x040fe20000000085 */
[----:B------:R-:W-:Y:S01]  /*2450*/  IMAD.U32 R132, R65, 0x10000, RZ ;  /* 0x0001000041847824 */ /* 0x000fe200078e00ff */
[----:B------:R-:W-:Y:S01]  /*2460*/  PRMT R131, R69, 0x7632, R131 ;  /* 0x0000763245837816 */ /* 0x000fe20000000083 */
[----:B------:R-:W-:Y:S02]  /*2470*/  IMAD.U32 R67, R70, 0x10000, RZ ;  /* 0x0001000046437824 */ /* 0x000fe400078e00ff */
[----:B------:R-:W-:Y:S01]  /*2480*/  FFMA R53, R137, R136, R53 ;  /* 0x0000008889357223 */ /* 0x000fe20000000035 */
[----:B------:R-:W-:Y:S02]  /*2490*/  IMAD.U32 R70, R130, 0x10000, RZ ;  /* 0x0001000082467824 */ /* 0x000fe400078e00ff */
[----:B------:R-:W-:Y:S01]  /*24a0*/  FADD R157, R157, R138 ;  /* 0x0000008a9d9d7221 */ /* 0x000fe20000000000 */
[----:B------:R-:W-:-:S02]  /*24b0*/  IMAD.U32 R69, R69, 0x10000, RZ ;  /* 0x0001000045457824 */ /* 0x000fc400078e00ff */
[----:B------:R-:W-:Y:S01]  /*24c0*/  FMUL R136, R31, R136 ;  /* 0x000000881f887220 */ /* 0x000fe20000400000 */
[----:B------:R-:W-:Y:S01]  /*24d0*/  FFMA R158, R139, R138, R158 ;  /* 0x0000008a8b9e7223 */ /* 0x000fe2000000009e */
[-C--:B------:R-:W-:Y:S01]  /*24e0*/  FMUL R135, R132, R89.reuse ;  /* 0x0000005984877220 */ /* 0x080fe20000400000 */
[----:B------:R-:W-:Y:S02]  /*24f0*/  IMAD.U32 R128, R133, 0x10000, RZ ;  /* 0x0001000085807824 */ /* 0x000fe400078e00ff */
[----:B------:R-:W-:Y:S01]  /*2500*/  FMUL R133, R70, R89 ;  /* 0x0000005946857220 */ /* 0x000fe20000400000 */
[----:B------:R-:W-:Y:S02]  /*2510*/  IMAD.U32 R132, R131, 0x10000, RZ ;  /* 0x0001000083847824 */ /* 0x000fe400078e00ff */
        /* <DEDUP_REMOVED lines=23> */
[-C--:B------:R-:W-:Y:S01]  /*2690*/  FMUL R125, R64, R89.reuse ;  /* 0x00000059407d7220 */ /* 0x080fe20000400000 */
        /* <DEDUP_REMOVED lines=24> */
.L_x_201:
        /* <DEDUP_REMOVED lines=28> */
.L_x_202:
[----:B------:R-:W-:Y:S05]  /*29e0*/  BSYNC B1 ;  /* 0x0000000000017941 */ /* 0x000fea0003800000 */
.L_x_200:
        /* <DEDUP_REMOVED lines=9> */
.L_x_204:
        /* <DEDUP_REMOVED lines=28> */
.L_x_205:
[----:B------:R-:W-:Y:S05]  /*2c40*/  BSYNC B1 ;  /* 0x0000000000017941 */ /* 0x000fea0003800000 */
.L_x_203:
        /* <DEDUP_REMOVED lines=68> */
[C---:B------:R-:W-:Y:S01]  /*3090*/  IMAD.U32 R159, R95.reuse, 0x2, R159 ;  /* 0x000000025f9f7824 */ /* 0x040fe200078e009f */
[----:B------:R-:W-:Y:S01]  /*30a0*/  SHF.R.S32.HI R94, RZ, 0x1f, R95 ;  /* 0x0000001fff5e7819 */ /* 0x000fe2000001145f */
[----:B------:R-:W-:-:S03]  /*30b0*/  IMAD.WIDE R64, R95, 0x2, R160 ;  /* 0x000000025f407825 */ /* 0x000fc600078e02a0 */
[----:B------:R-:W-:-:S04]  /*30c0*/  LOP3.LUT P0, RZ, R159, 0xf, RZ, 0xc0, !PT ;  /* 0x0000000f9fff7812 */ /* 0x000fc8000780c0ff */
[----:B------:R-:W-:-:S13]  /*30d0*/  ISETP.LT.U32.OR P0, PT, R4, 0x8, P0 ;  /* 0x000000080400780c */ /* 0x000fda0000701470 */
[----:B------:R-:W-:Y:S05]  /*30e0*/  @P0 BRA `(.L_x_207) ;  /* 0x0000000000080947 */ /* 0x000fea0003800000 */
[----:B------:R-:W5:Y:S01]  /*30f0*/  LDG.E.128 R64, desc[UR8][R64.64] ;  /* 0x0000000840407981 */ /* 0x000f62000c1e1d00 */
[----:B------:R-:W-:Y:S05]  /*3100*/  BRA `(.L_x_208) ;  /* 0x0000000000707947 */ /* 0x000fea0003800000 */
.L_x_207:
        /* <DEDUP_REMOVED lines=28> */
.L_x_208:
[----:B------:R-:W-:Y:S05]  /*32d0*/  BSYNC B1 ;  /* 0x0000000000017941 */ /* 0x000fea0003800000 */
.L_x_206:
        /* <DEDUP_REMOVED lines=9> */
.L_x_210:
        /* <DEDUP_REMOVED lines=28> */
.L_x_211:
[----:B------:R-:W-:Y:S05]  /*3530*/  BSYNC B1 ;  /* 0x0000000000017941 */ /* 0x000fea0003800000 */
.L_x_209:
[----:B-----5:R-:W-:Y:S01]  /*3540*/  IMAD.U32 R106, R64, 0x10000, RZ ;  /* 0x00010000406a7824 */ /* 0x020fe200078e00ff */
[C---:B------:R-:W-:Y:S01]  /*3550*/  PRMT R93, R66.reuse, 0x7632, R93 ;  /* 0x00007632425d7816 */ /* 0x040fe2000000005d */
[----:B------:R-:W-:Y:S01]  /*3560*/  IMAD.U32 R94, R66, 0x10000, RZ ;  /* 0x00010000425e7824 */ /* 0x000fe200078e00ff */
[C---:B------:R-:W-:Y:S01]  /*3570*/  PRMT R66, R68.reuse, 0x7632, R66 ;  /* 0x0000763244427816 */ /* 0x040fe20000000042 */
[----:B------:R-:W-:Y:S02]  /*3580*/  IMAD.U32 R105, R68, 0x10000, RZ ;  /* 0x0001000044697824 */ /* 0x000fe400078e00ff */
[----:B------:R-:W-:Y:S01]  /*3590*/  FMUL R106, R106, R89 ;  /* 0x000000596a6a7220 */ /* 0x000fe20000400000 */
[----:B------:R-:W-:Y:S01]  /*35a0*/  PRMT R90, R64, 0x7632, R90 ;  /* 0x00007632405a7816 */ /* 0x000fe2000000005a */
[C---:B------:R-:W-:Y:S01]  /*35b0*/  IMAD.U32 R92, R65.reuse, 0x10000, RZ ;  /* 0x00010000415c7824 */ /* 0x040fe200078e00ff */
[----:B------:R-:W-:Y:S01]  /*35c0*/  PRMT R91, R65, 0x7632, R91 ;  /* 0x00007632415b7816 */ /* 0x000fe2000000005b */
[C---:B------:R-:W-:Y:S01]  /*35d0*/  IMAD.U32 R160, R67.reuse, 0x10000, RZ ;  /* 0x0001000043a07824 */ /* 0x040fe200078e00ff */
[----:B------:R-:W-:Y:S01]  /*35e0*/  PRMT R65, R67, 0x7632, R65 ;  /* 0x0000763243417816 */ /* 0x000fe20000000041 */
[----:B------:R-:W-:Y:S01]  /*35f0*/  FFMA R36, R106, R105, R36 ;  /* 0x000000696a247223 */ /* 0x000fe20000000024 */
[----:B------:R-:W-:Y:S01]  /*3600*/  PRMT R67, R69, 0x7632, R67 ;  /* 0x0000763245437816 */ /* 0x000fe20000000043 */
[----:B------:R-:W-:-:S02]  /*3610*/  IMAD.U32 R68, R66, 0x10000, RZ ;  /* 0x0001000042447824 */ /* 0x000fc400078e00ff */
[----:B------:R-:W-:Y:S01]  /*3620*/  FMUL R105, R16, R105 ;  /* 0x0000006910697220 */ /* 0x000fe20000400000 */
[----:B------:R-:W-:Y:S01]  /*3630*/  IMAD.U32 R90, R90, 0x10000, RZ ;  /* 0x000100005a5a7824 */ /* 0x000fe200078e00ff */
[C---:B------:R-:W-:Y:S01]  /*3640*/  PRMT R95, R70.reuse, 0x7632, R95 ;  /* 0x00007632465f7816 */ /* 0x040fe2000000005f */
[----:B------:R-:W-:Y:S02]  /*3650*/  IMAD.U32 R97, R70, 0x10000, RZ ;  /* 0x0001000046617824 */ /* 0x000fe400078e00ff */
[----:B------:R-:W-:Y:S01]  /*3660*/  FADD R66, R157, R105 ;  /* 0x000000699d427221 */ /* 0x000fe20000000000 */
[----:B------:R-:W-:Y:S02]  /*3670*/  IMAD.U32 R69, R69, 0x10000, RZ ;  /* 0x0001000045457824 */ /* 0x000fe400078e00ff */
[----:B------:R-:W-:Y:S01]  /*3680*/  FMUL R99, R15, R68 ;  /* 0x000000440f637220 */ /* 0x000fe20000400000 */
[----:B------:R-:W-:Y:S02]  /*3690*/  IMAD.U32 R70, R67, 0x10000, RZ ;  /* 0x0001000043467824 */ /* 0x000fe400078e00ff */
[----:B------:R-:W-:Y:S01]  /*36a0*/  FMUL R102, R90, R89 ;  /* 0x000000595a667220 */ /* 0x000fe20000400000 */
[----:B------:R-:W-:Y:S01]  /*36b0*/  FFMA R67, R106, R105, R158 ;  /* 0x000000696a437223 */ /* 0x000fe2000000009e */
[----:B------:R-:W-:-:S02]  /*36c0*/  IMAD.U32 R98, R91, 0x10000, RZ ;  /* 0x000100005b627824 */ /* 0x000fc400078e00ff */
[----:B------:R-:W-:Y:S01]  /*36d0*/  FMUL R104, R14, R69 ;  /* 0x000000450e687220 */ /* 0x000fe20000400000 */
[----:B------:R-:W-:Y:S02]  /*36e0*/  IMAD.U32 R90, R65, 0x10000, RZ ;  /* 0x00010000415a7824 */ /* 0x000fe400078e00ff */
[-C--:B------:R-:W-:Y:S01]  /*36f0*/  FMUL R103, R94, R89.reuse ;  /* 0x000000595e677220 */ /* 0x080fe20000400000 */
[----:B------:R-:W-:Y:S01]  /*3700*/  FADD R65, R66, R99 ;  /* 0x0000006342417221 */ /* 0x000fe20000000000 */
[----:B------:R-:W-:Y:S01]  /*3710*/  FMUL R107, R92, R89 ;  /* 0x000000595c6b7220 */ /* 0x000fe20000400000 */
[C---:B------:R-:W-:Y:S01]  /*3720*/  FFMA R66, R102.reuse, R99, R67 ;  /* 0x0000006366427223 */ /* 0x040fe20000000043 */
[----:B------:R-:W-:Y:S01]  /*3730*/  PRMT R64, R71, 0x7632, R64 ;  /* 0x0000763247407816 */ /* 0x000fe20000000040 */
[----:B------:R-:W-:Y:S01]  /*3740*/  FFMA R37, R102, R68, R37 ;  /* 0x0000004466257223 */ /* 0x000fe20000000025 */
[----:B------:R-:W-:Y:S01]  /*3750*/  FMUL R98, R98, R89 ;  /* 0x0000005962627220 */ /* 0x000fe20000400000 */
[-C--:B------:R-:W-:Y:S01]  /*3760*/  FFMA R32, R103, R97.reuse, R32 ;  /* 0x0000006167207223 */ /* 0x080fe20000000020 */
[----:B------:R-:W-:Y:S01]  /*3770*/  FMUL R100, R12, R97 ;  /* 0x000000610c647220 */ /* 0x000fe20000400000 */
[----:B------:R-:W-:Y:S01]  /*3780*/  FADD R68, R65, R104 ;  /* 0x0000006841447221 */ /* 0x000fe20000000000 */
[----:B------:R-:W-:Y:S01]  /*3790*/  FMUL R97, R13, R70 ;  /* 0x000000460d617220 */ /* 0x000fe20000400000 */
[----:B------:R-:W-:Y:S01]  /*37a0*/  FFMA R65, R107, R104, R66 ;  /* 0x000000686b417223 */ /* 0x000fe20000000042 */
[----:B------:R-:W-:Y:S01]  /*37b0*/  FFMA R39, R98, R70, R39 ;  /* 0x0000004662277223 */ /* 0x000fe20000000027 */
[----:B------:R-:W-:-:S02]  /*37c0*/  IMAD.U32 R70, R64, 0x10000, RZ ;  /* 0x0001000040467824 */ /* 0x000fc400078e00ff */
[----:B------:R-:W-:Y:S01]  /*37d0*/  FADD R67, R68, R97 ;  /* 0x0000006144437221 */ /* 0x000fe20000000000 */
[----:B------:R-:W-:Y:S02]  /*37e0*/  IMAD.U32 R96, R93, 0x10000, RZ ;  /* 0x000100005d607824 */ /* 0x000fe400078e00ff */
[----:B------:R-:W-:Y:S01]  /*37f0*/  FFMA R64, R98, R97, R65 ;  /* 0x0000006162407223 */ /* 0x000fe20000000041 */
[----:B------:R-:W-:Y:S02]  /*3800*/  IMAD.U32 R92, R95, 0x10000, RZ ;  /* 0x000100005f5c7824 */ /* 0x000fe400078e00ff */
[----:B------:R-:W-:Y:S01]  /*3810*/  FADD R66, R67, R100 ;  /* 0x0000006443427221 */ /* 0x000fe20000000000 */
[----:B------:R-:W-:Y:S02]  /*3820*/  IMAD.U32 R71, R71, 0x10000, RZ ;  /* 0x0001000047477824 */ /* 0x000fe400078e00ff */
[-C--:B------:R-:W-:Y:S01]  /*3830*/  FMUL R96, R96, R89.reuse ;  /* 0x0000005960607220 */ /* 0x080fe20000400000 */
[----:B------:R-:W-:Y:S01]  /*3840*/  FMUL R95, R11, R92 ;  /* 0x0000005c0b5f7220 */ /* 0x000fe20000400000 */
[----:B------:R-:W-:Y:S01]  /*3850*/  FFMA R65, R103, R100, R64 ;  /* 0x0000006467417223 */ /* 0x000fe20000000040 */
[----:B------:R-:W-:Y:S01]  /*3860*/  FMUL R101, R160, R89 ;  /* 0x00000059a0657220 */ /* 0x000fe20000400000 */
[----:B------:R-:W-:Y:S01]  /*3870*/  FMUL R94, R10, R71 ;  /* 0x000000470a5e7220 */ /* 0x000fe20000400000 */
[----:B------:R-:W-:Y:S01]  /*3880*/  FADD R67, R66, R95 ;  /* 0x0000005f42437221 */ /* 0x000fe20000000000 */
[----:B------:R-:W-:Y:S01]  /*3890*/  FFMA R64, R96, R95, R65 ;  /* 0x0000005f60407223 */ /* 0x000fe20000000041 */
[----:B------:R-:W-:Y:S01]  /*38a0*/  FMUL R91, R90, R89 ;  /* 0x000000595a5b7220 */ /* 0x000fe20000400000 */
[----:B------:R-:W-:Y:S01]  /*38b0*/  FMUL R90, R9, R70 ;  /* 0x00000046095a7220 */ /* 0x000fe20000400000 */
[----:B------:R-:W-:Y:S01]  /*38c0*/  FADD R67, R67, R94 ;  /* 0x0000005e43437221 */ /* 0x000fe20000000000 */
[----:B------:R-:W-:Y:S01]  /*38d0*/  FFMA R65, R101, R94, R64 ;  /* 0x0000005e65417223 */ /* 0x000fe20000000040 */
[----:B------:R-:W-:Y:S01]  /*38e0*/  FFMA R38, R107, R69, R38 ;  /* 0x000000456b267223 */ /* 0x000fe20000000026 */
[----:B------:R-:W-:Y:S01]  /*38f0*/  FFMA R33, R96, R92, R33 ;  /* 0x0000005c60217223 */ /* 0x000fe20000000021 */
[----:B------:R-:W-:Y:S01]  /*3900*/  FFMA R34, R101, R71, R34 ;  /* 0x0000004765227223 */ /* 0x000fe20000000022 */
[----:B------:R-:W-:Y:S01]  /*3910*/  FFMA R35, R91, R70, R35 ;  /* 0x000000465b237223 */ /* 0x000fe20000000023 */
[----:B------:R-:W-:Y:S01]  /*3920*/  FADD R157, R67, R90 ;  /* 0x0000005a439d7221 */ /* 0x000fe20000000000 */
[----:B------:R-:W-:-:S07]  /*3930*/  FFMA R158, R91, R90, R65 ;  /* 0x0000005a5b9e7223 */ /* 0x000fce0000000041 */
.L_x_187:
[----:B------:R-:W-:Y:S05]  /*3940*/  BSYNC B0 ;  /* 0x0000000000007941 */ /* 0x000fea0003800000 */
.L_x_186:
[----:B------:R-:W0:Y:S01]  /*3950*/  LDC R92, c[0x0][0x214] ;  /* 0x00008500ff5c7b82 */ /* 0x000e220000000800 */
[----:B------:R-:W-:Y:S01]  /*3960*/  LOP3.LUT P0, RZ, R0, 0xff, RZ, 0xc0, !PT ;  /* 0x000000ff00ff7812 */ /* 0x000fe2000780c0ff */
[----:B------:R-:W-:Y:S01]  /*3970*/  UMOV UR5, 0x400 ;  /* 0x0000040000057882 */ /* 0x000fe20000000000 */
[----:B------:R-:W-:-:S04]  /*3980*/  SHF.R.U32.HI R93, RZ, 0x5, R87 ;  /* 0x00000005ff5d7819 */ /* 0x000fc80000011657 */
[----:B------:R-:W-:Y:S01]  /*3990*/  LOP3.LUT R93, R93, 0x7fffffc, RZ, 0xc0, !PT ;  /* 0x07fffffc5d5d7812 */ /* 0x000fe200078ec0ff */
[----:B------:R-:W1:Y:S06]  /*39a0*/  S2UR UR6, SR_CgaCtaId ;  /* 0x00000000000679c3 */ /* 0x000e6c0000008800 */
[----:B------:R-:W-:-:S05]  /*39b0*/  @!P0 VIADD R93, R93, 0x4 ;  /* 0x000000045d5d8836 */ /* 0x000fca0000000000 */
[----:B------:R-:W-:Y:S02]  /*39c0*/  LOP3.LUT R66, R93, R86, RZ, 0xfc, !PT ;  /* 0x000000565d427212 */ /* 0x000fe400078efcff */
[----:B0-----:R-:W-:Y:S01]  /*39d0*/  ISETP.NE.AND P0, PT, R92, 0x1, PT ;  /* 0x000000015c00780c */ /* 0x001fe20003f05270 */
[----:B-1----:R-:W-:-:S06]  /*39e0*/  ULEA UR5, UR6, UR5, 0x18 ;  /* 0x0000000506057291 */ /* 0x002fcc000f8ec03f */
[----:B------:R-:W-:Y:S02]  /*39f0*/  LEA R93, R93, UR5, 0x3 ;  /* 0x000000055d5d7c11 */ /* 0x000fe4000f8e18ff */
[----:B------:R-:W-:-:S04]  /*3a00*/  LEA R66, R66, UR5, 0x3 ;  /* 0x0000000542427c11 */ /* 0x000fc8000f8e18ff */
[----:B------:R-:W-:Y:S05]  /*3a10*/  @!P0 BRA `(.L_x_212) ;  /* 0x0000000800bc8947 */ /* 0x000fea0003800000 */
[----:B------:R-:W0:Y:S01]  /*3a20*/  SHFL.DOWN PT, R64, R157, 0x10, 0x1f ;  /* 0x0a001f009d407f89 */ /* 0x000e2200000e0000 */
[----:B------:R-:W-:Y:S01]  /*3a30*/  ISETP.NE.AND P3, PT, R84, RZ, PT ;  /* 0x000000ff5400720c */ /* 0x000fe20003f65270 */
[----:B------:R-:W-:Y:S01]  /*3a40*/  BSSY B0, `(.L_x_213) ;  /* 0x0000023000007945 */ /* 0x000fe20003800000 */
[----:B------:R-:W-:Y:S01]  /*3a50*/  LOP3.LUT P0, RZ, R86, 0x1f, R87, 0xf8, !PT ;  /* 0x0000001f56ff7812 */ /* 0x000fe2000780f857 */
[----:B------:R-:W1:Y:S01]  /*3a60*/  SHFL.DOWN PT, R65, R158, 0x10, 0x1f ;  /* 0x0a001f009e417f89 */ /* 0x000e6200000e0000 */
[----:B0-----:R-:W-:Y:S01]  /*3a70*/  FADD R64, R64, R157 ;  /* 0x0000009d40407221 */ /* 0x001fe20000000000 */
[----:B-1----:R-:W-:-:S04]  /*3a80*/  FADD R65, R65, R158 ;  /* 0x0000009e41417221 */ /* 0x002fc80000000000 */
[----:B------:R-:W0:Y:S04]  /*3a90*/  SHFL.DOWN PT, R67, R64, 0x8, 0x1f ;  /* 0x09001f0040437f89 */ /* 0x000e2800000e0000 */
        /* <DEDUP_REMOVED lines=10> */
[----:B------:R-:W-:Y:S01]  /*3b40*/  CS2R R70, SRZ ;  /* 0x0000000000467805 */ /* 0x000fe2000001ff00 */
[----:B-1----:R-:W-:-:S03]  /*3b50*/  FADD R158, R69, R158 ;  /* 0x0000009e459e7221 */ /* 0x002fc60000000000 */
[----:B------:R-:W0:Y:S04]  /*3b60*/  SHFL.DOWN PT, R64, R157, 0x1, 0x1f ;  /* 0x08201f009d407f89 */ /* 0x000e2800000e0000 */
[----:B------:R-:W1:Y:S01]  /*3b70*/  SHFL.DOWN PT, R65, R158, 0x1, 0x1f ;  /* 0x08201f009e417f89 */ /* 0x000e6200000e0000 */
[----:B0-----:R-:W-:Y:S01]  /*3b80*/  FADD R64, R157, R64 ;  /* 0x000000409d407221 */ /* 0x001fe20000000000 */
[----:B-1----:R-:W-:-:S05]  /*3b90*/  FADD R65, R158, R65 ;  /* 0x000000419e417221 */ /* 0x002fca0000000000 */
        /* <DEDUP_REMOVED lines=13> */
.L_x_214:
[----:B------:R-:W-:Y:S05]  /*3c70*/  BSYNC B0 ;  /* 0x0000000000007941 */ /* 0x000fea0003800000 */
.L_x_213:
[----:B------:R-:W-:Y:S01]  /*3c80*/  R2UR UR5, R92 ;  /* 0x000000005c0572ca */ /* 0x000fe200000e0000 */
[----:B------:R-:W-:Y:S01]  /*3c90*/  ULOP3.LUT UR12, UR4, 0x1, URZ, 0xc0, !UPT ;  /* 0x00000001040c7892 */ /* 0x000fe2000f8ec03f */
[----:B0-----:R-:W0:Y:S01]  /*3ca0*/  @!P0 LDC.64 R64, c[0x0][0x240] ;  /* 0x00009000ff408b82 */ /* 0x001e220000000a00 */
[----:B------:R-:W-:Y:S01]  /*3cb0*/  LEA.HI R67, R87, R88, RZ, 0x19 ;  /* 0x0000005857437211 */ /* 0x000fe200078fc8ff */
[----:B------:R-:W-:Y:S01]  /*3cc0*/  ULDC.64 UR14, c[0x0][0x240] ;  /* 0x00009000000e7ab9 */ /* 0x000fe20000000a00 */
[----:B------:R-:W-:-:S03]  /*3cd0*/  UIADD3 UR6, -UR12, URZ, URZ ;  /* 0x0000003f0c067290 */ /* 0x000fc6000fffe13f */
[----:B------:R-:W-:-:S05]  /*3ce0*/  IMAD R67, R67, R92, RZ ;  /* 0x0000005c43437224 */ /* 0x000fca00078e02ff */
[----:B------:R-:W-:-:S04]  /*3cf0*/  UIMAD UR5, UR5, UR11, URZ ;  /* 0x0000000b050572a4 */ /* 0x000fc8000f8e023f */
[----:B------:R-:W-:-:S06]  /*3d00*/  ULOP3.LUT UR5, UR6, UR5, URZ, 0xc0, !UPT ;  /* 0x0000000506057292 */ /* 0x000fcc000f8ec03f */
[----:B------:R-:W-:-:S04]  /*3d10*/  IADD3 R158, P3, R67, UR5, RZ ;  /* 0x00000005439e7c10 */ /* 0x000fc8000ff7e0ff */
[----:B------:R-:W-:Y:S01]  /*3d20*/  @!P0 IADD3 R66, P4, R85, R158, RZ ;  /* 0x0000009e55428210 */ /* 0x000fe20007f9e0ff */
[----:B------:R-:W-:-:S03]  /*3d30*/  IMAD.X R160, RZ, RZ, RZ, P3 ;  /* 0x000000ffffa07224 */ /* 0x000fc600018e06ff */
[----:B0-----:R-:W-:Y:S02]  /*3d40*/  @!P0 LEA R64, P3, R66, R64, 0x3 ;  /* 0x0000004042408211 */ /* 0x001fe400078618ff */
[----:B------:R-:W-:-:S04]  /*3d50*/  @!P0 LEA.HI.X.SX32 R67, R85, R160, 0x1, P4 ;  /* 0x000000a055438211 */ /* 0x000fc800020f0eff */
[----:B------:R-:W-:-:S05]  /*3d60*/  @!P0 LEA.HI.X R65, R66, R65, R67, 0x3, P3 ;  /* 0x0000004142418211 */ /* 0x000fca00018f1c43 */
[----:B------:R0:W-:Y:S01]  /*3d70*/  @!P0 STG.E.64 desc[UR8][R64.64], R70 ;  /* 0x0000004640008986 */ /* 0x0001e2000c101b08 */
[----:B------:R-:W-:-:S13]  /*3d80*/  ISETP.NE.AND P0, PT, R87, RZ, PT ;  /* 0x000000ff5700720c */ /* 0x000fda0003f05270 */
[----:B0-----:R-:W-:Y:S05]  /*3d90*/  @P0 BRA `(.L_x_215) ;  /* 0x0000000000740947 */ /* 0x001fea0003800000 */
[----:B------:R-:W-:Y:S01]  /*3da0*/  UISETP.NE.AND UP0, UPT, UR12, URZ, UPT ;  /* 0x0000003f0c00728c */ /* 0x000fe2000bf05270 */
[----:B------:R-:W0:Y:S01]  /*3db0*/  LDC.64 R64, c[0x0][0x248] ;  /* 0x00009200ff407b82 */ /* 0x000e220000000a00 */
[----:B------:R-:W-:Y:S02]  /*3dc0*/  ULOP3.LUT UR7, UR4, 0x2, URZ, 0xc0, !UPT ;  /* 0x0000000204077892 */ /* 0x000fe4000f8ec03f */
[----:B------:R-:W-:Y:S02]  /*3dd0*/  USEL UR6, UR11, URZ, UP0 ;  /* 0x0000003f0b067287 */ /* 0x000fe40008000000 */
[----:B------:R-:W-:Y:S01]  /*3de0*/  UISETP.NE.AND UP0, UPT, UR7, URZ, UPT ;  /* 0x0000003f0700728c */ /* 0x000fe2000bf05270 */
[----:B------:R-:W-:Y:S01]  /*3df0*/  UMOV UR5, 0x1 ;  /* 0x0000000100057882 */ /* 0x000fe20000000000 */
[----:B------:R-:W-:Y:S02]  /*3e00*/  USHF.R.S32.HI UR7, URZ, 0x1f, UR6 ;  /* 0x0000001f3f077899 */ /* 0x000fe40008011406 */
[----:B------:R-:W-:Y:S01]  /*3e10*/  IADD3 R66, P0, R88, UR6, RZ ;  /* 0x0000000658427c10 */ /* 0x000fe2000ff1e0ff */
[----:B------:R-:W-:-:S03]  /*3e20*/  USEL UR5, UR5, 0xffffffff, !UP0 ;  /* 0xffffffff05057887 */ /* 0x000fc6000c000000 */
[----:B------:R-:W-:-:S03]  /*3e30*/  LEA.HI.X.SX32 R67, R88, UR7, 0x1, P0 ;  /* 0x0000000758437c11 */ /* 0x000fc600080f0eff */
[----:B------:R-:W-:Y:S01]  /*3e40*/  IMAD.U32 R69, RZ, RZ, UR5 ;  /* 0x00000005ff457e24 */ /* 0x000fe2000f8e00ff */
[----:B------:R-:W-:-:S04]  /*3e50*/  USHF.R.U32.HI UR5, URZ, 0x1, UR4 ;  /* 0x000000013f057899 */ /* 0x000fc80008011604 */
[----:B------:R-:W-:Y:S01]  /*3e60*/  ULOP3.LUT UR5, UR5, 0x1, URZ, 0xc0, !UPT ;  /* 0x0000000105057892 */ /* 0x000fe2000f8ec03f */
[----:B0-----:R-:W-:-:S03]  /*3e70*/  LEA R64, P3, R66, R64, 0x2 ;  /* 0x0000004042407211 */ /* 0x001fc600078610ff */
[----:B------:R-:W-:Y:S01]  /*3e80*/  UISETP.NE.U32.AND UP0, UPT, UR5, 0x1, UPT ;  /* 0x000000010500788c */ /* 0x000fe2000bf05070 */
[----:B------:R-:W-:-:S05]  /*3e90*/  LEA.HI.X R65, R66, R65, R67, 0x2, P3 ;  /* 0x0000004142417211 */ /* 0x000fca00018f1443 */
[----:B------:R-:W-:Y:S01]  /*3ea0*/  PLOP3.LUT P0, PT, PT, PT, UP0, 0x80, 0x0 ;  /* 0x000000000000781c */ /* 0x000fe20003f0f008 */
[----:B------:R-:W-:Y:S06]  /*3eb0*/  MEMBAR.ALL.GPU ;  /* 0x0000000000007992 */ /* 0x000fec000000a000 */
[----:B------:R-:W-:-:S00]  /*3ec0*/  ERRBAR ;  /* 0x00000000000079ab */ /* 0x000fc00000000000 */
[----:B------:R-:W-:Y:S06]  /*3ed0*/  CGAERRBAR ;  /* 0x00000000000075ab */ /* 0x000fec0000000000 */
[----:B------:R0:W-:Y:S01]  /*3ee0*/  REDG.E.ADD.S32.STRONG.GPU desc[UR8][R64.64], R69 ;  /* 0x000000454000798e */ /* 0x0001e2000c10e388 */
[----:B------:R-:W-:-:S04]  /*3ef0*/  SEL R67, R92, RZ, P0 ;  /* 0x000000ff5c437207 */ /* 0x000fc80000000000 */
[----:B------:R-:W-:-:S13]  /*3f00*/  ISETP.NE.AND P0, PT, R67, -0x1, PT ;  /* 0xffffffff4300780c */ /* 0x000fda0003f05270 */
[----:B0-----:R-:W-:Y:S05]  /*3f10*/  @!P0 BRA `(.L_x_215) ;  /* 0x0000000000148947 */ /* 0x001fea0003800000 */
.L_x_216:
[----:B------:R-:W2:Y:S04]  /*3f20*/  LDG.E.STRONG.GPU R66, desc[UR8][R64.64] ;  /* 0x0000000840427981 */ /* 0x000ea8000c1ef900 */
[----:B--2---:R-:W-:Y:S01]  /*3f30*/  CCTL.IVALL ;  /* 0x00000000ff00798f */ /* 0x004fe20002000000 */
[----:B------:R-:W-:Y:S05]  /*3f40*/  YIELD ;  /* 0x0000000000007946 */ /* 0x000fea0003800000 */
[----:B------:R-:W-:-:S13]  /*3f50*/  ISETP.NE.AND P0, PT, R66, R67, PT ;  /* 0x000000434200720c */ /* 0x000fda0003f05270 */
[----:B------:R-:W-:Y:S05]  /*3f60*/  @P0 BRA `(.L_x_216) ;  /* 0xfffffffc00ec0947 */ /* 0x000fea000383ffff */
.L_x_215:
[----:B------:R-:W-:Y:S01]  /*3f70*/  ISETP.GE.AND P0, PT, R84, R92, PT ;  /* 0x0000005c5400720c */ /* 0x000fe20003f06270 */
[----:B------:R-:W-:Y:S05]  /*3f80*/  WARPSYNC.ALL ;  /* 0x0000000000007948 */ /* 0x000fea0003800000 */
[----:B------:R-:W-:Y:S01]  /*3f90*/  BAR.SYNC.DEFER_BLOCKING 0x0 ;  /* 0x0000000000007b1d */ /* 0x000fe20000010000 */
[----:B------:R-:W-:-:S05]  /*3fa0*/  IMAD.MOV.U32 R93, RZ, RZ, RZ ;  /* 0x000000ffff5d7224 */ /* 0x000fca00078e00ff */
        /* <DEDUP_REMOVED lines=10> */
[----:B------:R-:W-:-:S12]  /*4050*/  VIADD R162, R92, 0xffffffa0 ;  /* 0xffffffa05ca27836 */ /* 0x000fd80000000000 */
.L_x_221:
[----:B------:R-:W-:-:S04]  /*4060*/  IADD3 R64, P3, R157, R158, RZ ;  /* 0x0000009e9d407210 */ /* 0x000fc80007f7e0ff */
[----:B------:R-:W-:Y:S02]  /*4070*/  LEA.HI.X.SX32 R65, R157, R160, 0x1, P3 ;  /* 0x000000a09d417211 */ /* 0x000fe400018f0eff */
[----:B------:R-:W-:-:S04]  /*4080*/  LEA R68, P3, R64, UR14, 0x3 ;  /* 0x0000000e40447c11 */ /* 0x000fc8000f8618ff */
[----:B------:R-:W-:Y:S01]  /*4090*/  LEA.HI.X R69, R64, UR15, R65, 0x3, P3 ;  /* 0x0000000f40457c11 */ /* 0x000fe200098f1c41 */
[C---:B------:R-:W-:Y:S02]  /*40a0*/  VIADD R65, R157.reuse, 0x20 ;  /* 0x000000209d417836 */ /* 0x040fe40000000000 */
[----:B------:R-:W-:Y:S02]  /*40b0*/  VIADD R71, R157, 0x60 ;  /* 0x000000609d477836 */ /* 0x000fe40000000000 */
[----:B------:R-:W2:Y:S01]  /*40c0*/  LDG.E R68, desc[UR8][R68.64+0x4] ;  /* 0x0000040844447981 */ /* 0x000ea2000c1e1900 */
[----:B------:R-:W-:-:S04]  /*40d0*/  IADD3 R64, P3, R65, R158, RZ ;  /* 0x0000009e41407210 */ /* 0x000fc80007f7e0ff */
[----:B------:R-:W-:Y:S02]  /*40e0*/  LEA.HI.X.SX32 R65, R65, R160, 0x1, P3 ;  /* 0x000000a041417211 */ /* 0x000fe400018f0eff */
[----:B------:R-:W-:-:S04]  /*40f0*/  LEA R66, P3, R64, UR14, 0x3 ;  /* 0x0000000e40427c11 */ /* 0x000fc8000f8618ff */
[----:B------:R-:W-:Y:S01]  /*4100*/  LEA.HI.X R67, R64, UR15, R65, 0x3, P3 ;  /* 0x0000000f40437c11 */ /* 0x000fe200098f1c41 */
[----:B------:R-:W-:-:S04]  /*4110*/  VIADD R65, R157, 0x40 ;  /* 0x000000409d417836 */ /* 0x000fc80000000000 */
[----:B------:R-:W3:Y:S01]  /*4120*/  LDG.E R66, desc[UR8][R66.64+0x4] ;  /* 0x0000040842427981 */ /* 0x000ee2000c1e1900 */
[----:B------:R-:W-:-:S04]  /*4130*/  IADD3 R70, P3, R65, R158, RZ ;  /* 0x0000009e41467210 */ /* 0x000fc80007f7e0ff */
[----:B------:R-:W-:Y:S02]  /*4140*/  LEA.HI.X.SX32 R65, R65, R160, 0x1, P3 ;  /* 0x000000a041417211 */ /* 0x000fe400018f0eff */
[----:B------:R-:W-:-:S04]  /*4150*/  LEA R64, P3, R70, UR14, 0x3 ;  /* 0x0000000e46407c11 */ /* 0x000fc8000f8618ff */
[----:B------:R-:W-:Y:S02]  /*4160*/  LEA.HI.X R65, R70, UR15, R65, 0x3, P3 ;  /* 0x0000000f46417c11 */ /* 0x000fe400098f1c41 */
[----:B------:R-:W-:-:S03]  /*4170*/  IADD3 R159, P3, R71, R158, RZ ;  /* 0x0000009e479f7210 */ /* 0x000fc60007f7e0ff */
[----:B------:R-:W4:Y:S01]  /*4180*/  LDG.E R64, desc[UR8][R64.64+0x4] ;  /* 0x0000040840407981 */ /* 0x000f22000c1e1900 */
[----:B------:R-:W-:Y:S02]  /*4190*/  LEA.HI.X.SX32 R164, R71, R160, 0x1, P3 ;  /* 0x000000a047a47211 */ /* 0x000fe400018f0eff */
[----:B------:R-:W-:-:S04]  /*41a0*/  LEA R70, P3, R159, UR14, 0x3 ;  /* 0x0000000e9f467c11 */ /* 0x000fc8000f8618ff */
[----:B------:R-:W-:-:S05]  /*41b0*/  LEA.HI.X R71, R159, UR15, R164, 0x3, P3 ;  /* 0x0000000f9f477c11 */ /* 0x000fca00098f1ca4 */
        /* <DEDUP_REMOVED lines=8> */
.L_x_220:
[----:B------:R-:W-:Y:S05]  /*4240*/  BSYNC B1 ;  /* 0x0000000000017941 */ /* 0x000fea0003800000 */
.L_x_219:
[----:B------:R-:W-:Y:S01]  /*4250*/  IMAD.IADD R64, R92, 0x1, -R157 ;  /* 0x000000015c407824 */ /* 0x000fe200078e0a9d */
[----:B------:R-:W-:Y:S04]  /*4260*/  BSSY B1, `(.L_x_222) ;  /* 0x0000013000017945 */ /* 0x000fe80003800000 */
[----:B------:R-:W-:-:S13]  /*4270*/  ISETP.GT.AND P3, PT, R64, 0x20, PT ;  /* 0x000000204000780c */ /* 0x000fda0003f64270 */
[----:B------:R-:W-:Y:S05]  /*4280*/  @!P3 BRA `(.L_x_223) ;  /* 0x000000000040b947 */ /* 0x000fea0003800000 */
[----:B------:R-:W-:Y:S01]  /*4290*/  IADD3 R64, P0, R157, R158, RZ ;  /* 0x0000009e9d407210 */ /* 0x000fe20007f1e0ff */
[----:B------:R-:W-:-:S03]  /*42a0*/  ULDC.64 UR6, c[0x0][0x240] ;  /* 0x0000900000067ab9 */ /* 0x000fc60000000a00 */
[----:B------:R-:W-:Y:S02]  /*42b0*/  LEA.HI.X.SX32 R65, R157, R160, 0x1, P0 ;  /* 0x000000a09d417211 */ /* 0x000fe400000f0eff */
[----:B------:R-:W-:-:S04]  /*42c0*/  LEA R66, P0, R64, UR6, 0x3 ;  /* 0x0000000640427c11 */ /* 0x000fc8000f8018ff */
[----:B------:R-:W-:Y:S01]  /*42d0*/  LEA.HI.X R67, R64, UR7, R65, 0x3, P0 ;  /* 0x0000000740437c11 */ /* 0x000fe200080f1c41 */
[----:B------:R-:W-:-:S04]  /*42e0*/  VIADD R65, R157, 0x20 ;  /* 0x000000209d417836 */ /* 0x000fc80000000000 */
[----:B------:R-:W2:Y:S01]  /*42f0*/  LDG.E R66, desc[UR8][R66.64+0x4] ;  /* 0x0000040842427981 */ /* 0x000ea2000c1e1900 */
[----:B------:R-:W-:-:S04]  /*4300*/  IADD3 R68, P0, R65, R158, RZ ;  /* 0x0000009e41447210 */ /* 0x000fc80007f1e0ff */
[----:B------:R-:W-:Y:S02]  /*4310*/  LEA.HI.X.SX32 R65, R65, R160, 0x1, P0 ;  /* 0x000000a041417211 */ /* 0x000fe400000f0eff */
[----:B------:R-:W-:-:S04]  /*4320*/  LEA R64, P0, R68, UR6, 0x3 ;  /* 0x0000000644407c11 */ /* 0x000fc8000f8018ff */
[----:B------:R-:W-:-:S05]  /*4330*/  LEA.HI.X R65, R68, UR7, R65, 0x3, P0 ;  /* 0x0000000744417c11 */ /* 0x000fca00080f1c41 */
[----:B------:R-:W3:Y:S01]  /*4340*/  LDG.E R64, desc[UR8][R64.64+0x4] ;  /* 0x0000040840407981 */ /* 0x000ee2000c1e1900 */
[----:B------:R-:W-:Y:S01]  /*4350*/  PLOP3.LUT P0, PT, PT, PT, PT, 0x8, 0x0 ;  /* 0x000000000000781c */ /* 0x000fe20003f0e170 */
[----:B------:R-:W-:Y:S02]  /*4360*/  VIADD R157, R157, 0x40 ;  /* 0x000000409d9d7836 */ /* 0x000fe40000000000 */
[----:B--2---:R-:W-:-:S04]  /*4370*/  FADD R93, R93, R66 ;  /* 0x000000425d5d7221 */ /* 0x004fc80000000000 */
[----:B---3--:R-:W-:-:S07]  /*4380*/  FADD R93, R93, R64 ;  /* 0x000000405d5d7221 */ /* 0x008fce0000000000 */
.L_x_223:
[----:B------:R-:W-:Y:S05]  /*4390*/  BSYNC B1 ;  /* 0x0000000000017941 */ /* 0x000fea0003800000 */
.L_x_222:
[----:B------:R-:W-:-:S13]  /*43a0*/  ISETP.LT.OR P0, PT, R157, R92, P0 ;  /* 0x0000005c9d00720c */ /* 0x000fda0000701670 */
[----:B------:R-:W-:Y:S05]  /*43b0*/  @!P0 BRA `(.L_x_218) ;  /* 0x00000000001c8947 */ /* 0x000fea0003800000 */
[----:B------:R-:W-:Y:S01]  /*43c0*/  IADD3 R158, P0, R157, R158, RZ ;  /* 0x0000009e9d9e7210 */ /* 0x000fe20007f1e0ff */
[----:B------:R-:W-:-:S03]  /*43d0*/  ULDC.64 UR6, c[0x0][0x240] ;  /* 0x0000900000067ab9 */ /* 0x000fc60000000a00 */
[----:B------:R-:W-:Y:S02]  /*43e0*/  LEA.HI.X.SX32 R65, R157, R160, 0x1, P0 ;  /* 0x000000a09d417211 */ /* 0x000fe400000f0eff */
[----:B------:R-:W-:-:S04]  /*43f0*/  LEA R64, P0, R158, UR6, 0x3 ;  /* 0x000000069e407c11 */ /* 0x000fc8000f8018ff */
[----:B------:R-:W-:-:S05]  /*4400*/  LEA.HI.X R65, R158, UR7, R65, 0x3, P0 ;  /* 0x000000079e417c11 */ /* 0x000fca00080f1c41 */
[----:B------:R-:W2:Y:S02]  /*4410*/  LDG.E R64, desc[UR8][R64.64+0x4] ;  /* 0x0000040840407981 */ /* 0x000ea4000c1e1900 */
[----:B--2---:R-:W-:-:S07]  /*4420*/  FADD R93, R93, R64 ;  /* 0x000000405d5d7221 */ /* 0x004fce0000000000 */
.L_x_218:
[----:B------:R-:W-:Y:S05]  /*4430*/  BSYNC B0 ;  /* 0x0000000000007941 */ /* 0x000fea0003800000 */
.L_x_217:
[----:B------:R-:W0:Y:S01]  /*4440*/  SHFL.BFLY PT, R64, R93, 0x1, 0x1f ;  /* 0x0c201f005d407f89 */ /* 0x000e2200000e0000 */
[----:B------:R-:W-:-:S04]  /*4450*/  UIADD3 UR4, UR4, 0x1, URZ ;  /* 0x0000000104047890 */ /* 0x000fc8000fffe03f */
[----:B------:R-:W-:Y:S01]  /*4460*/  ULOP3.LUT UR4, UR4, 0x3, URZ, 0xc0, !UPT ;  /* 0x0000000304047892 */ /* 0x000fe2000f8ec03f */
[----:B0-----:R-:W-:-:S05]  /*4470*/  FADD R64, R64, R93 ;  /* 0x0000005d40407221 */ /* 0x001fca0000000000 */
[----:B------:R-:W0:Y:S02]  /*4480*/  SHFL.BFLY PT, R65, R64, 0x2, 0x1f ;  /* 0x0c401f0040417f89 */ /* 0x000e2400000e0000 */
[----:B0-----:R-:W-:-:S05]  /*4490*/  FADD R65, R64, R65 ;  /* 0x0000004140417221 */ /* 0x001fca0000000000 */
[----:B------:R-:W0:Y:S02]  /*44a0*/  SHFL.BFLY PT, R66, R65, 0x4, 0x1f ;  /* 0x0c801f0041427f89 */ /* 0x000e2400000e0000 */
[----:B0-----:R-:W-:-:S05]  /*44b0*/  FADD R66, R65, R66 ;  /* 0x0000004241427221 */ /* 0x001fca0000000000 */
[----:B------:R-:W0:Y:S02]  /*44c0*/  SHFL.BFLY PT, R67, R66, 0x8, 0x1f ;  /* 0x0d001f0042437f89 */ /* 0x000e2400000e0000 */
[----:B0-----:R-:W-:-:S05]  /*44d0*/  FADD R67, R66, R67 ;  /* 0x0000004342437221 */ /* 0x001fca0000000000 */
[----:B------:R-:W0:Y:S02]  /*44e0*/  SHFL.BFLY PT, R70, R67, 0x10, 0x1f ;  /* 0x0e001f0043467f89 */ /* 0x000e2400000e0000 */
[----:B0-----:R-:W-:Y:S01]  /*44f0*/  FADD R70, R67, R70 ;  /* 0x0000004643467221 */ /* 0x001fe20000000000 */
[----:B------:R-:W-:Y:S06]  /*4500*/  BRA `(.L_x_224) ;  /* 0x00000000007c7947 */ /* 0x000fec0003800000 */
.L_x_212:
[----:B------:R-:W0:Y:S01]  /*4510*/  SHFL.DOWN PT, R64, R157, 0x10, 0x1f ;  /* 0x0a001f009d407f89 */ /* 0x000e2200000e0000 */
[----:B------:R-:W-:-:S03]  /*4520*/  ISETP.NE.AND P0, PT, R84, RZ, PT ;  /* 0x000000ff5400720c */ /* 0x000fc60003f05270 */
        /* <DEDUP_REMOVED lines=18> */
[----:B-1----:R-:W-:-:S05]  /*4650*/  FADD R65, R158, R65 ;  /* 0x000000419e417221 */ /* 0x002fca0000000000 */
[----:B------:R-:W-:Y:S01]  /*4660*/  @!P0 STS.64 [R66], R64 ;  /* 0x0000004042008388 */ /* 0x000fe20000000a00 */
[----:B------:R-:W-:Y:S06]  /*4670*/  BAR.SYNC.DEFER_BLOCKING 0x0 ;  /* 0x0000000000007b1d */ /* 0x000fec0000010000 */
[----:B------:R-:W0:Y:S04]  /*4680*/  LDS R67, [R93+0x4] ;  /* 0x000004005d437984 */ /* 0x000e280000000800 */
[----:B------:R-:W1:Y:S04]  /*4690*/  LDS R70, [R93+0xc] ;  /* 0x00000c005d467984 */ /* 0x000e680000000800 */
[----:B------:R-:W2:Y:S04]  /*46a0*/  LDS R68, [R93+0x14] ;  /* 0x000014005d447984 */ /* 0x000ea80000000800 */
[----:B------:R-:W3:Y:S01]  /*46b0*/  LDS R160, [R93+0x1c] ;  /* 0x00001c005da07984 */ /* 0x000ee20000000800 */
[----:B0-----:R-:W-:-:S04]  /*46c0*/  FADD R67, RZ, R67 ;  /* 0x00000043ff437221 */ /* 0x001fc80000000000 */
[----:B-1----:R-:W-:-:S04]  /*46d0*/  FADD R67, R67, R70 ;  /* 0x0000004643437221 */ /* 0x002fc80000000000 */
[----:B--2---:R-:W-:-:S04]  /*46e0*/  FADD R67, R67, R68 ;  /* 0x0000004443437221 */ /* 0x004fc80000000000 */
[----:B---3--:R-:W-:-:S07]  /*46f0*/  FADD R70, R67, R160 ;  /* 0x000000a043467221 */ /* 0x008fce0000000000 */
.L_x_224:
[----:B------:R-:W-:Y:S04]  /*4700*/  BSSY B0, `(.L_x_225) ;  /* 0x00001aa000007945 */ /* 0x000fe80003800000 */
        /* <DEDUP_REMOVED lines=15> */
.L_x_228:
        /* <DEDUP_REMOVED lines=28> */
.L_x_229:
[----:B------:R-:W-:Y:S05]  /*49c0*/  BSYNC B1 ;  /* 0x0000000000017941 */ /* 0x000fea0003800000 */
.L_x_227:
[C---:B-----5:R-:W-:Y:S01]  /*49d0*/  PRMT R69, R65.reuse, 0x7632, R69 ;  /* 0x0000763241457816 */ /* 0x060fe20000000045 */
[----:B------:R-:W-:Y:S02]  /*49e0*/  IMAD.U32 R65, R65, 0x10000, RZ ;  /* 0x0001000041417824 */ /* 0x000fe400078e00ff */
[-C--:B------:R-:W-:Y:S01]  /*49f0*/  FFMA R68, R151, -R70.reuse, R150 ;  /* 0x8000004697447223 */ /* 0x080fe20000000096 */
[-C--:B------:R-:W-:Y:S01]  /*4a00*/  FFMA R160, R149, -R70.reuse, R148 ;  /* 0x8000004695a07223 */ /* 0x080fe20000000094 */
[----:B------:R-:W-:Y:S01]  /*4a10*/  SHF.L.U64.HI R158, R157, 0x1, R158 ;  /* 0x000000019d9e7819 */ /* 0x000fe2000001029e */
[----:B------:R-:W-:Y:S02]  /*4a20*/  IMAD.U32 R69, R69, 0x10000, RZ ;  /* 0x0001000045457824 */ /* 0x000fe400078e00ff */
[-C--:B------:R-:W-:Y:S01]  /*4a30*/  FFMA R65, R68, R89.reuse, R65 ;  /* 0x0000005944417223 */ /* 0x080fe20000000041 */
[----:B------:R-:W-:Y:S01]  /*4a40*/  FFMA R68, R147, -R70, R146 ;  /* 0x8000004693447223 */ /* 0x000fe20000000092 */
[----:B------:R-:W-:Y:S01]  /*4a50*/  BSSY B1, `(.L_x_230) ;  /* 0x0000038000017945 */ /* 0x000fe20003800000 */
[----:B------:R-:W-:Y:S01]  /*4a60*/  FFMA R160, R160, R89, R69 ;  /* 0x00000059a0a07223 */ /* 0x000fe20000000045 */
[----:B------:R-:W-:Y:S01]  /*4a70*/  IMAD.U32 R69, R66, 0x10000, RZ ;  /* 0x0001000042457824 */ /* 0x000fe200078e00ff */
[----:B------:R-:W-:-:S03]  /*4a80*/  F2FP.BF16.F32.PACK_AB R65, RZ, R65 ;  /* 0x00000041ff41723e */ /* 0x000fc600000010ff */
[----:B------:R-:W-:Y:S01]  /*4a90*/  FFMA R69, R68, R89, R69 ;  /* 0x0000005944457223 */ /* 0x000fe20000000045 */
[----:B------:R-:W-:Y:S02]  /*4aa0*/  PRMT R68, R66, 0x7632, R68 ;  /* 0x0000763242447816 */ /* 0x000fe40000000044 */
[----:B------:R-:W-:Y:S02]  /*4ab0*/  F2FP.BF16.F32.PACK_AB R160, RZ, R160 ;  /* 0x000000a0ffa0723e */ /* 0x000fe400000010ff */
[----:B------:R-:W-:Y:S01]  /*4ac0*/  F2FP.BF16.F32.PACK_AB R66, RZ, R69 ;  /* 0x00000045ff42723e */ /* 0x000fe200000010ff */
[----:B------:R-:W-:Y:S02]  /*4ad0*/  IMAD.U32 R69, R68, 0x10000, RZ ;  /* 0x0001000044457824 */ /* 0x000fe400078e00ff */
[----:B------:R-:W-:-:S04]  /*4ae0*/  FFMA R68, R145, -R70, R144 ;  /* 0x8000004691447223 */ /* 0x000fc80000000090 */
[----:B------:R-:W-:Y:S01]  /*4af0*/  FFMA R93, R68, R89, R69 ;  /* 0x00000059445d7223 */ /* 0x000fe20000000045 */
[----:B------:R-:W-:Y:S02]  /*4b00*/  IMAD.U32 R69, R67, 0x10000, RZ ;  /* 0x0001000043457824 */ /* 0x000fe400078e00ff */
[----:B------:R-:W-:Y:S02]  /*4b10*/  FFMA R68, R143, -R70, R142 ;  /* 0x800000468f447223 */ /* 0x000fe4000000008e */
[----:B------:R-:W-:Y:S02]  /*4b20*/  F2FP.BF16.F32.PACK_AB R93, RZ, R93 ;  /* 0x0000005dff5d723e */ /* 0x000fe400000010ff */
[----:B------:R-:W-:Y:S01]  /*4b30*/  FFMA R69, R68, R89, R69 ;  /* 0x0000005944457223 */ /* 0x000fe20000000045 */
[----:B------:R-:W-:-:S04]  /*4b40*/  PRMT R68, R67, 0x7632, R68 ;  /* 0x0000763243447816 */ /* 0x000fc80000000044 */
[----:B------:R-:W-:Y:S01]  /*4b50*/  F2FP.BF16.F32.PACK_AB R67, RZ, R69 ;  /* 0x00000045ff43723e */ /* 0x000fe200000010ff */
[----:B------:R-:W-:Y:S02]  /*4b60*/  IMAD.U32 R159, R68, 0x10000, RZ ;  /* 0x00010000449f7824 */ /* 0x000fe400078e00ff */
[----:B------:R-:W-:Y:S01]  /*4b70*/  FFMA R68, R141, -R70, R140 ;  /* 0x800000468d447223 */ /* 0x000fe2000000008c */
[----:B------:R-:W-:-:S03]  /*4b80*/  IMAD.U32 R69, R64, 0x10000, RZ ;  /* 0x0001000040457824 */ /* 0x000fc600078e00ff */
[----:B------:R-:W-:Y:S01]  /*4b90*/  FFMA R159, R68, R89, R159 ;  /* 0x00000059449f7223 */ /* 0x000fe2000000009f */
[----:B------:R-:W-:Y:S01]  /*4ba0*/  PRMT R68, R64, 0x7632, R68 ;  /* 0x0000763240447816 */ /* 0x000fe20000000044 */
[----:B------:R-:W-:-:S03]  /*4bb0*/  FFMA R64, R155, -R70, R154 ;  /* 0x800000469b407223 */ /* 0x000fc6000000009a */
[----:B------:R-:W-:Y:S01]  /*4bc0*/  F2FP.BF16.F32.PACK_AB R159, RZ, R159 ;  /* 0x0000009fff9f723e */ /* 0x000fe200000010ff */
[----:B------:R-:W-:Y:S02]  /*4bd0*/  IMAD.U32 R161, R68, 0x10000, RZ ;  /* 0x0001000044a17824 */ /* 0x000fe400078e00ff */
[----:B------:R-:W-:Y:S01]  /*4be0*/  FFMA R68, R153, -R70, R152 ;  /* 0x8000004699447223 */ /* 0x000fe20000000098 */
[----:B------:R-:W-:-:S03]  /*4bf0*/  FFMA R64, R64, R89, R69 ;  /* 0x0000005940407223 */ /* 0x000fc60000000045 */
[----:B------:R-:W-:Y:S02]  /*4c00*/  FFMA R161, R68, R89, R161 ;  /* 0x0000005944a17223 */ /* 0x000fe400000000a1 */
[----:B------:R-:W0:Y:S01]  /*4c10*/  LDC.64 R68, c[0x0][0x278] ;  /* 0x00009e00ff447b82 */ /* 0x000e220000000a00 */
[----:B------:R-:W-:Y:S02]  /*4c20*/  F2FP.BF16.F32.PACK_AB R64, RZ, R64 ;  /* 0x00000040ff40723e */ /* 0x000fe400000010ff */
[----:B------:R-:W-:Y:S02]  /*4c30*/  F2FP.BF16.F32.PACK_AB R161, RZ, R161 ;  /* 0x000000a1ffa1723e */ /* 0x000fe400000010ff */
[----:B0-----:R-:W-:-:S04]  /*4c40*/  LEA R164, P3, R157, R68, 0x1 ;  /* 0x000000449da47211 */ /* 0x001fc800078608ff */
[----:B------:R-:W-:Y:S01]  /*4c50*/  LOP3.LUT P0, RZ, R164, 0xf, RZ, 0xc0, !PT ;  /* 0x0000000fa4ff7812 */ /* 0x000fe2000780c0ff */
[----:B------:R-:W-:-:S03]  /*4c60*/  IMAD.X R165, R158, 0x1, R69, P3 ;  /* 0x000000019ea57824 */ /* 0x000fc600018e0645 */
[----:B------:R-:W-:-:S13]  /*4c70*/  ISETP.LT.U32.OR P0, PT, R7, 0x8, P0 ;  /* 0x000000080700780c */ /* 0x000fda0000701470 */
[----:B------:R-:W-:Y:S02]  /*4c80*/  @!P0 PRMT R67, R67, 0x5410, R159 ;  /* 0x0000541043438816 */ /* 0x000fe4000000009f */
[----:B------:R-:W-:Y:S02]  /*4c90*/  @!P0 PRMT R66, R66, 0x5410, R93 ;  /* 0x0000541042428816 */ /* 0x000fe4000000005d */
[----:B------:R-:W-:Y:S02]  /*4ca0*/  @!P0 PRMT R65, R65, 0x5410, R160 ;  /* 0x0000541041418816 */ /* 0x000fe400000000a0 */
[----:B------:R-:W-:-:S05]  /*4cb0*/  @!P0 PRMT R64, R64, 0x5410, R161 ;  /* 0x0000541040408816 */ /* 0x000fca00000000a1 */
[----:B------:R0:W-:Y:S01]  /*4cc0*/  @!P0 STG.E.128 desc[UR8][R164.64], R64 ;  /* 0x00000040a4008986 */ /* 0x0001e2000c101d08 */
[----:B------:R-:W-:Y:S05]  /*4cd0*/  @!P0 BRA `(.L_x_231) ;  /* 0x00000000003c8947 */ /* 0x000fea0003800000 */
[C---:B------:R-:W-:Y:S01]  /*4ce0*/  ISETP.NE.AND P5, PT, R7.reuse, RZ, PT ;  /* 0x000000ff0700720c */ /* 0x040fe20003fa5270 */
[----:B------:R1:W-:Y:S01]  /*4cf0*/  @P1 STG.E.U16 desc[UR8][R164.64+0xe], R159 ;  /* 0x00000e9fa4001986 */ /* 0x0003e2000c101508 */
[C---:B------:R-:W-:Y:S02]  /*4d00*/  ISETP.GE.U32.AND P4, PT, R7.reuse, 0x2, PT ;  /* 0x000000020700780c */ /* 0x040fe40003f86070 */
[C---:B------:R-:W-:Y:S02]  /*4d10*/  ISETP.GE.U32.AND P3, PT, R7.reuse, 0x3, PT ;  /* 0x000000030700780c */ /* 0x040fe40003f66070 */
[C---:B------:R-:W-:Y:S02]  /*4d20*/  ISETP.GE.U32.AND P0, PT, R7.reuse, 0x4, PT ;  /* 0x000000040700780c */ /* 0x040fe40003f06070 */
[----:B------:R-:W-:-:S05]  /*4d30*/  ISETP.GE.U32.AND P6, PT, R7, 0x7, PT ;  /* 0x000000070700780c */ /* 0x000fca0003fc6070 */
[----:B------:R1:W-:Y:S01]  /*4d40*/  @P5 STG.E.U16 desc[UR8][R164.64], R64 ;  /* 0x00000040a4005986 */ /* 0x0003e2000c101508 */
[----:B------:R-:W-:-:S03]  /*4d50*/  ISETP.GE.U32.AND P5, PT, R7, 0x6, PT ;  /* 0x000000060700780c */ /* 0x000fc60003fa6070 */
[----:B------:R1:W-:Y:S01]  /*4d60*/  @P4 STG.E.U16 desc[UR8][R164.64+0x2], R161 ;  /* 0x000002a1a4004986 */ /* 0x0003e2000c101508 */
[----:B------:R-:W-:-:S03]  /*4d70*/  ISETP.GE.U32.AND P4, PT, R7, 0x5, PT ;  /* 0x000000050700780c */ /* 0x000fc60003f86070 */
[----:B------:R1:W-:Y:S04]  /*4d80*/  @P3 STG.E.U16 desc[UR8][R164.64+0x4], R65 ;  /* 0x00000441a4003986 */ /* 0x0003e8000c101508 */
[----:B------:R1:W-:Y:S04]  /*4d90*/  @P0 STG.E.U16 desc[UR8][R164.64+0x6], R160 ;  /* 0x000006a0a4000986 */ /* 0x0003e8000c101508 */
[----:B------:R1:W-:Y:S04]  /*4da0*/  @P5 STG.E.U16 desc[UR8][R164.64+0xa], R93 ;  /* 0x00000a5da4005986 */ /* 0x0003e8000c101508 */
[----:B------:R1:W-:Y:S04]  /*4db0*/  @P4 STG.E.U16 desc[UR8][R164.64+0x8], R66 ;  /* 0x00000842a4004986 */ /* 0x0003e8000c101508 */
[----:B------:R1:W-:Y:S02]  /*4dc0*/  @P6 STG.E.U16 desc[UR8][R164.64+0xc], R67 ;  /* 0x00000c43a4006986 */ /* 0x0003e4000c101508 */
.L_x_231:
[----:B------:R-:W-:Y:S05]  /*4dd0*/  BSYNC B1 ;  /* 0x0000000000017941 */ /* 0x000fea0003800000 */
.L_x_230:
        /* <DEDUP_REMOVED lines=11> */
[----:B------:R-:W5:Y:S01]  /*4e90*/  LDG.E.128 R64, desc[UR8][R64.64] ;  /* 0x0000000840407981 */ /* 0x000f62000c1e1d00 */
[----:B------:R-:W-:Y:S05]  /*4ea0*/  BRA `(.L_x_234) ;  /* 0x0000000000707947 */ /* 0x000fea0003800000 */
.L_x_233:
[C---:B------:R-:W-:Y:S02]  /*4eb0*/  ISETP.GT.U32.AND P3, PT, R6.reuse, 0x1, PT ;  /* 0x000000010600780c */ /* 0x040fe40003f64070 */
[C---:B------:R-:W-:Y:S02]  /*4ec0*/  ISETP.GT.U32.AND P5, PT, R6.reuse, 0x3, PT ;  /* 0x000000030600780c */ /* 0x040fe40003fa4070 */
[C---:B------:R-:W-:Y:S02]  /*4ed0*/  ISETP.GT.U32.AND P6, PT, R6.reuse, 0x2, PT ;  /* 0x000000020600780c */ /* 0x040fe40003fc4070 */
[C---:B------:R-:W-:Y:S02]  /*4ee0*/  ISETP.GT.U32.AND P0, PT, R6.reuse, 0x4, PT ;  /* 0x000000040600780c */ /* 0x040fe40003f04070 */
[----:B------:R-:W-:-:S05]  /*4ef0*/  ISETP.GT.U32.AND P4, PT, R6, 0x5, PT ;  /* 0x000000050600780c */ /* 0x000fca0003f84070 */
        /* <DEDUP_REMOVED lines=8> */
[----:B------:R-:W-:Y:S02]  /*4f80*/  ISETP.NE.AND P6, PT, R6, RZ, PT ;  /* 0x000000ff0600720c */ /* 0x000fe40003fc5270 */
[----:B------:R-:W-:Y:S02]  /*4f90*/  @!P0 PRMT R159, RZ, 0x7610, R159 ;  /* 0x00007610ff9f8816 */ /* 0x000fe4000000009f */
[----:B------:R-:W-:Y:S02]  /*4fa0*/  @!P4 PRMT R66, RZ, 0x7610, R66 ;  /* 0x00007610ff42c816 */ /* 0x000fe40000000042 */
[----:B------:R-:W-:Y:S02]  /*4fb0*/  @!P3 PRMT R67, RZ, 0x7610, R67 ;  /* 0x00007610ff43b816 */ /* 0x000fe40000000043 */
[----:B------:R-:W4:Y:S01]  /*4fc0*/  @P0 LDG.E.U16 R159, desc[UR8][R64.64+0x8] ;  /* 0x00000808409f0981 */ /* 0x000f22000c1e1500 */
[----:B------:R-:W-:-:S03]  /*4fd0*/  @!P5 PRMT R165, RZ, 0x7610, R165 ;  /* 0x00007610ffa5d816 */ /* 0x000fc600000000a5 */
[----:B------:R-:W4:Y:S04]  /*4fe0*/  @P4 LDG.E.U16 R66, desc[UR8][R64.64+0xa] ;  /* 0x00000a0840424981 */ /* 0x000f28000c1e1500 */
[----:B------:R-:W2:Y:S04]  /*4ff0*/  @P6 LDG.E.U16 R164, desc[UR8][R64.64] ;  /* 0x0000000840a46981 */ /* 0x000ea8000c1e1500 */
[----:B------:R-:W5:Y:S04]  /*5000*/  @P3 LDG.E.U16 R67, desc[UR8][R64.64+0xc] ;  /* 0x00000c0840433981 */ /* 0x000f68000c1e1500 */
[----:B------:R3:W5:Y:S02]  /*5010*/  @P5 LDG.E.U16 R165, desc[UR8][R64.64+0xe] ;  /* 0x00000e0840a55981 */ /* 0x000764000c1e1500 */
[----:B---3--:R-:W-:-:S02]  /*5020*/  PRMT R65, R158, 0x5410, R93 ;  /* 0x000054109e417816 */ /* 0x008fc4000000005d */
[----:B----4-:R-:W-:Y:S02]  /*5030*/  PRMT R66, R159, 0x5410, R66 ;  /* 0x000054109f427816 */ /* 0x010fe40000000042 */
[----:B------:R-:W-:-:S04]  /*5040*/  @!P6 PRMT R164, RZ, 0x7610, R164 ;  /* 0x00007610ffa4e816 */ /* 0x000fc800000000a4 */
[----:B--2---:R-:W-:Y:S02]  /*5050*/  PRMT R64, R164, 0x5410, R157 ;  /* 0x00005410a4407816 */ /* 0x004fe4000000009d */
[----:B-----5:R-:W-:-:S07]  /*5060*/  PRMT R67, R67, 0x5410, R165 ;  /* 0x0000541043437816 */ /* 0x020fce00000000a5 */
.L_x_234:
[----:B------:R-:W-:Y:S05]  /*5070*/  BSYNC B1 ;  /* 0x0000000000017941 */ /* 0x000fea0003800000 */
.L_x_232:
[----:B-----5:R-:W-:Y:S02]  /*5080*/  IMAD.U32 R93, R65, 0x10000, RZ ;  /* 0x00010000415d7824 */ /* 0x020fe400078e00ff */
[-C--:B------:R-:W-:Y:S01]  /*5090*/  FFMA R158, R135, -R70.reuse, R134 ;  /* 0x80000046879e7223 */ /* 0x080fe20000000086 */
[----:B------:R-:W-:Y:S02]  /*50a0*/  IMAD.U32 R157, R66, 0x10000, RZ ;  /* 0x00010000429d7824 */ /* 0x000fe400078e00ff */
[----:B------:R-:W-:Y:S01]  /*50b0*/  FFMA R164, R137, -R70, R136 ;  /* 0x8000004689a47223 */ /* 0x000fe20000000088 */
[----:B------:R-:W-:Y:S02]  /*50c0*/  IMAD.U32 R159, R67, 0x10000, RZ ;  /* 0x00010000439f7824 */ /* 0x000fe400078e00ff */
[--C-:B------:R-:W-:Y:S01]  /*50d0*/  FFMA R158, R158, R89, R93.reuse ;  /* 0x000000599e9e7223 */ /* 0x100fe2000000005d */
[----:B------:R-:W-:Y:S01]  /*50e0*/  PRMT R93, R65, 0x7632, R93 ;  /* 0x00007632415d7816 */ /* 0x000fe2000000005d */
[----:B------:R-:W-:Y:S03]  /*50f0*/  BSSY B1, `(.L_x_235) ;  /* 0x0000038000017945 */ /* 0x000fe60003800000 */
[----:B------:R-:W-:Y:S01]  /*5100*/  F2FP.BF16.F32.PACK_AB R65, RZ, R158 ;  /* 0x0000009eff41723e */ /* 0x000fe200000010ff */
[----:B------:R-:W-:-:S02]  /*5110*/  IMAD.U32 R93, R93, 0x10000, RZ ;  /* 0x000100005d5d7824 */ /* 0x000fc400078e00ff */
[----:B------:R-:W-:-:S04]  /*5120*/  FFMA R158, R133, -R70, R132 ;  /* 0x80000046859e7223 */ /* 0x000fc80000000084 */
[----:B------:R-:W-:Y:S01]  /*5130*/  FFMA R93, R158, R89, R93 ;  /* 0x000000599e5d7223 */ /* 0x000fe2000000005d */
[----:B------:R-:W-:-:S04]  /*5140*/  FFMA R158, R131, -R70, R130 ;  /* 0x80000046839e7223 */ /* 0x000fc80000000082 */
[--C-:B------:R-:W-:Y:S01]  /*5150*/  FFMA R158, R158, R89, R157.reuse ;  /* 0x000000599e9e7223 */ /* 0x100fe2000000009d */
[----:B------:R-:W-:Y:S02]  /*5160*/  PRMT R157, R66, 0x7632, R157 ;  /* 0x00007632429d7816 */ /* 0x000fe4000000009d */
[----:B------:R-:W-:Y:S02]  /*5170*/  F2FP.BF16.F32.PACK_AB R93, RZ, R93 ;  /* 0x0000005dff5d723e */ /* 0x000fe400000010ff */
[----:B------:R-:W-:Y:S01]  /*5180*/  F2FP.BF16.F32.PACK_AB R66, RZ, R158 ;  /* 0x0000009eff42723e */ /* 0x000fe200000010ff */
[----:B------:R-:W-:Y:S02]  /*5190*/  IMAD.U32 R157, R157, 0x10000, RZ ;  /* 0x000100009d9d7824 */ /* 0x000fe400078e00ff */
[----:B------:R-:W-:-:S04]  /*51a0*/  FFMA R158, R129, -R70, R128 ;  /* 0x80000046819e7223 */ /* 0x000fc80000000080 */
[----:B------:R-:W-:Y:S01]  /*51b0*/  FFMA R157, R158, R89, R157 ;  /* 0x000000599e9d7223 */ /* 0x000fe2000000009d */
[----:B------:R-:W-:-:S04]  /*51c0*/  FFMA R158, R127, -R70, R126 ;  /* 0x800000467f9e7223 */ /* 0x000fc8000000007e */
[----:B------:R-:W-:Y:S01]  /*51d0*/  FFMA R159, R158, R89, R159 ;  /* 0x000000599e9f7223 */ /* 0x000fe2000000009f */
[----:B------:R-:W-:Y:S02]  /*51e0*/  PRMT R158, R67, 0x7632, R158 ;  /* 0x00007632439e7816 */ /* 0x000fe4000000009e */
[----:B------:R-:W-:Y:S02]  /*51f0*/  F2FP.BF16.F32.PACK_AB R157, RZ, R157 ;  /* 0x0000009dff9d723e */ /* 0x000fe400000010ff */
[----:B------:R-:W-:Y:S01]  /*5200*/  F2FP.BF16.F32.PACK_AB R67, RZ, R159 ;  /* 0x0000009fff43723e */ /* 0x000fe200000010ff */
[----:B------:R-:W-:Y:S02]  /*5210*/  IMAD.U32 R159, R158, 0x10000, RZ ;  /* 0x000100009e9f7824 */ /* 0x000fe400078e00ff */
[----:B------:R-:W-:-:S04]  /*5220*/  FFMA R158, R125, -R70, R124 ;  /* 0x800000467d9e7223 */ /* 0x000fc8000000007c */
[--C-:B------:R-:W-:Y:S01]  /*5230*/  FFMA R158, R158, R89, R159.reuse ;  /* 0x000000599e9e7223 */ /* 0x100fe2000000009f */
[C---:B------:R-:W-:Y:S01]  /*5240*/  PRMT R159, R64.reuse, 0x7632, R159 ;  /* 0x00007632409f7816 */ /* 0x040fe2000000009f */
[----:B------:R-:W-:-:S03]  /*5250*/  IMAD.U32 R64, R64, 0x10000, RZ ;  /* 0x0001000040407824 */ /* 0x000fc600078e00ff */
[----:B------:R-:W-:Y:S01]  /*5260*/  F2FP.BF16.F32.PACK_AB R158, RZ, R158 ;  /* 0x0000009eff9e723e */ /* 0x000fe200000010ff */
[----:B------:R-:W-:-:S04]  /*5270*/  IMAD.U32 R159, R159, 0x10000, RZ ;  /* 0x000100009f9f7824 */ /* 0x000fc800078e00ff */
[----:B------:R-:W-:Y:S01]  /*5280*/  FFMA R159, R164, R89, R159 ;  /* 0x00000059a49f7223 */ /* 0x000fe2000000009f */
[C---:B------:R-:W-:Y:S01]  /*5290*/  SHF.L.U64.HI R164, R160.reuse, 0x1, R161 ;  /* 0x00000001a0a47819 */ /* 0x040fe200000102a1 */
[----:B------:R-:W-:Y:S01]  /*52a0*/  FFMA R161, R139, -R70, R138 ;  /* 0x800000468ba17223 */ /* 0x000fe2000000008a */
[----:B------:R-:W-:Y:S02]  /*52b0*/  LEA R160, P3, R160, R68, 0x1 ;  /* 0x00000044a0a07211 */ /* 0x000fe400078608ff */
[----:B------:R-:W-:Y:S01]  /*52c0*/  F2FP.BF16.F32.PACK_AB R159, RZ, R159 ;  /* 0x0000009fff9f723e */ /* 0x000fe200000010ff */
[----:B------:R-:W-:Y:S01]  /*52d0*/  FFMA R64, R161, R89, R64 ;  /* 0x00000059a1407223 */ /* 0x000fe20000000040 */
[----:B------:R-:W-:Y:S01]  /*52e0*/  LOP3.LUT P0, RZ, R160, 0xf, RZ, 0xc0, !PT ;  /* 0x0000000fa0ff7812 */ /* 0x000fe2000780c0ff */
[----:B------:R-:W-:-:S03]  /*52f0*/  IMAD.X R161, R164, 0x1, R69, P3 ;  /* 0x00000001a4a17824 */ /* 0x000fc600018e0645 */
[----:B------:R-:W-:Y:S02]  /*5300*/  ISETP.LT.U32.OR P0, PT, R6, 0x8, P0 ;  /* 0x000000080600780c */ /* 0x000fe40000701470 */
[----:B------:R-:W-:-:S11]  /*5310*/  F2FP.BF16.F32.PACK_AB R64, RZ, R64 ;  /* 0x00000040ff40723e */ /* 0x000fd600000010ff */
        /* <DEDUP_REMOVED lines=21> */
.L_x_236:
[----:B------:R-:W-:Y:S05]  /*5470*/  BSYNC B1 ;  /* 0x0000000000017941 */ /* 0x000fea0003800000 */
.L_x_235:
[----:B------:R-:W-:-:S13]  /*5480*/  ISETP.GE.AND P0, PT, R81, UR10, PT ;  /* 0x0000000a51007c0c */ /* 0x000fda000bf06270 */
[----:B------:R-:W-:Y:S05]  /*5490*/  @P0 BRA `(.L_x_226) ;  /* 0x0000000c00400947 */ /* 0x000fea0003800000 */
[----:B01----:R-:W-:Y:S01]  /*54a0*/  IMAD R160, R156, UR10, R81 ;  /* 0x0000000a9ca07c24 */ /* 0x003fe2000f8e0251 */
[----:B------:R-:W-:Y:S01]  /*54b0*/  BSSY B1, `(.L_x_237) ;  /* 0x0000026000017945 */ /* 0x000fe20003800000 */
[----:B------:R-:W-:Y:S02]  /*54c0*/  ISETP.GE.U32.AND P1, PT, R5, 0x8, PT ;  /* 0x000000080500780c */ /* 0x000fe40003f26070 */
        /* <DEDUP_REMOVED lines=8> */
.L_x_238:
        /* <DEDUP_REMOVED lines=28> */
.L_x_239:
[----:B------:R-:W-:Y:S05]  /*5710*/  BSYNC B1 ;  /* 0x0000000000017941 */ /* 0x000fea0003800000 */
.L_x_237:
        /* <DEDUP_REMOVED lines=63> */
.L_x_241:
[----:B------:R-:W-:Y:S05]  /*5b10*/  BSYNC B1 ;  /* 0x0000000000017941 */ /* 0x000fea0003800000 */
.L_x_240:
[----:B------:R-:W-:-:S13]  /*5b20*/  ISETP.GE.AND P0, PT, R8, UR10, PT ;  /* 0x0000000a08007c0c */ /* 0x000fda000bf06270 */
[----:B------:R-:W-:Y:S05]  /*5b30*/  @P0 BRA `(.L_x_226) ;  /* 0x0000000400980947 */ /* 0x000fea0003800000 */
[----:B-1----:R-:W-:Y:S01]  /*5b40*/  IMAD R93, R156, UR10, R8 ;  /* 0x0000000a9c5d7c24 */ /* 0x002fe2000f8e0208 */
[----:B------:R-:W-:Y:S01]  /*5b50*/  BSSY B1, `(.L_x_242) ;  /* 0x0000026000017945 */ /* 0x000fe20003800000 */
[----:B------:R-:W-:Y:S02]  /*5b60*/  ISETP.GE.U32.AND P1, PT, R4, 0x8, PT ;  /* 0x000000080400780c */ /* 0x000fe40003f26070 */
[C---:B------:R-:W-:Y:S01]  /*5b70*/  IMAD.U32 R71, R93.reuse, 0x2, R71 ;  /* 0x000000025d477824 */ /* 0x040fe200078e0047 */
[----:B------:R-:W-:Y:S01]  /*5b80*/  SHF.R.S32.HI R156, RZ, 0x1f, R93 ;  /* 0x0000001fff9c7819 */ /* 0x000fe2000001145d */
[----:B0-----:R-:W-:-:S03]  /*5b90*/  IMAD.WIDE R64, R93, 0x2, R162 ;  /* 0x000000025d407825 */ /* 0x001fc600078e02a2 */
[----:B------:R-:W-:-:S04]  /*5ba0*/  LOP3.LUT P0, RZ, R71, 0xf, RZ, 0xc0, !PT ;  /* 0x0000000f47ff7812 */ /* 0x000fc8000780c0ff */
[----:B------:R-:W-:-:S13]  /*5bb0*/  ISETP.LT.U32.OR P0, PT, R4, 0x8, P0 ;  /* 0x000000080400780c */ /* 0x000fda0000701470 */
[----:B------:R-:W-:Y:S05]  /*5bc0*/  @P0 BRA `(.L_x_243) ;  /* 0x0000000000080947 */ /* 0x000fea0003800000 */
[----:B------:R-:W5:Y:S01]  /*5bd0*/  LDG.E.128 R64, desc[UR8][R64.64] ;  /* 0x0000000840407981 */ /* 0x000f62000c1e1d00 */
[----:B------:R-:W-:Y:S05]  /*5be0*/  BRA `(.L_x_244) ;  /* 0x0000000000707947 */ /* 0x000fea0003800000 */
.L_x_243:
        /* <DEDUP_REMOVED lines=28> */
.L_x_244:
[----:B------:R-:W-:Y:S05]  /*5db0*/  BSYNC B1 ;  /* 0x0000000000017941 */ /* 0x000fea0003800000 */
.L_x_242:
[----:B-----5:R-:W-:Y:S02]  /*5dc0*/  IMAD.U32 R71, R65, 0x10000, RZ ;  /* 0x0001000041477824 */ /* 0x020fe400078e00ff */
[-C--:B------:R-:W-:Y:S01]  /*5dd0*/  FFMA R158, R107, -R70.reuse, R104 ;  /* 0x800000466b9e7223 */ /* 0x080fe20000000068 */
[C---:B------:R-:W-:Y:S02]  /*5de0*/  IMAD.U32 R157, R64.reuse, 0x10000, RZ ;  /* 0x00010000409d7824 */ /* 0x040fe400078e00ff */
[-C--:B------:R-:W-:Y:S01]  /*5df0*/  FFMA R160, R103, -R70.reuse, R100 ;  /* 0x8000004667a07223 */ /* 0x080fe20000000064 */
[----:B------:R-:W-:Y:S01]  /*5e00*/  PRMT R64, R64, 0x7632, R64 ;  /* 0x0000763240407816 */ /* 0x000fe20000000040 */
[-C--:B------:R-:W-:Y:S01]  /*5e10*/  FFMA R158, R158, R89.reuse, R71 ;  /* 0x000000599e9e7223 */ /* 0x080fe20000000047 */
[C---:B------:R-:W-:Y:S01]  /*5e20*/  IMAD.U32 R71, R66.reuse, 0x10000, RZ ;  /* 0x0001000042477824 */ /* 0x040fe200078e00ff */
[----:B------:R-:W-:Y:S02]  /*5e30*/  PRMT R66, R66, 0x7632, R66 ;  /* 0x0000763242427816 */ /* 0x000fe40000000042 */
[----:B------:R-:W-:Y:S01]  /*5e40*/  PRMT R65, R65, 0x7632, R65 ;  /* 0x0000763241417816 */ /* 0x000fe20000000041 */
[----:B------:R-:W-:Y:S01]  /*5e50*/  FFMA R71, R160, R89, R71 ;  /* 0x00000059a0477223 */ /* 0x000fe20000000047 */
[----:B------:R-:W-:Y:S01]  /*5e60*/  FFMA R160, R106, -R70, R105 ;  /* 0x800000466aa07223 */ /* 0x000fe20000000069 */
[----:B------:R-:W-:-:S02]  /*5e70*/  IMAD.U32 R159, R66, 0x10000, RZ ;  /* 0x00010000429f7824 */ /* 0x000fc400078e00ff */
[----:B------:R-:W-:Y:S01]  /*5e80*/  FFMA R66, R96, -R70, R95 ;  /* 0x8000004660427223 */ /* 0x000fe2000000005f */
[----:B------:R-:W-:Y:S01]  /*5e90*/  LEA R68, P3, R93, R68, 0x1 ;  /* 0x000000445d447211 */ /* 0x000fe200078608ff */
[-C--:B------:R-:W-:Y:S01]  /*5ea0*/  FFMA R157, R160, R89.reuse, R157 ;  /* 0x00000059a09d7223 */ /* 0x080fe2000000009d */
[----:B------:R-:W-:Y:S02]  /*5eb0*/  IMAD.U32 R65, R65, 0x10000, RZ ;  /* 0x0001000041417824 */ /* 0x000fe400078e00ff */
[----:B------:R-:W-:Y:S01]  /*5ec0*/  FFMA R66, R66, R89, R159 ;  /* 0x0000005942427223 */ /* 0x000fe2000000009f */
[----:B------:R-:W-:Y:S02]  /*5ed0*/  IMAD.U32 R159, R64, 0x10000, RZ ;  /* 0x00010000409f7824 */ /* 0x000fe400078e00ff */
[-C--:B------:R-:W-:Y:S01]  /*5ee0*/  FFMA R64, R102, -R70.reuse, R99 ;  /* 0x8000004666407223 */ /* 0x080fe20000000063 */
[----:B------:R-:W-:Y:S01]  /*5ef0*/  FFMA R160, R98, -R70, R97 ;  /* 0x8000004662a07223 */ /* 0x000fe20000000061 */
[----:B------:R-:W-:-:S02]  /*5f00*/  LOP3.LUT P0, RZ, R68, 0xf, RZ, 0xc0, !PT ;  /* 0x0000000f44ff7812 */ /* 0x000fc4000780c0ff */
[-CC-:B------:R-:W-:Y:S01]  /*5f10*/  FFMA R64, R64, R89.reuse, R159.reuse ;  /* 0x0000005940407223 */ /* 0x180fe2000000009f */
[----:B------:R-:W-:Y:S01]  /*5f20*/  PRMT R159, R67, 0x7632, R159 ;  /* 0x00007632439f7816 */ /* 0x000fe2000000009f */
[-C--:B------:R-:W-:Y:S01]  /*5f30*/  FFMA R65, R160, R89.reuse, R65 ;  /* 0x00000059a0417223 */ /* 0x080fe20000000041 */
[-C--:B------:R-:W-:Y:S01]  /*5f40*/  FFMA R160, R101, -R70.reuse, R94 ;  /* 0x8000004665a07223 */ /* 0x080fe2000000005e */
[----:B------:R-:W-:Y:S02]  /*5f50*/  IMAD.U32 R67, R67, 0x10000, RZ ;  /* 0x0001000043437824 */ /* 0x000fe400078e00ff */
[----:B------:R-:W-:Y:S01]  /*5f60*/  FFMA R70, R91, -R70, R90 ;  /* 0x800000465b467223 */ /* 0x000fe2000000005a */
[----:B------:R-:W-:Y:S01]  /*5f70*/  IMAD.U32 R159, R159, 0x10000, RZ ;  /* 0x000100009f9f7824 */ /* 0x000fe200078e00ff */
[----:B------:R-:W-:Y:S01]  /*5f80*/  ISETP.LT.U32.OR P0, PT, R4, 0x8, P0 ;  /* 0x000000080400780c */ /* 0x000fe20000701470 */
[-C--:B------:R-:W-:Y:S01]  /*5f90*/  FFMA R67, R160, R89.reuse, R67 ;  /* 0x00000059a0437223 */ /* 0x080fe20000000043 */
[----:B------:R-:W-:Y:S01]  /*5fa0*/  SHF.L.U64.HI R156, R93, 0x1, R156 ;  /* 0x000000015d9c7819 */ /* 0x000fe2000001029c */
[----:B------:R-:W-:Y:S01]  /*5fb0*/  FFMA R70, R70, R89, R159 ;  /* 0x0000005946467223 */ /* 0x000fe2000000009f */
[----:B------:R-:W-:-:S02]  /*5fc0*/  F2FP.BF16.F32.PACK_AB R158, RZ, R158 ;  /* 0x0000009eff9e723e */ /* 0x000fc400000010ff */
[----:B------:R-:W-:Y:S01]  /*5fd0*/  F2FP.BF16.F32.PACK_AB R71, RZ, R71 ;  /* 0x00000047ff47723e */ /* 0x000fe200000010ff */
[----:B------:R-:W-:Y:S01]  /*5fe0*/  IMAD.X R69, R156, 0x1, R69, P3 ;  /* 0x000000019c457824 */ /* 0x000fe200018e0645 */
[----:B------:R-:W-:Y:S02]  /*5ff0*/  F2FP.BF16.F32.PACK_AB R157, RZ, R157 ;  /* 0x0000009dff9d723e */ /* 0x000fe400000010ff */
[----:B------:R-:W-:Y:S02]  /*6000*/  F2FP.BF16.F32.PACK_AB R67, RZ, R67 ;  /* 0x00000043ff43723e */ /* 0x000fe400000010ff */
[----:B------:R-:W-:Y:S02]  /*6010*/  F2FP.BF16.F32.PACK_AB R70, RZ, R70 ;  /* 0x00000046ff46723e */ /* 0x000fe400000010ff */
[----:B------:R-:W-:Y:S02]  /*6020*/  F2FP.BF16.F32.PACK_AB R89, RZ, R66 ;  /* 0x00000042ff59723e */ /* 0x000fe400000010ff */
[----:B------:R-:W-:-:S02]  /*6030*/  F2FP.BF16.F32.PACK_AB R156, RZ, R65 ;  /* 0x00000041ff9c723e */ /* 0x000fc400000010ff */
[----:B------:R-:W-:Y:S02]  /*6040*/  F2FP.BF16.F32.PACK_AB R93, RZ, R64 ;  /* 0x00000040ff5d723e */ /* 0x000fe400000010ff */
        /* <DEDUP_REMOVED lines=21> */
.L_x_226:
[----:B------:R-:W-:Y:S05]  /*61a0*/  BSYNC B0 ;  /* 0x0000000000007941 */ /* 0x000fea0003800000 */
.L_x_225:
[----:B------:R-:W-:-:S04]  /*61b0*/  LOP3.LUT P0, RZ, R0, 0xff, RZ, 0xc0, !PT ;  /* 0x000000ff00ff7812 */ /* 0x000fc8000780c0ff */
[----:B------:R-:W-:Y:S01]  /*61c0*/  SEL R0, RZ, 0x1, P0 ;  /* 0x00000001ff007807 */ /* 0x000fe20000000000 */
[----:B------:R-:W-:Y:S08]  /*61d0*/  @!P2 BRA `(.L_x_245) ;  /* 0xffffffb000a0a947 */ /* 0x000ff0000383ffff */
.L_x_183:
        /* <DEDUP_REMOVED lines=15> */
[----:B------:R4:W-:Y:S01]  /*62d0*/  @!P1 STG.E.128 desc[UR8][R2.64+0x10], R56 ;  /* 0x0000103802009986 */ /* 0x0009e2000c101d08 */
[----:B------:R-:W-:Y:S05]  /*62e0*/  @!P1 BRA `(.L_x_249) ;  /* 0x0000000000409947 */ /* 0x000fea0003800000 */
.L_x_248:
[----:B------:R-:W-:Y:S05]  /*62f0*/  BSYNC B0 ;  /* 0x0000000000007941 */ /* 0x000fea0003800000 */
.L_x_247:
[C---:B------:R-:W-:Y:S01]  /*6300*/  ISETP.NE.AND P3, PT, R0.reuse, RZ, PT ;  /* 0x000000ff0000720c */ /* 0x040fe20003f65270 */
[----:B------:R0:W-:Y:S01]  /*6310*/  @P0 STG.E desc[UR8][R2.64+0x1c], R59 ;  /* 0x00001c3b02000986 */ /* 0x0001e2000c101908 */
[C---:B------:R-:W-:Y:S02]  /*6320*/  ISETP.GE.U32.AND P2, PT, R0.reuse, 0x2, PT ;  /* 0x000000020000780c */ /* 0x040fe40003f46070 */
[C---:B------:R-:W-:Y:S02]  /*6330*/  ISETP.GE.U32.AND P1, PT, R0.reuse, 0x3, PT ;  /* 0x000000030000780c */ /* 0x040fe40003f26070 */
[C---:B------:R-:W-:Y:S02]  /*6340*/  ISETP.GE.U32.AND P4, PT, R0.reuse, 0x5, PT ;  /* 0x000000050000780c */ /* 0x040fe40003f86070 */
[C---:B------:R-:W-:Y:S02]  /*6350*/  ISETP.GE.U32.AND P5, PT, R0.reuse, 0x6, PT ;  /* 0x000000060000780c */ /* 0x040fe40003fa6070 */
[----:B------:R-:W-:-:S03]  /*6360*/  ISETP.GE.U32.AND P6, PT, R0, 0x7, PT ;  /* 0x000000070000780c */ /* 0x000fc60003fc6070 */
[----:B------:R0:W-:Y:S01]  /*6370*/  @P3 STG.E desc[UR8][R2.64], R60 ;  /* 0x0000003c02003986 */ /* 0x0001e2000c101908 */
[----:B------:R-:W-:-:S03]  /*6380*/  ISETP.GE.U32.AND P3, PT, R0, 0x4, PT ;  /* 0x000000040000780c */ /* 0x000fc60003f66070 */
[----:B------:R0:W-:Y:S04]  /*6390*/  @P2 STG.E desc[UR8][R2.64+0x4], R61 ;  /* 0x0000043d02002986 */ /* 0x0001e8000c101908 */
[----:B------:R0:W-:Y:S04]  /*63a0*/  @P1 STG.E desc[UR8][R2.64+0x8], R62 ;  /* 0x0000083e02001986 */ /* 0x0001e8000c101908 */
[----:B------:R0:W-:Y:S04]  /*63b0*/  @P4 STG.E desc[UR8][R2.64+0x10], R56 ;  /* 0x0000103802004986 */ /* 0x0001e8000c101908 */
[----:B------:R0:W-:Y:S04]  /*63c0*/  @P3 STG.E desc[UR8][R2.64+0xc], R63 ;  /* 0x00000c3f02003986 */ /* 0x0001e8000c101908 */
[----:B------:R0:W-:Y:S04]  /*63d0*/  @P5 STG.E desc[UR8][R2.64+0x14], R57 ;  /* 0x0000143902005986 */ /* 0x0001e8000c101908 */
[----:B------:R0:W-:Y:S02]  /*63e0*/  @P6 STG.E desc[UR8][R2.64+0x18], R58 ;  /* 0x0000183a02006986 */ /* 0x0001e4000c101908 */
.L_x_249:
[----:B------:R-:W-:Y:S05]  /*63f0*/  BSYNC B1 ;  /* 0x0000000000017941 */ /* 0x000fea0003800000 */
.L_x_246:
        /* <DEDUP_REMOVED lines=18> */
.L_x_252:
[----:B------:R-:W-:Y:S05]  /*6520*/  BSYNC B1 ;  /* 0x0000000000017941 */ /* 0x000fea0003800000 */
.L_x_251:
        /* <DEDUP_REMOVED lines=15> */
.L_x_253:
[----:B------:R-:W-:Y:S05]  /*6620*/  BSYNC B2 ;  /* 0x0000000000027941 */ /* 0x000fea0003800000 */
.L_x_250:
        /* <DEDUP_REMOVED lines=18> */
.L_x_256:
[----:B------:R-:W-:Y:S05]  /*6750*/  BSYNC B3 ;  /* 0x0000000000037941 */ /* 0x000fea0003800000 */
.L_x_255:
        /* <DEDUP_REMOVED lines=15> */
.L_x_257:
[----:B------:R-:W-:Y:S05]  /*6850*/  BSYNC B2 ;  /* 0x0000000000027941 */ /* 0x000fea0003800000 */
.L_x_254:
        /* <DEDUP_REMOVED lines=9> */
[----:B------:R0:W-:Y:S04]  /*68f0*/  @!P0 STG.E.128 desc[UR8][R2.64], R36 ;  /* 0x0000002402008986 */ /* 0x0001e8000c101d08 */
[----:B------:R0:W-:Y:S01]  /*6900*/  @!P0 STG.E.128 desc[UR8][R2.64+0x10], R32 ;  /* 0x0000102002008986 */ /* 0x0001e2000c101d08 */
[----:B------:R-:W-:Y:S05]  /*6910*/  @!P0 EXIT ;  /* 0x000000000000894d */ /* 0x000fea0003800000 */
[C---:B------:R-:W-:Y:S02]  /*6920*/  ISETP.NE.AND P6, PT, R83.reuse, RZ, PT ;  /* 0x000000ff5300720c */ /* 0x040fe40003fc5270 */
[C---:B------:R-:W-:Y:S02]  /*6930*/  ISETP.GE.U32.AND P0, PT, R83.reuse, 0x2, PT ;  /* 0x000000025300780c */ /* 0x040fe40003f06070 */
[C---:B------:R-:W-:Y:S02]  /*6940*/  ISETP.GE.U32.AND P1, PT, R83.reuse, 0x3, PT ;  /* 0x000000035300780c */ /* 0x040fe40003f26070 */
[C---:B------:R-:W-:Y:S02]  /*6950*/  ISETP.GE.U32.AND P2, PT, R83.reuse, 0x4, PT ;  /* 0x000000045300780c */ /* 0x040fe40003f46070 */
[C---:B------:R-:W-:Y:S02]  /*6960*/  ISETP.GE.U32.AND P3, PT, R83.reuse, 0x5, PT ;  /* 0x000000055300780c */ /* 0x040fe40003f66070 */
[----:B------:R-:W-:-:S02]  /*6970*/  ISETP.GE.U32.AND P4, PT, R83, 0x6, PT ;  /* 0x000000065300780c */ /* 0x000fc40003f86070 */
[C---:B------:R-:W-:Y:S01]  /*6980*/  ISETP.GE.U32.AND P5, PT, R83.reuse, 0x7, PT ;  /* 0x000000075300780c */ /* 0x040fe20003fa6070 */
[----:B------:R4:W-:Y:S01]  /*6990*/  @P6 STG.E desc[UR8][R2.64], R36 ;  /* 0x0000002402006986 */ /* 0x0009e2000c101908 */
[----:B------:R-:W-:-:S03]  /*69a0*/  ISETP.GE.U32.AND P6, PT, R83, 0x8, PT ;  /* 0x000000085300780c */ /* 0x000fc60003fc6070 */
[----:B------:R4:W-:Y:S04]  /*69b0*/  @P0 STG.E desc[UR8][R2.64+0x4], R37 ;  /* 0x0000042502000986 */ /* 0x0009e8000c101908 */
[----:B------:R4:W-:Y:S04]  /*69c0*/  @P1 STG.E desc[UR8][R2.64+0x8], R38 ;  /* 0x0000082602001986 */ /* 0x0009e8000c101908 */
[----:B------:R4:W-:Y:S04]  /*69d0*/  @P2 STG.E desc[UR8][R2.64+0xc], R39 ;  /* 0x00000c2702002986 */ /* 0x0009e8000c101908 */
[----:B------:R4:W-:Y:S04]  /*69e0*/  @P3 STG.E desc[UR8][R2.64+0x10], R32 ;  /* 0x0000102002003986 */ /* 0x0009e8000c101908 */
[----:B------:R4:W-:Y:S04]  /*69f0*/  @P4 STG.E desc[UR8][R2.64+0x14], R33 ;  /* 0x0000142102004986 */ /* 0x0009e8000c101908 */
[----:B------:R4:W-:Y:S01]  /*6a00*/  @P5 STG.E desc[UR8][R2.64+0x18], R34 ;  /* 0x0000182202005986 */ /* 0x0009e2000c101908 */
[----:B------:R-:W-:Y:S05]  /*6a10*/  @!P6 EXIT ;  /* 0x000000000000e94d */ /* 0x000fea0003800000 */
[----:B------:R-:W-:Y:S01]  /*6a20*/  STG.E desc[UR8][R2.64+0x1c], R35 ;  /* 0x00001c2302007986 */ /* 0x000fe2000c101908 */
[----:B------:R-:W-:Y:S05]  /*6a30*/  EXIT ;  /* 0x000000000000794d */ /* 0x000fea0003800000 */
        .weak           $__internal_1_$__cuda_sm20_rcp_rn_f32_slowpath
        .type           $__internal_1_$__cuda_sm20_rcp_rn_f32_slowpath,@function
        .size           $__internal_1_$__cuda_sm20_rcp_rn_f32_slowpath,(.L_x_5628 - $__internal_1_$__cuda_sm20_rcp_rn_f32_slowpath)
$__internal_1_$__cuda_sm20_rcp_rn_f32_slowpath:
        /* <DEDUP_REMOVED lines=9> */
[----:B--2---:R-:W3:Y:S02]  /*6ad0*/  MUFU.RCP R0, R3 ;  /* 0x0000000300007308 */ /* 0x004ee40000001000 */
[----:B---3--:R-:W-:-:S04]  /*6ae0*/  FFMA R2, R3, R0, -1 ;  /* 0xbf80000003027423 */ /* 0x008fc80000000000 */
[----:B------:R-:W-:-:S04]  /*6af0*/  FADD.FTZ R61, -R2, -RZ ;  /* 0x800000ff023d7221 */ /* 0x000fc80000010100 */
[----:B------:R-:W-:-:S04]  /*6b00*/  FFMA R0, R0, R61, R0 ;  /* 0x0000003d00007223 */ /* 0x000fc80000000000 */
[----:B------:R-:W-:Y:S01]  /*6b10*/  FFMA R2, R0, 1.84467440737095516160e+19, RZ ;  /* 0x5f80000000027823 */ /* 0x000fe200000000ff */
[----:B------:R-:W-:Y:S06]  /*6b20*/  BRA `(.L_x_259) ;  /* 0x0000000000887947 */ /* 0x000fec0003800000 */
.L_x_258:
[----:B------:R-:W-:-:S05]  /*6b30*/  VIADD R3, R2, 0xffffff03 ;  /* 0xffffff0302037836 */ /* 0x000fca0000000000 */
[----:B------:R-:W-:-:S13]  /*6b40*/  ISETP.GT.U32.AND P0, PT, R3, 0x1, PT ;  /* 0x000000010300780c */ /* 0x000fda0003f04070 */
[----:B------:R-:W-:Y:S05]  /*6b50*/  @P0 BRA `(.L_x_260) ;  /* 0x0000000000780947 */ /* 0x000fea0003800000 */
[----:B------:R-:W-:Y:S01]  /*6b60*/  LOP3.LUT R61, R0, 0x7fffff, RZ, 0xc0, !PT ;  /* 0x007fffff003d7812 */ /* 0x000fe200078ec0ff */
[----:B------:R-:W-:-:S03]  /*6b70*/  IMAD.MOV.U32 R70, RZ, RZ, 0x3 ;  /* 0x00000003ff467424 */ /* 0x000fc600078e00ff */
        /* <DEDUP_REMOVED lines=14> */
[----:B------:R-:W-:Y:S02]  /*6c60*/  LOP3.LUT P1, RZ, R65, R3, R64, 0xf8, !PT ;  /* 0x0000000341ff7212 */ /* 0x000fe4000782f840 */
[C---:B------:R-:W-:Y:S02]  /*6c70*/  LOP3.LUT P0, RZ, R66.reuse, 0x1, RZ, 0xc0, !PT ;  /* 0x0000000142ff7812 */ /* 0x040fe4000780c0ff */
[----:B------:R-:W-:-:S04]  /*6c80*/  LOP3.LUT P2, RZ, R66, 0x2, RZ, 0xc0, !PT ;  /* 0x0000000242ff7812 */ /* 0x000fc8000784c0ff */
[----:B------:R-:W-:Y:S02]  /*6c90*/  PLOP3.LUT P0, PT, P0, P1, P2, 0xe0, 0x0 ;  /* 0x000000000000781c */ /* 0x000fe40000703c20 */
[----:B------:R-:W-:Y:S02]  /*6ca0*/  LOP3.LUT P1, RZ, R0, 0x7fffff, RZ, 0xc0, !PT ;  /* 0x007fffff00ff7812 */ /* 0x000fe4000782c0ff */
[----:B------:R-:W-:-:S05]  /*6cb0*/  SEL R3, RZ, 0x1, !P0 ;  /* 0x00000001ff037807 */ /* 0x000fca0004000000 */
[----:B------:R-:W-:-:S05]  /*6cc0*/  IMAD.MOV R3, RZ, RZ, -R3 ;  /* 0x000000ffff037224 */ /* 0x000fca00078e0a03 */
[----:B------:R-:W-:Y:S01]  /*6cd0*/  ISETP.GE.AND P0, PT, R3, RZ, PT ;  /* 0x000000ff0300720c */ /* 0x000fe20003f06270 */
[----:B------:R-:W-:-:S05]  /*6ce0*/  VIADD R3, R2, 0xffffff04 ;  /* 0xffffff0402037836 */ /* 0x000fca0000000000 */
[----:B------:R-:W-:-:S07]  /*6cf0*/  SHF.R.U32.HI R3, RZ, R3, R64 ;  /* 0x00000003ff037219 */ /* 0x000fce0000011640 */
[----:B------:R-:W-:-:S04]  /*6d00*/  @!P0 VIADD R3, R3, 0x1 ;  /* 0x0000000103038836 */ /* 0x000fc80000000000 */
[----:B------:R-:W-:-:S05]  /*6d10*/  @!P1 IMAD.SHL.U32 R3, R3, 0x2, RZ ;  /* 0x0000000203039824 */ /* 0x000fca00078e00ff */
[----:B------:R-:W-:Y:S01]  /*6d20*/  LOP3.LUT R2, R3, 0x80000000, R0, 0xf8, !PT ;  /* 0x8000000003027812 */ /* 0x000fe200078ef800 */
[----:B------:R-:W-:Y:S06]  /*6d30*/  BRA `(.L_x_259) ;  /* 0x0000000000047947 */ /* 0x000fec0003800000 */
.L_x_260:
[----:B------:R0:W1:Y:S02]  /*6d40*/  MUFU.RCP R2, R0 ;  /* 0x0000000000027308 */ /* 0x0000640000001000 */
.L_x_259:
[----:B0123--:R-:W-:Y:S02]  /*6d50*/  IMAD.MOV.U32 R0, RZ, RZ, R2 ;  /* 0x000000ffff007224 */ /* 0x00ffe400078e0002 */
[----:B------:R-:W-:Y:S02]  /*6d60*/  IMAD.MOV.U32 R2, RZ, RZ, R68 ;  /* 0x000000ffff027224 */ /* 0x000fe400078e0044 */
[----:B------:R-:W-:-:S04]  /*6d70*/  IMAD.MOV.U32 R3, RZ, RZ, 0x0 ;  /* 0x00000000ff037424 */ /* 0x000fc800078e00ff */
[----:B------:R-:W-:Y:S05]  /*6d80*/  RET.REL.NODEC R2 `(_ZN18transformer_engine13normalization26rmsnorm_bwd_general_kernelINS0_13Kernel_traitsI13__nv_bfloat16S3_S3_fjLj4096ELj1ELj1ELj4ELj16ENS0_18Kernel_traits_baseILj4096ES3_S3_S3_fjLj128EEEEELb1EEEvNS0_20BackwardKernelParamsE) ;  /* 0xffffff90029c7950 */ /* 0x000fea0003c3ffff */
.L_x_261:
        /* <DEDUP_REMOVED lines=15> */
.L_x_5628:


//--------------------- .text._ZN18transformer_engine13normalization26rmsnorm_bwd_general_kernelINS0_13Kernel_traitsI6__halffS3_fjLj4096ELj1ELj1ELj4ELj16ENS0_18Kernel_traits_baseILj4096ES3_fS3_fjLj128EEEEELb1EEEvNS0_20BackwardKernelParamsE --------------------------
	.section	.text._ZN18transformer_engine13normalization26rmsnorm_bwd_general_kernelINS0_13Kernel_traitsI6__halffS3_fjLj4096ELj1ELj1ELj4ELj16ENS0_18Kernel_traits_baseILj4096ES3_fS3_fjLj128EEEEELb1EEEvNS0_20BackwardKernelParamsE,"ax",@progbits
	.align	128
        .global         _ZN18transformer_engine13normalization26rmsnorm_bwd_general_kernelINS0_13Kernel_traitsI6__halffS3_fjLj4096ELj1ELj1ELj4ELj16ENS0_18Kernel_traits_baseILj4096ES3_fS3_fjLj128EEEEELb1EEEvNS0_20BackwardKernelParamsE
        .type           _ZN18transformer_engine13normalization26rmsnorm_bwd_general_kernelINS0_13Kernel_traitsI6__halffS3_fjLj4096ELj1ELj1ELj4ELj16ENS0_18Kernel_traits_baseILj4096ES3_fS3_fjLj128EEEEELb1EEEvNS0_20BackwardKernelParamsE,@function
        .size           _ZN18transformer_engine13normalization26rmsnorm_bwd_general_kernelINS0_13Kernel_traitsI6__halffS3_fjLj4096ELj1ELj1ELj4ELj16ENS0_18Kernel_traits_baseILj4096ES3_fS3_fjLj128EEEEELb1EEEvNS0_20BackwardKernelParamsE,(.L_x_5629 - _ZN18transformer_engine13normalization26rmsnorm_bwd_general_kernelINS0_13Kernel_traitsI6__halffS3_fjLj4096ELj1ELj1ELj4ELj16ENS0_18Kernel_traits_baseILj4096ES3_fS3_fjLj128EEEEELb1EEEvNS0_20BackwardKernelParamsE)
        .other          _ZN18transformer_engine13normalization26rmsnorm_bwd_general_kernelINS0_13Kernel_traitsI6__halffS3_fjLj4096ELj1ELj1ELj4ELj16ENS0_18Kernel_traits_baseILj4096ES3_fS3_fjLj128EEEEELb1EEEvNS0_20BackwardKernelParamsE,@"STO_CUDA_ENTRY STV_DEFAULT"
_ZN18transformer_engine13normalization26rmsnorm_bwd_general_kernelINS0_13Kernel_traitsI6__halffS3_fjLj4096ELj1ELj1ELj4ELj16ENS0_18Kernel_traits_baseILj4096ES3_fS3_fjLj128EEEEELb1EEEvNS0_20BackwardKernelParamsE:
.text._ZN18transformer_engine13normalization26rmsnorm_bwd_general_kernelINS0_13Kernel_traitsI6__halffS3_fjLj4096ELj1ELj1ELj4ELj16ENS0_18Kernel_traits_baseILj4096ES3_fS3_fjLj128EEEEELb1EEEvNS0_20BackwardKernelParamsE:
        /* <DEDUP_REMOVED lines=52> */
.L_x_265:
        /* <DEDUP_REMOVED lines=12> */
.L_x_266:
[----:B------:R-:W-:Y:S05]  /*0400*/  BSYNC B1 ;  /* 0x0000000000017941 */ /* 0x000fea0003800000 */
.L_x_264:
[----:B------:R-:W-:Y:S02]  /*0410*/  IMAD R15, R173, 0x200, R9 ;  /* 0x00000200ad0f7824 */ /* 0x000fe400078e0209 */
[----:B-----5:R-:W-:Y:S02]  /*0420*/  HADD2.F32 R17, -RZ, R3.H0_H0 ;  /* 0x20000003ff117230 */ /* 0x020fe40000004100 */
[----:B------:R-:W-:Y:S01]  /*0430*/  HADD2.F32 R19, -RZ, R6.H0_H0 ;  /* 0x20000006ff137230 */ /* 0x000fe20000004100 */
[----:B------:R-:W-:Y:S01]  /*0440*/  ISETP.GE.AND P0, PT, R15, UR8, PT ;  /* 0x000000080f007c0c */ /* 0x000fe2000bf06270 */
[----:B------:R-:W-:Y:S02]  /*0450*/  HADD2.F32 R21, -RZ, R8.H0_H0 ;  /* 0x20000008ff157230 */ /* 0x000fe40000004100 */
[----:B------:R-:W-:-:S10]  /*0460*/  HADD2.F32 R23, -RZ, R14.H0_H0 ;  /* 0x2000000eff177230 */ /* 0x000fd40000004100 */
        /* <DEDUP_REMOVED lines=14> */
.L_x_268:
        /* <DEDUP_REMOVED lines=12> */
.L_x_269:
[----:B------:R-:W-:Y:S05]  /*0610*/  BSYNC B1 ;  /* 0x0000000000017941 */ /* 0x000fea0003800000 */
.L_x_267:
        /* <DEDUP_REMOVED lines=20> */
.L_x_271:
        /* <DEDUP_REMOVED lines=12> */
.L_x_272:
[----:B------:R-:W-:Y:S05]  /*0820*/  BSYNC B1 ;  /* 0x0000000000017941 */ /* 0x000fea0003800000 */
.L_x_270:
        /* <DEDUP_REMOVED lines=20> */
.L_x_274:
        /* <DEDUP_REMOVED lines=12> */
.L_x_275:
[----:B------:R-:W-:Y:S05]  /*0a30*/  BSYNC B1 ;  /* 0x0000000000017941 */ /* 0x000fea0003800000 */
.L_x_273:
        /* <DEDUP_REMOVED lines=20> */
.L_x_277:
        /* <DEDUP_REMOVED lines=12> */
.L_x_278:
[----:B------:R-:W-:Y:S05]  /*0c40*/  BSYNC B1 ;  /* 0x0000000000017941 */ /* 0x000fea0003800000 */
.L_x_276:
        /* <DEDUP_REMOVED lines=20> */
.L_x_280:
        /* <DEDUP_REMOVED lines=12> */
.L_x_281:
[----:B------:R-:W-:Y:S05]  /*0e50*/  BSYNC B1 ;  /* 0x0000000000017941 */ /* 0x000fea0003800000 */
.L_x_279:
        /* <DEDUP_REMOVED lines=20> */
.L_x_283:
        /* <DEDUP_REMOVED lines=12> */
.L_x_284:
[----:B------:R-:W-:Y:S05]  /*1060*/  BSYNC B1 ;  /* 0x0000000000017941 */ /* 0x000fea0003800000 */
.L_x_282:
[----:B------:R-:W-:Y:S02]  /*1070*/  IMAD R15, R173, 0x200, R15 ;  /* 0x00000200ad0f7824 */ /* 0x000fe400078e020f */
[----:B-----5:R-:W-:Y:S02]  /*1080*/  HADD2.F32 R99, -RZ, R3.H0_H0 ;  /* 0x20000003ff637230 */ /* 0x020fe40000004100 */
[----:B------:R-:W-:Y:S01]  /*1090*/  HADD2.F32 R101, -RZ, R6.H0_H0 ;  /* 0x20000006ff657230 */ /* 0x000fe20000004100 */
[----:B------:R-:W-:Y:S01]  /*10a0*/  ISETP.GE.AND P0, PT, R15, UR8, PT ;  /* 0x000000080f007c0c */ /* 0x000fe2000bf06270 */
[----:B------:R-:W-:Y:S02]  /*10b0*/  HADD2.F32 R103, -RZ, R8.H0_H0 ;  /* 0x20000008ff677230 */ /* 0x000fe40000004100 */
[----:B------:R-:W-:-:S10]  /*10c0*/  HADD2.F32 R105, -RZ, R14.H0_H0 ;  /* 0x2000000eff697230 */ /* 0x000fd40000004100 */
        /* <DEDUP_REMOVED lines=13> */
.L_x_286:
        /* <DEDUP_REMOVED lines=12> */
.L_x_287:
[----:B------:R-:W-:Y:S05]  /*1260*/  BSYNC B1 ;  /* 0x0000000000017941 */ /* 0x000fea0003800000 */
.L_x_285:
[----:B-----5:R-:W-:Y:S02]  /*1270*/  HADD2.F32 R107, -RZ, R3.H0_H0 ;  /* 0x20000003ff6b7230 */ /* 0x020fe40000004100 */
[----:B------:R-:W-:Y:S02]  /*1280*/  HADD2.F32 R109, -RZ, R6.H0_H0 ;  /* 0x20000006ff6d7230 */ /* 0x000fe40000004100 */
[----:B------:R-:W-:Y:S02]  /*1290*/  HADD2.F32 R111, -RZ, R8.H0_H0 ;  /* 0x20000008ff6f7230 */ /* 0x000fe40000004100 */
[----:B------:R-:W-:-:S07]  /*12a0*/  HADD2.F32 R113, -RZ, R12.H0_H0 ;  /* 0x2000000cff717230 */ /* 0x000fce0000004100 */
.L_x_263:
[----:B------:R-:W-:Y:S05]  /*12b0*/  BSYNC B0 ;  /* 0x0000000000007941 */ /* 0x000fea0003800000 */
.L_x_262:
        /* <DEDUP_REMOVED lines=75> */
[----:B------:R-:W-:Y:S05]  /*1770*/  CALL.REL.NOINC `($__internal_2_$__cuda_sm20_rcp_rn_f32_slowpath) ;  /* 0x0000006000147944 */ /* 0x000fea0003c00000 */
[----:B------:R-:W-:Y:S05]  /*1780*/  BRA `(.L_x_290) ;  /* 0x0000000000107947 */ /* 0x000fea0003800000 */
.L_x_289:
[----:B------:R-:W0:Y:S02]  /*1790*/  MUFU.RCP R88, R3 ;  /* 0x0000000300587308 */ /* 0x000e240000001000 */
[----:B0-----:R-:W-:-:S04]  /*17a0*/  FFMA R55, R3, R88, -1 ;  /* 0xbf80000003377423 */ /* 0x001fc80000000058 */
[----:B------:R-:W-:-:S04]  /*17b0*/  FADD.FTZ R55, -R55, -RZ ;  /* 0x800000ff37377221 */ /* 0x000fc80000010100 */
[----:B------:R-:W-:-:S07]  /*17c0*/  FFMA R55, R88, R55, R88 ;  /* 0x0000003758377223 */ /* 0x000fce0000000058 */
.L_x_290:
[----:B------:R-:W-:Y:S02]  /*17d0*/  IMAD.MOV.U32 R98, RZ, RZ, 0x1 ;  /* 0x00000001ff627424 */ /* 0x000fe400078e00ff */
[----:B------:R-:W-:Y:S02]  /*17e0*/  IMAD.MOV.U32 R96, RZ, RZ, R0 ;  /* 0x000000ffff607224 */ /* 0x000fe400078e0000 */
[----:B------:R-:W-:Y:S02]  /*17f0*/  IMAD.MOV.U32 R97, RZ, RZ, RZ ;  /* 0x000000ffff617224 */ /* 0x000fe400078e00ff */
[----:B------:R-:W-:-:S07]  /*1800*/  IMAD.MOV.U32 R85, RZ, RZ, RZ ;  /* 0x000000ffff557224 */ /* 0x000fce00078e00ff */
.L_x_398:
        /* <DEDUP_REMOVED lines=29> */
.L_x_294:
        /* <DEDUP_REMOVED lines=9> */
.L_x_295:
[----:B------:R-:W-:Y:S05]  /*1a70*/  BSYNC B1 ;  /* 0x0000000000017941 */ /* 0x000fea0003800000 */
.L_x_293:
        /* <DEDUP_REMOVED lines=25> */
.L_x_297:
[----:B------:R-:W-:Y:S05]  /*1c10*/  BSYNC B1 ;  /* 0x0000000000017941 */ /* 0x000fea0003800000 */
.L_x_296:
[----:B-----5:R-:W-:Y:S02]  /*1c20*/  HADD2.F32 R94, -RZ, R94.H0_H0 ;  /* 0x2000005eff5e7230 */ /* 0x020fe40000004100 */
[-C--:B------:R-:W-:Y:S01]  /*1c30*/  FMUL R108, R89, R99.reuse ;  /* 0x00000063596c7220 */ /* 0x080fe20000400000 */
[----:B------:R-:W-:Y:S01]  /*1c40*/  HADD2.F32 R161, -RZ, R88.H0_H0 ;  /* 0x20000058ffa17230 */ /* 0x000fe20000004100 */
[----:B------:R-:W-:Y:S01]  /*1c50*/  ISETP.GE.AND P0, PT, R6, UR8, PT ;  /* 0x0000000806007c0c */ /* 0x000fe2000bf06270 */
[----:B------:R-:W-:Y:S02]  /*1c60*/  HADD2.F32 R95, -RZ, R95.H0_H0 ;  /* 0x2000005fff5f7230 */ /* 0x000fe40000004100 */
[----:B------:R-:W-:Y:S01]  /*1c70*/  FMUL R162, R11, R94 ;  /* 0x0000005e0ba27220 */ /* 0x000fe20000400000 */
[----:B------:R-:W-:Y:S01]  /*1c80*/  FMUL R151, R90, R99 ;  /* 0x000000635a977220 */ /* 0x000fe20000400000 */
[-C--:B------:R-:W-:Y:S01]  /*1c90*/  FFMA R85, R108, R161.reuse, R85 ;  /* 0x000000a16c557223 */ /* 0x080fe20000000055 */
[----:B------:R-:W-:Y:S01]  /*1ca0*/  FMUL R161, R12, R161 ;  /* 0x000000a10ca17220 */ /* 0x000fe20000400000 */
[----:B------:R-:W-:Y:S01]  /*1cb0*/  FADD R88, RZ, R162 ;  /* 0x000000a2ff587221 */ /* 0x000fe20000000000 */
[----:B------:R-:W-:Y:S01]  /*1cc0*/  FFMA R89, R3, R162, RZ ;  /* 0x000000a203597223 */ /* 0x000fe200000000ff */
[----:B------:R-:W-:Y:S01]  /*1cd0*/  FMUL R159, R91, R99 ;  /* 0x000000635b9f7220 */ /* 0x000fe20000400000 */
[----:B------:R-:W-:-:S02]  /*1ce0*/  HADD2.F32 R90, -RZ, R160.H0_H0 ;  /* 0x200000a0ff5a7230 */ /* 0x000fc40000004100 */
[----:B------:R-:W-:Y:S01]  /*1cf0*/  FADD R91, R88, R161 ;  /* 0x000000a1585b7221 */ /* 0x000fe20000000000 */
        /* <DEDUP_REMOVED lines=22> */
.L_x_299:
        /* <DEDUP_REMOVED lines=9> */
.L_x_300:
[----:B------:R-:W-:Y:S05]  /*1ef0*/  BSYNC B1 ;  /* 0x0000000000017941 */ /* 0x000fea0003800000 */
.L_x_298:
        /* <DEDUP_REMOVED lines=24> */
.L_x_302:
[----:B------:R-:W-:Y:S05]  /*2080*/  BSYNC B1 ;  /* 0x0000000000017941 */ /* 0x000fea0003800000 */
.L_x_301:
        /* <DEDUP_REMOVED lines=9> */
[----:B------:R-:W-:Y:S01]  /*2120*/  FADD R88, R171, R156 ;  /* 0x0000009cab587221 */ /* 0x000fe20000000000 */
[----:B------:R-:W-:Y:S01]  /*2130*/  FFMA R89, R109, R156, R170 ;  /* 0x0000009c6d597223 */ /* 0x000fe200000000aa */
        /* <DEDUP_REMOVED lines=25> */
.L_x_304:
        /* <DEDUP_REMOVED lines=9> */
.L_x_305:
[----:B------:R-:W-:Y:S05]  /*2360*/  BSYNC B1 ;  /* 0x0000000000017941 */ /* 0x000fea0003800000 */
.L_x_303:
        /* <DEDUP_REMOVED lines=24> */
.L_x_307:
[----:B------:R-:W-:Y:S05]  /*24f0*/  BSYNC B1 ;  /* 0x0000000000017941 */ /* 0x000fea0003800000 */
.L_x_306:
        /* <DEDUP_REMOVED lines=11> */
[----:B------:R-:W-:-:S02]  /*25b0*/  HADD2.F32 R167, -RZ, R141.H0_H0 ;  /* 0x2000008dffa77230 */ /* 0x000fc40000004100 */
[----:B------:R-:W-:Y:S01]  /*25c0*/  FMUL R121, R90, R99 ;  /* 0x000000635a797220 */ /* 0x000fe20000400000 */
        /* <DEDUP_REMOVED lines=23> */
.L_x_309:
        /* <DEDUP_REMOVED lines=9> */
.L_x_310:
[----:B------:R-:W-:Y:S05]  /*27d0*/  BSYNC B1 ;  /* 0x0000000000017941 */ /* 0x000fea0003800000 */
.L_x_308:
        /* <DEDUP_REMOVED lines=24> */
.L_x_312:
[----:B------:R-:W-:Y:S05]  /*2960*/  BSYNC B1 ;  /* 0x0000000000017941 */ /* 0x000fea0003800000 */
.L_x_311:
        /* <DEDUP_REMOVED lines=36> */
.L_x_314:
        /* <DEDUP_REMOVED lines=9> */
.L_x_315:
[----:B------:R-:W-:Y:S05]  /*2c40*/  BSYNC B1 ;  /* 0x0000000000017941 */ /* 0x000fea0003800000 */
.L_x_313:
        /* <DEDUP_REMOVED lines=24> */
.L_x_317:
[----:B------:R-:W-:Y:S05]  /*2dd0*/  BSYNC B1 ;  /* 0x0000000000017941 */ /* 0x000fea0003800000 */
.L_x_316:
        /* <DEDUP_REMOVED lines=36> */
.L_x_319:
        /* <DEDUP_REMOVED lines=9> */
.L_x_320:
[----:B------:R-:W-:Y:S05]  /*30b0*/  BSYNC B1 ;  /* 0x0000000000017941 */ /* 0x000fea0003800000 */
.L_x_318:
        /* <DEDUP_REMOVED lines=24> */
.L_x_322:
[----:B------:R-:W-:Y:S05]  /*3240*/  BSYNC B1 ;  /* 0x0000000000017941 */ /* 0x000fea0003800000 */
.L_x_321:
        /* <DEDUP_REMOVED lines=36> */
.L_x_324:
        /* <DEDUP_REMOVED lines=9> */
.L_x_325:
[----:B------:R-:W-:Y:S05]  /*3520*/  BSYNC B1 ;  /* 0x0000000000017941 */ /* 0x000fea0003800000 */
.L_x_323:
        /* <DEDUP_REMOVED lines=24> */
.L_x_327:
[----:B------:R-:W-:Y:S05]  /*36b0*/  BSYNC B1 ;  /* 0x0000000000017941 */ /* 0x000fea0003800000 */
.L_x_326:
        /* <DEDUP_REMOVED lines=36> */
.L_x_329:
        /* <DEDUP_REMOVED lines=9> */
.L_x_330:
[----:B------:R-:W-:Y:S05]  /*3990*/  BSYNC B1 ;  /* 0x0000000000017941 */ /* 0x000fea0003800000 */
.L_x_328:
        /* <DEDUP_REMOVED lines=24> */
.L_x_332:
[----:B------:R-:W-:Y:S05]  /*3b20*/  BSYNC B1 ;  /* 0x0000000000017941 */ /* 0x000fea0003800000 */
.L_x_331:
[----:B-----5:R-:W-:Y:S02]  /*3b30*/  HADD2.F32 R95, -RZ, R92.H0_H0 ;  /* 0x2000005cff5f7230 */ /* 0x020fe40000004100 */
[-C--:B------:R-:W-:Y:S01]  /*3b40*/  FMUL R119, R90, R99.reuse ;  /* 0x000000635a777220 */ /* 0x080fe20000400000 */
[----:B------:R-:W-:Y:S02]  /*3b50*/  HADD2.F32 R90, -RZ, R88.H0_H0 ;  /* 0x20000058ff5a7230 */ /* 0x000fe40000004100 */
[----:B------:R-:W-:Y:S01]  /*3b60*/  FMUL R106, R89, R99 ;  /* 0x00000063596a7220 */ /* 0x000fe20000400000 */
[----:B------:R-:W-:Y:S02]  /*3b70*/  HADD2.F32 R93, -RZ, R93.H0_H0 ;  /* 0x2000005dff5d7230 */ /* 0x000fe40000004100 */
[----:B------:R-:W-:Y:S01]  /*3b80*/  FMUL R132, R40, R95 ;  /* 0x0000005f28847220 */ /* 0x000fe20000400000 */
[----:B------:R-:W-:Y:S01]  /*3b90*/  FMUL R135, R91, R99 ;  /* 0x000000635b877220 */ /* 0x000fe20000400000 */
[----:B------:R-:W-:Y:S01]  /*3ba0*/  FMUL R137, R41, R90 ;  /* 0x0000005a29897220 */ /* 0x000fe20000400000 */
[----:B------:R-:W-:-:S02]  /*3bb0*/  HADD2.F32 R92, -RZ, R116.H0_H0 ;  /* 0x20000074ff5c7230 */ /* 0x000fc40000004100 */
[----:B------:R-:W-:Y:S01]  /*3bc0*/  FADD R88, R171, R132 ;  /* 0x00000084ab587221 */ /* 0x000fe20000000000 */
[C---:B------:R-:W-:Y:S01]  /*3bd0*/  FFMA R89, R107.reuse, R132, R170 ;  /* 0x000000846b597223 */ /* 0x040fe200000000aa */
[----:B------:R-:W-:Y:S01]  /*3be0*/  FMUL R116, R42, R93 ;  /* 0x0000005d2a747220 */ /* 0x000fe20000400000 */
[----:B------:R-:W-:Y:S01]  /*3bf0*/  FFMA R56, R107, R95, R56 ;  /* 0x0000005f6b387223 */ /* 0x000fe20000000038 */
        /* <DEDUP_REMOVED lines=9> */
[----:B------:R-:W-:-:S07]  /*3c90*/  FFMA R170, R135, R118, R89 ;  /* 0x0000007687aa7223 */ /* 0x000fce0000000059 */
.L_x_292:
[----:B------:R-:W-:Y:S05]  /*3ca0*/  BSYNC B0 ;  /* 0x0000000000007941 */ /* 0x000fea0003800000 */
.L_x_291:
        /* <DEDUP_REMOVED lines=64> */
.L_x_335:
[----:B------:R-:W-:Y:S05]  /*40b0*/  BSYNC B0 ;  /* 0x0000000000007941 */ /* 0x000fea0003800000 */
.L_x_334:
        /* <DEDUP_REMOVED lines=25> */
.L_x_337:
[----:B------:R-:W2:Y:S04]  /*4250*/  LDG.E.STRONG.GPU R90, desc[UR6][R88.64] ;  /* 0x00000006585a7981 */ /* 0x000ea8000c1ef900 */
[----:B--2---:R-:W-:Y:S01]  /*4260*/  CCTL.IVALL ;  /* 0x00000000ff00798f */ /* 0x004fe20002000000 */
[----:B------:R-:W-:Y:S05]  /*4270*/  YIELD ;  /* 0x0000000000007946 */ /* 0x000fea0003800000 */
[----:B------:R-:W-:-:S13]  /*4280*/  ISETP.NE.AND P0, PT, R90, R93, PT ;  /* 0x0000005d5a00720c */ /* 0x000fda0003f05270 */
[----:B------:R-:W-:Y:S05]  /*4290*/  @P0 BRA `(.L_x_337) ;  /* 0xfffffffc00ec0947 */ /* 0x000fea000383ffff */
.L_x_336:
        /* <DEDUP_REMOVED lines=15> */
.L_x_342:
        /* <DEDUP_REMOVED lines=30> */
.L_x_341:
[----:B------:R-:W-:Y:S05]  /*4570*/  BSYNC B1 ;  /* 0x0000000000017941 */ /* 0x000fea0003800000 */
.L_x_340:
        /* <DEDUP_REMOVED lines=20> */
.L_x_344:
[----:B------:R-:W-:Y:S05]  /*46c0*/  BSYNC B1 ;  /* 0x0000000000017941 */ /* 0x000fea0003800000 */
.L_x_343:
        /* <DEDUP_REMOVED lines=9> */
.L_x_339:
[----:B------:R-:W-:Y:S05]  /*4760*/  BSYNC B0 ;  /* 0x0000000000007941 */ /* 0x000fea0003800000 */
.L_x_338:
        /* <DEDUP_REMOVED lines=13> */
.L_x_333:
        /* <DEDUP_REMOVED lines=31> */
.L_x_345:
        /* <DEDUP_REMOVED lines=17> */
.L_x_349:
        /* <DEDUP_REMOVED lines=14> */
.L_x_350:
[----:B------:R-:W-:Y:S05]  /*4c20*/  BSYNC B1 ;  /* 0x0000000000017941 */ /* 0x000fea0003800000 */
.L_x_348:
[----:B------:R-:W0:Y:S01]  /*4c30*/  LDC.64 R92, c[0x0][0x278] ;  /* 0x00009e00ff5c7b82 */ /* 0x000e220000000a00 */
[----:B------:R-:W-:Y:S01]  /*4c40*/  SHF.L.U64.HI R170, R165, 0x2, R170 ;  /* 0x00000002a5aa7819 */ /* 0x000fe200000102aa */
[----:B-----5:R-:W-:Y:S02]  /*4c50*/  HADD2.F32 R91, -RZ, R88.H0_H0 ;  /* 0x20000058ff5b7230 */ /* 0x020fe40000004100 */
[-C--:B------:R-:W-:Y:S01]  /*4c60*/  FFMA R90, R108, -R172.reuse, R161 ;  /* 0x800000ac6c5a7223 */ /* 0x080fe200000000a1 */
[--C-:B------:R-:W-:Y:S02]  /*4c70*/  HADD2.F32 R167, -RZ, R89.reuse.H0_H0 ;  /* 0x20000059ffa77230 */ /* 0x100fe40000004100 */
[-C--:B------:R-:W-:Y:S01]  /*4c80*/  FFMA R166, R151, -R172.reuse, R160 ;  /* 0x800000ac97a67223 */ /* 0x080fe200000000a0 */
[----:B------:R-:W-:Y:S02]  /*4c90*/  HADD2.F32 R169, -RZ, R89.H1_H1 ;  /* 0x30000059ffa97230 */ /* 0x000fe40000004100 */
[----:B------:R-:W-:Y:S01]  /*4ca0*/  FFMA R168, R159, -R172, R158 ;  /* 0x800000ac9fa87223 */ /* 0x000fe2000000009e */
[----:B------:R-:W-:Y:S01]  /*4cb0*/  BSSY B1, `(.L_x_351) ;  /* 0x0000015000017945 */ /* 0x000fe20003800000 */
[----:B------:R-:W-:-:S02]  /*4cc0*/  ISETP.GE.AND P5, PT, R6, UR8, PT ;  /* 0x0000000806007c0c */ /* 0x000fc4000bfa6270 */
[----:B0-----:R-:W-:Y:S01]  /*4cd0*/  LEA R164, P3, R165, R92, 0x2 ;  /* 0x0000005ca5a47211 */ /* 0x001fe200078610ff */
[----:B------:R-:W-:Y:S02]  /*4ce0*/  HADD2.F32 R165, -RZ, R88.H1_H1 ;  /* 0x30000058ffa57230 */ /* 0x000fe40000004100 */
[----:B------:R-:W-:Y:S01]  /*4cf0*/  FFMA R88, R3, -R172, R162 ;  /* 0x800000ac03587223 */ /* 0x000fe200000000a2 */
[----:B------:R-:W-:-:S03]  /*4d00*/  LOP3.LUT P0, RZ, R164, 0xf, RZ, 0xc0, !PT ;  /* 0x0000000fa4ff7812 */ /* 0x000fc6000780c0ff */
[-C--:B------:R-:W-:Y:S01]  /*4d10*/  FFMA R88, R88, R99.reuse, R91 ;  /* 0x0000006358587223 */ /* 0x080fe2000000005b */
[-C--:B------:R-:W-:Y:S01]  /*4d20*/  FFMA R89, R90, R99.reuse, R165 ;  /* 0x000000635a597223 */ /* 0x080fe200000000a5 */
[----:B------:R-:W-:Y:S01]  /*4d30*/  ISETP.LT.U32.OR P0, PT, R45, 0x4, P0 ;  /* 0x000000042d00780c */ /* 0x000fe20000701470 */
[-C--:B------:R-:W-:Y:S01]  /*4d40*/  FFMA R90, R166, R99.reuse, R167 ;  /* 0x00000063a65a7223 */ /* 0x080fe200000000a7 */
[----:B------:R-:W-:Y:S02]  /*4d50*/  IMAD.X R165, R170, 0x1, R93, P3 ;  /* 0x00000001aaa57824 */ /* 0x000fe400018e065d */
        /* <DEDUP_REMOVED lines=10> */
.L_x_352:
[----:B------:R-:W-:Y:S05]  /*4e00*/  BSYNC B1 ;  /* 0x0000000000017941 */ /* 0x000fea0003800000 */
.L_x_351:
        /* <DEDUP_REMOVED lines=12> */
.L_x_354:
        /* <DEDUP_REMOVED lines=14> */
.L_x_355:
[----:B------:R-:W-:Y:S05]  /*4fb0*/  BSYNC B1 ;  /* 0x0000000000017941 */ /* 0x000fea0003800000 */
.L_x_353:
[--C-:B-----5:R-:W-:Y:S02]  /*4fc0*/  HADD2.F32 R165, -RZ, R88.reuse.H1_H1 ;  /* 0x30000058ffa57230 */ /* 0x120fe40000004100 */
[-C--:B------:R-:W-:Y:S01]  /*4fd0*/  FFMA R90, R110, -R172.reuse, R157 ;  /* 0x800000ac6e5a7223 */ /* 0x080fe2000000009d */
[----:B------:R-:W-:Y:S02]  /*4fe0*/  HADD2.F32 R91, -RZ, R88.H0_H0 ;  /* 0x20000058ff5b7230 */ /* 0x000fe40000004100 */
[-C--:B------:R-:W-:Y:S01]  /*4ff0*/  FFMA R88, R109, -R172.reuse, R156 ;  /* 0x800000ac6d587223 */ /* 0x080fe2000000009c */
[--C-:B------:R-:W-:Y:S02]  /*5000*/  HADD2.F32 R167, -RZ, R89.reuse.H0_H0 ;  /* 0x20000059ffa77230 */ /* 0x100fe40000004100 */
[-C--:B------:R-:W-:Y:S01]  /*5010*/  FFMA R164, R153, -R172.reuse, R154 ;  /* 0x800000ac99a47223 */ /* 0x080fe2000000009a */
[----:B------:R-:W-:Y:S02]  /*5020*/  HADD2.F32 R169, -RZ, R89.H1_H1 ;  /* 0x30000059ffa97230 */ /* 0x000fe40000004100 */
[----:B------:R-:W-:Y:S01]  /*5030*/  FFMA R166, R155, -R172, R152 ;  /* 0x800000ac9ba67223 */ /* 0x000fe20000000098 */
        /* <DEDUP_REMOVED lines=15> */
.L_x_358:
[----:B------:R-:W-:Y:S05]  /*5130*/  BSYNC B2 ;  /* 0x0000000000027941 */ /* 0x000fea0003800000 */
.L_x_357:
        /* <DEDUP_REMOVED lines=15> */
.L_x_359:
[----:B------:R-:W-:Y:S05]  /*5230*/  BSYNC B1 ;  /* 0x0000000000017941 */ /* 0x000fea0003800000 */
.L_x_356:
        /* <DEDUP_REMOVED lines=13> */
.L_x_361:
        /* <DEDUP_REMOVED lines=14> */
.L_x_362:
[----:B------:R-:W-:Y:S05]  /*53f0*/  BSYNC B1 ;  /* 0x0000000000017941 */ /* 0x000fea0003800000 */
.L_x_360:
        /* <DEDUP_REMOVED lines=23> */
.L_x_365:
[----:B------:R-:W-:Y:S05]  /*5570*/  BSYNC B2 ;  /* 0x0000000000027941 */ /* 0x000fea0003800000 */
.L_x_364:
        /* <DEDUP_REMOVED lines=15> */
.L_x_366:
[----:B------:R-:W-:Y:S05]  /*5670*/  BSYNC B1 ;  /* 0x0000000000017941 */ /* 0x000fea0003800000 */
.L_x_363:
        /* <DEDUP_REMOVED lines=13> */
.L_x_368:
        /* <DEDUP_REMOVED lines=14> */
.L_x_369:
[----:B------:R-:W-:Y:S05]  /*5830*/  BSYNC B1 ;  /* 0x0000000000017941 */ /* 0x000fea0003800000 */
.L_x_367:
        /* <DEDUP_REMOVED lines=23> */
.L_x_372:
[----:B------:R-:W-:Y:S05]  /*59b0*/  BSYNC B2 ;  /* 0x0000000000027941 */ /* 0x000fea0003800000 */
.L_x_371:
        /* <DEDUP_REMOVED lines=15> */
.L_x_373:
[----:B------:R-:W-:Y:S05]  /*5ab0*/  BSYNC B1 ;  /* 0x0000000000017941 */ /* 0x000fea0003800000 */
.L_x_370:
        /* <DEDUP_REMOVED lines=13> */
.L_x_375:
        /* <DEDUP_REMOVED lines=14> */
.L_x_376:
[----:B------:R-:W-:Y:S05]  /*5c70*/  BSYNC B1 ;  /* 0x0000000000017941 */ /* 0x000fea0003800000 */
.L_x_374:
        /* <DEDUP_REMOVED lines=23> */
.L_x_379:
[----:B------:R-:W-:Y:S05]  /*5df0*/  BSYNC B2 ;  /* 0x0000000000027941 */ /* 0x000fea0003800000 */
.L_x_378:
        /* <DEDUP_REMOVED lines=15> */
.L_x_380:
[----:B------:R-:W-:Y:S05]  /*5ef0*/  BSYNC B1 ;  /* 0x0000000000017941 */ /* 0x000fea0003800000 */
.L_x_377:
        /* <DEDUP_REMOVED lines=13> */
.L_x_382:
        /* <DEDUP_REMOVED lines=14> */
.L_x_383:
[----:B------:R-:W-:Y:S05]  /*60b0*/  BSYNC B1 ;  /* 0x0000000000017941 */ /* 0x000fea0003800000 */
.L_x_381:
        /* <DEDUP_REMOVED lines=23> */
.L_x_386:
[----:B------:R-:W-:Y:S05]  /*6230*/  BSYNC B2 ;  /* 0x0000000000027941 */ /* 0x000fea0003800000 */
.L_x_385:
        /* <DEDUP_REMOVED lines=15> */
.L_x_387:
[----:B------:R-:W-:Y:S05]  /*6330*/  BSYNC B1 ;  /* 0x0000000000017941 */ /* 0x000fea0003800000 */
.L_x_384:
        /* <DEDUP_REMOVED lines=13> */
.L_x_389:
        /* <DEDUP_REMOVED lines=14> */
.L_x_390:
[----:B------:R-:W-:Y:S05]  /*64f0*/  BSYNC B1 ;  /* 0x0000000000017941 */ /* 0x000fea0003800000 */
.L_x_388:
        /* <DEDUP_REMOVED lines=23> */
.L_x_393:
[----:B------:R-:W-:Y:S05]  /*6670*/  BSYNC B2 ;  /* 0x0000000000027941 */ /* 0x000fea0003800000 */
.L_x_392:
        /* <DEDUP_REMOVED lines=15> */
.L_x_394:
[----:B------:R-:W-:Y:S05]  /*6770*/  BSYNC B1 ;  /* 0x0000000000017941 */ /* 0x000fea0003800000 */
.L_x_391:
        /* <DEDUP_REMOVED lines=13> */
.L_x_396:
        /* <DEDUP_REMOVED lines=14> */
.L_x_397:
[----:B------:R-:W-:Y:S05]  /*6930*/  BSYNC B1 ;  /* 0x0000000000017941 */ /* 0x000fea0003800000 */
.L_x_395:
[C---:B------:R-:W-:Y:S01]  /*6940*/  SHF.L.U64.HI R90, R165.reuse, 0x2, R163 ;  /* 0x00000002a55a7819 */ /* 0x040fe200000102a3 */
[--C-:B-----5:R-:W-:Y:S01]  /*6950*/  HADD2.F32 R91, -RZ, R88.reuse.H0_H0 ;  /* 0x20000058ff5b7230 */ /* 0x120fe20000004100 */
[----:B------:R-:W-:Y:S01]  /*6960*/  LEA R92, P0, R165, R92, 0x2 ;  /* 0x0000005ca55c7211 */ /* 0x000fe200078010ff */
[----:B------:R-:W-:Y:S02]  /*6970*/  HADD2.F32 R95, -RZ, R88.H1_H1 ;  /* 0x30000058ff5f7230 */ /* 0x000fe40000004100 */
[-C--:B------:R-:W-:Y:S01]  /*6980*/  FFMA R88, R107, -R172.reuse, R132 ;  /* 0x800000ac6b587223 */ /* 0x080fe20000000084 */
[--C-:B------:R-:W-:Y:S02]  /*6990*/  HADD2.F32 R163, -RZ, R89.reuse.H0_H0 ;  /* 0x20000059ffa37230 */ /* 0x100fe40000004100 */
[----:B------:R-:W-:Y:S01]  /*69a0*/  FFMA R94, R119, -R172, R116 ;  /* 0x800000ac775e7223 */ /* 0x000fe20000000074 */
[----:B------:R-:W-:Y:S01]  /*69b0*/  IMAD.X R93, R90, 0x1, R93, P0 ;  /* 0x000000015a5d7824 */ /* 0x000fe200000e065d */
[----:B------:R-:W-:Y:S01]  /*69c0*/  LOP3.LUT P0, RZ, R92, 0xf, RZ, 0xc0, !PT ;  /* 0x0000000f5cff7812 */ /* 0x000fe2000780c0ff */
[----:B------:R-:W-:-:S02]  /*69d0*/  HADD2.F32 R165, -RZ, R89.H1_H1 ;  /* 0x30000059ffa57230 */ /* 0x000fc40000004100 */
[-C--:B------:R-:W-:Y:S01]  /*69e0*/  FFMA R90, R106, -R172.reuse, R137 ;  /* 0x800000ac6a5a7223 */ /* 0x080fe20000000089 */
[----:B------:R-:W-:Y:S01]  /*69f0*/  FFMA R172, R135, -R172, R118 ;  /* 0x800000ac87ac7223 */ /* 0x000fe20000000076 */
[----:B------:R-:W-:Y:S01]  /*6a00*/  ISETP.LT.U32.OR P0, PT, R54, 0x4, P0 ;  /* 0x000000043600780c */ /* 0x000fe20000701470 */
[-C--:B------:R-:W-:Y:S01]  /*6a10*/  FFMA R88, R88, R99.reuse, R91 ;  /* 0x0000006358587223 */ /* 0x080fe2000000005b */
[-C--:B------:R-:W-:Y:S01]  /*6a20*/  FFMA R89, R90, R99.reuse, R95 ;  /* 0x000000635a597223 */ /* 0x080fe2000000005f */
[-C--:B------:R-:W-:Y:S01]  /*6a30*/  FFMA R90, R94, R99.reuse, R163 ;  /* 0x000000635e5a7223 */ /* 0x080fe200000000a3 */
        /* <DEDUP_REMOVED lines=10> */
.L_x_347:
[----:B------:R-:W-:Y:S05]  /*6ae0*/  BSYNC B0 ;  /* 0x0000000000007941 */ /* 0x000fea0003800000 */
.L_x_346:
[----:B------:R-:W-:Y:S05]  /*6af0*/  WARPSYNC.ALL ;  /* 0x0000000000007948 */ /* 0x000fea0003800000 */
[----:B------:R-:W-:-:S04]  /*6b00*/  LOP3.LUT P0, RZ, R98, 0xff, RZ, 0xc0, !PT ;  /* 0x000000ff62ff7812 */ /* 0x000fc8000780c0ff */
[----:B------:R-:W-:Y:S01]  /*6b10*/  SEL R98, RZ, 0x1, P0 ;  /* 0x00000001ff627807 */ /* 0x000fe20000000000 */
[----:B------:R-:W-:Y:S08]  /*6b20*/  @!P2 BRA `(.L_x_398) ;  /* 0xffffffac0038a947 */ /* 0x000ff0000383ffff */
.L_x_288:
        /* <DEDUP_REMOVED lines=16> */
.L_x_401:
[----:B------:R-:W-:Y:S05]  /*6c30*/  BSYNC B0 ;  /* 0x0000000000007941 */ /* 0x000fea0003800000 */
.L_x_400:
[C---:B------:R-:W-:Y:S01]  /*6c40*/  ISETP.NE.AND P0, PT, R6.reuse, RZ, PT ;  /* 0x000000ff0600720c */ /* 0x040fe20003f05270 */
[----:B------:R0:W-:Y:S01]  /*6c50*/  @P1 STG.E desc[UR6][R2.64+0xc], R87 ;  /* 0x00000c5702001986 */ /* 0x0001e2000c101906 */
[C---:B------:R-:W-:Y:S02]  /*6c60*/  ISETP.GE.U32.AND P2, PT, R6.reuse, 0x2, PT ;  /* 0x000000020600780c */ /* 0x040fe40003f46070 */
[----:B------:R-:W-:-:S09]  /*6c70*/  ISETP.GE.U32.AND P3, PT, R6, 0x3, PT ;  /* 0x000000030600780c */ /* 0x000fd20003f66070 */
[----:B------:R0:W-:Y:S04]  /*6c80*/  @P0 STG.E desc[UR6][R2.64], R84 ;  /* 0x0000005402000986 */ /* 0x0001e8000c101906 */
[----:B------:R0:W-:Y:S04]  /*6c90*/  @P2 STG.E desc[UR6][R2.64+0x4], R85 ;  /* 0x0000045502002986 */ /* 0x0001e8000c101906 */
[----:B------:R0:W-:Y:S02]  /*6ca0*/  @P3 STG.E desc[UR6][R2.64+0x8], R86 ;  /* 0x0000085602003986 */ /* 0x0001e4000c101906 */
.L_x_402:
[----:B------:R-:W-:Y:S05]  /*6cb0*/  BSYNC B1 ;  /* 0x0000000000017941 */ /* 0x000fea0003800000 */
.L_x_399:
        /* <DEDUP_REMOVED lines=17> */
.L_x_405:
[----:B------:R-:W-:Y:S05]  /*6dd0*/  BSYNC B1 ;  /* 0x0000000000017941 */ /* 0x000fea0003800000 */
.L_x_404:
[C---:B------:R-:W-:Y:S01]  /*6de0*/  ISETP.NE.AND P0, PT, R6.reuse, RZ, PT ;  /* 0x000000ff0600720c */ /* 0x040fe20003f05270 */
[----:B------:R4:W-:Y:S01]  /*6df0*/  @P1 STG.E desc[UR6][R2.64+0xc], R83 ;  /* 0x00000c5302001986 */ /* 0x0009e2000c101906 */
[C---:B------:R-:W-:Y:S02]  /*6e00*/  ISETP.GE.U32.AND P2, PT, R6.reuse, 0x2, PT ;  /* 0x000000020600780c */ /* 0x040fe40003f46070 */
[----:B------:R-:W-:-:S09]  /*6e10*/  ISETP.GE.U32.AND P3, PT, R6, 0x3, PT ;  /* 0x000000030600780c */ /* 0x000fd20003f66070 */
[----:B------:R4:W-:Y:S04]  /*6e20*/  @P0 STG.E desc[UR6][R2.64], R80 ;  /* 0x0000005002000986 */ /* 0x0009e8000c101906 */
[----:B------:R4:W-:Y:S04]  /*6e30*/  @P2 STG.E desc[UR6][R2.64+0x4], R81 ;  /* 0x0000045102002986 */ /* 0x0009e8000c101906 */
[----:B------:R4:W-:Y:S02]  /*6e40*/  @P3 STG.E desc[UR6][R2.64+0x8], R82 ;  /* 0x0000085202003986 */ /* 0x0009e4000c101906 */
.L_x_406:
[----:B------:R-:W-:Y:S05]  /*6e50*/  BSYNC B2 ;  /* 0x0000000000027941 */ /* 0x000fea0003800000 */
.L_x_403:
        /* <DEDUP_REMOVED lines=17> */
.L_x_409:
[----:B------:R-:W-:Y:S05]  /*6f70*/  BSYNC B2 ;  /* 0x0000000000027941 */ /* 0x000fea0003800000 */
.L_x_408:
[C---:B------:R-:W-:Y:S01]  /*6f80*/  ISETP.NE.AND P0, PT, R6.reuse, RZ, PT ;  /* 0x000000ff0600720c */ /* 0x040fe20003f05270 */
[----:B------:R4:W-:Y:S01]  /*6f90*/  @P1 STG.E desc[UR6][R2.64+0xc], R79 ;  /* 0x00000c4f02001986 */ /* 0x0009e2000c101906 */
[C---:B------:R-:W-:Y:S02]  /*6fa0*/  ISETP.GE.U32.AND P2, PT, R6.reuse, 0x2, PT ;  /* 0x000000020600780c */ /* 0x040fe40003f46070 */
[----:B------:R-:W-:-:S09]  /*6fb0*/  ISETP.GE.U32.AND P3, PT, R6, 0x3, PT ;  /* 0x000000030600780c */ /* 0x000fd20003f66070 */
[----:B------:R4:W-:Y:S04]  /*6fc0*/  @P0 STG.E desc[UR6][R2.64], R76 ;  /* 0x0000004c02000986 */ /* 0x0009e8000c101906 */
[----:B------:R4:W-:Y:S04]  /*6fd0*/  @P2 STG.E desc[UR6][R2.64+0x4], R77 ;  /* 0x0000044d02002986 */ /* 0x0009e8000c101906 */
[----:B------:R4:W-:Y:S02]  /*6fe0*/  @P3 STG.E desc[UR6][R2.64+0x8], R78 ;  /* 0x0000084e02003986 */ /* 0x0009e4000c101906 */
.L_x_410:
[----:B------:R-:W-:Y:S05]  /*6ff0*/  BSYNC B3 ;  /* 0x0000000000037941 */ /* 0x000fea0003800000 */
.L_x_407:
        /* <DEDUP_REMOVED lines=17> */
.L_x_413:
[----:B------:R-:W-:Y:S05]  /*7110*/  BSYNC B3 ;  /* 0x0000000000037941 */ /* 0x000fea0003800000 */
.L_x_412:
[C---:B------:R-:W-:Y:S01]  /*7120*/  ISETP.NE.AND P0, PT, R6.reuse, RZ, PT ;  /* 0x000000ff0600720c */ /* 0x040fe20003f05270 */
[----:B------:R4:W-:Y:S01]  /*7130*/  @P1 STG.E desc[UR6][R2.64+0xc], R75 ;  /* 0x00000c4b02001986 */ /* 0x0009e2000c101906 */
[C---:B------:R-:W-:Y:S02]  /*7140*/  ISETP.GE.U32.AND P2, PT, R6.reuse, 0x2, PT ;  /* 0x000000020600780c */ /* 0x040fe40003f46070 */
[----:B------:R-:W-:-:S09]  /*7150*/  ISETP.GE.U32.AND P3, PT, R6, 0x3, PT ;  /* 0x000000030600780c */ /* 0x000fd20003f66070 */
[----:B------:R4:W-:Y:S04]  /*7160*/  @P0 STG.E desc[UR6][R2.64], R72 ;  /* 0x0000004802000986 */ /* 0x0009e8000c101906 */
[----:B------:R4:W-:Y:S04]  /*7170*/  @P2 STG.E desc[UR6][R2.64+0x4], R73 ;  /* 0x0000044902002986 */ /* 0x0009e8000c101906 */
[----:B------:R4:W-:Y:S02]  /*7180*/  @P3 STG.E desc[UR6][R2.64+0x8], R74 ;  /* 0x0000084a02003986 */ /* 0x0009e4000c101906 */
.L_x_414:
[----:B------:R-:W-:Y:S05]  /*7190*/  BSYNC B4 ;  /* 0x0000000000047941 */ /* 0x000fea0003800000 */
.L_x_411:
        /* <DEDUP_REMOVED lines=17> */
.L_x_417:
[----:B------:R-:W-:Y:S05]  /*72b0*/  BSYNC B4 ;  /* 0x0000000000047941 */ /* 0x000fea0003800000 */
.L_x_416:
[C---:B------:R-:W-:Y:S01]  /*72c0*/  ISETP.NE.AND P0, PT, R6.reuse, RZ, PT ;  /* 0x000000ff0600720c */ /* 0x040fe20003f05270 */
[----:B------:R4:W-:Y:S01]  /*72d0*/  @P1 STG.E desc[UR6][R2.64+0xc], R71 ;  /* 0x00000c4702001986 */ /* 0x0009e2000c101906 */
[C---:B------:R-:W-:Y:S02]  /*72e0*/  ISETP.GE.U32.AND P2, PT, R6.reuse, 0x2, PT ;  /* 0x000000020600780c */ /* 0x040fe40003f46070 */
[----:B------:R-:W-:-:S09]  /*72f0*/  ISETP.GE.U32.AND P3, PT, R6, 0x3, PT ;  /* 0x000000030600780c */ /* 0x000fd20003f66070 */
[----:B------:R4:W-:Y:S04]  /*7300*/  @P0 STG.E desc[UR6][R2.64], R68 ;  /* 0x0000004402000986 */ /* 0x0009e8000c101906 */
[----:B------:R4:W-:Y:S04]  /*7310*/  @P2 STG.E desc[UR6][R2.64+0x4], R69 ;  /* 0x0000044502002986 */ /* 0x0009e8000c101906 */
[----:B------:R4:W-:Y:S02]  /*7320*/  @P3 STG.E desc[UR6][R2.64+0x8], R70 ;  /* 0x0000084602003986 */ /* 0x0009e4000c101906 */
.L_x_418:
[----:B------:R-:W-:Y:S05]  /*7330*/  BSYNC B5 ;  /* 0x0000000000057941 */ /* 0x000fea0003800000 */
.L_x_415:
        /* <DEDUP_REMOVED lines=17> */
.L_x_421:
[----:B------:R-:W-:Y:S05]  /*7450*/  BSYNC B5 ;  /* 0x0000000000057941 */ /* 0x000fea0003800000 */
.L_x_420:
[C---:B------:R-:W-:Y:S01]  /*7460*/  ISETP.NE.AND P0, PT, R6.reuse, RZ, PT ;  /* 0x000000ff0600720c */ /* 0x040fe20003f05270 */
[----:B------:R4:W-:Y:S01]  /*7470*/  @P1 STG.E desc[UR6][R2.64+0xc], R67 ;  /* 0x00000c4302001986 */ /* 0x0009e2000c101906 */
[C---:B------:R-:W-:Y:S02]  /*7480*/  ISETP.GE.U32.AND P2, PT, R6.reuse, 0x2, PT ;  /* 0x000000020600780c */ /* 0x040fe40003f46070 */
[----:B------:R-:W-:-:S09]  /*7490*/  ISETP.GE.U32.AND P3, PT, R6, 0x3, PT ;  /* 0x000000030600780c */ /* 0x000fd20003f66070 */
[----:B------:R4:W-:Y:S04]  /*74a0*/  @P0 STG.E desc[UR6][R2.64], R64 ;  /* 0x0000004002000986 */ /* 0x0009e8000c101906 */
[----:B------:R4:W-:Y:S04]  /*74b0*/  @P2 STG.E desc[UR6][R2.64+0x4], R65 ;  /* 0x0000044102002986 */ /* 0x0009e8000c101906 */
[----:B------:R4:W-:Y:S02]  /*74c0*/  @P3 STG.E desc[UR6][R2.64+0x8], R66 ;  /* 0x0000084202003986 */ /* 0x0009e4000c101906 */
.L_x_422:
[----:B------:R-:W-:Y:S05]  /*74d0*/  BSYNC B6 ;  /* 0x0000000000067941 */ /* 0x000fea0003800000 */
.L_x_419:
        /* <DEDUP_REMOVED lines=17> */
.L_x_425:
[----:B------:R-:W-:Y:S05]  /*75f0*/  BSYNC B7 ;  /* 0x0000000000077941 */ /* 0x000fea0003800000 */
.L_x_424:
[C---:B------:R-:W-:Y:S01]  /*7600*/  ISETP.NE.AND P0, PT, R6.reuse, RZ, PT ;  /* 0x000000ff0600720c */ /* 0x040fe20003f05270 */
[----:B------:R4:W-:Y:S01]  /*7610*/  @P1 STG.E desc[UR6][R2.64+0xc], R63 ;  /* 0x00000c3f02001986 */ /* 0x0009e2000c101906 */
[C---:B------:R-:W-:Y:S02]  /*7620*/  ISETP.GE.U32.AND P2, PT, R6.reuse, 0x2, PT ;  /* 0x000000020600780c */ /* 0x040fe40003f46070 */
[----:B------:R-:W-:-:S09]  /*7630*/  ISETP.GE.U32.AND P3, PT, R6, 0x3, PT ;  /* 0x000000030600780c */ /* 0x000fd20003f66070 */
[----:B------:R4:W-:Y:S04]  /*7640*/  @P0 STG.E desc[UR6][R2.64], R60 ;  /* 0x0000003c02000986 */ /* 0x0009e8000c101906 */
[----:B------:R4:W-:Y:S04]  /*7650*/  @P2 STG.E desc[UR6][R2.64+0x4], R61 ;  /* 0x0000043d02002986 */ /* 0x0009e8000c101906 */
[----:B------:R4:W-:Y:S02]  /*7660*/  @P3 STG.E desc[UR6][R2.64+0x8], R62 ;  /* 0x0000083e02003986 */ /* 0x0009e4000c101906 */
.L_x_426:
[----:B------:R-:W-:Y:S05]  /*7670*/  BSYNC B6 ;  /* 0x0000000000067941 */ /* 0x000fea0003800000 */
.L_x_423:
        /* <DEDUP_REMOVED lines=21> */
        .weak           $__internal_2_$__cuda_sm20_rcp_rn_f32_slowpath
        .type           $__internal_2_$__cuda_sm20_rcp_rn_f32_slowpath,@function
        .size           $__internal_2_$__cuda_sm20_rcp_rn_f32_slowpath,(.L_x_5629 - $__internal_2_$__cuda_sm20_rcp_rn_f32_slowpath)
$__internal_2_$__cuda_sm20_rcp_rn_f32_slowpath:
        /* <DEDUP_REMOVED lines=15> */
.L_x_427:
        /* <DEDUP_REMOVED lines=33> */
.L_x_429:
[----:B------:R0:W1:Y:S02]  /*7ad0*/  MUFU.RCP R55, R3 ;  /* 0x0000000300377308 */ /* 0x0000640000001000 */
.L_x_428:
[----:B------:R-:W-:Y:S02]  /*7ae0*/  IMAD.MOV.U32 R88, RZ, RZ, R92 ;  /* 0x000000ffff587224 */ /* 0x000fe400078e005c */
[----:B------:R-:W-:-:S04]  /*7af0*/  IMAD.MOV.U32 R89, RZ, RZ, 0x0 ;  /* 0x00000000ff597424 */ /* 0x000fc800078e00ff */
[----:B0123--:R-:W-:Y:S05]  /*7b00*/  RET.REL.NODEC R88 `(_ZN18transformer_engine13normalization26rmsnorm_bwd_general_kernelINS0_13Kernel_traitsI6__halffS3_fjLj4096ELj1ELj1ELj4ELj16ENS0_18Kernel_traits_baseILj4096ES3_fS3_fjLj128EEEEELb1EEEvNS0_20BackwardKernelParamsE) ;  /* 0xffffff84583c7950 */ /* 0x00ffea0003c3ffff */
.L_x_430:
        /* <DEDUP_REMOVED lines=15> */
.L_x_5629:


//--------------------- .text._ZN18transformer_engine13normalization26rmsnorm_bwd_general_kernelINS0_13Kernel_traitsI6__halfS3_S3_fjLj4096ELj1ELj1ELj4ELj16ENS0_18Kernel_traits_baseILj4096ES3_S3_S3_fjLj128EEEEELb1EEEvNS0_20BackwardKernelParamsE --------------------------
	.section	.text._ZN18transformer_engine13normalization26rmsnorm_bwd_general_kernelINS0_13Kernel_traitsI6__halfS3_S3_fjLj4096ELj1ELj1ELj4ELj16ENS0_18Kernel_traits_baseILj4096ES3_S3_S3_fjLj128EEEEELb1EEEvNS0_20BackwardKernelParamsE,"ax",@progbits
	.align	128
        .global         _ZN18transformer_engine13normalization26rmsnorm_bwd_general_kernelINS0_13Kernel_traitsI6__halfS3_S3_fjLj4096ELj1ELj1ELj4ELj16ENS0_18Kernel_traits_baseILj4096ES3_S3_S3_fjLj128EEEEELb1EEEvNS0_20BackwardKernelParamsE
        .type           _ZN18transformer_engine13normalization26rmsnorm_bwd_general_kernelINS0_13Kernel_traitsI6__halfS3_S3_fjLj4096ELj1ELj1ELj4ELj16ENS0_18Kernel_traits_baseILj4096ES3_S3_S3_fjLj128EEEEELb1EEEvNS0_20BackwardKernelParamsE,@function
        .size           _ZN18transformer_engine13normalization26rmsnorm_bwd_general_kernelINS0_13Kernel_traitsI6__halfS3_S3_fjLj4096ELj1ELj1ELj4ELj16ENS0_18Kernel_traits_baseILj4096ES3_S3_S3_fjLj128EEEEELb1EEEvNS0_20BackwardKernelParamsE,(.L_x_5630 - _ZN18transformer_engine13normalization26rmsnorm_bwd_general_kernelINS0_13Kernel_traitsI6__halfS3_S3_fjLj4096ELj1ELj1ELj4ELj16ENS0_18Kernel_traits_baseILj4096ES3_S3_S3_fjLj128EEEEELb1EEEvNS0_20BackwardKernelParamsE)
        .other          _ZN18transformer_engine13normalization26rmsnorm_bwd_general_kernelINS0_13Kernel_traitsI6__halfS3_S3_fjLj4096ELj1ELj1ELj4ELj16ENS0_18Kernel_traits_baseILj4096ES3_S3_S3_fjLj128EEEEELb1EEEvNS0_20BackwardKernelParamsE,@"STO_CUDA_ENTRY STV_DEFAULT"
_ZN18transformer_engine13normalization26rmsnorm_bwd_general_kernelINS0_13Kernel_traitsI6__halfS3_S3_fjLj4096ELj1ELj1ELj4ELj16ENS0_18Kernel_traits_baseILj4096ES3_S3_S3_fjLj128EEEEELb1EEEvNS0_20BackwardKernelParamsE:
.text._ZN18transformer_engine13normalization26rmsnorm_bwd_general_kernelINS0_13Kernel_traitsI6__halfS3_S3_fjLj4096ELj1ELj1ELj4ELj16ENS0_18Kernel_traits_baseILj4096ES3_S3_S3_fjLj128EEEEELb1EEEvNS0_20BackwardKernelParamsE:
        /* <DEDUP_REMOVED lines=48> */
.L_x_434:
        /* <DEDUP_REMOVED lines=28> */
.L_x_435:
[----:B------:R-:W-:Y:S05]  /*04c0*/  BSYNC B1 ;  /* 0x0000000000017941 */ /* 0x000fea0003800000 */
.L_x_433:
[----:B------:R-:W-:Y:S02]  /*04d0*/  IMAD R0, R93, 0x400, R84 ;  /* 0x000004005d007824 */ /* 0x000fe400078e0254 */
[--C-:B-----5:R-:W-:Y:S02]  /*04e0*/  HADD2.F32 R81, -RZ, R16.reuse.H0_H0 ;  /* 0x20000010ff517230 */ /* 0x120fe40000004100 */
[----:B------:R-:W-:Y:S01]  /*04f0*/  HADD2.F32 R21, -RZ, R16.H1_H1 ;  /* 0x30000010ff157230 */ /* 0x000fe20000004100 */
[----:B------:R-:W-:Y:S01]  /*0500*/  ISETP.GE.AND P0, PT, R0, UR10, PT ;  /* 0x0000000a00007c0c */ /* 0x000fe2000bf06270 */
[--C-:B------:R-:W-:Y:S02]  /*0510*/  HADD2.F32 R79, -RZ, R17.reuse.H0_H0 ;  /* 0x20000011ff4f7230 */ /* 0x100fe40000004100 */
[----:B------:R-:W-:Y:S02]  /*0520*/  HADD2.F32 R23, -RZ, R17.H1_H1 ;  /* 0x30000011ff177230 */ /* 0x000fe40000004100 */
[----:B------:R-:W-:-:S02]  /*0530*/  HADD2.F32 R77, -RZ, R18.H0_H0 ;  /* 0x20000012ff4d7230 */ /* 0x000fc40000004100 */
[----:B------:R-:W-:Y:S02]  /*0540*/  HADD2.F32 R25, -RZ, R18.H1_H1 ;  /* 0x30000012ff197230 */ /* 0x000fe40000004100 */
[--C-:B------:R-:W-:Y:S02]  /*0550*/  HADD2.F32 R75, -RZ, R19.reuse.H0_H0 ;  /* 0x20000013ff4b7230 */ /* 0x100fe40000004100 */
[----:B------:R-:W-:Y:S02]  /*0560*/  HADD2.F32 R27, -RZ, R19.H1_H1 ;  /* 0x30000013ff1b7230 */ /* 0x000fe40000004100 */
[----:B------:R-:W-:Y:S05]  /*0570*/  @P0 BRA `(.L_x_432) ;  /* 0x00000008003c0947 */ /* 0x000fea0003800000 */
[C---:B0-----:R-:W-:Y:S01]  /*0580*/  IMAD.U32 R2, R0.reuse, 0x2, R15 ;  /* 0x0000000200027824 */ /* 0x041fe200078e000f */
[----:B------:R-:W-:Y:S01]  /*0590*/  IADD3 R6, -R0, UR10, RZ ;  /* 0x0000000a00067c10 */ /* 0x000fe2000fffe1ff */
[----:B------:R-:W-:Y:S03]  /*05a0*/  BSSY B1, `(.L_x_436) ;  /* 0x0000023000017945 */ /* 0x000fe60003800000 */
[----:B------:R-:W-:Y:S01]  /*05b0*/  LOP3.LUT P0, RZ, R2, 0xf, RZ, 0xc0, !PT ;  /* 0x0000000f02ff7812 */ /* 0x000fe2000780c0ff */
[----:B------:R-:W-:-:S03]  /*05c0*/  IMAD.WIDE R2, R0, 0x2, R4 ;  /* 0x0000000200027825 */ /* 0x000fc600078e0204 */
[----:B------:R-:W-:-:S13]  /*05d0*/  ISETP.LT.U32.OR P0, PT, R6, 0x8, P0 ;  /* 0x000000080600780c */ /* 0x000fda0000701470 */
[----:B------:R-:W-:Y:S05]  /*05e0*/  @P0 BRA `(.L_x_437) ;  /* 0x0000000000080947 */ /* 0x000fea0003800000 */
[----:B------:R0:W5:Y:S01]  /*05f0*/  LDG.E.128 R16, desc[UR8][R2.64] ;  /* 0x0000000802107981 */ /* 0x000162000c1e1d00 */
[----:B------:R-:W-:Y:S05]  /*0600*/  BRA `(.L_x_438) ;  /* 0x0000000000707947 */ /* 0x000fea0003800000 */
.L_x_437:
        /* <DEDUP_REMOVED lines=28> */
.L_x_438:
[----:B------:R-:W-:Y:S05]  /*07d0*/  BSYNC B1 ;  /* 0x0000000000017941 */ /* 0x000fea0003800000 */
.L_x_436:
        /* <DEDUP_REMOVED lines=20> */
.L_x_440:
        /* <DEDUP_REMOVED lines=28> */
.L_x_441:
[----:B------:R-:W-:Y:S05]  /*0ae0*/  BSYNC B1 ;  /* 0x0000000000017941 */ /* 0x000fea0003800000 */
.L_x_439:
[----:B0-----:R-:W-:Y:S02]  /*0af0*/  IMAD R3, R93, 0x400, R0 ;  /* 0x000004005d037824 */ /* 0x001fe400078e0200 */
[--C-:B-----5:R-:W-:Y:S02]  /*0b00*/  HADD2.F32 R95, -RZ, R17.reuse.H0_H0 ;  /* 0x20000011ff5f7230 */ /* 0x120fe40000004100 */
[--C-:B------:R-:W-:Y:S01]  /*0b10*/  HADD2.F32 R13, -RZ, R16.reuse.H0_H0 ;  /* 0x20000010ff0d7230 */ /* 0x100fe20000004100 */
[----:B------:R-:W-:Y:S01]  /*0b20*/  ISETP.GE.AND P0, PT, R3, UR10, PT ;  /* 0x0000000a03007c0c */ /* 0x000fe2000bf06270 */
[----:B------:R-:W-:Y:S02]  /*0b30*/  HADD2.F32 R15, -RZ, R16.H1_H1 ;  /* 0x30000010ff0f7230 */ /* 0x000fe40000004100 */
[----:B------:R-:W-:Y:S02]  /*0b40*/  HADD2.F32 R17, -RZ, R17.H1_H1 ;  /* 0x30000011ff117230 */ /* 0x000fe40000004100 */
[----:B------:R-:W-:-:S02]  /*0b50*/  HADD2.F32 R97, -RZ, R18.H0_H0 ;  /* 0x20000012ff617230 */ /* 0x000fc40000004100 */
[----:B------:R-:W-:Y:S02]  /*0b60*/  HADD2.F32 R99, -RZ, R18.H1_H1 ;  /* 0x30000012ff637230 */ /* 0x000fe40000004100 */
[--C-:B------:R-:W-:Y:S02]  /*0b70*/  HADD2.F32 R101, -RZ, R19.reuse.H0_H0 ;  /* 0x20000013ff657230 */ /* 0x100fe40000004100 */
[----:B------:R-:W-:Y:S02]  /*0b80*/  HADD2.F32 R103, -RZ, R19.H1_H1 ;  /* 0x30000013ff677230 */ /* 0x000fe40000004100 */
[----:B------:R-:W-:Y:S05]  /*0b90*/  @P0 BRA `(.L_x_432) ;  /* 0x0000000000b40947 */ /* 0x000fea0003800000 */
[C---:B------:R-:W-:Y:S01]  /*0ba0*/  IMAD.WIDE R4, R3.reuse, 0x2, R4 ;  /* 0x0000000203047825 */ /* 0x040fe200078e0204 */
[----:B------:R-:W-:Y:S01]  /*0bb0*/  IADD3 R3, -R3, UR10, RZ ;  /* 0x0000000a03037c10 */ /* 0x000fe2000fffe1ff */
[----:B------:R-:W-:Y:S01]  /*0bc0*/  BSSY B1, `(.L_x_442) ;  /* 0x0000022000017945 */ /* 0x000fe20003800000 */
[----:B------:R-:W-:-:S04]  /*0bd0*/  LOP3.LUT P0, RZ, R4, 0xf, RZ, 0xc0, !PT ;  /* 0x0000000f04ff7812 */ /* 0x000fc8000780c0ff */
[----:B------:R-:W-:-:S13]  /*0be0*/  ISETP.LT.U32.OR P0, PT, R3, 0x8, P0 ;  /* 0x000000080300780c */ /* 0x000fda0000701470 */
[----:B------:R-:W-:Y:S05]  /*0bf0*/  @P0 BRA `(.L_x_443) ;  /* 0x0000000000080947 */ /* 0x000fea0003800000 */
[----:B------:R-:W5:Y:S01]  /*0c00*/  LDG.E.128 R4, desc[UR8][R4.64] ;  /* 0x0000000804047981 */ /* 0x000f62000c1e1d00 */
[----:B------:R-:W-:Y:S05]  /*0c10*/  BRA `(.L_x_444) ;  /* 0x0000000000707947 */ /* 0x000fea0003800000 */
.L_x_443:
        /* <DEDUP_REMOVED lines=28> */
.L_x_444:
[----:B------:R-:W-:Y:S05]  /*0de0*/  BSYNC B1 ;  /* 0x0000000000017941 */ /* 0x000fea0003800000 */
.L_x_442:
[----:B-----5:R-:W-:Y:S02]  /*0df0*/  HADD2.F32 R11, -RZ, R5.H0_H0 ;  /* 0x20000005ff0b7230 */ /* 0x020fe40000004100 */
[----:B------:R-:W-:Y:S02]  /*0e00*/  HADD2.F32 R109, -RZ, R7.H0_H0 ;  /* 0x20000007ff6d7230 */ /* 0x000fe40000004100 */
[--C-:B------:R-:W-:Y:S02]  /*0e10*/  HADD2.F32 R3, -RZ, R4.reuse.H0_H0 ;  /* 0x20000004ff037230 */ /* 0x100fe40000004100 */
[----:B------:R-:W-:Y:S02]  /*0e20*/  HADD2.F32 R9, -RZ, R4.H1_H1 ;  /* 0x30000004ff097230 */ /* 0x000fe40000004100 */
[----:B------:R-:W-:Y:S02]  /*0e30*/  HADD2.F32 R5, -RZ, R5.H1_H1 ;  /* 0x30000005ff057230 */ /* 0x000fe40000004100 */
[----:B------:R-:W-:-:S02]  /*0e40*/  HADD2.F32 R105, -RZ, R6.H0_H0 ;  /* 0x20000006ff697230 */ /* 0x000fc40000004100 */
[----:B------:R-:W-:Y:S02]  /*0e50*/  HADD2.F32 R107, -RZ, R6.H1_H1 ;  /* 0x30000006ff6b7230 */ /* 0x000fe40000004100 */
[----:B------:R-:W-:-:S07]  /*0e60*/  HADD2.F32 R7, -RZ, R7.H1_H1 ;  /* 0x30000007ff077230 */ /* 0x000fce0000004100 */
.L_x_432:
[----:B------:R-:W-:Y:S05]  /*0e70*/  BSYNC B0 ;  /* 0x0000000000007941 */ /* 0x000fea0003800000 */
.L_x_431:
        /* <DEDUP_REMOVED lines=21> */
[C---:B------:R-:W-:Y:S01]  /*0fd0*/  IMAD R83, R93.reuse, 0x400, R84 ;  /* 0x000004005d537824 */ /* 0x040fe200078e0254 */
[----:B------:R-:W-:Y:S02]  /*0fe0*/  ISETP.NE.AND P0, PT, RZ, UR4, PT ;  /* 0x00000004ff007c0c */ /* 0x000fe4000bf05270 */
[----:B0-----:R-:W-:Y:S01]  /*0ff0*/  VIADD R2, R0, 0x1800000 ;  /* 0x0180000000027836 */ /* 0x001fe20000000000 */
[----:B------:R-:W-:Y:S01]  /*1000*/  IADD3 R8, -R84, UR10, RZ ;  /* 0x0000000a54087c10 */ /* 0x000fe2000fffe1ff */
[----:B------:R-:W-:Y:S01]  /*1010*/  IMAD R82, R93, 0x400, R83 ;  /* 0x000004005d527824 */ /* 0x000fe200078e0253 */
[----:B------:R-:W-:Y:S02]  /*1020*/  FSEL R10, RZ, 1, !P0 ;  /* 0x3f800000ff0a7808 */ /* 0x000fe40004000000 */
[----:B------:R-:W-:-:S02]  /*1030*/  LOP3.LUT R2, R2, 0x7f800000, RZ, 0xc0, !PT ;  /* 0x7f80000002027812 */ /* 0x000fc400078ec0ff */
[----:B------:R-:W-:Y:S01]  /*1040*/  IADD3 R6, -R82, UR10, RZ ;  /* 0x0000000a52067c10 */ /* 0x000fe2000fffe1ff */
[----:B------:R-:W-:Y:S01]  /*1050*/  FADD R16, R9, R10 ;  /* 0x0000000a09107221 */ /* 0x000fe20000000000 */
[----:B------:R-:W-:Y:S01]  /*1060*/  ISETP.GT.U32.AND P0, PT, R2, 0x1ffffff, PT ;  /* 0x01ffffff0200780c */ /* 0x000fe20003f04070 */
        /* <DEDUP_REMOVED lines=36> */
[----:B------:R-:W-:Y:S05]  /*12b0*/  CALL.REL.NOINC `($__internal_3_$__cuda_sm20_rcp_rn_f32_slowpath) ;  /* 0x0000005000e87944 */ /* 0x000fea0003c00000 */
[----:B------:R-:W-:Y:S05]  /*12c0*/  BRA `(.L_x_447) ;  /* 0x0000000000107947 */ /* 0x000fea0003800000 */
.L_x_446:
[----:B------:R-:W0:Y:S02]  /*12d0*/  MUFU.RCP R3, R0 ;  /* 0x0000000000037308 */ /* 0x000e240000001000 */
[----:B0-----:R-:W-:-:S04]  /*12e0*/  FFMA R2, R0, R3, -1 ;  /* 0xbf80000000027423 */ /* 0x001fc80000000003 */
[----:B------:R-:W-:-:S04]  /*12f0*/  FADD.FTZ R2, -R2, -RZ ;  /* 0x800000ff02027221 */ /* 0x000fc80000010100 */
[----:B------:R-:W-:-:S07]  /*1300*/  FFMA R4, R3, R2, R3 ;  /* 0x0000000203047223 */ /* 0x000fce0000000003 */
.L_x_447:
[----:B------:R-:W-:Y:S01]  /*1310*/  IMAD.MOV.U32 R0, RZ, RZ, 0x1 ;  /* 0x00000001ff007424 */ /* 0x000fe200078e00ff */
[----:B------:R-:W-:Y:S01]  /*1320*/  UMOV UR4, URZ ;  /* 0x0000003f00047c82 */ /* 0x000fe20008000000 */
[----:B------:R-:W-:Y:S02]  /*1330*/  IMAD.MOV.U32 R2, RZ, RZ, R89 ;  /* 0x000000ffff027224 */ /* 0x000fe400078e0059 */
[----:B------:R-:W-:-:S07]  /*1340*/  IMAD.MOV.U32 R61, RZ, RZ, RZ ;  /* 0x000000ffff3d7224 */ /* 0x000fce00078e00ff */
.L_x_507:
        /* <DEDUP_REMOVED lines=29> */
.L_x_451:
        /* <DEDUP_REMOVED lines=22> */
[----:B------:R3:W4:Y:S02]  /*1680*/  @P5 LDG.E.U16 R92, desc[UR8][R68.64+0xe] ;  /* 0x00000e08445c5981 */ /* 0x000724000c1e1500 */
[----:B---3--:R-:W-:Y:S02]  /*1690*/  PRMT R69, R65, 0x5410, R66 ;  /* 0x0000541041457816 */ /* 0x008fe40000000042 */
[----:B------:R-:W-:-:S04]  /*16a0*/  @!P0 PRMT R3, RZ, 0x7610, R3 ;  /* 0x00007610ff038816 */ /* 0x000fc80000000003 */
[----:B--2---:R-:W-:Y:S02]  /*16b0*/  PRMT R68, R3, 0x5410, R64 ;  /* 0x0000541003447816 */ /* 0x004fe40000000040 */
[----:B----4-:R-:W-:Y:S02]  /*16c0*/  PRMT R70, R70, 0x5410, R67 ;  /* 0x0000541046467816 */ /* 0x010fe40000000043 */
[----:B------:R-:W-:-:S07]  /*16d0*/  PRMT R71, R71, 0x5410, R92 ;  /* 0x0000541047477816 */ /* 0x000fce000000005c */
.L_x_452:
[----:B------:R-:W-:Y:S05]  /*16e0*/  BSYNC B1 ;  /* 0x0000000000017941 */ /* 0x000fea0003800000 */
.L_x_450:
        /* <DEDUP_REMOVED lines=10> */
.L_x_454:
        /* <DEDUP_REMOVED lines=28> */
.L_x_455:
[----:B------:R-:W-:Y:S05]  /*1950*/  BSYNC B1 ;  /* 0x0000000000017941 */ /* 0x000fea0003800000 */
.L_x_453:
[--C-:B-----5:R-:W-:Y:S01]  /*1960*/  HADD2.F32 R3, -RZ, R68.reuse.H0_H0 ;  /* 0x20000044ff037230 */ /* 0x120fe20000004100 */
[----:B------:R-:W-:Y:S01]  /*1970*/  ISETP.GE.AND P0, PT, R83, UR10, PT ;  /* 0x0000000a53007c0c */ /* 0x000fe2000bf06270 */
[----:B------:R-:W-:Y:S02]  /*1980*/  HADD2.F32 R149, -RZ, R68.H1_H1 ;  /* 0x30000044ff957230 */ /* 0x000fe40000004100 */
[----:B------:R-:W-:Y:S02]  /*1990*/  HADD2.F32 R163, -RZ, R69.H1_H1 ;  /* 0x30000045ffa37230 */ /* 0x000fe40000004100 */
[-C--:B------:R-:W-:Y:S01]  /*19a0*/  FMUL R3, R3, R90.reuse ;  /* 0x0000005a03037220 */ /* 0x080fe20000400000 */
[----:B------:R-:W-:Y:S02]  /*19b0*/  HADD2.F32 R156, -RZ, R64.H0_H0 ;  /* 0x20000040ff9c7230 */ /* 0x000fe40000004100 */
[----:B------:R-:W-:Y:S01]  /*19c0*/  FMUL R154, R149, R90 ;  /* 0x0000005a959a7220 */ /* 0x000fe20000400000 */
[----:B------:R-:W-:-:S02]  /*19d0*/  HADD2.F32 R157, -RZ, R65.H0_H0 ;  /* 0x20000041ff9d7230 */ /* 0x000fc40000004100 */
[----:B------:R-:W-:Y:S01]  /*19e0*/  FMUL R150, R163, R90 ;  /* 0x0000005aa3967220 */ /* 0x000fe20000400000 */
[----:B------:R-:W-:Y:S02]  /*19f0*/  HADD2.F32 R153, -RZ, R64.H1_H1 ;  /* 0x30000040ff997230 */ /* 0x000fe40000004100 */
[-C--:B------:R-:W-:Y:S01]  /*1a00*/  FFMA R60, R3, R156.reuse, R60 ;  /* 0x0000009c033c7223 */ /* 0x080fe2000000003c */
[----:B------:R-:W-:Y:S02]  /*1a10*/  HADD2.F32 R65, -RZ, R65.H1_H1 ;  /* 0x30000041ff417230 */ /* 0x000fe40000004100 */
[----:B------:R-:W-:Y:S01]  /*1a20*/  FMUL R156, R81, R156 ;  /* 0x0000009c519c7220 */ /* 0x000fe20000400000 */
[----:B------:R-:W-:Y:S02]  /*1a30*/  HADD2.F32 R151, -RZ, R69.H0_H0 ;  /* 0x20000045ff977230 */ /* 0x000fe40000004100 */
[-C--:B------:R-:W-:Y:S01]  /*1a40*/  FFMA R61, R154, R153.reuse, R61 ;  /* 0x000000999a3d7223 */ /* 0x080fe2000000003d */
[----:B------:R-:W-:Y:S01]  /*1a50*/  FMUL R153, R80, R153 ;  /* 0x0000009950997220 */ /* 0x000fe20000400000 */
[-C--:B------:R-:W-:Y:S01]  /*1a60*/  FFMA R63, R150, R65.reuse, R63 ;  /* 0x00000041963f7223 */ /* 0x080fe2000000003f */
[----:B------:R-:W-:Y:S01]  /*1a70*/  FMUL R149, R78, R65 ;  /* 0x000000414e957220 */ /* 0x000fe20000400000 */
[----:B------:R-:W-:Y:S01]  /*1a80*/  FADD R64, RZ, R156 ;  /* 0x0000009cff407221 */ /* 0x000fe20000000000 */
[----:B------:R-:W-:Y:S01]  /*1a90*/  FFMA R65, R3, R156, RZ ;  /* 0x0000009c03417223 */ /* 0x000fe200000000ff */
[----:B------:R-:W-:-:S02]  /*1aa0*/  HADD2.F32 R165, -RZ, R70.H0_H0 ;  /* 0x20000046ffa57230 */ /* 0x000fc40000004100 */
[-C--:B------:R-:W-:Y:S01]  /*1ab0*/  FMUL R152, R151, R90.reuse ;  /* 0x0000005a97987220 */ /* 0x080fe20000400000 */
[----:B------:R-:W-:Y:S01]  /*1ac0*/  FMUL R151, R79, R157 ;  /* 0x0000009d4f977220 */ /* 0x000fe20000400000 */
[----:B------:R-:W-:Y:S01]  /*1ad0*/  FADD R64, R64, R153 ;  /* 0x0000009940407221 */ /* 0x000fe20000000000 */
[----:B------:R-:W-:Y:S01]  /*1ae0*/  FFMA R65, R154, R153, R65 ;  /* 0x000000999a417223 */ /* 0x000fe20000000041 */
[----:B------:R-:W-:Y:S02]  /*1af0*/  HADD2.F32 R141, -RZ, R70.H1_H1 ;  /* 0x30000046ff8d7230 */ /* 0x000fe40000004100 */
[----:B------:R-:W-:Y:S01]  /*1b00*/  FMUL R148, R165, R90 ;  /* 0x0000005aa5947220 */ /* 0x000fe20000400000 */
[----:B------:R-:W-:Y:S02]  /*1b10*/  HADD2.F32 R147, -RZ, R66.H0_H0 ;  /* 0x20000042ff937230 */ /* 0x000fe40000004100 */
[----:B------:R-:W-:Y:S01]  /*1b20*/  FADD R64, R64, R151 ;  /* 0x0000009740407221 */ /* 0x000fe20000000000 */
[----:B------:R-:W-:Y:S01]  /*1b30*/  FFMA R65, R152, R151, R65 ;  /* 0x0000009798417223 */ /* 0x000fe20000000041 */
[----:B------:R-:W-:-:S02]  /*1b40*/  HADD2.F32 R69, -RZ, R71.H0_H0 ;  /* 0x20000047ff457230 */ /* 0x000fc40000004100 */
[-C--:B------:R-:W-:Y:S01]  /*1b50*/  FMUL R146, R141, R90.reuse ;  /* 0x0000005a8d927220 */ /* 0x080fe20000400000 */
[----:B------:R-:W-:Y:S02]  /*1b60*/  HADD2.F32 R145, -RZ, R66.H1_H1 ;  /* 0x30000042ff917230 */ /* 0x000fe40000004100 */
[-C--:B------:R-:W-:Y:S01]  /*1b70*/  FFMA R56, R148, R147.reuse, R56 ;  /* 0x0000009394387223 */ /* 0x080fe20000000038 */
[----:B------:R-:W-:Y:S01]  /*1b80*/  FMUL R147, R77, R147 ;  /* 0x000000934d937220 */ /* 0x000fe20000400000 */
[----:B------:R-:W-:Y:S01]  /*1b90*/  FADD R64, R64, R149 ;  /* 0x0000009540407221 */ /* 0x000fe20000000000 */
[----:B------:R-:W-:Y:S01]  /*1ba0*/  FFMA R65, R150, R149, R65 ;  /* 0x0000009596417223 */ /* 0x000fe20000000041 */
[----:B------:R-:W-:Y:S02]  /*1bb0*/  HADD2.F32 R143, -RZ, R67.H0_H0 ;  /* 0x20000043ff8f7230 */ /* 0x000fe40000004100 */
[-C--:B------:R-:W-:Y:S01]  /*1bc0*/  FFMA R57, R146, R145.reuse, R57 ;  /* 0x0000009192397223 */ /* 0x080fe20000000039 */
[----:B------:R-:W-:Y:S01]  /*1bd0*/  FMUL R144, R69, R90 ;  /* 0x0000005a45907220 */ /* 0x000fe20000400000 */
[----:B------:R-:W-:Y:S01]  /*1be0*/  FMUL R145, R76, R145 ;  /* 0x000000914c917220 */ /* 0x000fe20000400000 */
[----:B------:R-:W-:Y:S01]  /*1bf0*/  FADD R64, R64, R147 ;  /* 0x0000009340407221 */ /* 0x000fe20000000000 */
[----:B------:R-:W-:Y:S01]  /*1c00*/  FFMA R65, R148, R147, R65 ;  /* 0x0000009394417223 */ /* 0x000fe20000000041 */
[----:B------:R-:W-:-:S02]  /*1c10*/  HADD2.F32 R71, -RZ, R71.H1_H1 ;  /* 0x30000047ff477230 */ /* 0x000fc40000004100 */
[-C--:B------:R-:W-:Y:S01]  /*1c20*/  FFMA R58, R144, R143.reuse, R58 ;  /* 0x0000008f903a7223 */ /* 0x080fe2000000003a */
[----:B------:R-:W-:Y:S02]  /*1c30*/  HADD2.F32 R67, -RZ, R67.H1_H1 ;  /* 0x30000043ff437230 */ /* 0x000fe40000004100 */
        /* <DEDUP_REMOVED lines=22> */
.L_x_457:
        /* <DEDUP_REMOVED lines=28> */
.L_x_458:
[----:B------:R-:W-:Y:S05]  /*1f60*/  BSYNC B1 ;  /* 0x0000000000017941 */ /* 0x000fea0003800000 */
.L_x_456:
        /* <DEDUP_REMOVED lines=9> */
.L_x_460:
        /* <DEDUP_REMOVED lines=28> */
.L_x_461:
[----:B------:R-:W-:Y:S05]  /*21c0*/  BSYNC B1 ;  /* 0x0000000000017941 */ /* 0x000fea0003800000 */
.L_x_459:
[----:B-----5:R-:W-:Y:S01]  /*21d0*/  HADD2.F32 R97, -RZ, R64.H0_H0 ;  /* 0x20000040ff617230 */ /* 0x020fe20000004100 */
[----:B------:R-:W-:Y:S01]  /*21e0*/  ISETP.GE.AND P0, PT, R82, UR10, PT ;  /* 0x0000000a52007c0c */ /* 0x000fe2000bf06270 */
[----:B------:R-:W-:Y:S02]  /*21f0*/  HADD2.F32 R140, -RZ, R68.H0_H0 ;  /* 0x20000044ff8c7230 */ /* 0x000fe40000004100 */
[--C-:B------:R-:W-:Y:S02]  /*2200*/  HADD2.F32 R137, -RZ, R65.reuse.H0_H0 ;  /* 0x20000041ff897230 */ /* 0x100fe40000004100 */
[----:B------:R-:W-:Y:S01]  /*2210*/  FMUL R97, R97, R90 ;  /* 0x0000005a61617220 */ /* 0x000fe20000400000 */
[----:B------:R-:W-:Y:S02]  /*2220*/  HADD2.F32 R139, -RZ, R64.H1_H1 ;  /* 0x30000040ff8b7230 */ /* 0x000fe40000004100 */
[----:B------:R-:W-:Y:S02]  /*2230*/  HADD2.F32 R68, -RZ, R68.H1_H1 ;  /* 0x30000044ff447230 */ /* 0x000fe40000004100 */
[-C--:B------:R-:W-:Y:S01]  /*2240*/  FFMA R52, R97, R140.reuse, R52 ;  /* 0x0000008c61347223 */ /* 0x080fe20000000034 */
[----:B------:R-:W-:Y:S01]  /*2250*/  FMUL R140, R73, R140 ;  /* 0x0000008c498c7220 */ /* 0x000fe20000400000 */
[----:B------:R-:W-:-:S02]  /*2260*/  HADD2.F32 R135, -RZ, R65.H1_H1 ;  /* 0x30000041ff877230 */ /* 0x000fc40000004100 */
[-C--:B------:R-:W-:Y:S01]  /*2270*/  FMUL R137, R137, R90.reuse ;  /* 0x0000005a89897220 */ /* 0x080fe20000400000 */
[--C-:B------:R-:W-:Y:S02]  /*2280*/  HADD2.F32 R136, -RZ, R69.reuse.H0_H0 ;  /* 0x20000045ff887230 */ /* 0x100fe40000004100 */
[----:B------:R-:W-:Y:S01]  /*2290*/  FMUL R139, R139, R90 ;  /* 0x0000005a8b8b7220 */ /* 0x000fe20000400000 */
[----:B------:R-:W-:Y:S01]  /*22a0*/  FMUL R138, R72, R68 ;  /* 0x00000044488a7220 */ /* 0x000fe20000400000 */
[----:B------:R-:W-:Y:S01]  /*22b0*/  FADD R157, R157, R140 ;  /* 0x0000008c9d9d7221 */ /* 0x000fe20000000000 */
[----:B------:R-:W-:Y:S01]  /*22c0*/  FFMA R158, R97, R140, R158 ;  /* 0x0000008c619e7223 */ /* 0x000fe2000000009e */
[----:B------:R-:W-:Y:S02]  /*22d0*/  HADD2.F32 R133, -RZ, R66.H0_H0 ;  /* 0x20000042ff857230 */ /* 0x000fe40000004100 */
[----:B------:R-:W-:Y:S01]  /*22e0*/  FMUL R135, R135, R90 ;  /* 0x0000005a87877220 */ /* 0x000fe20000400000 */
[----:B------:R-:W-:-:S02]  /*22f0*/  HADD2.F32 R134, -RZ, R69.H1_H1 ;  /* 0x30000045ff867230 */ /* 0x000fc40000004100 */
[-C--:B------:R-:W-:Y:S01]  /*2300*/  FFMA R54, R137, R136.reuse, R54 ;  /* 0x0000008889367223 */ /* 0x080fe20000000036 */
[----:B------:R-:W-:Y:S01]  /*2310*/  FMUL R136, R31, R136 ;  /* 0x000000881f887220 */ /* 0x000fe20000400000 */
[----:B------:R-:W-:Y:S01]  /*2320*/  FADD R157, R157, R138 ;  /* 0x0000008a9d9d7221 */ /* 0x000fe20000000000 */
[----:B------:R-:W-:Y:S01]  /*2330*/  FFMA R158, R139, R138, R158 ;  /* 0x0000008a8b9e7223 */ /* 0x000fe2000000009e */
[----:B------:R-:W-:Y:S02]  /*2340*/  HADD2.F32 R132, -RZ, R70.H0_H0 ;  /* 0x20000046ff847230 */ /* 0x000fe40000004100 */
[----:B------:R-:W-:Y:S01]  /*2350*/  FFMA R55, R135, R134, R55 ;  /* 0x0000008687377223 */ /* 0x000fe20000000037 */
[----:B------:R-:W-:Y:S01]  /*2360*/  FMUL R133, R133, R90 ;  /* 0x0000005a85857220 */ /* 0x000fe20000400000 */
[----:B------:R-:W-:Y:S01]  /*2370*/  FMUL R134, R30, R134 ;  /* 0x000000861e867220 */ /* 0x000fe20000400000 */
[----:B------:R-:W-:Y:S01]  /*2380*/  FADD R157, R157, R136 ;  /* 0x000000889d9d7221 */ /* 0x000fe20000000000 */
[----:B------:R-:W-:Y:S01]  /*2390*/  FFMA R158, R137, R136, R158 ;  /* 0x00000088899e7223 */ /* 0x000fe2000000009e */
[----:B------:R-:W-:-:S02]  /*23a0*/  HADD2.F32 R129, -RZ, R67.H0_H0 ;  /* 0x20000043ff817230 */ /* 0x000fc40000004100 */
[-C--:B------:R-:W-:Y:S01]  /*23b0*/  FFMA R48, R133, R132.reuse, R48 ;  /* 0x0000008485307223 */ /* 0x080fe20000000030 */
[----:B------:R-:W-:Y:S02]  /*23c0*/  HADD2.F32 R131, -RZ, R66.H1_H1 ;  /* 0x30000042ff837230 */ /* 0x000fe40000004100 */
[----:B------:R-:W-:Y:S01]  /*23d0*/  FMUL R132, R29, R132 ;  /* 0x000000841d847220 */ /* 0x000fe20000400000 */
[----:B------:R-:W-:Y:S02]  /*23e0*/  HADD2.F32 R70, -RZ, R70.H1_H1 ;  /* 0x30000046ff467230 */ /* 0x000fe40000004100 */
[----:B------:R-:W-:Y:S01]  /*23f0*/  FADD R157, R157, R134 ;  /* 0x000000869d9d7221 */ /* 0x000fe20000000000 */
[----:B------:R-:W-:Y:S01]  /*2400*/  FFMA R158, R135, R134, R158 ;  /* 0x00000086879e7223 */ /* 0x000fe2000000009e */
[----:B------:R-:W-:Y:S02]  /*2410*/  HADD2.F32 R127, -RZ, R67.H1_H1 ;  /* 0x30000043ff7f7230 */ /* 0x000fe40000004100 */
[----:B------:R-:W-:Y:S01]  /*2420*/  FMUL R129, R129, R90 ;  /* 0x0000005a81817220 */ /* 0x000fe20000400000 */
[----:B------:R-:W-:-:S02]  /*2430*/  HADD2.F32 R128, -RZ, R71.H0_H0 ;  /* 0x20000047ff807230 */ /* 0x000fc40000004100 */
[----:B------:R-:W-:Y:S01]  /*2440*/  FMUL R131, R131, R90 ;  /* 0x0000005a83837220 */ /* 0x000fe20000400000 */
[----:B------:R-:W-:Y:S01]  /*2450*/  FMUL R130, R28, R70 ;  /* 0x000000461c827220 */ /* 0x000fe20000400000 */
[----:B------:R-:W-:Y:S01]  /*2460*/  FADD R157, R157, R132 ;  /* 0x000000849d9d7221 */ /* 0x000fe20000000000 */
[----:B------:R-:W-:Y:S01]  /*2470*/  FFMA R158, R133, R132, R158 ;  /* 0x00000084859e7223 */ /* 0x000fe2000000009e */
[----:B------:R-:W-:Y:S02]  /*2480*/  HADD2.F32 R126, -RZ, R71.H1_H1 ;  /* 0x30000047ff7e7230 */ /* 0x000fe40000004100 */
[----:B------:R-:W-:Y:S01]  /*2490*/  FMUL R127, R127, R90 ;  /* 0x0000005a7f7f7220 */ /* 0x000fe20000400000 */
[-C--:B------:R-:W-:Y:S01]  /*24a0*/  FFMA R50, R129, R128.reuse, R50 ;  /* 0x0000008081327223 */ /* 0x080fe20000000032 */
        /* <DEDUP_REMOVED lines=22> */
.L_x_463:
        /* <DEDUP_REMOVED lines=28> */
.L_x_464:
[----:B------:R-:W-:Y:S05]  /*27d0*/  BSYNC B1 ;  /* 0x0000000000017941 */ /* 0x000fea0003800000 */
.L_x_462:
        /* <DEDUP_REMOVED lines=9> */
.L_x_466:
        /* <DEDUP_REMOVED lines=28> */
.L_x_467:
[----:B------:R-:W-:Y:S05]  /*2a30*/  BSYNC B1 ;  /* 0x0000000000017941 */ /* 0x000fea0003800000 */
.L_x_465:
        /* <DEDUP_REMOVED lines=68> */
.L_x_469:
        /* <DEDUP_REMOVED lines=28> */
.L_x_470:
[----:B------:R-:W-:Y:S05]  /*3040*/  BSYNC B1 ;  /* 0x0000000000017941 */ /* 0x000fea0003800000 */
.L_x_468:
        /* <DEDUP_REMOVED lines=9> */
.L_x_472:
        /* <DEDUP_REMOVED lines=28> */
.L_x_473:
[----:B------:R-:W-:Y:S05]  /*32a0*/  BSYNC B1 ;  /* 0x0000000000017941 */ /* 0x000fea0003800000 */
.L_x_471:
[----:B-----5:R-:W-:Y:S02]  /*32b0*/  HADD2.F32 R91, -RZ, R64.H0_H0 ;  /* 0x20000040ff5b7230 */ /* 0x020fe40000004100 */
        /* <DEDUP_REMOVED lines=34> */
[----:B------:R-:W-:Y:S02]  /*34e0*/  HADD2.F32 R96, -RZ, R71.H0_H0 ;  /* 0x20000047ff607230 */ /* 0x000fe40000004100 */
[-C--:B------:R-:W-:Y:S01]  /*34f0*/  FMUL R101, R101, R90.reuse ;  /* 0x0000005a65657220 */ /* 0x080fe20000400000 */
        /* <DEDUP_REMOVED lines=17> */
[----:B------:R-:W-:Y:S01]  /*3610*/  FADD R157, R157, R94 ;  /* 0x0000005e9d9d7221 */ /* 0x000fe20000000000 */
[----:B------:R-:W-:-:S07]  /*3620*/  FFMA R158, R99, R94, R65 ;  /* 0x0000005e639e7223 */ /* 0x000fce0000000041 */
.L_x_449:
[----:B------:R-:W-:Y:S05]  /*3630*/  BSYNC B0 ;  /* 0x0000000000007941 */ /* 0x000fea0003800000 */
.L_x_448:
        /* <DEDUP_REMOVED lines=50> */
.L_x_476:
[----:B------:R-:W-:Y:S05]  /*3960*/  BSYNC B0 ;  /* 0x0000000000007941 */ /* 0x000fea0003800000 */
.L_x_475:
        /* <DEDUP_REMOVED lines=42> */
.L_x_478:
[----:B------:R-:W2:Y:S04]  /*3c10*/  LDG.E.STRONG.GPU R66, desc[UR8][R64.64] ;  /* 0x0000000840427981 */ /* 0x000ea8000c1ef900 */
[----:B--2---:R-:W-:Y:S01]  /*3c20*/  CCTL.IVALL ;  /* 0x00000000ff00798f */ /* 0x004fe20002000000 */
[----:B------:R-:W-:Y:S05]  /*3c30*/  YIELD ;  /* 0x0000000000007946 */ /* 0x000fea0003800000 */
[----:B------:R-:W-:-:S13]  /*3c40*/  ISETP.NE.AND P0, PT, R66, R67, PT ;  /* 0x000000434200720c */ /* 0x000fda0003f05270 */
[----:B------:R-:W-:Y:S05]  /*3c50*/  @P0 BRA `(.L_x_478) ;  /* 0xfffffffc00ec0947 */ /* 0x000fea000383ffff */
.L_x_477:
        /* <DEDUP_REMOVED lines=15> */
.L_x_483:
[----:B------:R-:W-:-:S04]  /*3d50*/  IADD3 R64, P3, R158, R157, RZ ;  /* 0x0000009d9e407210 */ /* 0x000fc80007f7e0ff */
[----:B------:R-:W-:Y:S02]  /*3d60*/  LEA.HI.X.SX32 R65, R158, R159, 0x1, P3 ;  /* 0x0000009f9e417211 */ /* 0x000fe400018f0eff */
[----:B------:R-:W-:-:S04]  /*3d70*/  LEA R68, P3, R64, UR14, 0x3 ;  /* 0x0000000e40447c11 */ /* 0x000fc8000f8618ff */
[----:B------:R-:W-:Y:S01]  /*3d80*/  LEA.HI.X R69, R64, UR15, R65, 0x3, P3 ;  /* 0x0000000f40457c11 */ /* 0x000fe200098f1c41 */
[----:B------:R-:W-:-:S05]  /*3d90*/  VIADD R64, R158, 0x20 ;  /* 0x000000209e407836 */ /* 0x000fca0000000000 */
[C---:B------:R-:W-:Y:S01]  /*3da0*/  IADD3 R65, P3, R64.reuse, R157, RZ ;  /* 0x0000009d40417210 */ /* 0x040fe20007f7e0ff */
[----:B------:R-:W2:Y:S03]  /*3db0*/  LDG.E R69, desc[UR8][R68.64+0x4] ;  /* 0x0000040844457981 */ /* 0x000ea6000c1e1900 */
[----:B------:R-:W-:Y:S02]  /*3dc0*/  LEA.HI.X.SX32 R64, R64, R159, 0x1, P3 ;  /* 0x0000009f40407211 */ /* 0x000fe400018f0eff */
[----:B------:R-:W-:-:S04]  /*3dd0*/  LEA R66, P3, R65, UR14, 0x3 ;  /* 0x0000000e41427c11 */ /* 0x000fc8000f8618ff */
[----:B------:R-:W-:Y:S01]  /*3de0*/  LEA.HI.X R67, R65, UR15, R64, 0x3, P3 ;  /* 0x0000000f41437c11 */ /* 0x000fe200098f1c40 */
[----:B------:R-:W-:-:S05]  /*3df0*/  VIADD R64, R158, 0x40 ;  /* 0x000000409e407836 */ /* 0x000fca0000000000 */
[C---:B------:R-:W-:Y:S01]  /*3e00*/  IADD3 R65, P3, R64.reuse, R157, RZ ;  /* 0x0000009d40417210 */ /* 0x040fe20007f7e0ff */
[----:B------:R-:W3:Y:S03]  /*3e10*/  LDG.E R67, desc[UR8][R66.64+0x4] ;  /* 0x0000040842437981 */ /* 0x000ee6000c1e1900 */
[----:B------:R-:W-:Y:S02]  /*3e20*/  LEA.HI.X.SX32 R70, R64, R159, 0x1, P3 ;  /* 0x0000009f40467211 */ /* 0x000fe400018f0eff */
[----:B------:R-:W-:-:S04]  /*3e30*/  LEA R64, P3, R65, UR14, 0x3 ;  /* 0x0000000e41407c11 */ /* 0x000fc8000f8618ff */
[----:B------:R-:W-:Y:S01]  /*3e40*/  LEA.HI.X R65, R65, UR15, R70, 0x3, P3 ;  /* 0x0000000f41417c11 */ /* 0x000fe200098f1c46 */
[----:B------:R-:W-:-:S05]  /*3e50*/  VIADD R70, R158, 0x60 ;  /* 0x000000609e467836 */ /* 0x000fca0000000000 */
[C---:B------:R-:W-:Y:S01]  /*3e60*/  IADD3 R71, P3, R70.reuse, R157, RZ ;  /* 0x0000009d46477210 */ /* 0x040fe20007f7e0ff */
[----:B------:R-:W4:Y:S03]  /*3e70*/  LDG.E R65, desc[UR8][R64.64+0x4] ;  /* 0x0000040840417981 */ /* 0x000f26000c1e1900 */
[----:B------:R-:W-:Y:S02]  /*3e80*/  LEA.HI.X.SX32 R160, R70, R159, 0x1, P3 ;  /* 0x0000009f46a07211 */ /* 0x000fe400018f0eff */
[----:B------:R-:W-:-:S04]  /*3e90*/  LEA R70, P3, R71, UR14, 0x3 ;  /* 0x0000000e47467c11 */ /* 0x000fc8000f8618ff */
        /* <DEDUP_REMOVED lines=9> */
.L_x_482:
[----:B------:R-:W-:Y:S05]  /*3f30*/  BSYNC B1 ;  /* 0x0000000000017941 */ /* 0x000fea0003800000 */
.L_x_481:
        /* <DEDUP_REMOVED lines=14> */
[----:B------:R-:W-:-:S06]  /*4020*/  LEA.HI.X R65, R65, UR7, R68, 0x3, P0 ;  /* 0x0000000741417c11 */ /* 0x000fcc00080f1c44 */
[----:B------:R-:W3:Y:S01]  /*4030*/  LDG.E R65, desc[UR8][R64.64+0x4] ;  /* 0x0000040840417981 */ /* 0x000ee2000c1e1900 */
[----:B------:R-:W-:Y:S01]  /*4040*/  PLOP3.LUT P0, PT, PT, PT, PT, 0x8, 0x0 ;  /* 0x000000000000781c */ /* 0x000fe20003f0e170 */
[----:B------:R-:W-:Y:S02]  /*4050*/  VIADD R158, R158, 0x40 ;  /* 0x000000409e9e7836 */ /* 0x000fe40000000000 */
[----:B--2---:R-:W-:-:S04]  /*4060*/  FADD R92, R92, R67 ;  /* 0x000000435c5c7221 */ /* 0x004fc80000000000 */
[----:B---3--:R-:W-:-:S07]  /*4070*/  FADD R92, R92, R65 ;  /* 0x000000415c5c7221 */ /* 0x008fce0000000000 */
.L_x_485:
[----:B------:R-:W-:Y:S05]  /*4080*/  BSYNC B1 ;  /* 0x0000000000017941 */ /* 0x000fea0003800000 */
.L_x_484:
[----:B------:R-:W-:-:S13]  /*4090*/  ISETP.LT.OR P0, PT, R158, R93, P0 ;  /* 0x0000005d9e00720c */ /* 0x000fda0000701670 */
[----:B------:R-:W-:Y:S05]  /*40a0*/  @!P0 BRA `(.L_x_480) ;  /* 0x00000000001c8947 */ /* 0x000fea0003800000 */
[----:B------:R-:W-:Y:S01]  /*40b0*/  IADD3 R157, P0, R158, R157, RZ ;  /* 0x0000009d9e9d7210 */ /* 0x000fe20007f1e0ff */
[----:B------:R-:W-:-:S03]  /*40c0*/  ULDC.64 UR6, c[0x0][0x240] ;  /* 0x0000900000067ab9 */ /* 0x000fc60000000a00 */
[----:B------:R-:W-:Y:S02]  /*40d0*/  LEA.HI.X.SX32 R66, R158, R159, 0x1, P0 ;  /* 0x0000009f9e427211 */ /* 0x000fe400000f0eff */
[----:B------:R-:W-:-:S04]  /*40e0*/  LEA R64, P0, R157, UR6, 0x3 ;  /* 0x000000069d407c11 */ /* 0x000fc8000f8018ff */
[----:B------:R-:W-:-:S06]  /*40f0*/  LEA.HI.X R65, R157, UR7, R66, 0x3, P0 ;  /* 0x000000079d417c11 */ /* 0x000fcc00080f1c42 */
[----:B------:R-:W2:Y:S02]  /*4100*/  LDG.E R65, desc[UR8][R64.64+0x4] ;  /* 0x0000040840417981 */ /* 0x000ea4000c1e1900 */
[----:B--2---:R-:W-:-:S07]  /*4110*/  FADD R92, R92, R65 ;  /* 0x000000415c5c7221 */ /* 0x004fce0000000000 */
.L_x_480:
[----:B------:R-:W-:Y:S05]  /*4120*/  BSYNC B0 ;  /* 0x0000000000007941 */ /* 0x000fea0003800000 */
.L_x_479:
        /* <DEDUP_REMOVED lines=13> */
.L_x_474:
        /* <DEDUP_REMOVED lines=31> */
.L_x_486:
        /* <DEDUP_REMOVED lines=16> */
.L_x_490:
        /* <DEDUP_REMOVED lines=28> */
.L_x_491:
[----:B------:R-:W-:Y:S05]  /*46b0*/  BSYNC B1 ;  /* 0x0000000000017941 */ /* 0x000fea0003800000 */
.L_x_489:
[--C-:B-----5:R-:W-:Y:S02]  /*46c0*/  HADD2.F32 R68, -RZ, R65.reuse.H0_H0 ;  /* 0x20000041ff447230 */ /* 0x120fe40000004100 */
[-C--:B------:R-:W-:Y:S01]  /*46d0*/  FFMA R69, R152, -R70.reuse, R151 ;  /* 0x8000004698457223 */ /* 0x080fe20000000097 */
[----:B------:R-:W-:Y:S02]  /*46e0*/  HADD2.F32 R92, -RZ, R65.H1_H1 ;  /* 0x30000041ff5c7230 */ /* 0x000fe40000004100 */
[-C--:B------:R-:W-:Y:S01]  /*46f0*/  FFMA R65, R150, -R70.reuse, R149 ;  /* 0x8000004696417223 */ /* 0x080fe20000000095 */
[----:B------:R-:W-:Y:S01]  /*4700*/  FFMA R157, R146, -R70, R145 ;  /* 0x80000046929d7223 */ /* 0x000fe20000000091 */
[----:B------:R-:W-:Y:S01]  /*4710*/  FFMA R68, R69, R90, R68 ;  /* 0x0000005a45447223 */ /* 0x000fe20000000044 */
[----:B------:R-:W-:Y:S01]  /*4720*/  FFMA R69, R148, -R70, R147 ;  /* 0x8000004694457223 */ /* 0x000fe20000000093 */
[----:B------:R-:W-:Y:S01]  /*4730*/  FFMA R92, R65, R90, R92 ;  /* 0x0000005a415c7223 */ /* 0x000fe2000000005c */
[----:B------:R-:W-:-:S02]  /*4740*/  HADD2.F32 R162, -RZ, R64.H1_H1 ;  /* 0x30000040ffa27230 */ /* 0x000fc40000004100 */
[----:B------:R-:W-:Y:S01]  /*4750*/  FFMA R161, R3, -R70, R156 ;  /* 0x8000004603a17223 */ /* 0x000fe2000000009c */
[----:B------:R-:W-:Y:S01]  /*4760*/  F2FP.F16.F32.PACK_AB R65, RZ, R68 ;  /* 0x00000044ff41723e */ /* 0x000fe200000000ff */
[--C-:B------:R-:W-:Y:S01]  /*4770*/  HADD2.F32 R68, -RZ, R66.reuse.H0_H0 ;  /* 0x20000042ff447230 */ /* 0x100fe20000004100 */
[----:B------:R-:W-:Y:S01]  /*4780*/  F2FP.F16.F32.PACK_AB R92, RZ, R92 ;  /* 0x0000005cff5c723e */ /* 0x000fe200000000ff */
[----:B------:R-:W-:Y:S01]  /*4790*/  HADD2.F32 R66, -RZ, R66.H1_H1 ;  /* 0x30000042ff427230 */ /* 0x000fe20000004100 */
[----:B------:R-:W-:Y:S02]  /*47a0*/  BSSY B1, `(.L_x_492) ;  /* 0x000002e000017945 */ /* 0x000fe40003800000 */
[----:B------:R-:W-:Y:S01]  /*47b0*/  FFMA R68, R69, R90, R68 ;  /* 0x0000005a45447223 */ /* 0x000fe20000000044 */
[----:B------:R-:W-:Y:S01]  /*47c0*/  FFMA R69, R144, -R70, R143 ;  /* 0x8000004690457223 */ /* 0x000fe2000000008f */
[----:B------:R-:W-:Y:S01]  /*47d0*/  FFMA R157, R157, R90, R66 ;  /* 0x0000005a9d9d7223 */ /* 0x000fe20000000042 */
[----:B------:R-:W-:-:S04]  /*47e0*/  HADD2.F32 R66, -RZ, R67.H0_H0 ;  /* 0x20000043ff427230 */ /* 0x000fc80000004100 */
[----:B------:R-:W-:Y:S01]  /*47f0*/  F2FP.F16.F32.PACK_AB R157, RZ, R157 ;  /* 0x0000009dff9d723e */ /* 0x000fe200000000ff */
[----:B------:R-:W-:Y:S01]  /*4800*/  FFMA R69, R69, R90, R66 ;  /* 0x0000005a45457223 */ /* 0x000fe20000000042 */
[----:B------:R-:W-:Y:S02]  /*4810*/  HADD2.F32 R66, -RZ, R67.H1_H1 ;  /* 0x30000043ff427230 */ /* 0x000fe40000004100 */
[----:B------:R-:W-:-:S04]  /*4820*/  FFMA R67, R142, -R70, R141 ;  /* 0x800000468e437223 */ /* 0x000fc8000000008d */
[----:B------:R-:W-:Y:S01]  /*4830*/  FFMA R158, R67, R90, R66 ;  /* 0x0000005a439e7223 */ /* 0x000fe20000000042 */
[----:B------:R-:W-:Y:S01]  /*4840*/  F2FP.F16.F32.PACK_AB R66, RZ, R68 ;  /* 0x00000044ff42723e */ /* 0x000fe200000000ff */
[----:B------:R-:W-:Y:S01]  /*4850*/  HADD2.F32 R68, -RZ, R64.H0_H0 ;  /* 0x20000040ff447230 */ /* 0x000fe20000004100 */
[----:B------:R-:W-:Y:S01]  /*4860*/  F2FP.F16.F32.PACK_AB R67, RZ, R69 ;  /* 0x00000045ff43723e */ /* 0x000fe200000000ff */
[----:B------:R-:W-:Y:S01]  /*4870*/  FFMA R69, R154, -R70, R153 ;  /* 0x800000469a457223 */ /* 0x000fe20000000099 */
[----:B------:R-:W-:Y:S02]  /*4880*/  SHF.L.U64.HI R64, R160, 0x1, R159 ;  /* 0x00000001a0407819 */ /* 0x000fe4000001029f */
[-C--:B------:R-:W-:Y:S01]  /*4890*/  FFMA R161, R161, R90.reuse, R68 ;  /* 0x0000005aa1a17223 */ /* 0x080fe20000000044 */
[----:B------:R-:W-:Y:S01]  /*48a0*/  FFMA R162, R69, R90, R162 ;  /* 0x0000005a45a27223 */ /* 0x000fe200000000a2 */
[----:B------:R-:W-:Y:S01]  /*48b0*/  F2FP.F16.F32.PACK_AB R158, RZ, R158 ;  /* 0x0000009eff9e723e */ /* 0x000fe200000000ff */
[----:B------:R-:W0:Y:S03]  /*48c0*/  LDC.64 R68, c[0x0][0x278] ;  /* 0x00009e00ff447b82 */ /* 0x000e260000000a00 */
[----:B------:R-:W-:-:S02]  /*48d0*/  F2FP.F16.F32.PACK_AB R159, RZ, R162 ;  /* 0x000000a2ff9f723e */ /* 0x000fc400000000ff */
[----:B0-----:R-:W-:-:S04]  /*48e0*/  LEA R164, P3, R160, R68, 0x1 ;  /* 0x00000044a0a47211 */ /* 0x001fc800078608ff */
[----:B------:R-:W-:Y:S01]  /*48f0*/  LOP3.LUT P0, RZ, R164, 0xf, RZ, 0xc0, !PT ;  /* 0x0000000fa4ff7812 */ /* 0x000fe2000780c0ff */
[----:B------:R-:W-:Y:S01]  /*4900*/  IMAD.X R165, R64, 0x1, R69, P3 ;  /* 0x0000000140a57824 */ /* 0x000fe200018e0645 */
[----:B------:R-:W-:Y:S02]  /*4910*/  F2FP.F16.F32.PACK_AB R64, RZ, R161 ;  /* 0x000000a1ff40723e */ /* 0x000fe400000000ff */
        /* <DEDUP_REMOVED lines=22> */
.L_x_493:
[----:B------:R-:W-:Y:S05]  /*4a80*/  BSYNC B1 ;  /* 0x0000000000017941 */ /* 0x000fea0003800000 */
.L_x_492:
[----:B------:R-:W-:-:S13]  /*4a90*/  ISETP.GE.AND P0, PT, R83, UR10, PT ;  /* 0x0000000a53007c0c */ /* 0x000fda000bf06270 */
[----:B------:R-:W-:Y:S05]  /*4aa0*/  @P0 BRA `(.L_x_488) ;  /* 0x0000001000c40947 */ /* 0x000fea0003800000 */
[----:B------:R-:W-:Y:S01]  /*4ab0*/  IMAD R163, R155, UR10, R83 ;  /* 0x0000000a9ba37c24 */ /* 0x000fe2000f8e0253 */
[----:B01----:R-:W0:Y:S01]  /*4ac0*/  LDC.64 R66, c[0x0][0x260] ;  /* 0x00009800ff427b82 */ /* 0x003e220000000a00 */
[----:B------:R-:W-:Y:S01]  /*4ad0*/  BSSY B1, `(.L_x_494) ;  /* 0x0000026000017945 */ /* 0x000fe20003800000 */
[----:B------:R-:W-:Y:S01]  /*4ae0*/  ISETP.GE.U32.AND P1, PT, R7, 0x8, PT ;  /* 0x000000080700780c */ /* 0x000fe20003f26070 */
[----:B------:R-:W-:Y:S01]  /*4af0*/  IMAD.U32 R64, R163, 0x2, R71 ;  /* 0x00000002a3407824 */ /* 0x000fe200078e0047 */
[----:B------:R-:W-:-:S04]  /*4b00*/  SHF.R.S32.HI R164, RZ, 0x1f, R163 ;  /* 0x0000001fffa47819 */ /* 0x000fc800000114a3 */
[----:B------:R-:W-:-:S04]  /*4b10*/  LOP3.LUT P0, RZ, R64, 0xf, RZ, 0xc0, !PT ;  /* 0x0000000f40ff7812 */ /* 0x000fc8000780c0ff */
[----:B------:R-:W-:Y:S01]  /*4b20*/  ISETP.LT.U32.OR P0, PT, R7, 0x8, P0 ;  /* 0x000000080700780c */ /* 0x000fe20000701470 */
[----:B0-----:R-:W-:-:S12]  /*4b30*/  IMAD.WIDE R64, R163, 0x2, R66 ;  /* 0x00000002a3407825 */ /* 0x001fd800078e0242 */
[----:B------:R-:W-:Y:S05]  /*4b40*/  @P0 BRA `(.L_x_495) ;  /* 0x0000000000080947 */ /* 0x000fea0003800000 */
[----:B------:R-:W5:Y:S01]  /*4b50*/  LDG.E.128 R64, desc[UR8][R64.64] ;  /* 0x0000000840407981 */ /* 0x000f62000c1e1d00 */
[----:B------:R-:W-:Y:S05]  /*4b60*/  BRA `(.L_x_496) ;  /* 0x0000000000707947 */ /* 0x000fea0003800000 */
.L_x_495:
        /* <DEDUP_REMOVED lines=28> */
.L_x_496:
[----:B------:R-:W-:Y:S05]  /*4d30*/  BSYNC B1 ;  /* 0x0000000000017941 */ /* 0x000fea0003800000 */
.L_x_494:
[--C-:B-----5:R-:W-:Y:S02]  /*4d40*/  HADD2.F32 R92, -RZ, R65.reuse.H0_H0 ;  /* 0x20000041ff5c7230 */ /* 0x120fe40000004100 */
[-C--:B------:R-:W-:Y:S01]  /*4d50*/  FFMA R157, R137, -R70.reuse, R136 ;  /* 0x80000046899d7223 */ /* 0x080fe20000000088 */
[----:B------:R-:W-:Y:S02]  /*4d60*/  HADD2.F32 R158, -RZ, R65.H1_H1 ;  /* 0x30000041ff9e7230 */ /* 0x000fe40000004100 */
[----:B------:R-:W-:Y:S01]  /*4d70*/  FFMA R65, R135, -R70, R134 ;  /* 0x8000004687417223 */ /* 0x000fe20000000086 */
[----:B------:R-:W-:Y:S01]  /*4d80*/  BSSY B1, `(.L_x_497) ;  /* 0x0000037000017945 */ /* 0x000fe20003800000 */
[-C--:B------:R-:W-:Y:S02]  /*4d90*/  FFMA R92, R157, R90.reuse, R92 ;  /* 0x0000005a9d5c7223 */ /* 0x080fe4000000005c */
[----:B------:R-:W-:Y:S01]  /*4da0*/  FFMA R157, R65, R90, R158 ;  /* 0x0000005a419d7223 */ /* 0x000fe2000000009e */
[----:B------:R-:W-:-:S02]  /*4db0*/  HADD2.F32 R158, -RZ, R66.H0_H0 ;  /* 0x20000042ff9e7230 */ /* 0x000fc40000004100 */
[----:B------:R-:W-:Y:S01]  /*4dc0*/  FFMA R65, R133, -R70, R132 ;  /* 0x8000004685417223 */ /* 0x000fe20000000084 */
[----:B------:R-:W-:Y:S01]  /*4dd0*/  HADD2.F32 R66, -RZ, R66.H1_H1 ;  /* 0x30000042ff427230 */ /* 0x000fe20000004100 */
[----:B------:R-:W-:Y:S02]  /*4de0*/  F2FP.F16.F32.PACK_AB R92, RZ, R92 ;  /* 0x0000005cff5c723e */ /* 0x000fe400000000ff */
[----:B------:R-:W-:Y:S01]  /*4df0*/  FFMA R158, R65, R90, R158 ;  /* 0x0000005a419e7223 */ /* 0x000fe2000000009e */
[----:B------:R-:W-:Y:S01]  /*4e00*/  FFMA R65, R131, -R70, R130 ;  /* 0x8000004683417223 */ /* 0x000fe20000000082 */
[----:B------:R-:W-:-:S03]  /*4e10*/  F2FP.F16.F32.PACK_AB R157, RZ, R157 ;  /* 0x0000009dff9d723e */ /* 0x000fc600000000ff */
[----:B------:R-:W-:Y:S01]  /*4e20*/  FFMA R159, R65, R90, R66 ;  /* 0x0000005a419f7223 */ /* 0x000fe20000000042 */
[--C-:B------:R-:W-:Y:S02]  /*4e30*/  HADD2.F32 R66, -RZ, R67.reuse.H0_H0 ;  /* 0x20000043ff427230 */ /* 0x100fe40000004100 */
[----:B------:R-:W-:Y:S01]  /*4e40*/  FFMA R65, R129, -R70, R128 ;  /* 0x8000004681417223 */ /* 0x000fe20000000080 */
[----:B------:R-:W-:Y:S02]  /*4e50*/  F2FP.F16.F32.PACK_AB R158, RZ, R158 ;  /* 0x0000009eff9e723e */ /* 0x000fe400000000ff */
[----:B------:R-:W-:Y:S01]  /*4e60*/  F2FP.F16.F32.PACK_AB R159, RZ, R159 ;  /* 0x0000009fff9f723e */ /* 0x000fe200000000ff */
[----:B------:R-:W-:Y:S01]  /*4e70*/  FFMA R160, R65, R90, R66 ;  /* 0x0000005a41a07223 */ /* 0x000fe20000000042 */
[----:B------:R-:W-:Y:S02]  /*4e80*/  HADD2.F32 R66, -RZ, R67.H1_H1 ;  /* 0x30000043ff427230 */ /* 0x000fe40000004100 */
[----:B------:R-:W-:-:S02]  /*4e90*/  FFMA R65, R127, -R70, R126 ;  /* 0x800000467f417223 */ /* 0x000fc4000000007e */
[----:B------:R-:W-:Y:S02]  /*4ea0*/  F2FP.F16.F32.PACK_AB R160, RZ, R160 ;  /* 0x000000a0ffa0723e */ /* 0x000fe400000000ff */
[----:B------:R-:W-:Y:S01]  /*4eb0*/  FFMA R161, R65, R90, R66 ;  /* 0x0000005a41a17223 */ /* 0x000fe20000000042 */
[--C-:B------:R-:W-:Y:S02]  /*4ec0*/  HADD2.F32 R66, -RZ, R64.reuse.H0_H0 ;  /* 0x20000040ff427230 */ /* 0x100fe40000004100 */
[----:B------:R-:W-:Y:S02]  /*4ed0*/  FFMA R65, R97, -R70, R140 ;  /* 0x8000004661417223 */ /* 0x000fe4000000008c */
[----:B------:R-:W-:Y:S02]  /*4ee0*/  F2FP.F16.F32.PACK_AB R161, RZ, R161 ;  /* 0x000000a1ffa1723e */ /* 0x000fe400000000ff */
[----:B------:R-:W-:Y:S01]  /*4ef0*/  FFMA R162, R65, R90, R66 ;  /* 0x0000005a41a27223 */ /* 0x000fe20000000042 */
[----:B------:R-:W-:Y:S01]  /*4f00*/  HADD2.F32 R65, -RZ, R64.H1_H1 ;  /* 0x30000040ff417230 */ /* 0x000fe20000004100 */
[----:B------:R-:W-:Y:S01]  /*4f10*/  SHF.L.U64.HI R64, R163, 0x1, R164 ;  /* 0x00000001a3407819 */ /* 0x000fe200000102a4 */
[----:B------:R-:W-:Y:S01]  /*4f20*/  FFMA R66, R139, -R70, R138 ;  /* 0x800000468b427223 */ /* 0x000fe2000000008a */
[----:B------:R-:W-:-:S02]  /*4f30*/  LEA R164, P3, R163, R68, 0x1 ;  /* 0x00000044a3a47211 */ /* 0x000fc400078608ff */
[----:B------:R-:W-:Y:S01]  /*4f40*/  F2FP.F16.F32.PACK_AB R162, RZ, R162 ;  /* 0x000000a2ffa2723e */ /* 0x000fe200000000ff */
[----:B------:R-:W-:Y:S01]  /*4f50*/  FFMA R163, R66, R90, R65 ;  /* 0x0000005a42a37223 */ /* 0x000fe20000000041 */
[----:B------:R-:W-:Y:S01]  /*4f60*/  LOP3.LUT P0, RZ, R164, 0xf, RZ, 0xc0, !PT ;  /* 0x0000000fa4ff7812 */ /* 0x000fe2000780c0ff */
[----:B------:R-:W-:-:S03]  /*4f70*/  IMAD.X R165, R64, 0x1, R69, P3 ;  /* 0x0000000140a57824 */ /* 0x000fc600018e0645 */
[----:B------:R-:W-:Y:S02]  /*4f80*/  ISETP.LT.U32.OR P0, PT, R7, 0x8, P0 ;  /* 0x000000080700780c */ /* 0x000fe40000701470 */
[----:B------:R-:W-:-:S11]  /*4f90*/  F2FP.F16.F32.PACK_AB R163, RZ, R163 ;  /* 0x000000a3ffa3723e */ /* 0x000fd600000000ff */
        /* <DEDUP_REMOVED lines=21> */
.L_x_498:
[----:B------:R-:W-:Y:S05]  /*50f0*/  BSYNC B1 ;  /* 0x0000000000017941 */ /* 0x000fea0003800000 */
.L_x_497:
[----:B------:R-:W-:-:S13]  /*5100*/  ISETP.GE.AND P0, PT, R82, UR10, PT ;  /* 0x0000000a52007c0c */ /* 0x000fda000bf06270 */
[----:B------:R-:W-:Y:S05]  /*5110*/  @P0 BRA `(.L_x_488) ;  /* 0x0000000c00280947 */ /* 0x000fea0003800000 */
[----:B-1----:R-:W-:Y:S01]  /*5120*/  IMAD R163, R155, UR10, R82 ;  /* 0x0000000a9ba37c24 */ /* 0x002fe2000f8e0252 */
[----:B0-----:R-:W0:Y:S01]  /*5130*/  LDC.64 R66, c[0x0][0x260] ;  /* 0x00009800ff427b82 */ /* 0x001e220000000a00 */
        /* <DEDUP_REMOVED lines=10> */
.L_x_500:
        /* <DEDUP_REMOVED lines=28> */
.L_x_501:
[----:B------:R-:W-:Y:S05]  /*53a0*/  BSYNC B1 ;  /* 0x0000000000017941 */ /* 0x000fea0003800000 */
.L_x_499:
        /* <DEDUP_REMOVED lines=59> */
.L_x_503:
[----:B------:R-:W-:Y:S05]  /*5760*/  BSYNC B1 ;  /* 0x0000000000017941 */ /* 0x000fea0003800000 */
.L_x_502:
[----:B------:R-:W-:-:S13]  /*5770*/  ISETP.GE.AND P0, PT, R9, UR10, PT ;  /* 0x0000000a09007c0c */ /* 0x000fda000bf06270 */
[----:B------:R-:W-:Y:S05]  /*5780*/  @P0 BRA `(.L_x_488) ;  /* 0x00000004008c0947 */ /* 0x000fea0003800000 */
[----:B------:R-:W-:Y:S01]  /*5790*/  IMAD R155, R155, UR10, R9 ;  /* 0x0000000a9b9b7c24 */ /* 0x000fe2000f8e0209 */
[----:B0-----:R-:W0:Y:S01]  /*57a0*/  LDC.64 R64, c[0x0][0x260] ;  /* 0x00009800ff407b82 */ /* 0x001e220000000a00 */
[----:B------:R-:W-:Y:S01]  /*57b0*/  BSSY B1, `(.L_x_504) ;  /* 0x0000026000017945 */ /* 0x000fe20003800000 */
[----:B------:R-:W-:Y:S01]  /*57c0*/  ISETP.GE.U32.AND P1, PT, R5, 0x8, PT ;  /* 0x000000080500780c */ /* 0x000fe20003f26070 */
[----:B------:R-:W-:Y:S01]  /*57d0*/  IMAD.U32 R71, R155, 0x2, R71 ;  /* 0x000000029b477824 */ /* 0x000fe200078e0047 */
[----:B-1----:R-:W-:-:S04]  /*57e0*/  SHF.R.S32.HI R92, RZ, 0x1f, R155 ;  /* 0x0000001fff5c7819 */ /* 0x002fc8000001149b */
[----:B------:R-:W-:-:S04]  /*57f0*/  LOP3.LUT P0, RZ, R71, 0xf, RZ, 0xc0, !PT ;  /* 0x0000000f47ff7812 */ /* 0x000fc8000780c0ff */
[----:B------:R-:W-:Y:S01]  /*5800*/  ISETP.LT.U32.OR P0, PT, R5, 0x8, P0 ;  /* 0x000000080500780c */ /* 0x000fe20000701470 */
[----:B0-----:R-:W-:-:S12]  /*5810*/  IMAD.WIDE R64, R155, 0x2, R64 ;  /* 0x000000029b407825 */ /* 0x001fd800078e0240 */
[----:B------:R-:W-:Y:S05]  /*5820*/  @P0 BRA `(.L_x_505) ;  /* 0x0000000000080947 */ /* 0x000fea0003800000 */
[----:B------:R-:W5:Y:S01]  /*5830*/  LDG.E.128 R64, desc[UR8][R64.64] ;  /* 0x0000000840407981 */ /* 0x000f62000c1e1d00 */
[----:B------:R-:W-:Y:S05]  /*5840*/  BRA `(.L_x_506) ;  /* 0x0000000000707947 */ /* 0x000fea0003800000 */
.L_x_505:
        /* <DEDUP_REMOVED lines=28> */
.L_x_506:
[----:B------:R-:W-:Y:S05]  /*5a10*/  BSYNC B1 ;  /* 0x0000000000017941 */ /* 0x000fea0003800000 */
.L_x_504:
[--C-:B-----5:R-:W-:Y:S02]  /*5a20*/  HADD2.F32 R160, -RZ, R65.reuse.H1_H1 ;  /* 0x30000041ffa07230 */ /* 0x120fe40000004100 */
[-C--:B------:R-:W-:Y:S01]  /*5a30*/  FFMA R157, R107, -R70.reuse, R102 ;  /* 0x800000466b9d7223 */ /* 0x080fe20000000066 */
[----:B------:R-:W-:Y:S02]  /*5a40*/  HADD2.F32 R158, -RZ, R65.H0_H0 ;  /* 0x20000041ff9e7230 */ /* 0x000fe40000004100 */
[-C--:B------:R-:W-:Y:S01]  /*5a50*/  FFMA R65, R103, -R70.reuse, R98 ;  /* 0x8000004667417223 */ /* 0x080fe20000000062 */
[----:B------:R-:W-:Y:S01]  /*5a60*/  FFMA R71, R109, -R70, R104 ;  /* 0x800000466d477223 */ /* 0x000fe20000000068 */
[----:B------:R-:W-:Y:S01]  /*5a70*/  FFMA R157, R157, R90, R160 ;  /* 0x0000005a9d9d7223 */ /* 0x000fe200000000a0 */
[--C-:B------:R-:W-:Y:S02]  /*5a80*/  HADD2.F32 R160, -RZ, R66.reuse.H0_H0 ;  /* 0x20000042ffa07230 */ /* 0x100fe40000004100 */
[----:B------:R-:W-:Y:S01]  /*5a90*/  FFMA R159, R91, -R70, R108 ;  /* 0x800000465b9f7223 */ /* 0x000fe2000000006c */
[----:B------:R-:W-:Y:S01]  /*5aa0*/  HADD2.F32 R66, -RZ, R66.H1_H1 ;  /* 0x30000042ff427230 */ /* 0x000fe20000004100 */
[----:B------:R-:W-:Y:S01]  /*5ab0*/  LEA R68, P3, R155, R68, 0x1 ;  /* 0x000000449b447211 */ /* 0x000fe200078608ff */
[----:B------:R-:W-:Y:S01]  /*5ac0*/  FFMA R158, R71, R90, R158 ;  /* 0x0000005a479e7223 */ /* 0x000fe2000000009e */
[----:B------:R-:W-:Y:S01]  /*5ad0*/  FFMA R71, R105, -R70, R100 ;  /* 0x8000004669477223 */ /* 0x000fe20000000064 */
[----:B------:R-:W-:-:S02]  /*5ae0*/  HADD2.F32 R162, -RZ, R67.H1_H1 ;  /* 0x30000043ffa27230 */ /* 0x000fc40000004100 */
[-C--:B------:R-:W-:Y:S01]  /*5af0*/  FFMA R65, R65, R90.reuse, R66 ;  /* 0x0000005a41417223 */ /* 0x080fe20000000042 */
[--C-:B------:R-:W-:Y:S01]  /*5b00*/  HADD2.F32 R66, -RZ, R64.reuse.H0_H0 ;  /* 0x20000040ff427230 */ /* 0x100fe20000004100 */
[----:B------:R-:W-:Y:S01]  /*5b10*/  LOP3.LUT P0, RZ, R68, 0xf, RZ, 0xc0, !PT ;  /* 0x0000000f44ff7812 */ /* 0x000fe2000780c0ff */
[----:B------:R-:W-:Y:S02]  /*5b20*/  HADD2.F32 R64, -RZ, R64.H1_H1 ;  /* 0x30000040ff407230 */ /* 0x000fe40000004100 */
[-C--:B------:R-:W-:Y:S01]  /*5b30*/  FFMA R71, R71, R90.reuse, R160 ;  /* 0x0000005a47477223 */ /* 0x080fe200000000a0 */
[----:B------:R-:W-:Y:S02]  /*5b40*/  HADD2.F32 R160, -RZ, R67.H0_H0 ;  /* 0x20000043ffa07230 */ /* 0x000fe40000004100 */
[----:B------:R-:W-:Y:S01]  /*5b50*/  FFMA R66, R159, R90, R66 ;  /* 0x0000005a9f427223 */ /* 0x000fe20000000042 */
[-C--:B------:R-:W-:Y:S01]  /*5b60*/  FFMA R159, R111, -R70.reuse, R106 ;  /* 0x800000466f9f7223 */ /* 0x080fe2000000006a */
[----:B------:R-:W-:Y:S01]  /*5b70*/  FFMA R67, R101, -R70, R96 ;  /* 0x8000004665437223 */ /* 0x000fe20000000060 */
[----:B------:R-:W-:-:S02]  /*5b80*/  ISETP.LT.U32.OR P0, PT, R5, 0x8, P0 ;  /* 0x000000080500780c */ /* 0x000fc40000701470 */
[----:B------:R-:W-:Y:S01]  /*5b90*/  FFMA R64, R159, R90, R64 ;  /* 0x0000005a9f407223 */ /* 0x000fe20000000040 */
[----:B------:R-:W-:Y:S01]  /*5ba0*/  FFMA R159, R99, -R70, R94 ;  /* 0x80000046639f7223 */ /* 0x000fe2000000005e */
[----:B------:R-:W-:Y:S01]  /*5bb0*/  SHF.L.U64.HI R92, R155, 0x1, R92 ;  /* 0x000000019b5c7819 */ /* 0x000fe2000001025c */
[----:B------:R-:W-:Y:S01]  /*5bc0*/  FFMA R67, R67, R90, R160 ;  /* 0x0000005a43437223 */ /* 0x000fe200000000a0 */
[----:B------:R-:W-:Y:S01]  /*5bd0*/  F2FP.F16.F32.PACK_AB R158, RZ, R158 ;  /* 0x0000009eff9e723e */ /* 0x000fe200000000ff */
[----:B------:R-:W-:Y:S01]  /*5be0*/  FFMA R70, R159, R90, R162 ;  /* 0x0000005a9f467223 */ /* 0x000fe200000000a2 */
[----:B------:R-:W-:Y:S01]  /*5bf0*/  F2FP.F16.F32.PACK_AB R157, RZ, R157 ;  /* 0x0000009dff9d723e */ /* 0x000fe200000000ff */
[----:B------:R-:W-:Y:S01]  /*5c00*/  IMAD.X R69, R92, 0x1, R69, P3 ;  /* 0x000000015c457824 */ /* 0x000fe200018e0645 */
[----:B------:R-:W-:Y:S02]  /*5c10*/  F2FP.F16.F32.PACK_AB R71, RZ, R71 ;  /* 0x00000047ff47723e */ /* 0x000fe400000000ff */
[----:B------:R-:W-:-:S02]  /*5c20*/  F2FP.F16.F32.PACK_AB R67, RZ, R67 ;  /* 0x00000043ff43723e */ /* 0x000fc400000000ff */
[----:B------:R-:W-:Y:S02]  /*5c30*/  F2FP.F16.F32.PACK_AB R70, RZ, R70 ;  /* 0x00000046ff46723e */ /* 0x000fe400000000ff */
[----:B------:R-:W-:Y:S02]  /*5c40*/  F2FP.F16.F32.PACK_AB R90, RZ, R65 ;  /* 0x00000041ff5a723e */ /* 0x000fe400000000ff */
[----:B------:R-:W-:Y:S02]  /*5c50*/  F2FP.F16.F32.PACK_AB R92, RZ, R66 ;  /* 0x00000042ff5c723e */ /* 0x000fe400000000ff */
[----:B------:R-:W-:Y:S02]  /*5c60*/  F2FP.F16.F32.PACK_AB R155, RZ, R64 ;  /* 0x00000040ff9b723e */ /* 0x000fe400000000ff */
[----:B------:R-:W-:Y:S02]  /*5c70*/  @!P0 PRMT R67, R67, 0x5410, R70 ;  /* 0x0000541043438816 */ /* 0x000fe40000000046 */
[----:B------:R-:W-:-:S02]  /*5c80*/  @!P0 PRMT R66, R71, 0x5410, R90 ;  /* 0x0000541047428816 */ /* 0x000fc4000000005a */
        /* <DEDUP_REMOVED lines=19> */
.L_x_488:
[----:B------:R-:W-:Y:S05]  /*5dc0*/  BSYNC B0 ;  /* 0x0000000000007941 */ /* 0x000fea0003800000 */
.L_x_487:
[----:B------:R-:W-:-:S04]  /*5dd0*/  LOP3.LUT P0, RZ, R0, 0xff, RZ, 0xc0, !PT ;  /* 0x000000ff00ff7812 */ /* 0x000fc8000780c0ff */
[----:B------:R-:W-:Y:S01]  /*5de0*/  SEL R0, RZ, 0x1, P0 ;  /* 0x00000001ff007807 */ /* 0x000fe20000000000 */
[----:B------:R-:W-:Y:S08]  /*5df0*/  @!P2 BRA `(.L_x_507) ;  /* 0xffffffb40054a947 */ /* 0x000ff0000383ffff */
.L_x_445:
[----:B------:R-:W-:-:S13]  /*5e00*/  ISETP.GE.AND P0, PT, R84, UR10, PT ;  /* 0x0000000a54007c0c */ /* 0x000fda000bf06270 */
[----:B------:R-:W-:Y:S05]  /*5e10*/  @P0 EXIT ;  /* 0x000000000000094d */ /* 0x000fea0003800000 */
[----:B------:R-:W0:Y:S01]  /*5e20*/  LDC.64 R4, c[0x0][0x270] ;  /* 0x00009c00ff047b82 */ /* 0x000e220000000a00 */
[----:B------:R-:W-:Y:S01]  /*5e30*/  IADD3 R0, -R84, UR10, RZ ;  /* 0x0000000a54007c10 */ /* 0x000fe2000fffe1ff */
[----:B------:R-:W-:Y:S01]  /*5e40*/  IMAD R7, R89, UR10, R84 ;  /* 0x0000000a59077c24 */ /* 0x000fe2000f8e0254 */
[----:B------:R-:W-:Y:S04]  /*5e50*/  BSSY B1, `(.L_x_508) ;  /* 0x000001c000017945 */ /* 0x000fe80003800000 */
[----:B------:R-:W-:Y:S01]  /*5e60*/  BSSY B0, `(.L_x_509) ;  /* 0x000000b000007945 */ /* 0x000fe20003800000 */
[----:B------:R-:W-:Y:S01]  /*5e70*/  ISETP.GE.U32.AND P0, PT, R0, 0x8, PT ;  /* 0x000000080000780c */ /* 0x000fe20003f06070 */
[----:B0-----:R-:W-:-:S12]  /*5e80*/  IMAD.WIDE.U32 R2, R7, 0x4, R4 ;  /* 0x0000000407027825 */ /* 0x001fd800078e0004 */
        /* <DEDUP_REMOVED lines=8> */
.L_x_510:
[----:B------:R-:W-:Y:S05]  /*5f10*/  BSYNC B0 ;  /* 0x0000000000007941 */ /* 0x000fea0003800000 */
.L_x_509:
        /* <DEDUP_REMOVED lines=15> */
.L_x_511:
[----:B------:R-:W-:Y:S05]  /*6010*/  BSYNC B1 ;  /* 0x0000000000017941 */ /* 0x000fea0003800000 */
.L_x_508:
        /* <DEDUP_REMOVED lines=18> */
.L_x_514:
[----:B------:R-:W-:Y:S05]  /*6140*/  BSYNC B1 ;  /* 0x0000000000017941 */ /* 0x000fea0003800000 */
.L_x_513:
        /* <DEDUP_REMOVED lines=15> */
.L_x_515:
[----:B------:R-:W-:Y:S05]  /*6240*/  BSYNC B2 ;  /* 0x0000000000027941 */ /* 0x000fea0003800000 */
.L_x_512:
        /* <DEDUP_REMOVED lines=18> */
.L_x_518:
[----:B------:R-:W-:Y:S05]  /*6370*/  BSYNC B3 ;  /* 0x0000000000037941 */ /* 0x000fea0003800000 */
.L_x_517:
        /* <DEDUP_REMOVED lines=15> */
.L_x_519:
[----:B------:R-:W-:Y:S05]  /*6470*/  BSYNC B2 ;  /* 0x0000000000027941 */ /* 0x000fea0003800000 */
.L_x_516:
        /* <DEDUP_REMOVED lines=30> */
        .weak           $__internal_3_$__cuda_sm20_rcp_rn_f32_slowpath
        .type           $__internal_3_$__cuda_sm20_rcp_rn_f32_slowpath,@function
        .size           $__internal_3_$__cuda_sm20_rcp_rn_f32_slowpath,(.L_x_5630 - $__internal_3_$__cuda_sm20_rcp_rn_f32_slowpath)
$__internal_3_$__cuda_sm20_rcp_rn_f32_slowpath:
        /* <DEDUP_REMOVED lines=15> */
.L_x_520:
        /* <DEDUP_REMOVED lines=33> */
.L_x_522:
[----:B------:R0:W1:Y:S02]  /*6960*/  MUFU.RCP R2, R0 ;  /* 0x0000000000027308 */ /* 0x0000640000001000 */
.L_x_521:
[----:B-1-3--:R-:W-:Y:S02]  /*6970*/  IMAD.MOV.U32 R4, RZ, RZ, R2 ;  /* 0x000000ffff047224 */ /* 0x00afe400078e0002 */
[----:B------:R-:W-:Y:S02]  /*6980*/  IMAD.MOV.U32 R2, RZ, RZ, R66 ;  /* 0x000000ffff027224 */ /* 0x000fe400078e0042 */
[----:B------:R-:W-:-:S04]  /*6990*/  IMAD.MOV.U32 R3, RZ, RZ, 0x0 ;  /* 0x00000000ff037424 */ /* 0x000fc800078e00ff */
[----:B0-2---:R-:W-:Y:S05]  /*69a0*/  RET.REL.NODEC R2 `(_ZN18transformer_engine13normalization26rmsnorm_bwd_general_kernelINS0_13Kernel_traitsI6__halfS3_S3_fjLj4096ELj1ELj1ELj4ELj16ENS0_18Kernel_traits_baseILj4096ES3_S3_S3_fjLj128EEEEELb1EEEvNS0_20BackwardKernelParamsE) ;  /* 0xffffff9402947950 */ /* 0x005fea0003c3ffff */
.L_x_523:
        /* <DEDUP_REMOVED lines=13> */
.L_x_5630:


//--------------------- .text._ZN18transformer_engine13normalization26rmsnorm_bwd_general_kernelINS0_13Kernel_traitsIffffjLj4096ELj1ELj1ELj4ELj16ENS0_18Kernel_traits_baseILj4096EffffjLj128EEEEELb1EEEvNS0_20BackwardKernelParamsE --------------------------
	.section	.text._ZN18transformer_engine13normalization26rmsnorm_bwd_general_kernelINS0_13Kernel_traitsIffffjLj4096ELj1ELj1ELj4ELj16ENS0_18Kernel_traits_baseILj4096EffffjLj128EEEEELb1EEEvNS0_20BackwardKernelParamsE,"ax",@progbits
	.align	128
        .global         _ZN18transformer_engine13normalization26rmsnorm_bwd_general_kernelINS0_13Kernel_traitsIffffjLj4096ELj1ELj1ELj4ELj16ENS0_18Kernel_traits_baseILj4096EffffjLj128EEEEELb1EEEvNS0_20BackwardKernelParamsE
        .type           _ZN18transformer_engine13normalization26rmsnorm_bwd_general_kernelINS0_13Kernel_traitsIffffjLj4096ELj1ELj1ELj4ELj16ENS0_18Kernel_traits_baseILj4096EffffjLj128EEEEELb1EEEvNS0_20BackwardKernelParamsE,@function
        .size           _ZN18transformer_engine13normalization26rmsnorm_bwd_general_kernelINS0_13Kernel_traitsIffffjLj4096ELj1ELj1ELj4ELj16ENS0_18Kernel_traits_baseILj4096EffffjLj128EEEEELb1EEEvNS0_20BackwardKernelParamsE,(.L_x_5631 - _ZN18transformer_engine13normalization26rmsnorm_bwd_general_kernelINS0_13Kernel_traitsIffffjLj4096ELj1ELj1ELj4ELj16ENS0_18Kernel_traits_baseILj4096EffffjLj128EEEEELb1EEEvNS0_20BackwardKernelParamsE)
        .other          _ZN18transformer_engine13normalization26rmsnorm_bwd_general_kernelINS0_13Kernel_traitsIffffjLj4096ELj1ELj1ELj4ELj16ENS0_18Kernel_traits_baseILj4096EffffjLj128EEEEELb1EEEvNS0_20BackwardKernelParamsE,@"STO_CUDA_ENTRY STV_DEFAULT"
_ZN18transformer_engine13normalization26rmsnorm_bwd_general_kernelINS0_13Kernel_traitsIffffjLj4096ELj1ELj1ELj4ELj16ENS0_18Kernel_traits_baseILj4096EffffjLj128EEEEELb1EEEvNS0_20BackwardKernelParamsE:
.text._ZN18transformer_engine13normalization26rmsnorm_bwd_general_kernelINS0_13Kernel_traitsIffffjLj4096ELj1ELj1ELj4ELj16ENS0_18Kernel_traits_baseILj4096EffffjLj128EEEEELb1EEEvNS0_20BackwardKernelParamsE:
        /* <DEDUP_REMOVED lines=38> */
[----:B------:R-:W-:Y:S01]  /*0260*/  IADD3 R6, -R52, UR8, RZ ;  /* 0x0000000834067c10 */ /* 0x000fe2000fffe1ff */
[----:B------:R-:W-:Y:S03]  /*0270*/  BSSY B1, `(.L_x_526) ;  /* 0x0000013000017945 */ /* 0x000fe60003800000 */
[----:B------:R-:W-:-:S03]  /*0280*/  ISETP.GE.U32.AND P3, PT, R6, 0x4, PT ;  /* 0x000000040600780c */ /* 0x000fc60003f66070 */
        /* <DEDUP_REMOVED lines=8> */
.L_x_527:
        /* <DEDUP_REMOVED lines=9> */
.L_x_528:
[----:B------:R-:W-:Y:S05]  /*03a0*/  BSYNC B1 ;  /* 0x0000000000017941 */ /* 0x000fea0003800000 */
.L_x_526:
[----:B------:R-:W-:-:S05]  /*03b0*/  IMAD R7, R170, 0x200, R52 ;  /* 0x00000200aa077824 */ /* 0x000fca00078e0234 */
[----:B------:R-:W-:-:S13]  /*03c0*/  ISETP.GE.AND P0, PT, R7, UR8, PT ;  /* 0x0000000807007c0c */ /* 0x000fda000bf06270 */
[----:B------:R-:W-:Y:S05]  /*03d0*/  @P0 BRA `(.L_x_525) ;  /* 0x00000008006c0947 */ /* 0x000fea0003800000 */
[C---:B01----:R-:W-:Y:S01]  /*03e0*/  IMAD.U32 R2, R7.reuse, 0x4, R0 ;  /* 0x0000000407027824 */ /* 0x043fe200078e0000 */
[C---:B------:R-:W-:Y:S01]  /*03f0*/  IADD3 R6, -R7.reuse, UR8, RZ ;  /* 0x0000000807067c10 */ /* 0x040fe2000fffe1ff */
[----:B------:R-:W-:Y:S03]  /*0400*/  BSSY B1, `(.L_x_529) ;  /* 0x0000011000017945 */ /* 0x000fe60003800000 */
[----:B------:R-:W-:Y:S01]  /*0410*/  LOP3.LUT P0, RZ, R2, 0xf, RZ, 0xc0, !PT ;  /* 0x0000000f02ff7812 */ /* 0x000fe2000780c0ff */
[----:B------:R-:W-:Y:S01]  /*0420*/  IMAD.WIDE R2, R7, 0x4, R4 ;  /* 0x0000000407027825 */ /* 0x000fe200078e0204 */
[C---:B------:R-:W-:Y:S02]  /*0430*/  ISETP.GE.U32.AND P3, PT, R6.reuse, 0x4, PT ;  /* 0x000000040600780c */ /* 0x040fe40003f66070 */
[----:B------:R-:W-:-:S13]  /*0440*/  ISETP.LT.U32.OR P0, PT, R6, 0x4, P0 ;  /* 0x000000040600780c */ /* 0x000fda0000701470 */
[----:B------:R-:W-:Y:S05]  /*0450*/  @P0 BRA `(.L_x_530) ;  /* 0x0000000000080947 */ /* 0x000fea0003800000 */
[----:B------:R1:W5:Y:S01]  /*0460*/  LDG.E.128 R12, desc[UR6][R2.64] ;  /* 0x00000006020c7981 */ /* 0x000362000c1e1d00 */
[----:B------:R-:W-:Y:S05]  /*0470*/  BRA `(.L_x_531) ;  /* 0x0000000000247947 */ /* 0x000fea0003800000 */
.L_x_530:
        /* <DEDUP_REMOVED lines=9> */
.L_x_531:
[----:B------:R-:W-:Y:S05]  /*0510*/  BSYNC B1 ;  /* 0x0000000000017941 */ /* 0x000fea0003800000 */
.L_x_529:
        /* <DEDUP_REMOVED lines=13> */
.L_x_533:
        /* <DEDUP_REMOVED lines=9> */
.L_x_534:
[----:B------:R-:W-:Y:S05]  /*0680*/  BSYNC B1 ;  /* 0x0000000000017941 */ /* 0x000fea0003800000 */
.L_x_532:
        /* <DEDUP_REMOVED lines=13> */
.L_x_536:
        /* <DEDUP_REMOVED lines=9> */
.L_x_537:
[----:B------:R-:W-:Y:S05]  /*07f0*/  BSYNC B1 ;  /* 0x0000000000017941 */ /* 0x000fea0003800000 */
.L_x_535:
        /* <DEDUP_REMOVED lines=13> */
.L_x_539:
        /* <DEDUP_REMOVED lines=9> */
.L_x_540:
[----:B------:R-:W-:Y:S05]  /*0960*/  BSYNC B1 ;  /* 0x0000000000017941 */ /* 0x000fea0003800000 */
.L_x_538:
        /* <DEDUP_REMOVED lines=13> */
.L_x_542:
        /* <DEDUP_REMOVED lines=9> */
.L_x_543:
[----:B------:R-:W-:Y:S05]  /*0ad0*/  BSYNC B1 ;  /* 0x0000000000017941 */ /* 0x000fea0003800000 */
.L_x_541:
[----:B------:R-:W-:-:S05]  /*0ae0*/  IMAD R7, R170, 0x200, R7 ;  /* 0x00000200aa077824 */ /* 0x000fca00078e0207 */
[----:B------:R-:W-:-:S13]  /*0af0*/  ISETP.GE.AND P0, PT, R7, UR8, PT ;  /* 0x0000000807007c0c */ /* 0x000fda000bf06270 */
[----:B------:R-:W-:Y:S05]  /*0b00*/  @P0 BRA `(.L_x_525) ;  /* 0x0000000000a00947 */ /* 0x000fea0003800000 */
[C---:B------:R-:W-:Y:S01]  /*0b10*/  IMAD.U32 R0, R7.reuse, 0x4, R0 ;  /* 0x0000000407007824 */ /* 0x040fe200078e0000 */
[C---:B------:R-:W-:Y:S01]  /*0b20*/  IADD3 R6, -R7.reuse, UR8, RZ ;  /* 0x0000000807067c10 */ /* 0x040fe2000fffe1ff */
[----:B------:R-:W-:Y:S01]  /*0b30*/  BSSY B1, `(.L_x_544) ;  /* 0x0000011000017945 */ /* 0x000fe20003800000 */
[----:B01----:R-:W-:Y:S02]  /*0b40*/  IMAD.WIDE R2, R7, 0x4, R4 ;  /* 0x0000000407027825 */ /* 0x003fe400078e0204 */
[----:B------:R-:W-:Y:S02]  /*0b50*/  LOP3.LUT P0, RZ, R0, 0xf, RZ, 0xc0, !PT ;  /* 0x0000000f00ff7812 */ /* 0x000fe4000780c0ff */
[C---:B------:R-:W-:Y:S02]  /*0b60*/  ISETP.GE.U32.AND P3, PT, R6.reuse, 0x4, PT ;  /* 0x000000040600780c */ /* 0x040fe40003f66070 */
[----:B------:R-:W-:-:S13]  /*0b70*/  ISETP.LT.U32.OR P0, PT, R6, 0x4, P0 ;  /* 0x000000040600780c */ /* 0x000fda0000701470 */
[----:B------:R-:W-:Y:S05]  /*0b80*/  @P0 BRA `(.L_x_545) ;  /* 0x0000000000080947 */ /* 0x000fea0003800000 */
[----:B------:R0:W5:Y:S01]  /*0b90*/  LDG.E.128 R92, desc[UR6][R2.64] ;  /* 0x00000006025c7981 */ /* 0x000162000c1e1d00 */
[----:B------:R-:W-:Y:S05]  /*0ba0*/  BRA `(.L_x_546) ;  /* 0x0000000000247947 */ /* 0x000fea0003800000 */
.L_x_545:
        /* <DEDUP_REMOVED lines=9> */
.L_x_546:
[----:B------:R-:W-:Y:S05]  /*0c40*/  BSYNC B1 ;  /* 0x0000000000017941 */ /* 0x000fea0003800000 */
.L_x_544:
[----:B------:R-:W-:-:S05]  /*0c50*/  IMAD R7, R170, 0x200, R7 ;  /* 0x00000200aa077824 */ /* 0x000fca00078e0207 */
[----:B------:R-:W-:-:S13]  /*0c60*/  ISETP.GE.AND P0, PT, R7, UR8, PT ;  /* 0x0000000807007c0c */ /* 0x000fda000bf06270 */
[----:B------:R-:W-:Y:S05]  /*0c70*/  @P0 BRA `(.L_x_525) ;  /* 0x0000000000440947 */ /* 0x000fea0003800000 */
[C---:B01----:R-:W-:Y:S01]  /*0c80*/  IMAD.WIDE R2, R7.reuse, 0x4, R4 ;  /* 0x0000000407027825 */ /* 0x043fe200078e0204 */
[----:B------:R-:W-:Y:S02]  /*0c90*/  IADD3 R7, -R7, UR8, RZ ;  /* 0x0000000807077c10 */ /* 0x000fe4000fffe1ff */
[----:B------:R-:W-:Y:S02]  /*0ca0*/  LOP3.LUT P0, RZ, R2, 0xf, RZ, 0xc0, !PT ;  /* 0x0000000f02ff7812 */ /* 0x000fe4000780c0ff */
[C---:B------:R-:W-:Y:S02]  /*0cb0*/  ISETP.GE.U32.AND P3, PT, R7.reuse, 0x4, PT ;  /* 0x000000040700780c */ /* 0x040fe40003f66070 */
[----:B------:R-:W-:-:S13]  /*0cc0*/  ISETP.LT.U32.OR P0, PT, R7, 0x4, P0 ;  /* 0x000000040700780c */ /* 0x000fda0000701470 */
[----:B------:R-:W-:Y:S05]  /*0cd0*/  @P0 BRA `(.L_x_547) ;  /* 0x0000000000080947 */ /* 0x000fea0003800000 */
[----:B------:R3:W5:Y:S01]  /*0ce0*/  LDG.E.128 R4, desc[UR6][R2.64] ;  /* 0x0000000602047981 */ /* 0x000762000c1e1d00 */
[----:B------:R-:W-:Y:S05]  /*0cf0*/  BRA `(.L_x_525) ;  /* 0x0000000000247947 */ /* 0x000fea0003800000 */
.L_x_547:
[C---:B------:R-:W-:Y:S02]  /*0d00*/  ISETP.NE.AND P0, PT, R7.reuse, RZ, PT ;  /* 0x000000ff0700720c */ /* 0x040fe40003f05270 */
[----:B------:R-:W-:Y:S02]  /*0d10*/  CS2R R4, SRZ ;  /* 0x0000000000047805 */ /* 0x000fe4000001ff00 */
[C---:B------:R-:W-:Y:S02]  /*0d20*/  ISETP.GE.U32.AND P1, PT, R7.reuse, 0x2, PT ;  /* 0x000000020700780c */ /* 0x040fe40003f26070 */
[----:B------:R-:W-:Y:S02]  /*0d30*/  ISETP.GE.U32.AND P2, PT, R7, 0x3, PT ;  /* 0x000000030700780c */ /* 0x000fe40003f46070 */
[----:B------:R-:W-:-:S06]  /*0d40*/  CS2R R6, SRZ ;  /* 0x0000000000067805 */ /* 0x000fcc000001ff00 */
[----:B------:R2:W5:Y:S04]  /*0d50*/  @P3 LDG.E R7, desc[UR6][R2.64+0xc] ;  /* 0x00000c0602073981 */ /* 0x000568000c1e1900 */
[----:B------:R2:W5:Y:S04]  /*0d60*/  @P0 LDG.E R4, desc[UR6][R2.64] ;  /* 0x0000000602040981 */ /* 0x000568000c1e1900 */
[----:B------:R2:W5:Y:S04]  /*0d70*/  @P1 LDG.E R5, desc[UR6][R2.64+0x4] ;  /* 0x0000040602051981 */ /* 0x000568000c1e1900 */
[----:B------:R2:W5:Y:S02]  /*0d80*/  @P2 LDG.E R6, desc[UR6][R2.64+0x8] ;  /* 0x0000080602062981 */ /* 0x000564000c1e1900 */
.L_x_525:
[----:B------:R-:W-:Y:S05]  /*0d90*/  BSYNC B0 ;  /* 0x0000000000007941 */ /* 0x000fea0003800000 */
.L_x_524:
        /* <DEDUP_REMOVED lines=19> */
[----:B------:R-:W-:Y:S01]  /*0ed0*/  ULDC.U8 UR4, c[0x0][0x250] ;  /* 0x0000940000047ab9 */ /* 0x000fe20000000000 */
[C---:B------:R-:W-:Y:S01]  /*0ee0*/  IMAD R35, R170.reuse, 0x200, R52 ;  /* 0x00000200aa237824 */ /* 0x040fe200078e0234 */
[----:B------:R-:W-:Y:S02]  /*0ef0*/  ISETP.NE.AND P0, PT, RZ, UR4, PT ;  /* 0x00000004ff007c0c */ /* 0x000fe4000bf05270 */
[----:B0123--:R-:W-:Y:S01]  /*0f00*/  I2FP.F32.S32 R2, UR8 ;  /* 0x0000000800027c45 */ /* 0x00ffe20008201400 */
[----:B------:R-:W-:Y:S01]  /*0f10*/  IMAD R30, R170, 0x200, R35 ;  /* 0x00000200aa1e7824 */ /* 0x000fe200078e0223 */
[----:B------:R-:W-:-:S03]  /*0f20*/  FSEL R0, RZ, 1, !P0 ;  /* 0x3f800000ff007808 */ /* 0x000fc60004000000 */
[----:B------:R-:W-:Y:S02]  /*0f30*/  VIADD R3, R2, 0x1800000 ;  /* 0x0180000002037836 */ /* 0x000fe40000000000 */
[----:B-----5:R-:W-:Y:S01]  /*0f40*/  FADD R34, R0, R25 ;  /* 0x0000001900227221 */ /* 0x020fe20000000000 */
[----:B------:R-:W-:Y:S02]  /*0f50*/  IMAD R25, R170, 0x200, R30 ;  /* 0x00000200aa197824 */ /* 0x000fe400078e021e */
[C---:B------:R-:W-:Y:S01]  /*0f60*/  FADD R39, R0.reuse, R20 ;  /* 0x0000001400277221 */ /* 0x040fe20000000000 */
[----:B------:R-:W-:Y:S01]  /*0f70*/  LOP3.LUT R3, R3, 0x7f800000, RZ, 0xc0, !PT ;  /* 0x7f80000003037812 */ /* 0x000fe200078ec0ff */
[----:B------:R-:W-:Y:S01]  /*0f80*/  FADD R44, R0, R15 ;  /* 0x0000000f002c7221 */ /* 0x000fe20000000000 */
[----:B------:R-:W-:Y:S02]  /*0f90*/  IMAD R20, R170, 0x200, R25 ;  /* 0x00000200aa147824 */ /* 0x000fe400078e0219 */
[C---:B------:R-:W-:Y:S01]  /*0fa0*/  FADD R46, R0.reuse, R13 ;  /* 0x0000000d002e7221 */ /* 0x040fe20000000000 */
[----:B------:R-:W-:Y:S01]  /*0fb0*/  ISETP.GT.U32.AND P0, PT, R3, 0x1ffffff, PT ;  /* 0x01ffffff0300780c */ /* 0x000fe20003f04070 */
[----:B------:R-:W-:Y:S01]  /*0fc0*/  FADD R50, R0, R9 ;  /* 0x0000000900327221 */ /* 0x000fe20000000000 */
[----:B------:R-:W-:-:S02]  /*0fd0*/  IMAD R15, R170, 0x200, R20 ;  /* 0x00000200aa0f7824 */ /* 0x000fc400078e0214 */
[C---:B------:R-:W-:Y:S01]  /*0fe0*/  FADD R43, R0.reuse, R16 ;  /* 0x00000010002b7221 */ /* 0x040fe20000000000 */
[C---:B------:R-:W-:Y:S01]  /*0ff0*/  FADD R42, R0.reuse, R17 ;  /* 0x00000011002a7221 */ /* 0x040fe20000000000 */
[----:B------:R-:W-:Y:S01]  /*1000*/  FADD R41, R0, R18 ;  /* 0x0000001200297221 */ /* 0x000fe20000000000 */
[----:B------:R-:W-:Y:S02]  /*1010*/  IMAD R13, R170, 0x200, R15 ;  /* 0x00000200aa0d7824 */ /* 0x000fe400078e020f */
[C---:B------:R-:W-:Y:S01]  /*1020*/  FADD R51, R0.reuse, R8 ;  /* 0x0000000800337221 */ /* 0x040fe20000000000 */
[C---:B------:R-:W-:Y:S01]  /*1030*/  FADD R49, R0.reuse, R10 ;  /* 0x0000000a00317221 */ /* 0x040fe20000000000 */
[----:B------:R-:W-:Y:S01]  /*1040*/  FADD R48, R0, R11 ;  /* 0x0000000b00307221 */ /* 0x000fe20000000000 */
[----:B------:R-:W-:Y:S02]  /*1050*/  IMAD R9, R170, 0x200, R13 ;  /* 0x00000200aa097824 */ /* 0x000fe400078e020d */
[C---:B------:R-:W-:Y:S01]  /*1060*/  FADD R47, R0.reuse, R12 ;  /* 0x0000000c002f7221 */ /* 0x040fe20000000000 */
        /* <DEDUP_REMOVED lines=19> */
[----:B------:R-:W-:Y:S01]  /*11a0*/  FADD R19, R0, R4 ;  /* 0x0000000400137221 */ /* 0x000fe20000000000 */
[----:B------:R-:W-:-:S02]  /*11b0*/  IADD3 R14, -R52, UR8, RZ ;  /* 0x00000008340e7c10 */ /* 0x000fc4000fffe1ff */
[----:B------:R-:W-:Y:S02]  /*11c0*/  IADD3 R12, -R35, UR8, RZ ;  /* 0x00000008230c7c10 */ /* 0x000fe4000fffe1ff */
[----:B------:R-:W-:Y:S02]  /*11d0*/  IADD3 R11, -R30, UR8, RZ ;  /* 0x000000081e0b7c10 */ /* 0x000fe4000fffe1ff */
[----:B------:R-:W-:Y:S02]  /*11e0*/  IADD3 R10, -R25, UR8, RZ ;  /* 0x00000008190a7c10 */ /* 0x000fe4000fffe1ff */
[----:B------:R-:W-:Y:S02]  /*11f0*/  IADD3 R8, -R20, UR8, RZ ;  /* 0x0000000814087c10 */ /* 0x000fe4000fffe1ff */
[----:B------:R-:W-:Y:S02]  /*1200*/  IADD3 R7, -R15, UR8, RZ ;  /* 0x000000080f077c10 */ /* 0x000fe4000fffe1ff */
[----:B------:R-:W-:-:S02]  /*1210*/  IADD3 R6, -R13, UR8, RZ ;  /* 0x000000080d067c10 */ /* 0x000fc4000fffe1ff */
[----:B------:R-:W-:Y:S01]  /*1220*/  IADD3 R5, -R9, UR8, RZ ;  /* 0x0000000809057c10 */ /* 0x000fe2000fffe1ff */
[----:B------:R-:W-:Y:S06]  /*1230*/  @P0 BRA `(.L_x_549) ;  /* 0x00000000000c0947 */ /* 0x000fec0003800000 */
[----:B------:R-:W-:-:S07]  /*1240*/  MOV R91, 0x1260 ;  /* 0x00001260005b7802 */ /* 0x000fce0000000f00 */
[----:B------:R-:W-:Y:S05]  /*1250*/  CALL.REL.NOINC `($__internal_4_$__cuda_sm20_rcp_rn_f32_slowpath) ;  /* 0x0000005800947944 */ /* 0x000fea0003c00000 */
[----:B------:R-:W-:Y:S05]  /*1260*/  BRA `(.L_x_550) ;  /* 0x0000000000107947 */ /* 0x000fea0003800000 */
.L_x_549:
[----:B------:R-:W0:Y:S02]  /*1270*/  MUFU.RCP R3, R2 ;  /* 0x0000000200037308 */ /* 0x000e240000001000 */
[----:B0-----:R-:W-:-:S04]  /*1280*/  FFMA R0, R2, R3, -1 ;  /* 0xbf80000002007423 */ /* 0x001fc80000000003 */
[----:B------:R-:W-:-:S04]  /*1290*/  FADD.FTZ R0, -R0, -RZ ;  /* 0x800000ff00007221 */ /* 0x000fc80000010100 */
[----:B------:R-:W-:-:S07]  /*12a0*/  FFMA R4, R3, R0, R3 ;  /* 0x0000000003047223 */ /* 0x000fce0000000003 */
.L_x_550:
[----:B------:R-:W-:Y:S02]  /*12b0*/  IMAD.MOV.U32 R0, RZ, RZ, 0x1 ;  /* 0x00000001ff007424 */ /* 0x000fe400078e00ff */
[----:B------:R-:W-:Y:S02]  /*12c0*/  IMAD.MOV.U32 R3, RZ, RZ, R97 ;  /* 0x000000ffff037224 */ /* 0x000fe400078e0061 */
[----:B------:R-:W-:Y:S02]  /*12d0*/  IMAD.MOV.U32 R2, RZ, RZ, RZ ;  /* 0x000000ffff027224 */ /* 0x000fe400078e00ff */
[----:B------:R-:W-:-:S07]  /*12e0*/  IMAD.MOV.U32 R85, RZ, RZ, RZ ;  /* 0x000000ffff557224 */ /* 0x000fce00078e00ff */
.L_x_668:
[----:B------:R-:W-:Y:S01]  /*12f0*/  LEA.HI R168, R96, R3, RZ, 0x19 ;  /* 0x0000000360a87211 */ /* 0x000fe200078fc8ff */
[----:B------:R-:W-:Y:S01]  /*1300*/  ULDC UR9, c[0x0][0x218] ;  /* 0x0000860000097ab9 */ /* 0x000fe20000000800 */
[----:B0-----:R-:W0:Y:S01]  /*1310*/  LDC R167, c[0x0][0x210] ;  /* 0x00008400ffa77b82 */ /* 0x001e220000000800 */
[----:B-----5:R-:W-:Y:S01]  /*1320*/  IMAD.MOV.U32 R98, RZ, RZ, RZ ;  /* 0x000000ffff627224 */ /* 0x020fe200078e00ff */
[----:B------:R-:W-:Y:S01]  /*1330*/  ISETP.GE.AND P0, PT, R168, UR9, PT ;  /* 0x00000009a8007c0c */ /* 0x000fe2000bf06270 */
[----:B------:R-:W-:-:S12]  /*1340*/  ULDC UR8, c[0x0][0x21c] ;  /* 0x0000870000087ab9 */ /* 0x000fd80000000800 */
[----:B-123--:R-:W1:Y:S01]  /*1350*/  @!P0 LDC.64 R88, c[0x0][0x230] ;  /* 0x00008c00ff588b82 */ /* 0x00ee620000000a00 */
[----:B------:R-:W-:Y:S01]  /*1360*/  ISETP.GE.AND P1, PT, R52, UR8, PT ;  /* 0x0000000834007c0c */ /* 0x000fe2000bf26270 */
[----:B------:R-:W-:Y:S01]  /*1370*/  BSSY B0, `(.L_x_551) ;  /* 0x00001fa000007945 */ /* 0x000fe20003800000 */
[----:B------:R-:W-:Y:S02]  /*1380*/  IMAD.MOV.U32 R173, RZ, RZ, RZ ;  /* 0x000000ffffad7224 */ /* 0x000fe400078e00ff */
[----:B-1----:R-:W-:-:S05]  /*1390*/  @!P0 IMAD.WIDE R88, R168, 0x4, R88 ;  /* 0x00000004a8588825 */ /* 0x002fca00078e0258 */
[----:B------:R1:W5:Y:S01]  /*13a0*/  @!P0 LDG.E R98, desc[UR6][R88.64] ;  /* 0x0000000658628981 */ /* 0x000362000c1e1900 */
[----:B------:R-:W-:Y:S01]  /*13b0*/  ISETP.LT.AND P0, PT, R168, UR9, !P1 ;  /* 0x00000009a8007c0c */ /* 0x000fe2000cf01270 */
[----:B0-----:R-:W-:Y:S02]  /*13c0*/  IMAD.IADD R3, R3, 0x1, R167 ;  /* 0x0000000103037824 */ /* 0x001fe400078e02a7 */
[----:B------:R-:W-:-:S03]  /*13d0*/  IMAD.MOV.U32 R175, RZ, RZ, RZ ;  /* 0x000000ffffaf7224 */ /* 0x000fc600078e00ff */
        /* <DEDUP_REMOVED lines=15> */
.L_x_554:
        /* <DEDUP_REMOVED lines=9> */
.L_x_555:
[----:B------:R-:W-:Y:S05]  /*1560*/  BSYNC B1 ;  /* 0x0000000000017941 */ /* 0x000fea0003800000 */
.L_x_553:
[----:B------:R-:W2:Y:S01]  /*1570*/  LDC.64 R120, c[0x0][0x258] ;  /* 0x00009600ff787b82 */ /* 0x000ea20000000a00 */
[C---:B01----:R-:W-:Y:S01]  /*1580*/  SHF.L.U64.HI R92, R95.reuse, 0x2, R94 ;  /* 0x000000025f5c7819 */ /* 0x043fe2000001025e */
[----:B------:R-:W-:Y:S01]  /*1590*/  BSSY B1, `(.L_x_556) ;  /* 0x0000011000017945 */ /* 0x000fe20003800000 */
[----:B--2---:R-:W-:-:S04]  /*15a0*/  LEA R170, P4, R95, R120, 0x2 ;  /* 0x000000785faa7211 */ /* 0x004fc800078810ff */
[----:B------:R-:W-:Y:S01]  /*15b0*/  LOP3.LUT P0, RZ, R170, 0xf, RZ, 0xc0, !PT ;  /* 0x0000000faaff7812 */ /* 0x000fe2000780c0ff */
[----:B------:R-:W-:-:S03]  /*15c0*/  IMAD.X R171, R92, 0x1, R121, P4 ;  /* 0x000000015cab7824 */ /* 0x000fc600020e0679 */
[----:B------:R-:W-:-:S13]  /*15d0*/  ISETP.LT.U32.OR P0, PT, R14, 0x4, P0 ;  /* 0x000000040e00780c */ /* 0x000fda0000701470 */
[----:B------:R-:W-:Y:S05]  /*15e0*/  @P0 BRA `(.L_x_557) ;  /* 0x0000000000080947 */ /* 0x000fea0003800000 */
[----:B------:R1:W5:Y:S01]  /*15f0*/  LDG.E.128 R92, desc[UR6][R170.64] ;  /* 0x00000006aa5c7981 */ /* 0x000362000c1e1d00 */
[----:B------:R-:W-:Y:S05]  /*1600*/  BRA `(.L_x_558) ;  /* 0x0000000000247947 */ /* 0x000fea0003800000 */
.L_x_557:
        /* <DEDUP_REMOVED lines=9> */
.L_x_558:
[----:B------:R-:W-:Y:S05]  /*16a0*/  BSYNC B1 ;  /* 0x0000000000017941 */ /* 0x000fea0003800000 */
.L_x_556:
[----:B-----5:R-:W-:Y:S01]  /*16b0*/  FMUL R111, R88, R98 ;  /* 0x00000062586f7220 */ /* 0x020fe20000400000 */
[----:B------:R-:W-:Y:S01]  /*16c0*/  FMUL R132, R51, R92 ;  /* 0x0000005c33847220 */ /* 0x000fe20000400000 */
[----:B------:R-:W-:Y:S01]  /*16d0*/  ISETP.GE.AND P0, PT, R35, UR8, PT ;  /* 0x0000000823007c0c */ /* 0x000fe2000bf06270 */
[-C--:B------:R-:W-:Y:S01]  /*16e0*/  FMUL R131, R90, R98.reuse ;  /* 0x000000625a837220 */ /* 0x080fe20000400000 */
[----:B------:R-:W-:Y:S01]  /*16f0*/  FMUL R116, R89, R98 ;  /* 0x0000006259747220 */ /* 0x000fe20000400000 */
[----:B------:R-:W-:Y:S01]  /*1700*/  FMUL R147, R50, R93 ;  /* 0x0000005d32937220 */ /* 0x000fe20000400000 */
[----:B------:R-:W-:Y:S01]  /*1710*/  FADD R88, RZ, R132 ;  /* 0x00000084ff587221 */ /* 0x000fe20000000000 */
[----:B------:R-:W-:Y:S01]  /*1720*/  FFMA R90, R111, R132, RZ ;  /* 0x000000846f5a7223 */ /* 0x000fe200000000ff */
[----:B------:R-:W-:Y:S01]  /*1730*/  FMUL R166, R49, R94 ;  /* 0x0000005e31a67220 */ /* 0x000fe20000400000 */
        /* <DEDUP_REMOVED lines=24> */
.L_x_560:
        /* <DEDUP_REMOVED lines=9> */
.L_x_561:
[----:B------:R-:W-:Y:S05]  /*1950*/  BSYNC B1 ;  /* 0x0000000000017941 */ /* 0x000fea0003800000 */
.L_x_559:
[C---:B01----:R-:W-:Y:S01]  /*1960*/  LEA R170, P4, R95.reuse, R120, 0x2 ;  /* 0x000000785faa7211 */ /* 0x043fe200078810ff */
[----:B------:R-:W-:Y:S01]  /*1970*/  BSSY B1, `(.L_x_562) ;  /* 0x0000011000017945 */ /* 0x000fe20003800000 */
[----:B--23--:R-:W-:Y:S02]  /*1980*/  SHF.L.U64.HI R92, R95, 0x2, R94 ;  /* 0x000000025f5c7819 */ /* 0x00cfe4000001025e */
[----:B------:R-:W-:-:S03]  /*1990*/  LOP3.LUT P0, RZ, R170, 0xf, RZ, 0xc0, !PT ;  /* 0x0000000faaff7812 */ /* 0x000fc6000780c0ff */
[----:B------:R-:W-:Y:S01]  /*19a0*/  IMAD.X R171, R92, 0x1, R121, P4 ;  /* 0x000000015cab7824 */ /* 0x000fe200020e0679 */
[----:B------:R-:W-:-:S13]  /*19b0*/  ISETP.LT.U32.OR P0, PT, R12, 0x4, P0 ;  /* 0x000000040c00780c */ /* 0x000fda0000701470 */
[----:B------:R-:W-:Y:S05]  /*19c0*/  @P0 BRA `(.L_x_563) ;  /* 0x0000000000080947 */ /* 0x000fea0003800000 */
[----:B------:R0:W5:Y:S01]  /*19d0*/  LDG.E.128 R92, desc[UR6][R170.64] ;  /* 0x00000006aa5c7981 */ /* 0x000162000c1e1d00 */
[----:B------:R-:W-:Y:S05]  /*19e0*/  BRA `(.L_x_564) ;  /* 0x0000000000247947 */ /* 0x000fea0003800000 */
.L_x_563:
        /* <DEDUP_REMOVED lines=9> */
.L_x_564:
[----:B------:R-:W-:Y:S05]  /*1a80*/  BSYNC B1 ;  /* 0x0000000000017941 */ /* 0x000fea0003800000 */
.L_x_562:
[----:B-----5:R-:W-:Y:S01]  /*1a90*/  FMUL R109, R88, R98 ;  /* 0x00000062586d7220 */ /* 0x020fe20000400000 */
[----:B------:R-:W-:Y:S01]  /*1aa0*/  FMUL R130, R47, R92 ;  /* 0x0000005c2f827220 */ /* 0x000fe20000400000 */
[----:B------:R-:W-:Y:S01]  /*1ab0*/  ISETP.GE.AND P0, PT, R30, UR8, PT ;  /* 0x000000081e007c0c */ /* 0x000fe2000bf06270 */
[-C--:B------:R-:W-:Y:S01]  /*1ac0*/  FMUL R129, R90, R98.reuse ;  /* 0x000000625a817220 */ /* 0x080fe20000400000 */
        /* <DEDUP_REMOVED lines=29> */
.L_x_566:
        /* <DEDUP_REMOVED lines=9> */
.L_x_567:
[----:B------:R-:W-:Y:S05]  /*1d30*/  BSYNC B1 ;  /* 0x0000000000017941 */ /* 0x000fea0003800000 */
.L_x_565:
        /* <DEDUP_REMOVED lines=9> */
.L_x_569:
        /* <DEDUP_REMOVED lines=9> */
.L_x_570:
[----:B------:R-:W-:Y:S05]  /*1e60*/  BSYNC B1 ;  /* 0x0000000000017941 */ /* 0x000fea0003800000 */
.L_x_568:
        /* <DEDUP_REMOVED lines=33> */
.L_x_572:
        /* <DEDUP_REMOVED lines=9> */
.L_x_573:
[----:B------:R-:W-:Y:S05]  /*2110*/  BSYNC B1 ;  /* 0x0000000000017941 */ /* 0x000fea0003800000 */
.L_x_571:
        /* <DEDUP_REMOVED lines=9> */
.L_x_575:
        /* <DEDUP_REMOVED lines=9> */
.L_x_576:
[----:B------:R-:W-:Y:S05]  /*2240*/  BSYNC B1 ;  /* 0x0000000000017941 */ /* 0x000fea0003800000 */
.L_x_574:
        /* <DEDUP_REMOVED lines=33> */
.L_x_578:
        /* <DEDUP_REMOVED lines=9> */
.L_x_579:
[----:B------:R-:W-:Y:S05]  /*24f0*/  BSYNC B1 ;  /* 0x0000000000017941 */ /* 0x000fea0003800000 */
.L_x_577:
        /* <DEDUP_REMOVED lines=9> */
.L_x_581:
        /* <DEDUP_REMOVED lines=9> */
.L_x_582:
[----:B------:R-:W-:Y:S05]  /*2620*/  BSYNC B1 ;  /* 0x0000000000017941 */ /* 0x000fea0003800000 */
.L_x_580:
        /* <DEDUP_REMOVED lines=33> */
.L_x_584:
        /* <DEDUP_REMOVED lines=9> */
.L_x_585:
[----:B------:R-:W-:Y:S05]  /*28d0*/  BSYNC B1 ;  /* 0x0000000000017941 */ /* 0x000fea0003800000 */
.L_x_583:
        /* <DEDUP_REMOVED lines=9> */
.L_x_587:
        /* <DEDUP_REMOVED lines=9> */
.L_x_588:
[----:B------:R-:W-:Y:S05]  /*2a00*/  BSYNC B1 ;  /* 0x0000000000017941 */ /* 0x000fea0003800000 */
.L_x_586:
        /* <DEDUP_REMOVED lines=33> */
.L_x_590:
        /* <DEDUP_REMOVED lines=9> */
.L_x_591:
[----:B------:R-:W-:Y:S05]  /*2cb0*/  BSYNC B1 ;  /* 0x0000000000017941 */ /* 0x000fea0003800000 */
.L_x_589:
        /* <DEDUP_REMOVED lines=9> */
.L_x_593:
        /* <DEDUP_REMOVED lines=9> */
.L_x_594:
[----:B------:R-:W-:Y:S05]  /*2de0*/  BSYNC B1 ;  /* 0x0000000000017941 */ /* 0x000fea0003800000 */
.L_x_592:
        /* <DEDUP_REMOVED lines=33> */
.L_x_596:
        /* <DEDUP_REMOVED lines=9> */
.L_x_597:
[----:B------:R-:W-:Y:S05]  /*3090*/  BSYNC B1 ;  /* 0x0000000000017941 */ /* 0x000fea0003800000 */
.L_x_595:
[C---:B------:R-:W-:Y:S01]  /*30a0*/  LEA R120, P4, R93.reuse, R120, 0x2 ;  /* 0x000000785d787211 */ /* 0x040fe200078810ff */
[----:B------:R-:W-:Y:S01]  /*30b0*/  BSSY B1, `(.L_x_598) ;  /* 0x0000011000017945 */ /* 0x000fe20003800000 */
[----:B------:R-:W-:Y:S02]  /*30c0*/  SHF.L.U64.HI R92, R93, 0x2, R92 ;  /* 0x000000025d5c7819 */ /* 0x000fe4000001025c */
[----:B------:R-:W-:-:S03]  /*30d0*/  LOP3.LUT P0, RZ, R120, 0xf, RZ, 0xc0, !PT ;  /* 0x0000000f78ff7812 */ /* 0x000fc6000780c0ff */
[----:B------:R-:W-:Y:S01]  /*30e0*/  IMAD.X R121, R92, 0x1, R121, P4 ;  /* 0x000000015c797824 */ /* 0x000fe200020e0679 */
[----:B------:R-:W-:-:S13]  /*30f0*/  ISETP.LT.U32.OR P0, PT, R5, 0x4, P0 ;  /* 0x000000040500780c */ /* 0x000fda0000701470 */
[----:B------:R-:W-:Y:S05]  /*3100*/  @P0 BRA `(.L_x_599) ;  /* 0x0000000000080947 */ /* 0x000fea0003800000 */
[----:B------:R4:W5:Y:S01]  /*3110*/  LDG.E.128 R92, desc[UR6][R120.64] ;  /* 0x00000006785c7981 */ /* 0x000962000c1e1d00 */
[----:B------:R-:W-:Y:S05]  /*3120*/  BRA `(.L_x_600) ;  /* 0x0000000000247947 */ /* 0x000fea0003800000 */
.L_x_599:
        /* <DEDUP_REMOVED lines=9> */
.L_x_600:
[----:B------:R-:W-:Y:S05]  /*31c0*/  BSYNC B1 ;  /* 0x0000000000017941 */ /* 0x000fea0003800000 */
.L_x_598:
[----:B-----5:R-:W-:Y:S01]  /*31d0*/  FMUL R100, R19, R92 ;  /* 0x0000005c13647220 */ /* 0x020fe20000400000 */
        /* <DEDUP_REMOVED lines=19> */
.L_x_552:
[----:B------:R-:W-:Y:S05]  /*3310*/  BSYNC B0 ;  /* 0x0000000000007941 */ /* 0x000fea0003800000 */
.L_x_551:
[----:B01----:R-:W0:Y:S01]  /*3320*/  LDC R170, c[0x0][0x214] ;  /* 0x00008500ffaa7b82 */ /* 0x003e220000000800 */
        /* <DEDUP_REMOVED lines=10> */
[----:B--23--:R-:W-:-:S04]  /*33d0*/  LEA R152, R89, UR4, 0x3 ;  /* 0x0000000459987c11 */ /* 0x00cfc8000f8e18ff */
[----:B------:R-:W-:Y:S05]  /*33e0*/  @!P0 BRA `(.L_x_601) ;  /* 0x0000000800b08947 */ /* 0x000fea0003800000 */
[----:B------:R-:W0:Y:S01]  /*33f0*/  SHFL.DOWN PT, R88, R173, 0x10, 0x1f ;  /* 0x0a001f00ad587f89 */ /* 0x000e2200000e0000 */
[----:B------:R-:W-:Y:S01]  /*3400*/  LOP3.LUT P0, RZ, R55, 0x1f, R96, 0xf8, !PT ;  /* 0x0000001f37ff7812 */ /* 0x000fe2000780f860 */
[----:B------:R-:W-:Y:S01]  /*3410*/  BSSY B0, `(.L_x_602) ;  /* 0x0000031000007945 */ /* 0x000fe20003800000 */
[----:B------:R-:W-:Y:S01]  /*3420*/  LOP3.LUT R171, R2, 0x1, RZ, 0xc0, !PT ;  /* 0x0000000102ab7812 */ /* 0x000fe200078ec0ff */
[----:B------:R-:W1:Y:S01]  /*3430*/  SHFL.DOWN PT, R90, R175, 0x10, 0x1f ;  /* 0x0a001f00af5a7f89 */ /* 0x000e6200000e0000 */
[----:B------:R-:W-:Y:S01]  /*3440*/  ISETP.NE.AND P3, PT, R53, RZ, PT ;  /* 0x000000ff3500720c */ /* 0x000fe20003f65270 */
[----:B0-----:R-:W-:Y:S01]  /*3450*/  FADD R88, R88, R173 ;  /* 0x000000ad58587221 */ /* 0x001fe20000000000 */
[----:B-1----:R-:W-:-:S04]  /*3460*/  FADD R90, R90, R175 ;  /* 0x000000af5a5a7221 */ /* 0x002fc80000000000 */
[----:B------:R-:W0:Y:S04]  /*3470*/  SHFL.DOWN PT, R89, R88, 0x8, 0x1f ;  /* 0x09001f0058597f89 */ /* 0x000e2800000e0000 */
[----:B------:R-:W1:Y:S01]  /*3480*/  SHFL.DOWN PT, R91, R90, 0x8, 0x1f ;  /* 0x09001f005a5b7f89 */ /* 0x000e6200000e0000 */
[----:B0-----:R-:W-:Y:S01]  /*3490*/  FADD R92, R88, R89 ;  /* 0x00000059585c7221 */ /* 0x001fe20000000000 */
[----:B-1----:R-:W-:-:S04]  /*34a0*/  FADD R91, R90, R91 ;  /* 0x0000005b5a5b7221 */ /* 0x002fc80000000000 */
[----:B------:R-:W0:Y:S01]  /*34b0*/  SHFL.DOWN PT, R89, R92, 0x4, 0x1f ;  /* 0x08801f005c597f89 */ /* 0x000e2200000e0000 */
[----:B------:R-:W-:-:S03]  /*34c0*/  IMAD R90, R170, R167, RZ ;  /* 0x000000a7aa5a7224 */ /* 0x000fc600078e02ff */
[----:B------:R-:W1:Y:S01]  /*34d0*/  SHFL.DOWN PT, R94, R91, 0x4, 0x1f ;  /* 0x08801f005b5e7f89 */ /* 0x000e6200000e0000 */
[----:B0-----:R-:W-:Y:S01]  /*34e0*/  FADD R93, R92, R89 ;  /* 0x000000595c5d7221 */ /* 0x001fe20000000000 */
[----:B-1----:R-:W-:-:S04]  /*34f0*/  FADD R94, R91, R94 ;  /* 0x0000005e5b5e7221 */ /* 0x002fc80000000000 */
[----:B----4-:R-:W0:Y:S01]  /*3500*/  SHFL.DOWN PT, R120, R93, 0x2, 0x1f ;  /* 0x08401f005d787f89 */ /* 0x010e2200000e0000 */
[----:B------:R-:W-:-:S03]  /*3510*/  LEA.HI R91, R96, R97, RZ, 0x19 ;  /* 0x00000061605b7211 */ /* 0x000fc600078fc8ff */
[----:B------:R-:W1:Y:S02]  /*3520*/  SHFL.DOWN PT, R89, R94, 0x2, 0x1f ;  /* 0x08401f005e597f89 */ /* 0x000e6400000e0000 */
[----:B------:R-:W-:Y:S02]  /*3530*/  IMAD R91, R91, R170, RZ ;  /* 0x000000aa5b5b7224 */ /* 0x000fe400078e02ff */
[----:B0-----:R-:W-:Y:S01]  /*3540*/  FADD R120, R93, R120 ;  /* 0x000000785d787221 */ /* 0x001fe20000000000 */
[----:B------:R-:W-:Y:S02]  /*3550*/  IMAD.MOV R93, RZ, RZ, -R171 ;  /* 0x000000ffff5d7224 */ /* 0x000fe400078e0aab */
[----:B-1----:R-:W-:Y:S02]  /*3560*/  FADD R95, R94, R89 ;  /* 0x000000595e5f7221 */ /* 0x002fe40000000000 */
[----:B------:R-:W0:Y:S01]  /*3570*/  SHFL.DOWN PT, R121, R120, 0x1, 0x1f ;  /* 0x08201f0078797f89 */ /* 0x000e2200000e0000 */
[----:B------:R-:W1:Y:S01]  /*3580*/  @!P0 LDC.64 R88, c[0x0][0x240] ;  /* 0x00009000ff588b82 */ /* 0x000e620000000a00 */
[----:B------:R-:W-:-:S02]  /*3590*/  LOP3.LUT R90, R93, R90, RZ, 0xc0, !PT ;  /* 0x0000005a5d5a7212 */ /* 0x000fc400078ec0ff */
[----:B------:R-:W2:Y:S02]  /*35a0*/  SHFL.DOWN PT, R92, R95, 0x1, 0x1f ;  /* 0x08201f005f5c7f89 */ /* 0x000ea400000e0000 */
[----:B------:R-:W-:-:S04]  /*35b0*/  IADD3 R173, P4, R91, R90, RZ ;  /* 0x0000005a5bad7210 */ /* 0x000fc80007f9e0ff */
[----:B------:R-:W-:Y:S01]  /*35c0*/  @!P0 IADD3 R93, P5, R54, R173, RZ ;  /* 0x000000ad365d8210 */ /* 0x000fe20007fbe0ff */
[----:B------:R-:W-:Y:S01]  /*35d0*/  IMAD.X R175, RZ, RZ, RZ, P4 ;  /* 0x000000ffffaf7224 */ /* 0x000fe200020e06ff */
[----:B------:R-:W-:-:S04]  /*35e0*/  ISETP.NE.AND P4, PT, R96, RZ, PT ;  /* 0x000000ff6000720c */ /* 0x000fc80003f85270 */
[----:B------:R-:W-:Y:S01]  /*35f0*/  @!P0 LEA.HI.X.SX32 R94, R54, R175, 0x1, P5 ;  /* 0x000000af365e8211 */ /* 0x000fe200028f0eff */
        /* <DEDUP_REMOVED lines=18> */
.L_x_603:
[----:B------:R-:W-:Y:S05]  /*3720*/  BSYNC B0 ;  /* 0x0000000000007941 */ /* 0x000fea0003800000 */
.L_x_602:
[----:B------:R1:W-:Y:S01]  /*3730*/  @!P0 STG.E.64 desc[UR6][R120.64], R94 ;  /* 0x0000005e78008986 */ /* 0x0003e2000c101b06 */
[----:B------:R-:W-:Y:S01]  /*3740*/  ULDC.64 UR4, c[0x0][0x240] ;  /* 0x0000900000047ab9 */ /* 0x000fe20000000a00 */
[----:B------:R-:W-:Y:S05]  /*3750*/  @P4 BRA `(.L_x_604) ;  /* 0x00000000006c4947 */ /* 0x000fea0003800000 */
[----:B------:R-:W2:Y:S01]  /*3760*/  LDC.64 R88, c[0x0][0x248] ;  /* 0x00009200ff587b82 */ /* 0x000ea20000000a00 */
[----:B------:R-:W-:Y:S02]  /*3770*/  ISETP.NE.AND P0, PT, R171, RZ, PT ;  /* 0x000000ffab00720c */ /* 0x000fe40003f05270 */
[----:B0-----:R-:W-:Y:S02]  /*3780*/  LOP3.LUT R91, R2, 0x2, RZ, 0xc0, !PT ;  /* 0x00000002025b7812 */ /* 0x001fe400078ec0ff */
[----:B------:R-:W-:Y:S02]  /*3790*/  SEL R90, R167, RZ, P0 ;  /* 0x000000ffa75a7207 */ /* 0x000fe40000000000 */
[----:B------:R-:W-:Y:S01]  /*37a0*/  ISETP.NE.AND P0, PT, R91, RZ, PT ;  /* 0x000000ff5b00720c */ /* 0x000fe20003f05270 */
[----:B------:R-:W-:Y:S01]  /*37b0*/  IMAD.MOV.U32 R91, RZ, RZ, 0x1 ;  /* 0x00000001ff5b7424 */ /* 0x000fe200078e00ff */
[----:B------:R-:W-:Y:S02]  /*37c0*/  SHF.R.S32.HI R92, RZ, 0x1f, R90 ;  /* 0x0000001fff5c7819 */ /* 0x000fe4000001145a */
[----:B------:R-:W-:-:S02]  /*37d0*/  IADD3 R90, P3, R97, R90, RZ ;  /* 0x0000005a615a7210 */ /* 0x000fc40007f7e0ff */
[----:B------:R-:W-:Y:S02]  /*37e0*/  SEL R91, R91, 0xffffffff, !P0 ;  /* 0xffffffff5b5b7807 */ /* 0x000fe40004000000 */
[----:B------:R-:W-:Y:S02]  /*37f0*/  LEA.HI.X.SX32 R92, R97, R92, 0x1, P3 ;  /* 0x0000005c615c7211 */ /* 0x000fe400018f0eff */
[----:B--2---:R-:W-:-:S04]  /*3800*/  LEA R88, P3, R90, R88, 0x2 ;  /* 0x000000585a587211 */ /* 0x004fc800078610ff */
[----:B------:R-:W-:Y:S02]  /*3810*/  LEA.HI.X R89, R90, R89, R92, 0x2, P3 ;  /* 0x000000595a597211 */ /* 0x000fe400018f145c */
[----:B------:R-:W-:Y:S01]  /*3820*/  SHF.R.U32.HI R90, RZ, 0x1, R2 ;  /* 0x00000001ff5a7819 */ /* 0x000fe20000011602 */
[----:B------:R-:W-:Y:S06]  /*3830*/  MEMBAR.ALL.GPU ;  /* 0x0000000000007992 */ /* 0x000fec000000a000 */
[----:B------:R-:W-:-:S00]  /*3840*/  ERRBAR ;  /* 0x00000000000079ab */ /* 0x000fc00000000000 */
[----:B------:R-:W-:Y:S06]  /*3850*/  CGAERRBAR ;  /* 0x00000000000075ab */ /* 0x000fec0000000000 */
[----:B------:R2:W-:Y:S01]  /*3860*/  REDG.E.ADD.S32.STRONG.GPU desc[UR6][R88.64], R91 ;  /* 0x0000005b5800798e */ /* 0x0005e2000c10e386 */
[----:B------:R-:W-:-:S04]  /*3870*/  LOP3.LUT R90, R90, 0x1, RZ, 0xc0, !PT ;  /* 0x000000015a5a7812 */ /* 0x000fc800078ec0ff */
[----:B------:R-:W-:-:S04]  /*3880*/  ISETP.NE.U32.AND P0, PT, R90, 0x1, PT ;  /* 0x000000015a00780c */ /* 0x000fc80003f05070 */
[----:B------:R-:W-:-:S04]  /*3890*/  SEL R93, R170, RZ, P0 ;  /* 0x000000ffaa5d7207 */ /* 0x000fc80000000000 */
[----:B------:R-:W-:-:S13]  /*38a0*/  ISETP.NE.AND P0, PT, R93, -0x1, PT ;  /* 0xffffffff5d00780c */ /* 0x000fda0003f05270 */
[----:B--2---:R-:W-:Y:S05]  /*38b0*/  @!P0 BRA `(.L_x_604) ;  /* 0x0000000000148947 */ /* 0x004fea0003800000 */
.L_x_605:
[----:B------:R-:W2:Y:S04]  /*38c0*/  LDG.E.STRONG.GPU R90, desc[UR6][R88.64] ;  /* 0x00000006585a7981 */ /* 0x000ea8000c1ef900 */
[----:B--2---:R-:W-:Y:S01]  /*38d0*/  CCTL.IVALL ;  /* 0x00000000ff00798f */ /* 0x004fe20002000000 */
[----:B------:R-:W-:Y:S05]  /*38e0*/  YIELD ;  /* 0x0000000000007946 */ /* 0x000fea0003800000 */
[----:B------:R-:W-:-:S13]  /*38f0*/  ISETP.NE.AND P0, PT, R90, R93, PT ;  /* 0x0000005d5a00720c */ /* 0x000fda0003f05270 */
[----:B------:R-:W-:Y:S05]  /*3900*/  @P0 BRA `(.L_x_605) ;  /* 0xfffffffc00ec0947 */ /* 0x000fea000383ffff */
.L_x_604:
        /* <DEDUP_REMOVED lines=15> */
.L_x_610:
[C---:B0-----:R-:W-:Y:S01]  /*3a00*/  IADD3 R90, P3, R121.reuse, R173, RZ ;  /* 0x000000ad795a7210 */ /* 0x041fe20007f7e0ff */
        /* <DEDUP_REMOVED lines=14> */
[C---:B------:R-:W-:Y:S02]  /*3af0*/  IADD3 R89, P3, R152.reuse, R173, RZ ;  /* 0x000000ad98597210 */ /* 0x040fe40007f7e0ff */
        /* <DEDUP_REMOVED lines=14> */
.L_x_609:
[----:B------:R-:W-:Y:S05]  /*3be0*/  BSYNC B1 ;  /* 0x0000000000017941 */ /* 0x000fea0003800000 */
.L_x_608:
        /* <DEDUP_REMOVED lines=20> */
.L_x_612:
[----:B------:R-:W-:Y:S05]  /*3d30*/  BSYNC B1 ;  /* 0x0000000000017941 */ /* 0x000fea0003800000 */
.L_x_611:
        /* <DEDUP_REMOVED lines=9> */
.L_x_607:
[----:B------:R-:W-:Y:S05]  /*3dd0*/  BSYNC B0 ;  /* 0x0000000000007941 */ /* 0x000fea0003800000 */
.L_x_606:
        /* <DEDUP_REMOVED lines=13> */
.L_x_601:
        /* <DEDUP_REMOVED lines=24> */
[----:B----4-:R-:W1:Y:S04]  /*4030*/  LDS R121, [R169+0xc] ;  /* 0x00000c00a9797984 */ /* 0x010e680000000800 */
[----:B------:R-:W2:Y:S04]  /*4040*/  LDS R91, [R169+0x14] ;  /* 0x00001400a95b7984 */ /* 0x000ea80000000800 */
[----:B------:R-:W3:Y:S01]  /*4050*/  LDS R167, [R169+0x1c] ;  /* 0x00001c00a9a77984 */ /* 0x000ee20000000800 */
[----:B0-----:R-:W-:-:S04]  /*4060*/  FADD R90, RZ, R90 ;  /* 0x0000005aff5a7221 */ /* 0x001fc80000000000 */
[----:B-1----:R-:W-:-:S04]  /*4070*/  FADD R90, R90, R121 ;  /* 0x000000795a5a7221 */ /* 0x002fc80000000000 */
[----:B--2---:R-:W-:-:S04]  /*4080*/  FADD R90, R90, R91 ;  /* 0x0000005b5a5a7221 */ /* 0x004fc80000000000 */
[----:B---3--:R-:W-:-:S07]  /*4090*/  FADD R167, R90, R167 ;  /* 0x000000a75aa77221 */ /* 0x008fce0000000000 */
.L_x_613:
        /* <DEDUP_REMOVED lines=17> */
.L_x_617:
        /* <DEDUP_REMOVED lines=9> */
.L_x_618:
[----:B------:R-:W-:Y:S05]  /*4240*/  BSYNC B1 ;  /* 0x0000000000017941 */ /* 0x000fea0003800000 */
.L_x_616:
[-C--:B01----:R-:W-:Y:S01]  /*4250*/  FFMA R93, R111, -R167.reuse, R132 ;  /* 0x800000a76f5d7223 */ /* 0x083fe20000000084 */
[-C--:B------:R-:W-:Y:S01]  /*4260*/  FFMA R92, R116, -R167.reuse, R147 ;  /* 0x800000a7745c7223 */ /* 0x080fe20000000093 */
[-C--:B------:R-:W-:Y:S01]  /*4270*/  FFMA R95, R131, -R167.reuse, R166 ;  /* 0x800000a7835f7223 */ /* 0x080fe200000000a6 */
[----:B------:R-:W-:Y:S01]  /*4280*/  FFMA R94, R148, -R167, R165 ;  /* 0x800000a7945e7223 */ /* 0x000fe200000000a5 */
[----:B------:R-:W-:Y:S04]  /*4290*/  BSSY B1, `(.L_x_619) ;  /* 0x0000024000017945 */ /* 0x000fe80003800000 */
[----:B------:R-:W-:Y:S01]  /*42a0*/  BSSY B2, `(.L_x_620) ;  /* 0x000000f000027945 */ /* 0x000fe20003800000 */
[----:B------:R-:W-:Y:S01]  /*42b0*/  SHF.L.U64.HI R174, R171, 0x2, R120 ;  /* 0x00000002abae7819 */ /* 0x000fe20000010278 */
[-C--:B-----5:R-:W-:Y:S01]  /*42c0*/  FFMA R88, R93, R98.reuse, R88 ;  /* 0x000000625d587223 */ /* 0x0a0fe20000000058 */
[-C--:B------:R-:W-:Y:S01]  /*42d0*/  FFMA R89, R92, R98.reuse, R89 ;  /* 0x000000625c597223 */ /* 0x080fe20000000059 */
[-C--:B------:R-:W-:Y:S01]  /*42e0*/  FFMA R90, R95, R98.reuse, R90 ;  /* 0x000000625f5a7223 */ /* 0x080fe2000000005a */
[----:B------:R-:W-:Y:S01]  /*42f0*/  FFMA R91, R94, R98, R91 ;  /* 0x000000625e5b7223 */ /* 0x000fe2000000005b */
[----:B------:R-:W-:Y:S01]  /*4300*/  IMAD.SHL.U32 R171, R171, 0x4, RZ ;  /* 0x00000004abab7824 */ /* 0x000fe200078e00ff */
[----:B------:R-:W-:Y:S06]  /*4310*/  @!P1 BRA `(.L_x_621) ;  /* 0x00000000001c9947 */ /* 0x000fec0003800000 */
[----:B------:R-:W-:Y:S02]  /*4320*/  ULDC.64 UR4, c[0x0][0x278] ;  /* 0x00009e0000047ab9 */ /* 0x000fe40000000a00 */
[----:B------:R-:W-:-:S04]  /*4330*/  IADD3 R92, P3, R171, UR4, RZ ;  /* 0x00000004ab5c7c10 */ /* 0x000fc8000ff7e0ff */
[----:B------:R-:W-:Y:S02]  /*4340*/  LOP3.LUT P0, RZ, R92, 0xf, RZ, 0xc0, !PT ;  /* 0x0000000f5cff7812 */ /* 0x000fe4000780c0ff */
[----:B------:R-:W-:-:S11]  /*4350*/  IADD3.X R93, R174, UR5, RZ, P3, !PT ;  /* 0x00000005ae5d7c10 */ /* 0x000fd60009ffe4ff */
[----:B------:R0:W-:Y:S01]  /*4360*/  @!P0 STG.E.128 desc[UR6][R92.64], R88 ;  /* 0x000000585c008986 */ /* 0x0001e2000c101d06 */
[----:B------:R-:W-:Y:S05]  /*4370*/  @!P0 BREAK B2 ;  /* 0x0000000000028942 */ /* 0x000fea0003800000 */
[----:B------:R-:W-:Y:S05]  /*4380*/  @!P0 BRA `(.L_x_622) ;  /* 0x0000000000508947 */ /* 0x000fea0003800000 */
.L_x_621:
[----:B------:R-:W-:Y:S05]  /*4390*/  BSYNC B2 ;  /* 0x0000000000027941 */ /* 0x000fea0003800000 */
.L_x_620:
[C---:B------:R-:W-:Y:S01]  /*43a0*/  ISETP.GE.U32.AND P3, PT, R14.reuse, 0x2, PT ;  /* 0x000000020e00780c */ /* 0x040fe20003f66070 */
[----:B------:R-:W1:Y:S01]  /*43b0*/  @P1 LDC.64 R120, c[0x0][0x278] ;  /* 0x00009e00ff781b82 */ /* 0x000e620000000a00 */
[C---:B------:R-:W-:Y:S02]  /*43c0*/  ISETP.NE.AND P4, PT, R14.reuse, RZ, PT ;  /* 0x000000ff0e00720c */ /* 0x040fe40003f85270 */
[----:B------:R-:W-:-:S09]  /*43d0*/  ISETP.GE.U32.AND P0, PT, R14, 0x3, PT ;  /* 0x000000030e00780c */ /* 0x000fd20003f06070 */
[----:B------:R-:W2:Y:S08]  /*43e0*/  @P3 LDC.64 R94, c[0x0][0x278] ;  /* 0x00009e00ff5e3b82 */ /* 0x000eb00000000a00 */
[----:B0-----:R-:W0:Y:S08]  /*43f0*/  @P4 LDC.64 R92, c[0x0][0x278] ;  /* 0x00009e00ff5c4b82 */ /* 0x001e300000000a00 */
[----:B------:R-:W3:Y:S01]  /*4400*/  @P0 LDC.64 R152, c[0x0][0x278] ;  /* 0x00009e00ff980b82 */ /* 0x000ee20000000a00 */
[----:B--2---:R-:W-:-:S05]  /*4410*/  @P3 IADD3 R94, P5, R171, R94, RZ ;  /* 0x0000005eab5e3210 */ /* 0x004fca0007fbe0ff */
[----:B------:R-:W-:Y:S01]  /*4420*/  @P3 IMAD.X R95, R174, 0x1, R95, P5 ;  /* 0x00000001ae5f3824 */ /* 0x000fe200028e065f */
[----:B0-----:R-:W-:-:S05]  /*4430*/  @P4 IADD3 R92, P6, R171, R92, RZ ;  /* 0x0000005cab5c4210 */ /* 0x001fca0007fde0ff */
[C---:B------:R-:W-:Y:S01]  /*4440*/  @P4 IMAD.X R93, R174.reuse, 0x1, R93, P6 ;  /* 0x00000001ae5d4824 */ /* 0x040fe200030e065d */
[C---:B-1----:R-:W-:Y:S02]  /*4450*/  @P1 IADD3 R120, P6, R171.reuse, R120, RZ ;  /* 0x00000078ab781210 */ /* 0x042fe40007fde0ff */
[----:B---3--:R-:W-:Y:S02]  /*4460*/  @P0 IADD3 R152, P5, R171, R152, RZ ;  /* 0x00000098ab980210 */ /* 0x008fe40007fbe0ff */
[----:B------:R1:W-:Y:S01]  /*4470*/  @P4 STG.E desc[UR6][R92.64], R88 ;  /* 0x000000585c004986 */ /* 0x0003e2000c101906 */
[C---:B------:R-:W-:Y:S02]  /*4480*/  @P1 IMAD.X R121, R174.reuse, 0x1, R121, P6 ;  /* 0x00000001ae791824 */ /* 0x040fe400030e0679 */
[----:B------:R-:W-:Y:S01]  /*4490*/  @P0 IMAD.X R153, R174, 0x1, R153, P5 ;  /* 0x00000001ae990824 */ /* 0x000fe200028e0699 */
[----:B------:R1:W-:Y:S04]  /*44a0*/  @P3 STG.E desc[UR6][R94.64+0x4], R89 ;  /* 0x000004595e003986 */ /* 0x0003e8000c101906 */
[----:B------:R1:W-:Y:S04]  /*44b0*/  @P0 STG.E desc[UR6][R152.64+0x8], R90 ;  /* 0x0000085a98000986 */ /* 0x0003e8000c101906 */
[----:B------:R1:W-:Y:S02]  /*44c0*/  @P1 STG.E desc[UR6][R120.64+0xc], R91 ;  /* 0x00000c5b78001986 */ /* 0x0003e4000c101906 */
.L_x_622:
[----:B------:R-:W-:Y:S05]  /*44d0*/  BSYNC B1 ;  /* 0x0000000000017941 */ /* 0x000fea0003800000 */
.L_x_619:
[----:B------:R-:W-:-:S13]  /*44e0*/  ISETP.GE.AND P0, PT, R35, UR8, PT ;  /* 0x0000000823007c0c */ /* 0x000fda000bf06270 */
[----:B------:R-:W-:Y:S05]  /*44f0*/  @P0 BRA `(.L_x_615) ;  /* 0x0000001800b00947 */ /* 0x000fea0003800000 */
[----:B------:R-:W-:Y:S01]  /*4500*/  IMAD R171, R168, UR8, R35 ;  /* 0x00000008a8ab7c24 */ /* 0x000fe2000f8e0223 */
[----:B------:R-:W-:Y:S01]  /*4510*/  BSSY B1, `(.L_x_623) ;  /* 0x0000013000017945 */ /* 0x000fe20003800000 */
[----:B------:R-:W-:Y:S02]  /*4520*/  ISETP.GE.U32.AND P1, PT, R12, 0x4, PT ;  /* 0x000000040c00780c */ /* 0x000fe40003f26070 */
[C---:B01----:R-:W-:Y:S01]  /*4530*/  IMAD.U32 R88, R171.reuse, 0x4, R169 ;  /* 0x00000004ab587824 */ /* 0x043fe200078e00a9 */
[----:B------:R-:W-:Y:S01]  /*4540*/  SHF.R.S32.HI R120, RZ, 0x1f, R171 ;  /* 0x0000001fff787819 */ /* 0x000fe200000114ab */
[----:B------:R-:W-:-:S03]  /*4550*/  IMAD.WIDE R92, R171, 0x4, R172 ;  /* 0x00000004ab5c7825 */ /* 0x000fc600078e02ac */
[----:B------:R-:W-:-:S04]  /*4560*/  LOP3.LUT P0, RZ, R88, 0xf, RZ, 0xc0, !PT ;  /* 0x0000000f58ff7812 */ /* 0x000fc8000780c0ff */
[----:B------:R-:W-:-:S13]  /*4570*/  ISETP.LT.U32.OR P0, PT, R12, 0x4, P0 ;  /* 0x000000040c00780c */ /* 0x000fda0000701470 */
[----:B------:R-:W-:Y:S05]  /*4580*/  @P0 BRA `(.L_x_624) ;  /* 0x0000000000080947 */ /* 0x000fea0003800000 */
[----:B------:R1:W5:Y:S01]  /*4590*/  LDG.E.128 R88, desc[UR6][R92.64] ;  /* 0x000000065c587981 */ /* 0x000362000c1e1d00 */
[----:B------:R-:W-:Y:S05]  /*45a0*/  BRA `(.L_x_625) ;  /* 0x0000000000247947 */ /* 0x000fea0003800000 */
.L_x_624:
        /* <DEDUP_REMOVED lines=9> */
.L_x_625:
[----:B------:R-:W-:Y:S05]  /*4640*/  BSYNC B1 ;  /* 0x0000000000017941 */ /* 0x000fea0003800000 */
.L_x_623:
        /* <DEDUP_REMOVED lines=20> */
.L_x_628:
[----:B------:R-:W-:Y:S05]  /*4790*/  BSYNC B2 ;  /* 0x0000000000027941 */ /* 0x000fea0003800000 */
.L_x_627:
        /* <DEDUP_REMOVED lines=19> */
.L_x_629:
[----:B------:R-:W-:Y:S05]  /*48d0*/  BSYNC B1 ;  /* 0x0000000000017941 */ /* 0x000fea0003800000 */
.L_x_626:
        /* <DEDUP_REMOVED lines=13> */
.L_x_631:
        /* <DEDUP_REMOVED lines=9> */
.L_x_632:
[----:B------:R-:W-:Y:S05]  /*4a40*/  BSYNC B1 ;  /* 0x0000000000017941 */ /* 0x000fea0003800000 */
.L_x_630:
        /* <DEDUP_REMOVED lines=20> */
.L_x_635:
[----:B------:R-:W-:Y:S05]  /*4b90*/  BSYNC B2 ;  /* 0x0000000000027941 */ /* 0x000fea0003800000 */
.L_x_634:
        /* <DEDUP_REMOVED lines=19> */
.L_x_636:
[----:B------:R-:W-:Y:S05]  /*4cd0*/  BSYNC B1 ;  /* 0x0000000000017941 */ /* 0x000fea0003800000 */
.L_x_633:
        /* <DEDUP_REMOVED lines=13> */
.L_x_638:
        /* <DEDUP_REMOVED lines=9> */
.L_x_639:
[----:B------:R-:W-:Y:S05]  /*4e40*/  BSYNC B1 ;  /* 0x0000000000017941 */ /* 0x000fea0003800000 */
.L_x_637:
        /* <DEDUP_REMOVED lines=20> */
.L_x_642:
[----:B------:R-:W-:Y:S05]  /*4f90*/  BSYNC B2 ;  /* 0x0000000000027941 */ /* 0x000fea0003800000 */
.L_x_641:
        /* <DEDUP_REMOVED lines=19> */
.L_x_643:
[----:B------:R-:W-:Y:S05]  /*50d0*/  BSYNC B1 ;  /* 0x0000000000017941 */ /* 0x000fea0003800000 */
.L_x_640:
        /* <DEDUP_REMOVED lines=13> */
.L_x_645:
        /* <DEDUP_REMOVED lines=9> */
.L_x_646:
[----:B------:R-:W-:Y:S05]  /*5240*/  BSYNC B1 ;  /* 0x0000000000017941 */ /* 0x000fea0003800000 */
.L_x_644:
        /* <DEDUP_REMOVED lines=20> */
.L_x_649:
[----:B------:R-:W-:Y:S05]  /*5390*/  BSYNC B2 ;  /* 0x0000000000027941 */ /* 0x000fea0003800000 */
.L_x_648:
        /* <DEDUP_REMOVED lines=19> */
.L_x_650:
[----:B------:R-:W-:Y:S05]  /*54d0*/  BSYNC B1 ;  /* 0x0000000000017941 */ /* 0x000fea0003800000 */
.L_x_647:
        /* <DEDUP_REMOVED lines=13> */
.L_x_652:
        /* <DEDUP_REMOVED lines=9> */
.L_x_653:
[----:B------:R-:W-:Y:S05]  /*5640*/  BSYNC B1 ;  /* 0x0000000000017941 */ /* 0x000fea0003800000 */
.L_x_651:
        /* <DEDUP_REMOVED lines=20> */
.L_x_656:
[----:B------:R-:W-:Y:S05]  /*5790*/  BSYNC B2 ;  /* 0x0000000000027941 */ /* 0x000fea0003800000 */
.L_x_655:
        /* <DEDUP_REMOVED lines=19> */
.L_x_657:
[----:B------:R-:W-:Y:S05]  /*58d0*/  BSYNC B1 ;  /* 0x0000000000017941 */ /* 0x000fea0003800000 */
.L_x_654:
        /* <DEDUP_REMOVED lines=13> */
.L_x_659:
        /* <DEDUP_REMOVED lines=9> */
.L_x_660:
[----:B------:R-:W-:Y:S05]  /*5a40*/  BSYNC B1 ;  /* 0x0000000000017941 */ /* 0x000fea0003800000 */
.L_x_658:
        /* <DEDUP_REMOVED lines=20> */
.L_x_663:
[----:B------:R-:W-:Y:S05]  /*5b90*/  BSYNC B2 ;  /* 0x0000000000027941 */ /* 0x000fea0003800000 */
.L_x_662:
        /* <DEDUP_REMOVED lines=19> */
.L_x_664:
[----:B------:R-:W-:Y:S05]  /*5cd0*/  BSYNC B1 ;  /* 0x0000000000017941 */ /* 0x000fea0003800000 */
.L_x_661:
[----:B------:R-:W-:-:S13]  /*5ce0*/  ISETP.GE.AND P0, PT, R9, UR8, PT ;  /* 0x0000000809007c0c */ /* 0x000fda000bf06270 */
[----:B------:R-:W-:Y:S05]  /*5cf0*/  @P0 BRA `(.L_x_615) ;  /* 0x0000000000b00947 */ /* 0x000fea0003800000 */
[----:B------:R-:W-:Y:S01]  /*5d00*/  IMAD R168, R168, UR8, R9 ;  /* 0x00000008a8a87c24 */ /* 0x000fe2000f8e0209 */
[----:B------:R-:W-:Y:S01]  /*5d10*/  BSSY B1, `(.L_x_665) ;  /* 0x0000013000017945 */ /* 0x000fe20003800000 */
[----:B------:R-:W-:Y:S02]  /*5d20*/  ISETP.GE.U32.AND P1, PT, R5, 0x4, PT ;  /* 0x000000040500780c */ /* 0x000fe40003f26070 */
[C---:B------:R-:W-:Y:S01]  /*5d30*/  IMAD.U32 R169, R168.reuse, 0x4, R169 ;  /* 0x00000004a8a97824 */ /* 0x040fe200078e00a9 */
[----:B01----:R-:W-:Y:S01]  /*5d40*/  SHF.R.S32.HI R93, RZ, 0x1f, R168 ;  /* 0x0000001fff5d7819 */ /* 0x003fe200000114a8 */
[----:B------:R-:W-:-:S03]  /*5d50*/  IMAD.WIDE R172, R168, 0x4, R172 ;  /* 0x00000004a8ac7825 */ /* 0x000fc600078e02ac */
[----:B------:R-:W-:-:S04]  /*5d60*/  LOP3.LUT P0, RZ, R169, 0xf, RZ, 0xc0, !PT ;  /* 0x0000000fa9ff7812 */ /* 0x000fc8000780c0ff */
[----:B------:R-:W-:-:S13]  /*5d70*/  ISETP.LT.U32.OR P0, PT, R5, 0x4, P0 ;  /* 0x000000040500780c */ /* 0x000fda0000701470 */
[----:B------:R-:W-:Y:S05]  /*5d80*/  @P0 BRA `(.L_x_666) ;  /* 0x0000000000080947 */ /* 0x000fea0003800000 */
[----:B------:R1:W5:Y:S01]  /*5d90*/  LDG.E.128 R88, desc[UR6][R172.64] ;  /* 0x00000006ac587981 */ /* 0x000362000c1e1d00 */
[----:B------:R-:W-:Y:S05]  /*5da0*/  BRA `(.L_x_667) ;  /* 0x0000000000247947 */ /* 0x000fea0003800000 */
.L_x_666:
        /* <DEDUP_REMOVED lines=9> */
.L_x_667:
[----:B------:R-:W-:Y:S05]  /*5e40*/  BSYNC B1 ;  /* 0x0000000000017941 */ /* 0x000fea0003800000 */
.L_x_665:
[----:B------:R-:W-:Y:S01]  /*5e50*/  ULDC.64 UR4, c[0x0][0x278] ;  /* 0x00009e0000047ab9 */ /* 0x000fe20000000a00 */
[C---:B------:R-:W-:Y:S01]  /*5e60*/  SHF.L.U64.HI R93, R168.reuse, 0x2, R93 ;  /* 0x00000002a85d7819 */ /* 0x040fe2000001025d */
[-C--:B------:R-:W-:Y:S01]  /*5e70*/  FFMA R95, R113, -R167.reuse, R100 ;  /* 0x800000a7715f7223 */ /* 0x080fe20000000064 */
[----:B------:R-:W-:Y:S01]  /*5e80*/  LEA R92, P3, R168, UR4, 0x2 ;  /* 0x00000004a85c7c11 */ /* 0x000fe2000f8610ff */
[-C--:B------:R-:W-:Y:S01]  /*5e90*/  FFMA R94, R102, -R167.reuse, R133 ;  /* 0x800000a7665e7223 */ /* 0x080fe20000000085 */
[-C--:B------:R-:W-:Y:S01]  /*5ea0*/  FFMA R121, R127, -R167.reuse, R150 ;  /* 0x800000a77f797223 */ /* 0x080fe20000000096 */
[----:B------:R-:W-:Y:S01]  /*5eb0*/  FFMA R120, R134, -R167, R149 ;  /* 0x800000a786787223 */ /* 0x000fe20000000095 */
[----:B------:R-:W-:Y:S01]  /*5ec0*/  LOP3.LUT P0, RZ, R92, 0xf, RZ, 0xc0, !PT ;  /* 0x0000000f5cff7812 */ /* 0x000fe2000780c0ff */
[-C--:B-----5:R-:W-:Y:S01]  /*5ed0*/  FFMA R88, R95, R98.reuse, R88 ;  /* 0x000000625f587223 */ /* 0x0a0fe20000000058 */
[----:B------:R-:W-:Y:S01]  /*5ee0*/  IADD3.X R93, R93, UR5, RZ, P3, !PT ;  /* 0x000000055d5d7c10 */ /* 0x000fe20009ffe4ff */
[-C--:B------:R-:W-:Y:S01]  /*5ef0*/  FFMA R89, R94, R98.reuse, R89 ;  /* 0x000000625e597223 */ /* 0x080fe20000000059 */
[----:B------:R-:W-:Y:S01]  /*5f00*/  ISETP.LT.U32.OR P0, PT, R5, 0x4, P0 ;  /* 0x000000040500780c */ /* 0x000fe20000701470 */
[-C--:B------:R-:W-:Y:S01]  /*5f10*/  FFMA R90, R121, R98.reuse, R90 ;  /* 0x00000062795a7223 */ /* 0x080fe2000000005a */
[----:B------:R-:W-:-:S11]  /*5f20*/  FFMA R91, R120, R98, R91 ;  /* 0x00000062785b7223 */ /* 0x000fd6000000005b */
        /* <DEDUP_REMOVED lines=9> */
.L_x_615:
[----:B------:R-:W-:Y:S05]  /*5fc0*/  BSYNC B0 ;  /* 0x0000000000007941 */ /* 0x000fea0003800000 */
.L_x_614:
[----:B------:R-:W-:Y:S05]  /*5fd0*/  WARPSYNC.ALL ;  /* 0x0000000000007948 */ /* 0x000fea0003800000 */
[----:B------:R-:W-:-:S04]  /*5fe0*/  LOP3.LUT P0, RZ, R0, 0xff, RZ, 0xc0, !PT ;  /* 0x000000ff00ff7812 */ /* 0x000fc8000780c0ff */
[----:B------:R-:W-:Y:S01]  /*5ff0*/  SEL R0, RZ, 0x1, P0 ;  /* 0x00000001ff007807 */ /* 0x000fe20000000000 */
[----:B------:R-:W-:Y:S08]  /*6000*/  @!P2 BRA `(.L_x_668) ;  /* 0xffffffb000b8a947 */ /* 0x000ff0000383ffff */
.L_x_548:
[----:B------:R-:W-:-:S13]  /*6010*/  ISETP.GE.AND P0, PT, R52, UR8, PT ;  /* 0x0000000834007c0c */ /* 0x000fda000bf06270 */
[----:B------:R-:W-:Y:S05]  /*6020*/  @P0 EXIT ;  /* 0x000000000000094d */ /* 0x000fea0003800000 */
[----:B-----5:R-:W0:Y:S01]  /*6030*/  LDC.64 R4, c[0x0][0x270] ;  /* 0x00009c00ff047b82 */ /* 0x020e220000000a00 */
[----:B------:R-:W-:Y:S01]  /*6040*/  IADD3 R0, -R52, UR8, RZ ;  /* 0x0000000834007c10 */ /* 0x000fe2000fffe1ff */
[----:B------:R-:W-:Y:S01]  /*6050*/  IMAD R7, R97, UR8, R52 ;  /* 0x0000000861077c24 */ /* 0x000fe2000f8e0234 */
[----:B------:R-:W-:Y:S04]  /*6060*/  BSSY B1, `(.L_x_669) ;  /* 0x0000013000017945 */ /* 0x000fe80003800000 */
[----:B------:R-:W-:Y:S01]  /*6070*/  BSSY B0, `(.L_x_670) ;  /* 0x000000a000007945 */ /* 0x000fe20003800000 */
[----:B------:R-:W-:Y:S01]  /*6080*/  ISETP.GE.U32.AND P1, PT, R0, 0x4, PT ;  /* 0x000000040000780c */ /* 0x000fe20003f26070 */
[----:B0123--:R-:W-:-:S12]  /*6090*/  IMAD.WIDE.U32 R2, R7, 0x4, R4 ;  /* 0x0000000407027825 */ /* 0x00ffd800078e0004 */
[----:B------:R-:W-:Y:S05]  /*60a0*/  @!P1 BRA `(.L_x_671) ;  /* 0x0000000000189947 */ /* 0x000fea0003800000 */
[----:B------:R-:W-:Y:S02]  /*60b0*/  ULDC UR4, c[0x0][0x270] ;  /* 0x00009c0000047ab9 */ /* 0x000fe40000000800 */
[----:B------:R-:W-:-:S04]  /*60c0*/  LEA R7, R7, UR4, 0x2 ;  /* 0x0000000407077c11 */ /* 0x000fc8000f8e10ff */
[----:B------:R-:W-:-:S13]  /*60d0*/  LOP3.LUT P0, RZ, R7, 0xf, RZ, 0xc0, !PT ;  /* 0x0000000f07ff7812 */ /* 0x000fda000780c0ff */
[----:B------:R0:W-:Y:S01]  /*60e0*/  @!P0 STG.E.128 desc[UR6][R2.64], R84 ;  /* 0x0000005402008986 */ /* 0x0001e2000c101d06 */
[----:B------:R-:W-:Y:S05]  /*60f0*/  @!P0 BREAK B0 ;  /* 0x0000000000008942 */ /* 0x000fea0003800000 */
[----:B------:R-:W-:Y:S05]  /*6100*/  @!P0 BRA `(.L_x_672) ;  /* 0x0000000000208947 */ /* 0x000fea0003800000 */
.L_x_671:
[----:B------:R-:W-:Y:S05]  /*6110*/  BSYNC B0 ;  /* 0x0000000000007941 */ /* 0x000fea0003800000 */
.L_x_670:
[C---:B------:R-:W-:Y:S01]  /*6120*/  ISETP.NE.AND P0, PT, R0.reuse, RZ, PT ;  /* 0x000000ff0000720c */ /* 0x040fe20003f05270 */
[----:B------:R1:W-:Y:S01]  /*6130*/  @P1 STG.E desc[UR6][R2.64+0xc], R87 ;  /* 0x00000c5702001986 */ /* 0x0003e2000c101906 */
[C---:B------:R-:W-:Y:S02]  /*6140*/  ISETP.GE.U32.AND P2, PT, R0.reuse, 0x2, PT ;  /* 0x000000020000780c */ /* 0x040fe40003f46070 */
[----:B------:R-:W-:-:S09]  /*6150*/  ISETP.GE.U32.AND P3, PT, R0, 0x3, PT ;  /* 0x000000030000780c */ /* 0x000fd20003f66070 */
[----:B------:R1:W-:Y:S04]  /*6160*/  @P0 STG.E desc[UR6][R2.64], R84 ;  /* 0x0000005402000986 */ /* 0x0003e8000c101906 */
[----:B------:R1:W-:Y:S04]  /*6170*/  @P2 STG.E desc[UR6][R2.64+0x4], R85 ;  /* 0x0000045502002986 */ /* 0x0003e8000c101906 */
[----:B------:R1:W-:Y:S02]  /*6180*/  @P3 STG.E desc[UR6][R2.64+0x8], R86 ;  /* 0x0000085602003986 */ /* 0x0003e4000c101906 */
.L_x_672:
[----:B------:R-:W-:Y:S05]  /*6190*/  BSYNC B1 ;  /* 0x0000000000017941 */ /* 0x000fea0003800000 */
.L_x_669:
        /* <DEDUP_REMOVED lines=9> */
[----:B01----:R-:W-:-:S12]  /*6230*/  IMAD.WIDE.U32 R2, R7, 0x4, R4 ;  /* 0x0000000407027825 */ /* 0x003fd800078e0004 */
[----:B------:R-:W-:Y:S05]  /*6240*/  @!P1 BRA `(.L_x_675) ;  /* 0x0000000000189947 */ /* 0x000fea0003800000 */
[----:B------:R-:W-:Y:S02]  /*6250*/  ULDC UR4, c[0x0][0x270] ;  /* 0x00009c0000047ab9 */ /* 0x000fe40000000800 */
[----:B------:R-:W-:-:S04]  /*6260*/  LEA R7, R7, UR4, 0x2 ;  /* 0x0000000407077c11 */ /* 0x000fc8000f8e10ff */
[----:B------:R-:W-:-:S13]  /*6270*/  LOP3.LUT P0, RZ, R7, 0xf, RZ, 0xc0, !PT ;  /* 0x0000000f07ff7812 */ /* 0x000fda000780c0ff */
[----:B------:R0:W-:Y:S01]  /*6280*/  @!P0 STG.E.128 desc[UR6][R2.64], R80 ;  /* 0x0000005002008986 */ /* 0x0001e2000c101d06 */
[----:B------:R-:W-:Y:S05]  /*6290*/  @!P0 BREAK B1 ;  /* 0x0000000000018942 */ /* 0x000fea0003800000 */
[----:B------:R-:W-:Y:S05]  /*62a0*/  @!P0 BRA `(.L_x_676) ;  /* 0x0000000000208947 */ /* 0x000fea0003800000 */
.L_x_675:
[----:B------:R-:W-:Y:S05]  /*62b0*/  BSYNC B1 ;  /* 0x0000000000017941 */ /* 0x000fea0003800000 */
.L_x_674:
[C---:B------:R-:W-:Y:S01]  /*62c0*/  ISETP.NE.AND P0, PT, R0.reuse, RZ, PT ;  /* 0x000000ff0000720c */ /* 0x040fe20003f05270 */
[----:B------:R1:W-:Y:S01]  /*62d0*/  @P1 STG.E desc[UR6][R2.64+0xc], R83 ;  /* 0x00000c5302001986 */ /* 0x0003e2000c101906 */
[C---:B------:R-:W-:Y:S02]  /*62e0*/  ISETP.GE.U32.AND P2, PT, R0.reuse, 0x2, PT ;  /* 0x000000020000780c */ /* 0x040fe40003f46070 */
[----:B------:R-:W-:-:S09]  /*62f0*/  ISETP.GE.U32.AND P3, PT, R0, 0x3, PT ;  /* 0x000000030000780c */ /* 0x000fd20003f66070 */
[----:B------:R1:W-:Y:S04]  /*6300*/  @P0 STG.E desc[UR6][R2.64], R80 ;  /* 0x0000005002000986 */ /* 0x0003e8000c101906 */
[----:B------:R1:W-:Y:S04]  /*6310*/  @P2 STG.E desc[UR6][R2.64+0x4], R81 ;  /* 0x0000045102002986 */ /* 0x0003e8000c101906 */
[----:B------:R1:W-:Y:S02]  /*6320*/  @P3 STG.E desc[UR6][R2.64+0x8], R82 ;  /* 0x0000085202003986 */ /* 0x0003e4000c101906 */
.L_x_676:
[----:B------:R-:W-:Y:S05]  /*6330*/  BSYNC B2 ;  /* 0x0000000000027941 */ /* 0x000fea0003800000 */
.L_x_673:
        /* <DEDUP_REMOVED lines=17> */
.L_x_679:
[----:B------:R-:W-:Y:S05]  /*6450*/  BSYNC B2 ;  /* 0x0000000000027941 */ /* 0x000fea0003800000 */
.L_x_678:
[C---:B------:R-:W-:Y:S01]  /*6460*/  ISETP.NE.AND P0, PT, R0.reuse, RZ, PT ;  /* 0x000000ff0000720c */ /* 0x040fe20003f05270 */
[----:B------:R1:W-:Y:S01]  /*6470*/  @P1 STG.E desc[UR6][R2.64+0xc], R79 ;  /* 0x00000c4f02001986 */ /* 0x0003e2000c101906 */
[C---:B------:R-:W-:Y:S02]  /*6480*/  ISETP.GE.U32.AND P2, PT, R0.reuse, 0x2, PT ;  /* 0x000000020000780c */ /* 0x040fe40003f46070 */
[----:B------:R-:W-:-:S09]  /*6490*/  ISETP.GE.U32.AND P3, PT, R0, 0x3, PT ;  /* 0x000000030000780c */ /* 0x000fd20003f66070 */
[----:B------:R1:W-:Y:S04]  /*64a0*/  @P0 STG.E desc[UR6][R2.64], R76 ;  /* 0x0000004c02000986 */ /* 0x0003e8000c101906 */
[----:B------:R1:W-:Y:S04]  /*64b0*/  @P2 STG.E desc[UR6][R2.64+0x4], R77 ;  /* 0x0000044d02002986 */ /* 0x0003e8000c101906 */
[----:B------:R1:W-:Y:S02]  /*64c0*/  @P3 STG.E desc[UR6][R2.64+0x8], R78 ;  /* 0x0000084e02003986 */ /* 0x0003e4000c101906 */
.L_x_680:
[----:B------:R-:W-:Y:S05]  /*64d0*/  BSYNC B3 ;  /* 0x0000000000037941 */ /* 0x000fea0003800000 */
.L_x_677:
        /* <DEDUP_REMOVED lines=17> */
.L_x_683:
[----:B------:R-:W-:Y:S05]  /*65f0*/  BSYNC B3 ;  /* 0x0000000000037941 */ /* 0x000fea0003800000 */
.L_x_682:
[C---:B------:R-:W-:Y:S01]  /*6600*/  ISETP.NE.AND P0, PT, R0.reuse, RZ, PT ;  /* 0x000000ff0000720c */ /* 0x040fe20003f05270 */
[----:B------:R1:W-:Y:S01]  /*6610*/  @P1 STG.E desc[UR6][R2.64+0xc], R75 ;  /* 0x00000c4b02001986 */ /* 0x0003e2000c101906 */
[C---:B------:R-:W-:Y:S02]  /*6620*/  ISETP.GE.U32.AND P2, PT, R0.reuse, 0x2, PT ;  /* 0x000000020000780c */ /* 0x040fe40003f46070 */
[----:B------:R-:W-:-:S09]  /*6630*/  ISETP.GE.U32.AND P3, PT, R0, 0x3, PT ;  /* 0x000000030000780c */ /* 0x000fd20003f66070 */
[----:B------:R1:W-:Y:S04]  /*6640*/  @P0 STG.E desc[UR6][R2.64], R72 ;  /* 0x0000004802000986 */ /* 0x0003e8000c101906 */
[----:B------:R1:W-:Y:S04]  /*6650*/  @P2 STG.E desc[UR6][R2.64+0x4], R73 ;  /* 0x0000044902002986 */ /* 0x0003e8000c101906 */
[----:B------:R1:W-:Y:S02]  /*6660*/  @P3 STG.E desc[UR6][R2.64+0x8], R74 ;  /* 0x0000084a02003986 */ /* 0x0003e4000c101906 */
.L_x_684:
[----:B------:R-:W-:Y:S05]  /*6670*/  BSYNC B4 ;  /* 0x0000000000047941 */ /* 0x000fea0003800000 */
.L_x_681:
        /* <DEDUP_REMOVED lines=17> */
.L_x_687:
[----:B------:R-:W-:Y:S05]  /*6790*/  BSYNC B4 ;  /* 0x0000000000047941 */ /* 0x000fea0003800000 */
.L_x_686:
[C---:B------:R-:W-:Y:S01]  /*67a0*/  ISETP.NE.AND P0, PT, R0.reuse, RZ, PT ;  /* 0x000000ff0000720c */ /* 0x040fe20003f05270 */
[----:B------:R1:W-:Y:S01]  /*67b0*/  @P1 STG.E desc[UR6][R2.64+0xc], R71 ;  /* 0x00000c4702001986 */ /* 0x0003e2000c101906 */
[C---:B------:R-:W-:Y:S02]  /*67c0*/  ISETP.GE.U32.AND P2, PT, R0.reuse, 0x2, PT ;  /* 0x000000020000780c */ /* 0x040fe40003f46070 */
[----:B------:R-:W-:-:S09]  /*67d0*/  ISETP.GE.U32.AND P3, PT, R0, 0x3, PT ;  /* 0x000000030000780c */ /* 0x000fd20003f66070 */
[----:B------:R1:W-:Y:S04]  /*67e0*/  @P0 STG.E desc[UR6][R2.64], R68 ;  /* 0x0000004402000986 */ /* 0x0003e8000c101906 */
[----:B------:R1:W-:Y:S04]  /*67f0*/  @P2 STG.E desc[UR6][R2.64+0x4], R69 ;  /* 0x0000044502002986 */ /* 0x0003e8000c101906 */
[----:B------:R1:W-:Y:S02]  /*6800*/  @P3 STG.E desc[UR6][R2.64+0x8], R70 ;  /* 0x0000084602003986 */ /* 0x0003e4000c101906 */
.L_x_688:
[----:B------:R-:W-:Y:S05]  /*6810*/  BSYNC B5 ;  /* 0x0000000000057941 */ /* 0x000fea0003800000 */
.L_x_685:
        /* <DEDUP_REMOVED lines=17> */
.L_x_691:
[----:B------:R-:W-:Y:S05]  /*6930*/  BSYNC B5 ;  /* 0x0000000000057941 */ /* 0x000fea0003800000 */
.L_x_690:
[C---:B------:R-:W-:Y:S01]  /*6940*/  ISETP.NE.AND P0, PT, R0.reuse, RZ, PT ;  /* 0x000000ff0000720c */ /* 0x040fe20003f05270 */
[----:B------:R1:W-:Y:S01]  /*6950*/  @P1 STG.E desc[UR6][R2.64+0xc], R67 ;  /* 0x00000c4302001986 */ /* 0x0003e2000c101906 */
[C---:B------:R-:W-:Y:S02]  /*6960*/  ISETP.GE.U32.AND P2, PT, R0.reuse, 0x2, PT ;  /* 0x000000020000780c */ /* 0x040fe40003f46070 */
[----:B------:R-:W-:-:S09]  /*6970*/  ISETP.GE.U32.AND P3, PT, R0, 0x3, PT ;  /* 0x000000030000780c */ /* 0x000fd20003f66070 */
[----:B------:R1:W-:Y:S04]  /*6980*/  @P0 STG.E desc[UR6][R2.64], R64 ;  /* 0x0000004002000986 */ /* 0x0003e8000c101906 */
[----:B------:R1:W-:Y:S04]  /*6990*/  @P2 STG.E desc[UR6][R2.64+0x4], R65 ;  /* 0x0000044102002986 */ /* 0x0003e8000c101906 */
[----:B------:R1:W-:Y:S02]  /*69a0*/  @P3 STG.E desc[UR6][R2.64+0x8], R66 ;  /* 0x0000084202003986 */ /* 0x0003e4000c101906 */
.L_x_692:
[----:B------:R-:W-:Y:S05]  /*69b0*/  BSYNC B6 ;  /* 0x0000000000067941 */ /* 0x000fea0003800000 */
.L_x_689:
        /* <DEDUP_REMOVED lines=17> */
.L_x_695:
[----:B------:R-:W-:Y:S05]  /*6ad0*/  BSYNC B7 ;  /* 0x0000000000077941 */ /* 0x000fea0003800000 */
.L_x_694:
[C---:B------:R-:W-:Y:S01]  /*6ae0*/  ISETP.NE.AND P0, PT, R0.reuse, RZ, PT ;  /* 0x000000ff0000720c */ /* 0x040fe20003f05270 */
[----:B------:R1:W-:Y:S01]  /*6af0*/  @P1 STG.E desc[UR6][R2.64+0xc], R63 ;  /* 0x00000c3f02001986 */ /* 0x0003e2000c101906 */
[C---:B------:R-:W-:Y:S02]  /*6b00*/  ISETP.GE.U32.AND P2, PT, R0.reuse, 0x2, PT ;  /* 0x000000020000780c */ /* 0x040fe40003f46070 */
[----:B------:R-:W-:-:S09]  /*6b10*/  ISETP.GE.U32.AND P3, PT, R0, 0x3, PT ;  /* 0x000000030000780c */ /* 0x000fd20003f66070 */
[----:B------:R1:W-:Y:S04]  /*6b20*/  @P0 STG.E desc[UR6][R2.64], R60 ;  /* 0x0000003c02000986 */ /* 0x0003e8000c101906 */
[----:B------:R1:W-:Y:S04]  /*6b30*/  @P2 STG.E desc[UR6][R2.64+0x4], R61 ;  /* 0x0000043d02002986 */ /* 0x0003e8000c101906 */
[----:B------:R1:W-:Y:S02]  /*6b40*/  @P3 STG.E desc[UR6][R2.64+0x8], R62 ;  /* 0x0000083e02003986 */ /* 0x0003e4000c101906 */
.L_x_696:
[----:B------:R-:W-:Y:S05]  /*6b50*/  BSYNC B6 ;  /* 0x0000000000067941 */ /* 0x000fea0003800000 */
.L_x_693:
[----:B------:R-:W-:Y:S05]  /*6b60*/  WARPSYNC.ALL ;  /* 0x0000000000007948 */ /* 0x000fea0003800000 */
[----:B------:R-:W-:-:S05]  /*6b70*/  IMAD R52, R170, 0x200, R52 ;  /* 0x00000200aa347824 */ /* 0x000fca00078e0234 */
[----:B------:R-:W-:-:S13]  /*6b80*/  ISETP.GE.AND P0, PT, R52, UR8, PT ;  /* 0x0000000834007c0c */ /* 0x000fda000bf06270 */
[----:B------:R-:W-:Y:S05]  /*6b90*/  @P0 EXIT ;  /* 0x000000000000094d */ /* 0x000fea0003800000 */
[----:B01----:R-:W-:Y:S01]  /*6ba0*/  IMAD R3, R97, UR8, R52 ;  /* 0x0000000861037c24 */ /* 0x003fe2000f8e0234 */
        /* <DEDUP_REMOVED lines=16> */
        .weak           $__internal_4_$__cuda_sm20_rcp_rn_f32_slowpath
        .type           $__internal_4_$__cuda_sm20_rcp_rn_f32_slowpath,@function
        .size           $__internal_4_$__cuda_sm20_rcp_rn_f32_slowpath,(.L_x_5631 - $__internal_4_$__cuda_sm20_rcp_rn_f32_slowpath)
$__internal_4_$__cuda_sm20_rcp_rn_f32_slowpath:
[----:B------:R-:W-:-:S05]  /*6cb0*/  IMAD.SHL.U32 R0, R2, 0x2, RZ ;  /* 0x0000000202007824 */ /* 0x000fca00078e00ff */
[----:B------:R-:W-:Y:S01]  /*6cc0*/  SHF.R.U32.HI R3, RZ, 0x18, R0 ;  /* 0x00000018ff037819 */ /* 0x000fe20000011600 */
[----:B------:R-:W-:-:S03]  /*6cd0*/  IMAD.MOV.U32 R0, RZ, RZ, R2 ;  /* 0x000000ffff007224 */ /* 0x000fc600078e0002 */
        /* <DEDUP_REMOVED lines=13> */
.L_x_697:
        /* <DEDUP_REMOVED lines=33> */
.L_x_699:
[----:B------:R0:W1:Y:S02]  /*6fc0*/  MUFU.RCP R2, R0 ;  /* 0x0000000000027308 */ /* 0x0000640000001000 */
.L_x_698:
[----:B-1-3--:R-:W-:Y:S02]  /*6fd0*/  IMAD.MOV.U32 R4, RZ, RZ, R2 ;  /* 0x000000ffff047224 */ /* 0x00afe400078e0002 */
[----:B------:R-:W-:Y:S02]  /*6fe0*/  IMAD.MOV.U32 R2, RZ, RZ, R91 ;  /* 0x000000ffff027224 */ /* 0x000fe400078e005b */
[----:B------:R-:W-:-:S04]  /*6ff0*/  IMAD.MOV.U32 R3, RZ, RZ, 0x0 ;  /* 0x00000000ff037424 */ /* 0x000fc800078e00ff */
[----:B0-2---:R-:W-:Y:S05]  /*7000*/  RET.REL.NODEC R2 `(_ZN18transformer_engine13normalization26rmsnorm_bwd_general_kernelINS0_13Kernel_traitsIffffjLj4096ELj1ELj1ELj4ELj16ENS0_18Kernel_traits_baseILj4096EffffjLj128EEEEELb1EEEvNS0_20BackwardKernelParamsE) ;  /* 0xffffff8c02fc7950 */ /* 0x005fea0003c3ffff */
.L_x_700:
        /* <DEDUP_REMOVED lines=15> */
.L_x_5631:


//--------------------- .text._ZN18transformer_engine13normalization26rmsnorm_bwd_general_kernelINS0_13Kernel_traitsI13__nv_bfloat16fS3_fjLj2048ELj1ELj1ELj4ELj16ENS0_18Kernel_traits_baseILj2048ES3_fS3_fjLj128EEEEELb1EEEvNS0_20BackwardKernelParamsE --------------------------
	.section	.text._ZN18transformer_engine13normalization26rmsnorm_bwd_general_kernelINS0_13Kernel_traitsI13__nv_bfloat16fS3_fjLj2048ELj1ELj1ELj4ELj16ENS0_18Kernel_traits_baseILj2048ES3_fS3_fjLj128EEEEELb1EEEvNS0_20BackwardKernelParamsE,"ax",@progbits
	.align	128
        .global         _ZN18transformer_engine13normalization26rmsnorm_bwd_general_kernelINS0_13Kernel_traitsI13__nv_bfloat16fS3_fjLj2048ELj1ELj1ELj4ELj16ENS0_18Kernel_traits_baseILj2048ES3_fS3_fjLj128EEEEELb1EEEvNS0_20BackwardKernelParamsE
        .type           _ZN18transformer_engine13normalization26rmsnorm_bwd_general_kernelINS0_13Kernel_traitsI13__nv_bfloat16fS3_fjLj2048ELj1ELj1ELj4ELj16ENS0_18Kernel_traits_baseILj2048ES3_fS3_fjLj128EEEEELb1EEEvNS0_20BackwardKernelParamsE,@function
        .size           _ZN18transformer_engine13normalization26rmsnorm_bwd_general_kernelINS0_13Kernel_traitsI13__nv_bfloat16fS3_fjLj2048ELj1ELj1ELj4ELj16ENS0_18Kernel_traits_baseILj2048ES3_fS3_fjLj128EEEEELb1EEEvNS0_20BackwardKernelParamsE,(.L_x_5632 - _ZN18transformer_engine13normalization26rmsnorm_bwd_general_kernelINS0_13Kernel_traitsI13__nv_bfloat16fS3_fjLj2048ELj1ELj1ELj4ELj16ENS0_18Kernel_traits_baseILj2048ES3_fS3_fjLj128EEEEELb1EEEvNS0_20BackwardKernelParamsE)
        .other          _ZN18transformer_engine13normalization26rmsnorm_bwd_general_kernelINS0_13Kernel_traitsI13__nv_bfloat16fS3_fjLj2048ELj1ELj1ELj4ELj16ENS0_18Kernel_traits_baseILj2048ES3_fS3_fjLj128EEEEELb1EEEvNS0_20BackwardKernelParamsE,@"STO_CUDA_ENTRY STV_DEFAULT"
_ZN18transformer_engine13normalization26rmsnorm_bwd_general_kernelINS0_13Kernel_traitsI13__nv_bfloat16fS3_fjLj2048ELj1ELj1ELj4ELj16ENS0_18Kernel_traits_baseILj2048ES3_fS3_fjLj128EEEEELb1EEEvNS0_20BackwardKernelParamsE:
.text._ZN18transformer_engine13normalization26rmsnorm_bwd_general_kernelINS0_13Kernel_traitsI13__nv_bfloat16fS3_fjLj2048ELj1ELj1ELj4ELj16ENS0_18Kernel_traits_baseILj2048ES3_fS3_fjLj128EEEEELb1EEEvNS0_20BackwardKernelParamsE:
        /* <DEDUP_REMOVED lines=52> */
.L_x_704:
        /* <DEDUP_REMOVED lines=12> */
.L_x_705:
[----:B------:R-:W-:Y:S05]  /*0400*/  BSYNC B1 ;  /* 0x0000000000017941 */ /* 0x000fea0003800000 */
.L_x_703:
        /* <DEDUP_REMOVED lines=20> */
.L_x_707:
        /* <DEDUP_REMOVED lines=12> */
.L_x_708:
[----:B------:R-:W-:Y:S05]  /*0610*/  BSYNC B1 ;  /* 0x0000000000017941 */ /* 0x000fea0003800000 */
.L_x_706:
        /* <DEDUP_REMOVED lines=20> */
.L_x_710:
        /* <DEDUP_REMOVED lines=12> */
.L_x_711:
[----:B------:R-:W-:Y:S05]  /*0820*/  BSYNC B1 ;  /* 0x0000000000017941 */ /* 0x000fea0003800000 */
.L_x_709:
        /* <DEDUP_REMOVED lines=19> */
.L_x_713:
        /* <DEDUP_REMOVED lines=12> */
.L_x_714:
[----:B------:R-:W-:Y:S05]  /*0a20*/  BSYNC B1 ;  /* 0x0000000000017941 */ /* 0x000fea0003800000 */
.L_x_712:
[----:B-----5:R-:W-:Y:S02]  /*0a30*/  IMAD.U32 R58, R3, 0x10000, RZ ;  /* 0x00010000033a7824 */ /* 0x020fe400078e00ff */
[----:B------:R-:W-:Y:S02]  /*0a40*/  IMAD.U32 R60, R6, 0x10000, RZ ;  /* 0x00010000063c7824 */ /* 0x000fe400078e00ff */
[----:B------:R-:W-:Y:S02]  /*0a50*/  IMAD.U32 R62, R8, 0x10000, RZ ;  /* 0x00010000083e7824 */ /* 0x000fe400078e00ff */
[----:B------:R-:W-:-:S07]  /*0a60*/  IMAD.U32 R64, R12, 0x10000, RZ ;  /* 0x000100000c407824 */ /* 0x000fce00078e00ff */
.L_x_702:
[----:B------:R-:W-:Y:S05]  /*0a70*/  BSYNC B0 ;  /* 0x0000000000007941 */ /* 0x000fea0003800000 */
.L_x_701:
        /* <DEDUP_REMOVED lines=16> */
[----:B------:R-:W-:Y:S02]  /*0b80*/  IADD3 R27, -R9, UR8, RZ ;  /* 0x00000008091b7c10 */ /* 0x000fe4000fffe1ff */
[----:B------:R-:W-:Y:S02]  /*0b90*/  FSEL R25, RZ, 1, !P0 ;  /* 0x3f800000ff197808 */ /* 0x000fe40004000000 */
[----:B------:R-:W-:Y:S01]  /*0ba0*/  LOP3.LUT R10, R8, 0x7f800000, RZ, 0xc0, !PT ;  /* 0x7f800000080a7812 */ /* 0x000fe200078ec0ff */
[----:B------:R-:W-:-:S02]  /*0bb0*/  IMAD R8, R95, 0x200, R6 ;  /* 0x000002005f087824 */ /* 0x000fc400078e0206 */
[--C-:B------:R-:W-:Y:S01]  /*0bc0*/  FADD R14, R26, R25.reuse ;  /* 0x000000191a0e7221 */ /* 0x100fe20000000000 */
        /* <DEDUP_REMOVED lines=19> */
[----:B------:R-:W-:Y:S01]  /*0d00*/  IADD3 R54, -R26, UR8, RZ ;  /* 0x000000081a367c10 */ /* 0x000fe2000fffe1ff */
[----:B------:R-:W-:Y:S06]  /*0d10*/  @P0 BRA `(.L_x_716) ;  /* 0x0000000000100947 */ /* 0x000fec0003800000 */
[----:B------:R-:W-:-:S07]  /*0d20*/  MOV R49, 0xd40 ;  /* 0x00000d4000317802 */ /* 0x000fce0000000f00 */
[----:B------:R-:W-:Y:S05]  /*0d30*/  CALL.REL.NOINC `($__internal_5_$__cuda_sm20_rcp_rn_f32_slowpath) ;  /* 0x00000038005c7944 */ /* 0x000fea0003c00000 */
[----:B------:R-:W-:Y:S01]  /*0d40*/  IMAD.MOV.U32 R55, RZ, RZ, R41 ;  /* 0x000000ffff377224 */ /* 0x000fe200078e0029 */
[----:B------:R-:W-:Y:S06]  /*0d50*/  BRA `(.L_x_717) ;  /* 0x0000000000107947 */ /* 0x000fec0003800000 */
.L_x_716:
[----:B------:R-:W0:Y:S02]  /*0d60*/  MUFU.RCP R44, R3 ;  /* 0x00000003002c7308 */ /* 0x000e240000001000 */
[----:B0-----:R-:W-:-:S04]  /*0d70*/  FFMA R41, R3, R44, -1 ;  /* 0xbf80000003297423 */ /* 0x001fc8000000002c */
[----:B------:R-:W-:-:S04]  /*0d80*/  FADD.FTZ R41, -R41, -RZ ;  /* 0x800000ff29297221 */ /* 0x000fc80000010100 */
[----:B------:R-:W-:-:S07]  /*0d90*/  FFMA R55, R44, R41, R44 ;  /* 0x000000292c377223 */ /* 0x000fce000000002c */
.L_x_717:
[----:B------:R-:W-:Y:S02]  /*0da0*/  IMAD.MOV.U32 R58, RZ, RZ, 0x1 ;  /* 0x00000001ff3a7424 */ /* 0x000fe400078e00ff */
[----:B------:R-:W-:Y:S02]  /*0db0*/  IMAD.MOV.U32 R56, RZ, RZ, R0 ;  /* 0x000000ffff387224 */ /* 0x000fe400078e0000 */
[----:B------:R-:W-:Y:S02]  /*0dc0*/  IMAD.MOV.U32 R57, RZ, RZ, RZ ;  /* 0x000000ffff397224 */ /* 0x000fe400078e00ff */
[----:B------:R-:W-:-:S07]  /*0dd0*/  IMAD.MOV.U32 R41, RZ, RZ, RZ ;  /* 0x000000ffff297224 */ /* 0x000fce00078e00ff */
.L_x_779:
[----:B------:R-:W-:Y:S01]  /*0de0*/  LEA.HI R95, R5, R56, RZ, 0x19 ;  /* 0x00000038055f7211 */ /* 0x000fe200078fc8ff */
[----:B------:R-:W-:Y:S01]  /*0df0*/  ULDC UR9, c[0x0][0x218] ;  /* 0x0000860000097ab9 */ /* 0x000fe20000000800 */
[----:B-----5:R-:W-:Y:S01]  /*0e00*/  IMAD.MOV.U32 R59, RZ, RZ, RZ ;  /* 0x000000ffff3b7224 */ /* 0x020fe200078e00ff */
[----:B------:R-:W-:Y:S01]  /*0e10*/  ULDC UR8, c[0x0][0x21c] ;  /* 0x0000870000087ab9 */ /* 0x000fe20000000800 */
[----:B------:R-:W-:-:S13]  /*0e20*/  ISETP.GE.AND P0, PT, R95, UR9, PT ;  /* 0x000000095f007c0c */ /* 0x000fda000bf06270 */
[----:B------:R-:W0:Y:S02]  /*0e30*/  @!P0 LDC.64 R44, c[0x0][0x230] ;  /* 0x00008c00ff2c8b82 */ /* 0x000e240000000a00 */
[----:B0-----:R-:W-:-:S05]  /*0e40*/  @!P0 IMAD.WIDE R44, R95, 0x4, R44 ;  /* 0x000000045f2c8825 */ /* 0x001fca00078e022c */
[----:B------:R0:W5:Y:S01]  /*0e50*/  @!P0 LDG.E R59, desc[UR6][R44.64] ;  /* 0x000000062c3b8981 */ /* 0x000162000c1e1900 */
[----:B------:R-:W-:Y:S01]  /*0e60*/  ISETP.GE.AND P1, PT, R9, UR8, PT ;  /* 0x0000000809007c0c */ /* 0x000fe2000bf26270 */
[----:B------:R-:W-:Y:S01]  /*0e70*/  BSSY B0, `(.L_x_718) ;  /* 0x0000122000007945 */ /* 0x000fe20003800000 */
[----:B------:R-:W-:Y:S02]  /*0e80*/  IMAD.MOV.U32 R97, RZ, RZ, RZ ;  /* 0x000000ffff617224 */ /* 0x000fe400078e00ff */
[----:B------:R-:W-:Y:S01]  /*0e90*/  ISETP.LT.AND P1, PT, R95, UR9, !P1 ;  /* 0x000000095f007c0c */ /* 0x000fe2000cf21270 */
[----:B------:R-:W-:-:S12]  /*0ea0*/  IMAD.MOV.U32 R98, RZ, RZ, RZ ;  /* 0x000000ffff627224 */ /* 0x000fd800078e00ff */
[----:B0-----:R-:W-:Y:S05]  /*0eb0*/  @!P1 BRA `(.L_x_719) ;  /* 0x0000001000749947 */ /* 0x001fea0003800000 */
        /* <DEDUP_REMOVED lines=13> */
.L_x_721:
        /* <DEDUP_REMOVED lines=9> */
.L_x_722:
[----:B------:R-:W-:Y:S05]  /*1020*/  BSYNC B1 ;  /* 0x0000000000017941 */ /* 0x000fea0003800000 */
.L_x_720:
        /* <DEDUP_REMOVED lines=25> */
.L_x_724:
[----:B------:R-:W-:Y:S05]  /*11c0*/  BSYNC B1 ;  /* 0x0000000000017941 */ /* 0x000fea0003800000 */
.L_x_723:
        /* <DEDUP_REMOVED lines=36> */
.L_x_726:
        /* <DEDUP_REMOVED lines=9> */
.L_x_727:
[----:B------:R-:W-:Y:S05]  /*14a0*/  BSYNC B1 ;  /* 0x0000000000017941 */ /* 0x000fea0003800000 */
.L_x_725:
        /* <DEDUP_REMOVED lines=24> */
.L_x_729:
[----:B------:R-:W-:Y:S05]  /*1630*/  BSYNC B1 ;  /* 0x0000000000017941 */ /* 0x000fea0003800000 */
.L_x_728:
        /* <DEDUP_REMOVED lines=36> */
.L_x_731:
        /* <DEDUP_REMOVED lines=9> */
.L_x_732:
[----:B------:R-:W-:Y:S05]  /*1910*/  BSYNC B1 ;  /* 0x0000000000017941 */ /* 0x000fea0003800000 */
.L_x_730:
        /* <DEDUP_REMOVED lines=24> */
.L_x_734:
[----:B------:R-:W-:Y:S05]  /*1aa0*/  BSYNC B1 ;  /* 0x0000000000017941 */ /* 0x000fea0003800000 */
.L_x_733:
        /* <DEDUP_REMOVED lines=36> */
.L_x_736:
        /* <DEDUP_REMOVED lines=9> */
.L_x_737:
[----:B------:R-:W-:Y:S05]  /*1d80*/  BSYNC B1 ;  /* 0x0000000000017941 */ /* 0x000fea0003800000 */
.L_x_735:
        /* <DEDUP_REMOVED lines=24> */
.L_x_739:
[----:B------:R-:W-:Y:S05]  /*1f10*/  BSYNC B1 ;  /* 0x0000000000017941 */ /* 0x000fea0003800000 */
.L_x_738:
        /* <DEDUP_REMOVED lines=13> */
[C---:B------:R-:W-:Y:S01]  /*1ff0*/  FFMA R44, R62.reuse, R71, R45 ;  /* 0x000000473e2c7223 */ /* 0x040fe2000000002d */
[----:B------:R-:W-:Y:S01]  /*2000*/  FFMA R29, R62, R46, R29 ;  /* 0x0000002e3e1d7223 */ /* 0x000fe2000000001d */
        /* <DEDUP_REMOVED lines=8> */
.L_x_719:
[----:B------:R-:W-:Y:S05]  /*2090*/  BSYNC B0 ;  /* 0x0000000000007941 */ /* 0x000fea0003800000 */
.L_x_718:
        /* <DEDUP_REMOVED lines=14> */
[----:B------:R-:W3:Y:S01]  /*2180*/  LDC R100, c[0x0][0x210] ;  /* 0x00008400ff647b82 */ /* 0x000ee20000000800 */
[----:B------:R-:W-:Y:S01]  /*2190*/  LOP3.LUT P0, RZ, R2, 0x1f, R5, 0xf8, !PT ;  /* 0x0000001f02ff7812 */ /* 0x000fe2000780f805 */
[----:B------:R-:W-:Y:S01]  /*21a0*/  BSSY B0, `(.L_x_741) ;  /* 0x0000031000007945 */ /* 0x000fe20003800000 */
[----:B------:R-:W4:Y:S01]  /*21b0*/  SHFL.DOWN PT, R45, R98, 0x10, 0x1f ;  /* 0x0a001f00622d7f89 */ /* 0x000f2200000e0000 */
[----:B------:R-:W-:Y:S02]  /*21c0*/  LEA.HI R96, R5, R0, RZ, 0x19 ;  /* 0x0000000005607211 */ /* 0x000fe400078fc8ff */
[----:B------:R-:W-:Y:S01]  /*21d0*/  ISETP.NE.AND P2, PT, R4, RZ, PT ;  /* 0x000000ff0400720c */ /* 0x000fe20003f45270 */
[----:B--2---:R-:W-:Y:S01]  /*21e0*/  FADD R44, R44, R97 ;  /* 0x000000612c2c7221 */ /* 0x004fe20000000000 */
[----:B------:R-:W-:Y:S01]  /*21f0*/  LOP3.LUT R97, R57, 0x1, RZ, 0xc0, !PT ;  /* 0x0000000139617812 */ /* 0x000fe200078ec0ff */
[----:B----4-:R-:W-:-:S03]  /*2200*/  FADD R45, R45, R98 ;  /* 0x000000622d2d7221 */ /* 0x010fc60000000000 */
[----:B------:R-:W2:Y:S04]  /*2210*/  SHFL.DOWN PT, R47, R44, 0x8, 0x1f ;  /* 0x09001f002c2f7f89 */ /* 0x000ea800000e0000 */
[----:B------:R-:W4:Y:S01]  /*2220*/  SHFL.DOWN PT, R46, R45, 0x8, 0x1f ;  /* 0x09001f002d2e7f89 */ /* 0x000f2200000e0000 */
[----:B--2---:R-:W-:Y:S01]  /*2230*/  FADD R47, R44, R47 ;  /* 0x0000002f2c2f7221 */ /* 0x004fe20000000000 */
[----:B----4-:R-:W-:-:S04]  /*2240*/  FADD R46, R45, R46 ;  /* 0x0000002e2d2e7221 */ /* 0x010fc80000000000 */
[----:B------:R-:W2:Y:S01]  /*2250*/  SHFL.DOWN PT, R50, R47, 0x4, 0x1f ;  /* 0x08801f002f327f89 */ /* 0x000ea200000e0000 */
[----:B------:R-:W4:Y:S03]  /*2260*/  @!P0 LDC.64 R44, c[0x0][0x240] ;  /* 0x00009000ff2c8b82 */ /* 0x000f260000000a00 */
[----:B------:R-:W0:Y:S01]  /*2270*/  SHFL.DOWN PT, R49, R46, 0x4, 0x1f ;  /* 0x08801f002e317f89 */ /* 0x000e2200000e0000 */
[----:B--2---:R-:W-:Y:S01]  /*2280*/  FADD R50, R47, R50 ;  /* 0x000000322f327221 */ /* 0x004fe20000000000 */
[----:B------:R-:W-:Y:S02]  /*2290*/  IMAD.MOV R47, RZ, RZ, -R97 ;  /* 0x000000ffff2f7224 */ /* 0x000fe400078e0a61 */
[----:B0-----:R-:W-:Y:S02]  /*22a0*/  FADD R49, R46, R49 ;  /* 0x000000312e317221 */ /* 0x001fe40000000000 */
[----:B------:R-:W0:Y:S01]  /*22b0*/  SHFL.DOWN PT, R51, R50, 0x2, 0x1f ;  /* 0x08401f0032337f89 */ /* 0x000e2200000e0000 */
[----:B---3--:R-:W-:-:S03]  /*22c0*/  IMAD R46, R95, R100, RZ ;  /* 0x000000645f2e7224 */ /* 0x008fc600078e02ff */
[----:B-1----:R-:W1:Y:S02]  /*22d0*/  SHFL.DOWN PT, R74, R49, 0x2, 0x1f ;  /* 0x08401f00314a7f89 */ /* 0x002e6400000e0000 */
[----:B------:R-:W-:Y:S01]  /*22e0*/  LOP3.LUT R46, R47, R46, RZ, 0xc0, !PT ;  /* 0x0000002e2f2e7212 */ /* 0x000fe200078ec0ff */
[----:B0-----:R-:W-:Y:S01]  /*22f0*/  FADD R51, R50, R51 ;  /* 0x0000003332337221 */ /* 0x001fe20000000000 */
[----:B-1----:R-:W-:Y:S01]  /*2300*/  FADD R75, R49, R74 ;  /* 0x0000004a314b7221 */ /* 0x002fe20000000000 */
[----:B------:R-:W-:-:S03]  /*2310*/  IMAD R49, R96, R95, RZ ;  /* 0x0000005f60317224 */ /* 0x000fc600078e02ff */
[----:B------:R-:W0:Y:S04]  /*2320*/  SHFL.DOWN PT, R74, R51, 0x1, 0x1f ;  /* 0x08201f00334a7f89 */ /* 0x000e2800000e0000 */
[----:B------:R-:W1:Y:S01]  /*2330*/  SHFL.DOWN PT, R102, R75, 0x1, 0x1f ;  /* 0x08201f004b667f89 */ /* 0x000e6200000e0000 */
[----:B------:R-:W-:-:S04]  /*2340*/  IADD3 R98, P3, R49, R46, RZ ;  /* 0x0000002e31627210 */ /* 0x000fc80007f7e0ff */
[----:B------:R-:W-:Y:S01]  /*2350*/  @!P0 IADD3 R49, P4, R7, R98, RZ ;  /* 0x0000006207318210 */ /* 0x000fe20007f9e0ff */
[----:B------:R-:W-:Y:S01]  /*2360*/  IMAD.X R96, RZ, RZ, RZ, P3 ;  /* 0x000000ffff607224 */ /* 0x000fe200018e06ff */
[----:B------:R-:W-:-:S04]  /*2370*/  ISETP.NE.AND P3, PT, R5, RZ, PT ;  /* 0x000000ff0500720c */ /* 0x000fc80003f65270 */
[----:B------:R-:W-:Y:S01]  /*2380*/  @!P0 LEA.HI.X.SX32 R50, R7, R96, 0x1, P4 ;  /* 0x0000006007328211 */ /* 0x000fe200020f0eff */
[----:B0-----:R-:W-:Y:S01]  /*2390*/  FADD R46, R51, R74 ;  /* 0x0000004a332e7221 */ /* 0x001fe20000000000 */
[----:B----4-:R-:W-:Y:S01]  /*23a0*/  @!P0 LEA R74, P4, R49, R44, 0x3 ;  /* 0x0000002c314a8211 */ /* 0x010fe200078818ff */
[----:B-1----:R-:W-:-:S03]  /*23b0*/  FADD R47, R75, R102 ;  /* 0x000000664b2f7221 */ /* 0x002fc60000000000 */
        /* <DEDUP_REMOVED lines=15> */
.L_x_742:
[----:B------:R-:W-:Y:S05]  /*24b0*/  BSYNC B0 ;  /* 0x0000000000007941 */ /* 0x000fea0003800000 */
.L_x_741:
[----:B------:R1:W-:Y:S01]  /*24c0*/  @!P0 STG.E.64 desc[UR6][R74.64], R50 ;  /* 0x000000324a008986 */ /* 0x0003e2000c101b06 */
[----:B------:R-:W-:Y:S01]  /*24d0*/  ULDC.64 UR4, c[0x0][0x240] ;  /* 0x0000900000047ab9 */ /* 0x000fe20000000a00 */
[----:B------:R-:W-:Y:S05]  /*24e0*/  @P3 BRA `(.L_x_743) ;  /* 0x00000000006c3947 */ /* 0x000fea0003800000 */
[----:B------:R-:W2:Y:S01]  /*24f0*/  LDC.64 R44, c[0x0][0x248] ;  /* 0x00009200ff2c7b82 */ /* 0x000ea20000000a00 */
[----:B------:R-:W-:Y:S01]  /*2500*/  ISETP.NE.AND P0, PT, R97, RZ, PT ;  /* 0x000000ff6100720c */ /* 0x000fe20003f05270 */
[----:B0-----:R-:W-:Y:S01]  /*2510*/  IMAD.MOV.U32 R48, RZ, RZ, 0x1 ;  /* 0x00000001ff307424 */ /* 0x001fe200078e00ff */
[----:B------:R-:W-:Y:S02]  /*2520*/  LOP3.LUT R46, R57, 0x2, RZ, 0xc0, !PT ;  /* 0x00000002392e7812 */ /* 0x000fe400078ec0ff */
        /* <DEDUP_REMOVED lines=18> */
.L_x_744:
[----:B------:R-:W2:Y:S04]  /*2650*/  LDG.E.STRONG.GPU R46, desc[UR6][R44.64] ;  /* 0x000000062c2e7981 */ /* 0x000ea8000c1ef900 */
[----:B--2---:R-:W-:Y:S01]  /*2660*/  CCTL.IVALL ;  /* 0x00000000ff00798f */ /* 0x004fe20002000000 */
[----:B------:R-:W-:Y:S05]  /*2670*/  YIELD ;  /* 0x0000000000007946 */ /* 0x000fea0003800000 */
[----:B------:R-:W-:-:S13]  /*2680*/  ISETP.NE.AND P0, PT, R46, R49, PT ;  /* 0x000000312e00720c */ /* 0x000fda0003f05270 */
[----:B------:R-:W-:Y:S05]  /*2690*/  @P0 BRA `(.L_x_744) ;  /* 0xfffffffc00ec0947 */ /* 0x000fea000383ffff */
.L_x_743:
        /* <DEDUP_REMOVED lines=15> */
.L_x_749:
[C---:B0-----:R-:W-:Y:S01]  /*2790*/  IADD3 R46, P2, R75.reuse, R98, RZ ;  /* 0x000000624b2e7210 */ /* 0x041fe20007f5e0ff */
[C---:B------:R-:W-:Y:S02]  /*27a0*/  VIADD R45, R75.reuse, 0x20 ;  /* 0x000000204b2d7836 */ /* 0x040fe40000000000 */
[C---:B------:R-:W-:Y:S01]  /*27b0*/  VIADD R47, R75.reuse, 0x40 ;  /* 0x000000404b2f7836 */ /* 0x040fe20000000000 */
[C---:B------:R-:W-:Y:S01]  /*27c0*/  LEA.HI.X.SX32 R51, R75.reuse, R96, 0x1, P2 ;  /* 0x000000604b337211 */ /* 0x040fe200010f0eff */
[----:B------:R-:W-:Y:S01]  /*27d0*/  VIADD R77, R75, 0x60 ;  /* 0x000000604b4d7836 */ /* 0x000fe20000000000 */
[C---:B------:R-:W-:Y:S02]  /*27e0*/  LEA R50, P2, R46.reuse, UR4, 0x3 ;  /* 0x000000042e327c11 */ /* 0x040fe4000f8418ff */
[----:B------:R-:W-:Y:S02]  /*27f0*/  IADD3 R49, P3, R45, R98, RZ ;  /* 0x000000622d317210 */ /* 0x000fe40007f7e0ff */
[----:B------:R-:W-:-:S02]  /*2800*/  LEA.HI.X R51, R46, UR5, R51, 0x3, P2 ;  /* 0x000000052e337c11 */ /* 0x000fc400090f1c33 */
[----:B------:R-:W-:Y:S02]  /*2810*/  LEA.HI.X.SX32 R100, R45, R96, 0x1, P3 ;  /* 0x000000602d647211 */ /* 0x000fe400018f0eff */
[----:B------:R-:W-:Y:S02]  /*2820*/  LEA R48, P2, R49, UR4, 0x3 ;  /* 0x0000000431307c11 */ /* 0x000fe4000f8418ff */
[----:B------:R-:W-:Y:S01]  /*2830*/  IADD3 R44, P4, R47, R98, RZ ;  /* 0x000000622f2c7210 */ /* 0x000fe20007f9e0ff */
[----:B------:R-:W2:Y:S01]  /*2840*/  LDG.E R51, desc[UR6][R50.64+0x4] ;  /* 0x0000040632337981 */ /* 0x000ea2000c1e1900 */
[----:B------:R-:W-:Y:S02]  /*2850*/  LEA.HI.X R49, R49, UR5, R100, 0x3, P2 ;  /* 0x0000000531317c11 */ /* 0x000fe400090f1c64 */
[----:B------:R-:W-:Y:S02]  /*2860*/  LEA.HI.X.SX32 R47, R47, R96, 0x1, P4 ;  /* 0x000000602f2f7211 */ /* 0x000fe400020f0eff */
[----:B------:R-:W-:-:S02]  /*2870*/  LEA R46, P3, R44, UR4, 0x3 ;  /* 0x000000042c2e7c11 */ /* 0x000fc4000f8618ff */
[C---:B------:R-:W-:Y:S01]  /*2880*/  IADD3 R45, P2, R77.reuse, R98, RZ ;  /* 0x000000624d2d7210 */ /* 0x040fe20007f5e0ff */
[----:B------:R-:W3:Y:S01]  /*2890*/  LDG.E R49, desc[UR6][R48.64+0x4] ;  /* 0x0000040630317981 */ /* 0x000ee2000c1e1900 */
[----:B------:R-:W-:Y:S02]  /*28a0*/  LEA.HI.X R47, R44, UR5, R47, 0x3, P3 ;  /* 0x000000052c2f7c11 */ /* 0x000fe400098f1c2f */
        /* <DEDUP_REMOVED lines=12> */
.L_x_748:
[----:B------:R-:W-:Y:S05]  /*2970*/  BSYNC B1 ;  /* 0x0000000000017941 */ /* 0x000fea0003800000 */
.L_x_747:
[----:B------:R-:W-:Y:S01]  /*2980*/  IMAD.IADD R44, R95, 0x1, -R75 ;  /* 0x000000015f2c7824 */ /* 0x000fe200078e0a4b */
[----:B------:R-:W-:Y:S04]  /*2990*/  BSSY B1, `(.L_x_750) ;  /* 0x0000013000017945 */ /* 0x000fe80003800000 */
[----:B------:R-:W-:-:S13]  /*29a0*/  ISETP.GT.AND P2, PT, R44, 0x20, PT ;  /* 0x000000202c00780c */ /* 0x000fda0003f44270 */
[----:B------:R-:W-:Y:S05]  /*29b0*/  @!P2 BRA `(.L_x_751) ;  /* 0x000000000040a947 */ /* 0x000fea0003800000 */
[C---:B------:R-:W-:Y:S01]  /*29c0*/  IADD3 R44, P0, R75.reuse, R98, RZ ;  /* 0x000000624b2c7210 */ /* 0x040fe20007f1e0ff */
[C---:B------:R-:W-:Y:S01]  /*29d0*/  VIADD R45, R75.reuse, 0x20 ;  /* 0x000000204b2d7836 */ /* 0x040fe20000000000 */
[----:B------:R-:W-:Y:S02]  /*29e0*/  ULDC.64 UR10, c[0x0][0x240] ;  /* 0x00009000000a7ab9 */ /* 0x000fe40000000a00 */
[----:B0-----:R-:W-:Y:S02]  /*29f0*/  LEA.HI.X.SX32 R47, R75, R96, 0x1, P0 ;  /* 0x000000604b2f7211 */ /* 0x001fe400000f0eff */
        /* <DEDUP_REMOVED lines=12> */
.L_x_751:
[----:B------:R-:W-:Y:S05]  /*2ac0*/  BSYNC B1 ;  /* 0x0000000000017941 */ /* 0x000fea0003800000 */
.L_x_750:
        /* <DEDUP_REMOVED lines=9> */
.L_x_746:
[----:B------:R-:W-:Y:S05]  /*2b60*/  BSYNC B0 ;  /* 0x0000000000007941 */ /* 0x000fea0003800000 */
.L_x_745:
        /* <DEDUP_REMOVED lines=13> */
.L_x_740:
        /* <DEDUP_REMOVED lines=14> */
[----:B01----:R-:W0:Y:S01]  /*2d20*/  SHFL.DOWN PT, R74, R49, 0x2, 0x1f ;  /* 0x08401f00314a7f89 */ /* 0x003e2200000e0000 */
[----:B--2---:R-:W-:Y:S01]  /*2d30*/  FADD R51, R50, R51 ;  /* 0x0000003332337221 */ /* 0x004fe20000000000 */
[----:B0-----:R-:W-:-:S04]  /*2d40*/  FADD R74, R49, R74 ;  /* 0x0000004a314a7221 */ /* 0x001fc80000000000 */
        /* <DEDUP_REMOVED lines=14> */
.L_x_752:
[----:B------:R-:W-:Y:S04]  /*2e30*/  BSSY B0, `(.L_x_753) ;  /* 0x000011e000007945 */ /* 0x000fe80003800000 */
[----:B------:R-:W-:Y:S05]  /*2e40*/  @!P1 BRA `(.L_x_754) ;  /* 0x0000001000709947 */ /* 0x000fea0003800000 */
[----:B------:R-:W0:Y:S01]  /*2e50*/  LDC R98, c[0x0][0x260] ;  /* 0x00009800ff627b82 */ /* 0x000e220000000800 */
[----:B------:R-:W-:Y:S01]  /*2e60*/  LEA.HI R97, R5, R56, RZ, 0x19 ;  /* 0x0000003805617211 */ /* 0x000fe200078fc8ff */
[----:B------:R-:W-:Y:S01]  /*2e70*/  BSSY B1, `(.L_x_755) ;  /* 0x000001b000017945 */ /* 0x000fe20003800000 */
[----:B------:R-:W-:Y:S01]  /*2e80*/  ISETP.GE.U32.AND P1, PT, R27, 0x4, PT ;  /* 0x000000041b00780c */ /* 0x000fe20003f26070 */
[----:B------:R-:W-:Y:S02]  /*2e90*/  FMUL R96, R96, R55 ;  /* 0x0000003760607220 */ /* 0x000fe40000400000 */
[----:B------:R-:W-:Y:S02]  /*2ea0*/  IMAD R75, R97, UR8, R9 ;  /* 0x00000008614b7c24 */ /* 0x000fe4000f8e0209 */
[----:B------:R-:W1:Y:S03]  /*2eb0*/  LDC.64 R100, c[0x0][0x260] ;  /* 0x00009800ff647b82 */ /* 0x000e660000000a00 */
[----:B------:R-:W-:Y:S01]  /*2ec0*/  SHF.R.S32.HI R76, RZ, 0x1f, R75 ;  /* 0x0000001fff4c7819 */ /* 0x000fe2000001144b */
[----:B0-----:R-:W-:-:S05]  /*2ed0*/  IMAD.U32 R44, R75, 0x2, R98 ;  /* 0x000000024b2c7824 */ /* 0x001fca00078e0062 */
[----:B------:R-:W-:Y:S01]  /*2ee0*/  LOP3.LUT P0, RZ, R44, 0x7, RZ, 0xc0, !PT ;  /* 0x000000072cff7812 */ /* 0x000fe2000780c0ff */
[----:B-1----:R-:W-:-:S03]  /*2ef0*/  IMAD.WIDE R44, R75, 0x2, R100 ;  /* 0x000000024b2c7825 */ /* 0x002fc600078e0264 */
[----:B------:R-:W-:-:S13]  /*2f00*/  ISETP.LT.U32.OR P0, PT, R27, 0x4, P0 ;  /* 0x000000041b00780c */ /* 0x000fda0000701470 */
[----:B------:R-:W-:Y:S05]  /*2f10*/  @P0 BRA `(.L_x_756) ;  /* 0x0000000000080947 */ /* 0x000fea0003800000 */
[----:B------:R-:W5:Y:S01]  /*2f20*/  LDG.E.64 R44, desc[UR6][R44.64] ;  /* 0x000000062c2c7981 */ /* 0x000f62000c1e1b00 */
[----:B------:R-:W-:Y:S05]  /*2f30*/  BRA `(.L_x_757) ;  /* 0x0000000000387947 */ /* 0x000fea0003800000 */
.L_x_756:
        /* <DEDUP_REMOVED lines=14> */
.L_x_757:
[----:B------:R-:W-:Y:S05]  /*3020*/  BSYNC B1 ;  /* 0x0000000000017941 */ /* 0x000fea0003800000 */
.L_x_755:
        /* <DEDUP_REMOVED lines=26> */
.L_x_760:
[----:B------:R-:W-:Y:S05]  /*31d0*/  BSYNC B2 ;  /* 0x0000000000027941 */ /* 0x000fea0003800000 */
.L_x_759:
[C---:B------:R-:W-:Y:S01]  /*31e0*/  ISETP.NE.AND P3, PT, R27.reuse, RZ, PT ;  /* 0x000000ff1b00720c */ /* 0x040fe20003f65270 */
[----:B------:R-:W1:Y:S01]  /*31f0*/  @P1 LDC.64 R50, c[0x0][0x278] ;  /* 0x00009e00ff321b82 */ /* 0x000e620000000a00 */
[C---:B------:R-:W-:Y:S02]  /*3200*/  ISETP.GE.U32.AND P2, PT, R27.reuse, 0x2, PT ;  /* 0x000000021b00780c */ /* 0x040fe40003f46070 */
[----:B------:R-:W-:-:S09]  /*3210*/  ISETP.GE.U32.AND P0, PT, R27, 0x3, PT ;  /* 0x000000031b00780c */ /* 0x000fd20003f06070 */
[----:B0-----:R-:W0:Y:S08]  /*3220*/  @P3 LDC.64 R48, c[0x0][0x278] ;  /* 0x00009e00ff303b82 */ /* 0x001e300000000a00 */
[----:B------:R-:W2:Y:S01]  /*3230*/  @P2 LDC.64 R74, c[0x0][0x278] ;  /* 0x00009e00ff4a2b82 */ /* 0x000ea20000000a00 */
[----:B-1----:R-:W-:-:S07]  /*3240*/  @P1 IADD3 R50, P6, R99, R50, RZ ;  /* 0x0000003263321210 */ /* 0x002fce0007fde0ff */
[----:B------:R-:W1:Y:S01]  /*3250*/  @P0 LDC.64 R76, c[0x0][0x278] ;  /* 0x00009e00ff4c0b82 */ /* 0x000e620000000a00 */
[----:B------:R-:W-:Y:S01]  /*3260*/  @P1 IMAD.X R51, R102, 0x1, R51, P6 ;  /* 0x0000000166331824 */ /* 0x000fe200030e0633 */
[----:B0-----:R-:W-:-:S05]  /*3270*/  @P3 IADD3 R48, P4, R99, R48, RZ ;  /* 0x0000003063303210 */ /* 0x001fca0007f9e0ff */
[----:B------:R-:W-:Y:S01]  /*3280*/  @P3 IMAD.X R49, R102, 0x1, R49, P4 ;  /* 0x0000000166313824 */ /* 0x000fe200020e0631 */
[----:B--2---:R-:W-:-:S04]  /*3290*/  @P2 IADD3 R74, P4, R99, R74, RZ ;  /* 0x0000004a634a2210 */ /* 0x004fc80007f9e0ff */
[----:B------:R2:W-:Y:S01]  /*32a0*/  @P3 STG.E desc[UR6][R48.64], R44 ;  /* 0x0000002c30003986 */ /* 0x0005e2000c101906 */
[----:B------:R-:W-:Y:S01]  /*32b0*/  @P2 IMAD.X R75, R102, 0x1, R75, P4 ;  /* 0x00000001664b2824 */ /* 0x000fe200020e064b */
[----:B-1----:R-:W-:-:S04]  /*32c0*/  @P0 IADD3 R76, P5, R99, R76, RZ ;  /* 0x0000004c634c0210 */ /* 0x002fc80007fbe0ff */
[----:B------:R2:W-:Y:S01]  /*32d0*/  @P2 STG.E desc[UR6][R74.64+0x4], R45 ;  /* 0x0000042d4a002986 */ /* 0x0005e2000c101906 */
[----:B------:R-:W-:-:S05]  /*32e0*/  @P0 IMAD.X R77, R102, 0x1, R77, P5 ;  /* 0x00000001664d0824 */ /* 0x000fca00028e064d */
[----:B------:R2:W-:Y:S04]  /*32f0*/  @P0 STG.E desc[UR6][R76.64+0x8], R46 ;  /* 0x0000082e4c000986 */ /* 0x0005e8000c101906 */
[----:B------:R2:W-:Y:S02]  /*3300*/  @P1 STG.E desc[UR6][R50.64+0xc], R47 ;  /* 0x00000c2f32001986 */ /* 0x0005e4000c101906 */
.L_x_761:
[----:B------:R-:W-:Y:S05]  /*3310*/  BSYNC B1 ;  /* 0x0000000000017941 */ /* 0x000fea0003800000 */
.L_x_758:
[----:B------:R-:W-:-:S13]  /*3320*/  ISETP.GE.AND P0, PT, R6, UR8, PT ;  /* 0x0000000806007c0c */ /* 0x000fda000bf06270 */
[----:B------:R-:W-:Y:S05]  /*3330*/  @P0 BRA `(.L_x_754) ;  /* 0x0000000c00340947 */ /* 0x000fea0003800000 */
[----:B--2---:R-:W-:Y:S01]  /*3340*/  IMAD R75, R97, UR8, R6 ;  /* 0x00000008614b7c24 */ /* 0x004fe2000f8e0206 */
        /* <DEDUP_REMOVED lines=10> */
.L_x_763:
        /* <DEDUP_REMOVED lines=14> */
.L_x_764:
[----:B------:R-:W-:Y:S05]  /*34d0*/  BSYNC B1 ;  /* 0x0000000000017941 */ /* 0x000fea0003800000 */
.L_x_762:
        /* <DEDUP_REMOVED lines=26> */
.L_x_767:
[----:B------:R-:W-:Y:S05]  /*3680*/  BSYNC B2 ;  /* 0x0000000000027941 */ /* 0x000fea0003800000 */
.L_x_766:
        /* <DEDUP_REMOVED lines=19> */
.L_x_768:
[----:B------:R-:W-:Y:S05]  /*37c0*/  BSYNC B1 ;  /* 0x0000000000017941 */ /* 0x000fea0003800000 */
.L_x_765:
        /* <DEDUP_REMOVED lines=13> */
.L_x_770:
        /* <DEDUP_REMOVED lines=14> */
.L_x_771:
[----:B------:R-:W-:Y:S05]  /*3980*/  BSYNC B1 ;  /* 0x0000000000017941 */ /* 0x000fea0003800000 */
.L_x_769:
        /* <DEDUP_REMOVED lines=26> */
.L_x_774:
[----:B------:R-:W-:Y:S05]  /*3b30*/  BSYNC B2 ;  /* 0x0000000000027941 */ /* 0x000fea0003800000 */
.L_x_773:
        /* <DEDUP_REMOVED lines=19> */
.L_x_775:
[----:B------:R-:W-:Y:S05]  /*3c70*/  BSYNC B1 ;  /* 0x0000000000017941 */ /* 0x000fea0003800000 */
.L_x_772:
[----:B------:R-:W-:-:S13]  /*3c80*/  ISETP.GE.AND P0, PT, R26, UR8, PT ;  /* 0x000000081a007c0c */ /* 0x000fda000bf06270 */
[----:B------:R-:W-:Y:S05]  /*3c90*/  @P0 BRA `(.L_x_754) ;  /* 0x0000000000dc0947 */ /* 0x000fea0003800000 */
[----:B------:R-:W-:Y:S01]  /*3ca0*/  IMAD R97, R97, UR8, R26 ;  /* 0x0000000861617c24 */ /* 0x000fe2000f8e021a */
[----:B------:R-:W-:Y:S01]  /*3cb0*/  BSSY B1, `(.L_x_776) ;  /* 0x0000018000017945 */ /* 0x000fe20003800000 */
[----:B------:R-:W-:Y:S02]  /*3cc0*/  ISETP.GE.U32.AND P1, PT, R54, 0x4, PT ;  /* 0x000000043600780c */ /* 0x000fe40003f26070 */
[C---:B------:R-:W-:Y:S01]  /*3cd0*/  IMAD.U32 R98, R97.reuse, 0x2, R98 ;  /* 0x0000000261627824 */ /* 0x040fe200078e0062 */
[----:B--2---:R-:W-:Y:S01]  /*3ce0*/  SHF.R.S32.HI R50, RZ, 0x1f, R97 ;  /* 0x0000001fff327819 */ /* 0x004fe20000011461 */
[----:B0-----:R-:W-:-:S03]  /*3cf0*/  IMAD.WIDE R44, R97, 0x2, R100 ;  /* 0x00000002612c7825 */ /* 0x001fc600078e0264 */
[----:B------:R-:W-:-:S04]  /*3d00*/  LOP3.LUT P0, RZ, R98, 0x7, RZ, 0xc0, !PT ;  /* 0x0000000762ff7812 */ /* 0x000fc8000780c0ff */
[----:B------:R-:W-:-:S13]  /*3d10*/  ISETP.LT.U32.OR P0, PT, R54, 0x4, P0 ;  /* 0x000000043600780c */ /* 0x000fda0000701470 */
[----:B------:R-:W-:Y:S05]  /*3d20*/  @P0 BRA `(.L_x_777) ;  /* 0x0000000000080947 */ /* 0x000fea0003800000 */
[----:B------:R-:W5:Y:S01]  /*3d30*/  LDG.E.64 R44, desc[UR6][R44.64] ;  /* 0x000000062c2c7981 */ /* 0x000f62000c1e1b00 */
[----:B------:R-:W-:Y:S05]  /*3d40*/  BRA `(.L_x_778) ;  /* 0x0000000000387947 */ /* 0x000fea0003800000 */
.L_x_777:
        /* <DEDUP_REMOVED lines=14> */
.L_x_778:
[----:B------:R-:W-:Y:S05]  /*3e30*/  BSYNC B1 ;  /* 0x0000000000017941 */ /* 0x000fea0003800000 */
.L_x_776:
[----:B------:R-:W-:Y:S01]  /*3e40*/  ULDC.64 UR4, c[0x0][0x278] ;  /* 0x00009e0000047ab9 */ /* 0x000fe20000000a00 */
[C---:B-----5:R-:W-:Y:S01]  /*3e50*/  PRMT R46, R44.reuse, 0x7632, R46 ;  /* 0x000076322c2e7816 */ /* 0x060fe2000000002e */
[----:B------:R-:W-:Y:S01]  /*3e60*/  IMAD.U32 R47, R44, 0x10000, RZ ;  /* 0x000100002c2f7824 */ /* 0x000fe200078e00ff */
[----:B------:R-:W-:Y:S01]  /*3e70*/  LEA R48, P2, R97, UR4, 0x2 ;  /* 0x0000000461307c11 */ /* 0x000fe2000f8410ff */
[C---:B------:R-:W-:Y:S01]  /*3e80*/  IMAD.U32 R75, R45.reuse, 0x10000, RZ ;  /* 0x000100002d4b7824 */ /* 0x040fe200078e00ff */
[----:B------:R-:W-:Y:S01]  /*3e90*/  PRMT R51, R45, 0x7632, R51 ;  /* 0x000076322d337816 */ /* 0x000fe20000000033 */
[-C--:B------:R-:W-:Y:S01]  /*3ea0*/  FFMA R44, R65, -R96.reuse, R68 ;  /* 0x80000060412c7223 */ /* 0x080fe20000000044 */
[----:B------:R-:W-:Y:S01]  /*3eb0*/  LOP3.LUT P0, RZ, R48, 0xf, RZ, 0xc0, !PT ;  /* 0x0000000f30ff7812 */ /* 0x000fe2000780c0ff */
[-C--:B------:R-:W-:Y:S01]  /*3ec0*/  FFMA R74, R69, -R96.reuse, R70 ;  /* 0x80000060454a7223 */ /* 0x080fe20000000046 */
[----:B------:R-:W-:Y:S01]  /*3ed0*/  SHF.L.U64.HI R49, R97, 0x2, R50 ;  /* 0x0000000261317819 */ /* 0x000fe20000010232 */
[----:B------:R-:W-:Y:S01]  /*3ee0*/  FFMA R50, R62, -R96, R71 ;  /* 0x800000603e327223 */ /* 0x000fe20000000047 */
[----:B------:R-:W-:Y:S01]  /*3ef0*/  ISETP.LT.U32.OR P0, PT, R54, 0x4, P0 ;  /* 0x000000043600780c */ /* 0x000fe20000701470 */
[----:B------:R-:W-:-:S02]  /*3f00*/  IMAD.U32 R45, R46, 0x10000, RZ ;  /* 0x000100002e2d7824 */ /* 0x000fc400078e00ff */
[----:B------:R-:W-:Y:S01]  /*3f10*/  FFMA R96, R66, -R96, R73 ;  /* 0x8000006042607223 */ /* 0x000fe20000000049 */
[----:B------:R-:W-:Y:S02]  /*3f20*/  IMAD.U32 R51, R51, 0x10000, RZ ;  /* 0x0001000033337824 */ /* 0x000fe400078e00ff */
[-C--:B------:R-:W-:Y:S01]  /*3f30*/  FFMA R44, R44, R59.reuse, R47 ;  /* 0x0000003b2c2c7223 */ /* 0x080fe2000000002f */
[----:B------:R-:W-:Y:S01]  /*3f40*/  IADD3.X R49, R49, UR5, RZ, P2, !PT ;  /* 0x0000000531317c10 */ /* 0x000fe200097fe4ff */
[-C--:B------:R-:W-:Y:S01]  /*3f50*/  FFMA R46, R74, R59.reuse, R75 ;  /* 0x0000003b4a2e7223 */ /* 0x080fe2000000004b */
[-C--:B------:R-:W-:Y:S01]  /*3f60*/  FFMA R45, R50, R59.reuse, R45 ;  /* 0x0000003b322d7223 */ /* 0x080fe2000000002d */
[----:B------:R-:W-:-:S05]  /*3f70*/  FFMA R47, R96, R59, R51 ;  /* 0x0000003b602f7223 */ /* 0x000fca0000000033 */
        /* <DEDUP_REMOVED lines=9> */
.L_x_754:
[----:B------:R-:W-:Y:S05]  /*4010*/  BSYNC B0 ;  /* 0x0000000000007941 */ /* 0x000fea0003800000 */
.L_x_753:
[----:B------:R-:W-:Y:S05]  /*4020*/  WARPSYNC.ALL ;  /* 0x0000000000007948 */ /* 0x000fea0003800000 */
[----:B0123--:R-:W0:Y:S01]  /*4030*/  LDC R45, c[0x0][0x210] ;  /* 0x00008400ff2d7b82 */ /* 0x00fe220000000800 */
[----:B------:R-:W-:-:S04]  /*4040*/  LOP3.LUT P1, RZ, R58, 0xff, RZ, 0xc0, !PT ;  /* 0x000000ff3aff7812 */ /* 0x000fc8000782c0ff */
[----:B------:R-:W-:Y:S01]  /*4050*/  SEL R58, RZ, 0x1, P1 ;  /* 0x00000001ff3a7807 */ /* 0x000fe20000800000 */
[----:B0-----:R-:W-:-:S05]  /*4060*/  IMAD.IADD R56, R56, 0x1, R45 ;  /* 0x0000000138387824 */ /* 0x001fca00078e022d */
[----:B------:R-:W-:-:S13]  /*4070*/  ISETP.GE.AND P0, PT, R56, UR9, PT ;  /* 0x0000000938007c0c */ /* 0x000fda000bf06270 */
[----:B------:R-:W-:Y:S05]  /*4080*/  @!P0 BRA `(.L_x_779) ;  /* 0xffffffcc00548947 */ /* 0x000fea000383ffff */
.L_x_715:
        /* <DEDUP_REMOVED lines=15> */
[----:B------:R-:W-:Y:S05]  /*4180*/  @!P0 BRA `(.L_x_783) ;  /* 0x0000000000208947 */ /* 0x000fea0003800000 */
.L_x_782:
[----:B------:R-:W-:Y:S05]  /*4190*/  BSYNC B0 ;  /* 0x0000000000007941 */ /* 0x000fea0003800000 */
.L_x_781:
[C---:B------:R-:W-:Y:S01]  /*41a0*/  ISETP.NE.AND P0, PT, R6.reuse, RZ, PT ;  /* 0x000000ff0600720c */ /* 0x040fe20003f05270 */
[----:B------:R1:W-:Y:S01]  /*41b0*/  @P1 STG.E desc[UR6][R2.64+0xc], R43 ;  /* 0x00000c2b02001986 */ /* 0x0003e2000c101906 */
[C---:B------:R-:W-:Y:S02]  /*41c0*/  ISETP.GE.U32.AND P2, PT, R6.reuse, 0x2, PT ;  /* 0x000000020600780c */ /* 0x040fe40003f46070 */
[----:B------:R-:W-:-:S09]  /*41d0*/  ISETP.GE.U32.AND P3, PT, R6, 0x3, PT ;  /* 0x000000030600780c */ /* 0x000fd20003f66070 */
[----:B------:R1:W-:Y:S04]  /*41e0*/  @P0 STG.E desc[UR6][R2.64], R40 ;  /* 0x0000002802000986 */ /* 0x0003e8000c101906 */
[----:B------:R1:W-:Y:S04]  /*41f0*/  @P2 STG.E desc[UR6][R2.64+0x4], R41 ;  /* 0x0000042902002986 */ /* 0x0003e8000c101906 */
[----:B------:R1:W-:Y:S02]  /*4200*/  @P3 STG.E desc[UR6][R2.64+0x8], R42 ;  /* 0x0000082a02003986 */ /* 0x0003e4000c101906 */
.L_x_783:
[----:B------:R-:W-:Y:S05]  /*4210*/  BSYNC B1 ;  /* 0x0000000000017941 */ /* 0x000fea0003800000 */
.L_x_780:
        /* <DEDUP_REMOVED lines=17> */
.L_x_786:
[----:B------:R-:W-:Y:S05]  /*4330*/  BSYNC B1 ;  /* 0x0000000000017941 */ /* 0x000fea0003800000 */
.L_x_785:
[C---:B------:R-:W-:Y:S01]  /*4340*/  ISETP.NE.AND P0, PT, R6.reuse, RZ, PT ;  /* 0x000000ff0600720c */ /* 0x040fe20003f05270 */
[----:B------:R1:W-:Y:S01]  /*4350*/  @P1 STG.E desc[UR6][R2.64+0xc], R39 ;  /* 0x00000c2702001986 */ /* 0x0003e2000c101906 */
[C---:B------:R-:W-:Y:S02]  /*4360*/  ISETP.GE.U32.AND P2, PT, R6.reuse, 0x2, PT ;  /* 0x000000020600780c */ /* 0x040fe40003f46070 */
[----:B------:R-:W-:-:S09]  /*4370*/  ISETP.GE.U32.AND P3, PT, R6, 0x3, PT ;  /* 0x000000030600780c */ /* 0x000fd20003f66070 */
[----:B------:R1:W-:Y:S04]  /*4380*/  @P0 STG.E desc[UR6][R2.64], R36 ;  /* 0x0000002402000986 */ /* 0x0003e8000c101906 */
[----:B------:R1:W-:Y:S04]  /*4390*/  @P2 STG.E desc[UR6][R2.64+0x4], R37 ;  /* 0x0000042502002986 */ /* 0x0003e8000c101906 */
[----:B------:R1:W-:Y:S02]  /*43a0*/  @P3 STG.E desc[UR6][R2.64+0x8], R38 ;  /* 0x0000082602003986 */ /* 0x0003e4000c101906 */
.L_x_787:
[----:B------:R-:W-:Y:S05]  /*43b0*/  BSYNC B2 ;  /* 0x0000000000027941 */ /* 0x000fea0003800000 */
.L_x_784:
        /* <DEDUP_REMOVED lines=17> */
.L_x_790:
[----:B------:R-:W-:Y:S05]  /*44d0*/  BSYNC B3 ;  /* 0x0000000000037941 */ /* 0x000fea0003800000 */
.L_x_789:
[C---:B------:R-:W-:Y:S01]  /*44e0*/  ISETP.NE.AND P0, PT, R6.reuse, RZ, PT ;  /* 0x000000ff0600720c */ /* 0x040fe20003f05270 */
[----:B------:R1:W-:Y:S01]  /*44f0*/  @P1 STG.E desc[UR6][R2.64+0xc], R35 ;  /* 0x00000c2302001986 */ /* 0x0003e2000c101906 */
[C---:B------:R-:W-:Y:S02]  /*4500*/  ISETP.GE.U32.AND P2, PT, R6.reuse, 0x2, PT ;  /* 0x000000020600780c */ /* 0x040fe40003f46070 */
[----:B------:R-:W-:-:S09]  /*4510*/  ISETP.GE.U32.AND P3, PT, R6, 0x3, PT ;  /* 0x000000030600780c */ /* 0x000fd20003f66070 */
[----:B------:R1:W-:Y:S04]  /*4520*/  @P0 STG.E desc[UR6][R2.64], R32 ;  /* 0x0000002002000986 */ /* 0x0003e8000c101906 */
[----:B------:R1:W-:Y:S04]  /*4530*/  @P2 STG.E desc[UR6][R2.64+0x4], R33 ;  /* 0x0000042102002986 */ /* 0x0003e8000c101906 */
[----:B------:R1:W-:Y:S02]  /*4540*/  @P3 STG.E desc[UR6][R2.64+0x8], R34 ;  /* 0x0000082202003986 */ /* 0x0003e4000c101906 */
.L_x_791:
[----:B------:R-:W-:Y:S05]  /*4550*/  BSYNC B2 ;  /* 0x0000000000027941 */ /* 0x000fea0003800000 */
.L_x_788:
        /* <DEDUP_REMOVED lines=21> */
        .weak           $__internal_5_$__cuda_sm20_rcp_rn_f32_slowpath
        .type           $__internal_5_$__cuda_sm20_rcp_rn_f32_slowpath,@function
        .size           $__internal_5_$__cuda_sm20_rcp_rn_f32_slowpath,(.L_x_5632 - $__internal_5_$__cuda_sm20_rcp_rn_f32_slowpath)
$__internal_5_$__cuda_sm20_rcp_rn_f32_slowpath:
        /* <DEDUP_REMOVED lines=15> */
.L_x_792:
        /* <DEDUP_REMOVED lines=33> */
.L_x_794:
[----:B------:R0:W1:Y:S02]  /*49b0*/  MUFU.RCP R41, R3 ;  /* 0x0000000300297308 */ /* 0x0000640000001000 */
.L_x_793:
[----:B------:R-:W-:Y:S02]  /*49c0*/  IMAD.MOV.U32 R44, RZ, RZ, R49 ;  /* 0x000000ffff2c7224 */ /* 0x000fe400078e0031 */
[----:B------:R-:W-:-:S04]  /*49d0*/  IMAD.MOV.U32 R45, RZ, RZ, 0x0 ;  /* 0x00000000ff2d7424 */ /* 0x000fc800078e00ff */
[----:B0123--:R-:W-:Y:S05]  /*49e0*/  RET.REL.NODEC R44 `(_ZN18transformer_engine13normalization26rmsnorm_bwd_general_kernelINS0_13Kernel_traitsI13__nv_bfloat16fS3_fjLj2048ELj1ELj1ELj4ELj16ENS0_18Kernel_traits_baseILj2048ES3_fS3_fjLj128EEEEELb1EEEvNS0_20BackwardKernelParamsE) ;  /* 0xffffffb42c847950 */ /* 0x00ffea0003c3ffff */
.L_x_795:
        /* <DEDUP_REMOVED lines=9> */
.L_x_5632:


//--------------------- .text._ZN18transformer_engine13normalization26rmsnorm_bwd_general_kernelINS0_13Kernel_traitsI13__nv_bfloat16S3_S3_fjLj2048ELj1ELj1ELj4ELj16ENS0_18Kernel_traits_baseILj2048ES3_S3_S3_fjLj128EEEEELb1EEEvNS0_20BackwardKernelParamsE --------------------------
	.section	.text._ZN18transformer_engine13normalization26rmsnorm_bwd_general_kernelINS0_13Kernel_traitsI13__nv_bfloat16S3_S3_fjLj2048ELj1ELj1ELj4ELj16ENS0_18Kernel_traits_baseILj2048ES3_S3_S3_fjLj128EEEEELb1EEEvNS0_20BackwardKernelParamsE,"ax",@progbits
	.align	128
        .global         _ZN18transformer_engine13normalization26rmsnorm_bwd_general_kernelINS0_13Kernel_traitsI13__nv_bfloat16S3_S3_fjLj2048ELj1ELj1ELj4ELj16ENS0_18Kernel_traits_baseILj2048ES3_S3_S3_fjLj128EEEEELb1EEEvNS0_20BackwardKernelParamsE
        .type           _ZN18transformer_engine13normalization26rmsnorm_bwd_general_kernelINS0_13Kernel_traitsI13__nv_bfloat16S3_S3_fjLj2048ELj1ELj1ELj4ELj16ENS0_18Kernel_traits_baseILj2048ES3_S3_S3_fjLj128EEEEELb1EEEvNS0_20BackwardKernelParamsE,@function
        .size           _ZN18transformer_engine13normalization26rmsnorm_bwd_general_kernelINS0_13Kernel_traitsI13__nv_bfloat16S3_S3_fjLj2048ELj1ELj1ELj4ELj16ENS0_18Kernel_traits_baseILj2048ES3_S3_S3_fjLj128EEEEELb1EEEvNS0_20BackwardKernelParamsE,(.L_x_5633 - _ZN18transformer_engine13normalization26rmsnorm_bwd_general_kernelINS0_13Kernel_traitsI13__nv_bfloat16S3_S3_fjLj2048ELj1ELj1ELj4ELj16ENS0_18Kernel_traits_baseILj2048ES3_S3_S3_fjLj128EEEEELb1EEEvNS0_20BackwardKernelParamsE)
        .other          _ZN18transformer_engine13normalization26rmsnorm_bwd_general_kernelINS0_13Kernel_traitsI13__nv_bfloat16S3_S3_fjLj2048ELj1ELj1ELj4ELj16ENS0_18Kernel_traits_baseILj2048ES3_S3_S3_fjLj128EEEEELb1EEEvNS0_20BackwardKernelParamsE,@"STO_CUDA_ENTRY STV_DEFAULT"
_ZN18transformer_engine13normalization26rmsnorm_bwd_general_kernelINS0_13Kernel_traitsI13__nv_bfloat16S3_S3_fjLj2048ELj1ELj1ELj4ELj16ENS0_18Kernel_traits_baseILj2048ES3_S3_S3_fjLj128EEEEELb1EEEvNS0_20BackwardKernelParamsE:
.text._ZN18transformer_engine13normalization26rmsnorm_bwd_general_kernelINS0_13Kernel_traitsI13__nv_bfloat16S3_S3_fjLj2048ELj1ELj1ELj4ELj16ENS0_18Kernel_traits_baseILj2048ES3_S3_S3_fjLj128EEEEELb1EEEvNS0_20BackwardKernelParamsE:
        /* <DEDUP_REMOVED lines=37> */
[----:B------:R-:W-:Y:S01]  /*0250*/  ULDC UR4, c[0x0][0x238] ;  /* 0x00008e0000047ab9 */ /* 0x000fe20000000800 */
[----:B------:R-:W0:Y:S01]  /*0260*/  LDC.64 R4, c[0x0][0x238] ;  /* 0x00008e00ff047b82 */ /* 0x000e220000000a00 */
[C---:B------:R-:W-:Y:S01]  /*0270*/  LEA R2, R25.reuse, UR4, 0x1 ;  /* 0x0000000419027c11 */ /* 0x040fe2000f8e08ff */
[----:B------:R-:W-:Y:S01]  /*0280*/  BSSY B1, `(.L_x_798) ;  /* 0x0000024000017945 */ /* 0x000fe20003800000 */
[----:B------:R-:W-:Y:S02]  /*0290*/  IADD3 R0, -R25, UR8, RZ ;  /* 0x0000000819007c10 */ /* 0x000fe4000fffe1ff */
[----:B------:R-:W-:-:S04]  /*02a0*/  LOP3.LUT P0, RZ, R2, 0xf, RZ, 0xc0, !PT ;  /* 0x0000000f02ff7812 */ /* 0x000fc8000780c0ff */
[----:B------:R-:W-:Y:S01]  /*02b0*/  ISETP.LT.U32.OR P0, PT, R0, 0x8, P0 ;  /* 0x000000080000780c */ /* 0x000fe20000701470 */
[----:B0-----:R-:W-:-:S12]  /*02c0*/  IMAD.WIDE R2, R25, 0x2, R4 ;  /* 0x0000000219027825 */ /* 0x001fd800078e0204 */
[----:B------:R-:W-:Y:S05]  /*02d0*/  @P0 BRA `(.L_x_799) ;  /* 0x0000000000080947 */ /* 0x000fea0003800000 */
[----:B------:R0:W5:Y:S01]  /*02e0*/  LDG.E.128 R16, desc[UR6][R2.64] ;  /* 0x0000000602107981 */ /* 0x000162000c1e1d00 */
[----:B------:R-:W-:Y:S05]  /*02f0*/  BRA `(.L_x_800) ;  /* 0x0000000000707947 */ /* 0x000fea0003800000 */
.L_x_799:
        /* <DEDUP_REMOVED lines=28> */
.L_x_800:
[----:B------:R-:W-:Y:S05]  /*04c0*/  BSYNC B1 ;  /* 0x0000000000017941 */ /* 0x000fea0003800000 */
.L_x_798:
[----:B------:R-:W-:Y:S01]  /*04d0*/  IMAD R7, R92, 0x400, R25 ;  /* 0x000004005c077824 */ /* 0x000fe200078e0219 */
[C---:B-----5:R-:W-:Y:S01]  /*04e0*/  PRMT R0, R16.reuse, 0x7632, R0 ;  /* 0x0000763210007816 */ /* 0x060fe20000000000 */
[C---:B------:R-:W-:Y:S01]  /*04f0*/  IMAD.U32 R21, R17.reuse, 0x10000, RZ ;  /* 0x0001000011157824 */ /* 0x040fe200078e00ff */
[----:B0-----:R-:W-:Y:S01]  /*0500*/  PRMT R2, R17, 0x7632, R2 ;  /* 0x0000763211027816 */ /* 0x001fe20000000002 */
[----:B------:R-:W-:Y:S01]  /*0510*/  IMAD.U32 R49, R19, 0x10000, RZ ;  /* 0x0001000013317824 */ /* 0x000fe200078e00ff */
[----:B------:R-:W-:Y:S01]  /*0520*/  ISETP.GE.AND P0, PT, R7, UR8, PT ;  /* 0x0000000807007c0c */ /* 0x000fe2000bf06270 */
[----:B------:R-:W-:Y:S01]  /*0530*/  IMAD.U32 R23, R16, 0x10000, RZ ;  /* 0x0001000010177824 */ /* 0x000fe200078e00ff */
[C---:B------:R-:W-:Y:S01]  /*0540*/  PRMT R3, R18.reuse, 0x7632, R3 ;  /* 0x0000763212037816 */ /* 0x040fe20000000003 */
[----:B------:R-:W-:Y:S01]  /*0550*/  IMAD.U32 R45, R18, 0x10000, RZ ;  /* 0x00010000122d7824 */ /* 0x000fe200078e00ff */
        /* <DEDUP_REMOVED lines=14> */
.L_x_802:
        /* <DEDUP_REMOVED lines=28> */
.L_x_803:
[----:B------:R-:W-:Y:S05]  /*0800*/  BSYNC B1 ;  /* 0x0000000000017941 */ /* 0x000fea0003800000 */
.L_x_801:
[C---:B-----5:R-:W-:Y:S01]  /*0810*/  PRMT R0, R12.reuse, 0x7632, R0 ;  /* 0x000076320c007816 */ /* 0x060fe20000000000 */
[----:B------:R-:W-:Y:S01]  /*0820*/  IMAD.U32 R5, R12, 0x10000, RZ ;  /* 0x000100000c057824 */ /* 0x000fe200078e00ff */
[C---:B0-----:R-:W-:Y:S01]  /*0830*/  PRMT R2, R13.reuse, 0x7632, R2 ;  /* 0x000076320d027816 */ /* 0x041fe20000000002 */
[----:B------:R-:W-:Y:S01]  /*0840*/  IMAD.U32 R13, R13, 0x10000, RZ ;  /* 0x000100000d0d7824 */ /* 0x000fe200078e00ff */
[C---:B------:R-:W-:Y:S01]  /*0850*/  PRMT R3, R14.reuse, 0x7632, R3 ;  /* 0x000076320e037816 */ /* 0x040fe20000000003 */
[----:B------:R-:W-:Y:S01]  /*0860*/  IMAD.U32 R11, R14, 0x10000, RZ ;  /* 0x000100000e0b7824 */ /* 0x000fe200078e00ff */
[C---:B------:R-:W-:Y:S01]  /*0870*/  PRMT R4, R15.reuse, 0x7632, R4 ;  /* 0x000076320f047816 */ /* 0x040fe20000000004 */
[----:B------:R-:W-:Y:S02]  /*0880*/  IMAD.U32 R55, R15, 0x10000, RZ ;  /* 0x000100000f377824 */ /* 0x000fe400078e00ff */
[----:B------:R-:W-:Y:S02]  /*0890*/  IMAD.U32 R7, R0, 0x10000, RZ ;  /* 0x0001000000077824 */ /* 0x000fe400078e00ff */
[----:B------:R-:W-:-:S02]  /*08a0*/  IMAD.U32 R9, R2, 0x10000, RZ ;  /* 0x0001000002097824 */ /* 0x000fc400078e00ff */
[----:B------:R-:W-:Y:S02]  /*08b0*/  IMAD.U32 R3, R3, 0x10000, RZ ;  /* 0x0001000003037824 */ /* 0x000fe400078e00ff */
[----:B------:R-:W-:-:S07]  /*08c0*/  IMAD.U32 R57, R4, 0x10000, RZ ;  /* 0x0001000004397824 */ /* 0x000fce00078e00ff */
.L_x_797:
[----:B------:R-:W-:Y:S05]  /*08d0*/  BSYNC B0 ;  /* 0x0000000000007941 */ /* 0x000fea0003800000 */
.L_x_796:
        /* <DEDUP_REMOVED lines=16> */
[----:B------:R-:W-:Y:S02]  /*09e0*/  FSEL R8, RZ, 1, !P0 ;  /* 0x3f800000ff087808 */ /* 0x000fe40004000000 */
[----:B------:R-:W-:Y:S02]  /*09f0*/  IADD3 R6, -R24, UR8, RZ ;  /* 0x0000000818067c10 */ /* 0x000fe4000fffe1ff */
[----:B------:R-:W-:Y:S01]  /*0a00*/  LOP3.LUT R2, R2, 0x7f800000, RZ, 0xc0, !PT ;  /* 0x7f80000002027812 */ /* 0x000fe200078ec0ff */
[--C-:B------:R-:W-:Y:S01]  /*0a10*/  FADD R22, R17, R8.reuse ;  /* 0x0000000811167221 */ /* 0x100fe20000000000 */
[--C-:B------:R-:W-:Y:S01]  /*0a20*/  FADD R20, R19, R8.reuse ;  /* 0x0000000813147221 */ /* 0x100fe20000000000 */
[--C-:B------:R-:W-:Y:S01]  /*0a30*/  FADD R12, R9, R8.reuse ;  /* 0x00000008090c7221 */ /* 0x100fe20000000000 */
[----:B------:R-:W-:Y:S01]  /*0a40*/  ISETP.GT.U32.AND P0, PT, R2, 0x1ffffff, PT ;  /* 0x01ffffff0200780c */ /* 0x000fe20003f04070 */
        /* <DEDUP_REMOVED lines=13> */
[----:B------:R-:W-:Y:S01]  /*0b20*/  IADD3 R7, -R25, UR8, RZ ;  /* 0x0000000819077c10 */ /* 0x000fe2000fffe1ff */
[----:B------:R-:W-:Y:S06]  /*0b30*/  @P0 BRA `(.L_x_805) ;  /* 0x00000000000c0947 */ /* 0x000fec0003800000 */
[----:B------:R-:W-:-:S07]  /*0b40*/  MOV R46, 0xb60 ;  /* 0x00000b60002e7802 */ /* 0x000fce0000000f00 */
[----:B------:R-:W-:Y:S05]  /*0b50*/  CALL.REL.NOINC `($__internal_6_$__cuda_sm20_rcp_rn_f32_slowpath) ;  /* 0x00000034001c7944 */ /* 0x000fea0003c00000 */
[----:B------:R-:W-:Y:S05]  /*0b60*/  BRA `(.L_x_806) ;  /* 0x0000000000107947 */ /* 0x000fea0003800000 */
.L_x_805:
[----:B------:R-:W0:Y:S02]  /*0b70*/  MUFU.RCP R5, R0 ;  /* 0x0000000000057308 */ /* 0x000e240000001000 */
[----:B0-----:R-:W-:-:S04]  /*0b80*/  FFMA R2, R0, R5, -1 ;  /* 0xbf80000000027423 */ /* 0x001fc80000000005 */
[----:B------:R-:W-:-:S04]  /*0b90*/  FADD.FTZ R2, -R2, -RZ ;  /* 0x800000ff02027221 */ /* 0x000fc80000010100 */
[----:B------:R-:W-:-:S07]  /*0ba0*/  FFMA R5, R5, R2, R5 ;  /* 0x0000000205057223 */ /* 0x000fce0000000005 */
.L_x_806:
[----:B------:R-:W-:Y:S02]  /*0bb0*/  IMAD.MOV.U32 R0, RZ, RZ, 0x1 ;  /* 0x00000001ff007424 */ /* 0x000fe400078e00ff */
[----:B------:R-:W-:Y:S02]  /*0bc0*/  IMAD.MOV.U32 R4, RZ, RZ, R54 ;  /* 0x000000ffff047224 */ /* 0x000fe400078e0036 */
[----:B------:R-:W-:Y:S02]  /*0bd0*/  IMAD.MOV.U32 R2, RZ, RZ, RZ ;  /* 0x000000ffff027224 */ /* 0x000fe400078e00ff */
[----:B------:R-:W-:-:S07]  /*0be0*/  IMAD.MOV.U32 R29, RZ, RZ, RZ ;  /* 0x000000ffff1d7224 */ /* 0x000fce00078e00ff */
.L_x_847:
[----:B------:R-:W-:Y:S01]  /*0bf0*/  LEA.HI R89, R53, R4, RZ, 0x19 ;  /* 0x0000000435597211 */ /* 0x000fe200078fc8ff */
[----:B------:R-:W-:Y:S01]  /*0c00*/  ULDC UR9, c[0x0][0x218] ;  /* 0x0000860000097ab9 */ /* 0x000fe20000000800 */
[----:B--2--5:R-:W-:Y:S01]  /*0c10*/  IMAD.MOV.U32 R55, RZ, RZ, RZ ;  /* 0x000000ffff377224 */ /* 0x024fe200078e00ff */
        /* <DEDUP_REMOVED lines=23> */
.L_x_810:
[C---:B------:R-:W-:Y:S02]  /*0d90*/  ISETP.GT.U32.AND P6, PT, R7.reuse, 0x1, PT ;  /* 0x000000010700780c */ /* 0x040fe40003fc4070 */
[C---:B------:R-:W-:Y:S02]  /*0da0*/  ISETP.GT.U32.AND P0, PT, R7.reuse, 0x2, PT ;  /* 0x000000020700780c */ /* 0x040fe40003f04070 */
[C---:B------:R-:W-:Y:S02]  /*0db0*/  ISETP.GT.U32.AND P3, PT, R7.reuse, 0x3, PT ;  /* 0x000000030700780c */ /* 0x040fe40003f64070 */
[C---:B------:R-:W-:Y:S02]  /*0dc0*/  ISETP.GT.U32.AND P4, PT, R7.reuse, 0x4, PT ;  /* 0x000000040700780c */ /* 0x040fe40003f84070 */
[C---:B------:R-:W-:Y:S02]  /*0dd0*/  ISETP.GT.U32.AND P5, PT, R7.reuse, 0x5, PT ;  /* 0x000000050700780c */ /* 0x040fe40003fa4070 */
[----:B------:R-:W-:-:S03]  /*0de0*/  ISETP.NE.AND P2, PT, R7, RZ, PT ;  /* 0x000000ff0700720c */ /* 0x000fc60003f45270 */
[----:B------:R-:W-:Y:S02]  /*0df0*/  @!P6 PRMT R46, RZ, 0x7610, R46 ;  /* 0x00007610ff2ee816 */ /* 0x000fe4000000002e */
[----:B------:R-:W-:-:S04]  /*0e00*/  @!P0 PRMT R47, RZ, 0x7610, R47 ;  /* 0x00007610ff2f8816 */ /* 0x000fc8000000002f */
[----:B------:R-:W2:Y:S01]  /*0e10*/  @P6 LDG.E.U16 R46, desc[UR6][R44.64+0x2] ;  /* 0x000002062c2e6981 */ /* 0x000ea2000c1e1500 */
[----:B------:R-:W-:-:S03]  /*0e20*/  ISETP.GT.U32.AND P6, PT, R7, 0x6, PT ;  /* 0x000000060700780c */ /* 0x000fc60003fc4070 */
[----:B------:R-:W3:Y:S01]  /*0e30*/  @P0 LDG.E.U16 R47, desc[UR6][R44.64+0x4] ;  /* 0x000004062c2f0981 */ /* 0x000ee2000c1e1500 */
[----:B------:R-:W-:Y:S02]  /*0e40*/  ISETP.GT.U32.AND P0, PT, R7, 0x7, PT ;  /* 0x000000070700780c */ /* 0x000fe40003f04070 */
[----:B------:R-:W-:Y:S01]  /*0e50*/  @!P3 PRMT R48, RZ, 0x7610, R48 ;  /* 0x00007610ff30b816 */ /* 0x000fe20000000030 */
[----:B------:R-:W2:Y:S01]  /*0e60*/  @P2 LDG.E.U16 R3, desc[UR6][R44.64] ;  /* 0x000000062c032981 */ /* 0x000ea2000c1e1500 */
[----:B------:R-:W-:Y:S02]  /*0e70*/  @!P4 PRMT R49, RZ, 0x7610, R49 ;  /* 0x00007610ff31c816 */ /* 0x000fe40000000031 */
[----:B------:R-:W-:Y:S02]  /*0e80*/  @!P5 PRMT R50, RZ, 0x7610, R50 ;  /* 0x00007610ff32d816 */ /* 0x000fe40000000032 */
[----:B------:R-:W3:Y:S01]  /*0e90*/  @P3 LDG.E.U16 R48, desc[UR6][R44.64+0x6] ;  /* 0x000006062c303981 */ /* 0x000ee2000c1e1500 */
[----:B------:R-:W-:-:S03]  /*0ea0*/  @!P6 PRMT R51, RZ, 0x7610, R51 ;  /* 0x00007610ff33e816 */ /* 0x000fc60000000033 */
[----:B------:R-:W4:Y:S01]  /*0eb0*/  @P4 LDG.E.U16 R49, desc[UR6][R44.64+0x8] ;  /* 0x000008062c314981 */ /* 0x000f22000c1e1500 */
[----:B------:R-:W-:-:S03]  /*0ec0*/  @!P0 PRMT R56, RZ, 0x7610, R56 ;  /* 0x00007610ff388816 */ /* 0x000fc60000000038 */
[----:B------:R-:W4:Y:S04]  /*0ed0*/  @P5 LDG.E.U16 R50, desc[UR6][R44.64+0xa] ;  /* 0x00000a062c325981 */ /* 0x000f28000c1e1500 */
[----:B------:R-:W4:Y:S04]  /*0ee0*/  @P6 LDG.E.U16 R51, desc[UR6][R44.64+0xc] ;  /* 0x00000c062c336981 */ /* 0x000f28000c1e1500 */
[----:B------:R2:W4:Y:S01]  /*0ef0*/  @P0 LDG.E.U16 R56, desc[UR6][R44.64+0xe] ;  /* 0x00000e062c380981 */ /* 0x000522000c1e1500 */
[----:B------:R-:W-:-:S04]  /*0f00*/  @!P2 PRMT R3, RZ, 0x7610, R3 ;  /* 0x00007610ff03a816 */ /* 0x000fc80000000003 */
[----:B--2---:R-:W-:Y:S02]  /*0f10*/  PRMT R44, R3, 0x5410, R46 ;  /* 0x00005410032c7816 */ /* 0x004fe4000000002e */
[----:B---3--:R-:W-:Y:S02]  /*0f20*/  PRMT R45, R47, 0x5410, R48 ;  /* 0x000054102f2d7816 */ /* 0x008fe40000000030 */
[----:B----4-:R-:W-:Y:S02]  /*0f30*/  PRMT R46, R49, 0x5410, R50 ;  /* 0x00005410312e7816 */ /* 0x010fe40000000032 */
[----:B------:R-:W-:-:S07]  /*0f40*/  PRMT R47, R51, 0x5410, R56 ;  /* 0x00005410332f7816 */ /* 0x000fce0000000038 */
.L_x_811:
[----:B------:R-:W-:Y:S05]  /*0f50*/  BSYNC B1 ;  /* 0x0000000000017941 */ /* 0x000fea0003800000 */
.L_x_809:
        /* <DEDUP_REMOVED lines=10> */
.L_x_813:
        /* <DEDUP_REMOVED lines=28> */
.L_x_814:
[----:B------:R-:W-:Y:S05]  /*11c0*/  BSYNC B1 ;  /* 0x0000000000017941 */ /* 0x000fea0003800000 */
.L_x_812:
[C---:B-----5:R-:W-:Y:S01]  /*11d0*/  PRMT R56, R44.reuse, 0x7632, R56 ;  /* 0x000076322c387816 */ /* 0x060fe20000000038 */
[C---:B------:R-:W-:Y:S01]  /*11e0*/  IMAD.U32 R62, R45.reuse, 0x10000, RZ ;  /* 0x000100002d3e7824 */ /* 0x040fe200078e00ff */
[----:B------:R-:W-:Y:S01]  /*11f0*/  PRMT R58, R45, 0x7632, R58 ;  /* 0x000076322d3a7816 */ /* 0x000fe2000000003a */
[----:B------:R-:W-:Y:S01]  /*1200*/  IMAD.U32 R44, R44, 0x10000, RZ ;  /* 0x000100002c2c7824 */ /* 0x000fe200078e00ff */
[C---:B------:R-:W-:Y:S01]  /*1210*/  PRMT R45, R48.reuse, 0x7632, R45 ;  /* 0x00007632302d7816 */ /* 0x040fe2000000002d */
[----:B------:R-:W-:Y:S01]  /*1220*/  IMAD.U32 R48, R48, 0x10000, RZ ;  /* 0x0001000030307824 */ /* 0x000fe200078e00ff */
[----:B------:R-:W-:Y:S01]  /*1230*/  PRMT R61, R46, 0x7632, R61 ;  /* 0x000076322e3d7816 */ /* 0x000fe2000000003d */
[----:B------:R-:W-:Y:S02]  /*1240*/  IMAD.U32 R60, R56, 0x10000, RZ ;  /* 0x00010000383c7824 */ /* 0x000fe400078e00ff */
[----:B------:R-:W-:Y:S01]  /*1250*/  FMUL R3, R44, R55 ;  /* 0x000000372c037220 */ /* 0x000fe20000400000 */
[----:B------:R-:W-:-:S02]  /*1260*/  IMAD.U32 R66, R46, 0x10000, RZ ;  /* 0x000100002e427824 */ /* 0x000fc400078e00ff */
[-C--:B------:R-:W-:Y:S01]  /*1270*/  FMUL R56, R23, R48.reuse ;  /* 0x0000003017387220 */ /* 0x080fe20000400000 */
[----:B------:R-:W-:Y:S02]  /*1280*/  IMAD.U32 R45, R45, 0x10000, RZ ;  /* 0x000100002d2d7824 */ /* 0x000fe400078e00ff */
[-C--:B------:R-:W-:Y:S01]  /*1290*/  FMUL R60, R60, R55.reuse ;  /* 0x000000373c3c7220 */ /* 0x080fe20000400000 */
[C---:B------:R-:W-:Y:S01]  /*12a0*/  PRMT R67, R47.reuse, 0x7632, R67 ;  /* 0x000076322f437816 */ /* 0x040fe20000000043 */
[----:B------:R-:W-:Y:S01]  /*12b0*/  IMAD.U32 R68, R47, 0x10000, RZ ;  /* 0x000100002f447824 */ /* 0x000fe200078e00ff */
[----:B------:R-:W-:Y:S01]  /*12c0*/  PRMT R47, R50, 0x7632, R47 ;  /* 0x00007632322f7816 */ /* 0x000fe2000000002f */
[-C--:B------:R-:W-:Y:S01]  /*12d0*/  FMUL R59, R66, R55.reuse ;  /* 0x00000037423b7220 */ /* 0x080fe20000400000 */
[C---:B------:R-:W-:Y:S01]  /*12e0*/  PRMT R46, R49.reuse, 0x7632, R46 ;  /* 0x00007632312e7816 */ /* 0x040fe2000000002e */
[----:B------:R-:W-:Y:S02]  /*12f0*/  IMAD.U32 R64, R49, 0x10000, RZ ;  /* 0x0001000031407824 */ /* 0x000fe400078e00ff */
[----:B------:R-:W-:Y:S01]  /*1300*/  FMUL R57, R62, R55 ;  /* 0x000000373e397220 */ /* 0x000fe20000400000 */
[----:B------:R-:W-:Y:S01]  /*1310*/  FFMA R28, R3, R48, R28 ;  /* 0x00000030031c7223 */ /* 0x000fe2000000001c */
[----:B------:R-:W-:-:S02]  /*1320*/  IMAD.U32 R66, R61, 0x10000, RZ ;  /* 0x000100003d427824 */ /* 0x000fc400078e00ff */
[-C--:B------:R-:W-:Y:S01]  /*1330*/  FFMA R29, R60, R45.reuse, R29 ;  /* 0x0000002d3c1d7223 */ /* 0x080fe2000000001d */
[----:B------:R-:W-:Y:S02]  /*1340*/  IMAD.U32 R48, R58, 0x10000, RZ ;  /* 0x000100003a307824 */ /* 0x000fe400078e00ff */
[----:B------:R-:W-:Y:S01]  /*1350*/  FMUL R61, R22, R45 ;  /* 0x0000002d163d7220 */ /* 0x000fe20000400000 */
[----:B------:R-:W-:Y:S01]  /*1360*/  FADD R44, RZ, R56 ;  /* 0x00000038ff2c7221 */ /* 0x000fe20000000000 */
[----:B------:R-:W-:Y:S01]  /*1370*/  FFMA R45, R3, R56, RZ ;  /* 0x00000038032d7223 */ /* 0x000fe200000000ff */
[-C--:B------:R-:W-:Y:S01]  /*1380*/  FFMA R30, R57, R64.reuse, R30 ;  /* 0x00000040391e7223 */ /* 0x080fe2000000001e */
[----:B------:R-:W-:Y:S01]  /*1390*/  FMUL R58, R21, R64 ;  /* 0x00000040153a7220 */ /* 0x000fe20000400000 */
[----:B------:R-:W-:Y:S02]  /*13a0*/  IMAD.U32 R49, R47, 0x10000, RZ ;  /* 0x000100002f317824 */ /* 0x000fe400078e00ff */
[----:B------:R-:W-:Y:S01]  /*13b0*/  FMUL R64, R48, R55 ;  /* 0x0000003730407220 */ /* 0x000fe20000400000 */
[----:B------:R-:W-:-:S02]  /*13c0*/  IMAD.U32 R65, R46, 0x10000, RZ ;  /* 0x000100002e417824 */ /* 0x000fc400078e00ff */
[----:B------:R-:W-:Y:S01]  /*13d0*/  FADD R47, R44, R61 ;  /* 0x0000003d2c2f7221 */ /* 0x000fe20000000000 */
[----:B------:R-:W-:Y:S01]  /*13e0*/  FFMA R44, R60, R61, R45 ;  /* 0x0000003d3c2c7223 */ /* 0x000fe2000000002d */
[----:B------:R-:W-:Y:S02]  /*13f0*/  IMAD.U32 R50, R50, 0x10000, RZ ;  /* 0x0001000032327824 */ /* 0x000fe400078e00ff */
[-C--:B------:R-:W-:Y:S01]  /*1400*/  FFMA R31, R64, R65.reuse, R31 ;  /* 0x00000041401f7223 */ /* 0x080fe2000000001f */
[----:B------:R-:W-:Y:S01]  /*1410*/  FMUL R65, R20, R65 ;  /* 0x0000004114417220 */ /* 0x000fe20000400000 */
[----:B------:R-:W-:Y:S01]  /*1420*/  FADD R46, R47, R58 ;  /* 0x0000003a2f2e7221 */ /* 0x000fe20000000000 */
[----:B------:R-:W-:Y:S01]  /*1430*/  FFMA R45, R57, R58, R44 ;  /* 0x0000003a392d7223 */ /* 0x000fe2000000002c */
[----:B------:R-:W-:Y:S01]  /*1440*/  FMUL R62, R19, R50 ;  /* 0x00000032133e7220 */ /* 0x000fe20000400000 */
[----:B------:R-:W-:Y:S01]  /*1450*/  ISETP.GE.AND P0, PT, R24, UR8, PT ;  /* 0x0000000818007c0c */ /* 0x000fe2000bf06270 */
[----:B------:R-:W-:Y:S01]  /*1460*/  FADD R47, R46, R65 ;  /* 0x000000412e2f7221 */ /* 0x000fe20000000000 */
[----:B------:R-:W-:Y:S01]  /*1470*/  FFMA R44, R64, R65, R45 ;  /* 0x00000041402c7223 */ /* 0x000fe2000000002d */
[----:B------:R-:W-:Y:S01]  /*1480*/  PRMT R69, R51, 0x7632, R69 ;  /* 0x0000763233457816 */ /* 0x000fe20000000045 */
[----:B------:R-:W-:-:S02]  /*1490*/  IMAD.U32 R48, R67, 0x10000, RZ ;  /* 0x0001000043307824 */ /* 0x000fc400078e00ff */
[----:B------:R-:W-:Y:S01]  /*14a0*/  FMUL R66, R66, R55 ;  /* 0x0000003742427220 */ /* 0x000fe20000400000 */
[----:B------:R-:W-:Y:S02]  /*14b0*/  IMAD.U32 R70, R51, 0x10000, RZ ;  /* 0x0001000033467824 */ /* 0x000fe400078e00ff */
[----:B------:R-:W-:Y:S01]  /*14c0*/  FMUL R67, R18, R49 ;  /* 0x0000003112437220 */ /* 0x000fe20000400000 */
[----:B------:R-:W-:Y:S01]  /*14d0*/  FADD R46, R47, R62 ;  /* 0x0000003e2f2e7221 */ /* 0x000fe20000000000 */
[----:B------:R-:W-:Y:S01]  /*14e0*/  FFMA R45, R59, R62, R44 ;  /* 0x0000003e3b2d7223 */ /* 0x000fe2000000002c */
[----:B------:R-:W-:Y:S01]  /*14f0*/  FMUL R63, R68, R55 ;  /* 0x00000037443f7220 */ /* 0x000fe20000400000 */
[----:B------:R-:W-:Y:S02]  /*1500*/  IMAD.U32 R51, R69, 0x10000, RZ ;  /* 0x0001000045337824 */ /* 0x000fe400078e00ff */
[-C--:B------:R-:W-:Y:S01]  /*1510*/  FMUL R68, R17, R70.reuse ;  /* 0x0000004611447220 */ /* 0x080fe20000400000 */
[----:B------:R-:W-:Y:S01]  /*1520*/  FADD R47, R46, R67 ;  /* 0x000000432e2f7221 */ /* 0x000fe20000000000 */
[----:B------:R-:W-:Y:S01]  /*1530*/  FFMA R44, R66, R67, R45 ;  /* 0x00000043422c7223 */ /* 0x000fe2000000002d */
        /* <DEDUP_REMOVED lines=21> */
.L_x_816:
        /* <DEDUP_REMOVED lines=28> */
.L_x_817:
[----:B------:R-:W-:Y:S05]  /*1850*/  BSYNC B1 ;  /* 0x0000000000017941 */ /* 0x000fea0003800000 */
.L_x_815:
        /* <DEDUP_REMOVED lines=9> */
.L_x_819:
        /* <DEDUP_REMOVED lines=28> */
.L_x_820:
[----:B------:R-:W-:Y:S05]  /*1ab0*/  BSYNC B1 ;  /* 0x0000000000017941 */ /* 0x000fea0003800000 */
.L_x_818:
[C---:B-----5:R-:W-:Y:S01]  /*1ac0*/  PRMT R72, R44.reuse, 0x7632, R72 ;  /* 0x000076322c487816 */ /* 0x060fe20000000048 */
[C---:B------:R-:W-:Y:S01]  /*1ad0*/  IMAD.U32 R74, R45.reuse, 0x10000, RZ ;  /* 0x000100002d4a7824 */ /* 0x040fe200078e00ff */
[----:B------:R-:W-:Y:S01]  /*1ae0*/  PRMT R73, R45, 0x7632, R73 ;  /* 0x000076322d497816 */ /* 0x000fe20000000049 */
[----:B------:R-:W-:Y:S01]  /*1af0*/  IMAD.U32 R44, R44, 0x10000, RZ ;  /* 0x000100002c2c7824 */ /* 0x000fe200078e00ff */
[----:B------:R-:W-:Y:S01]  /*1b00*/  PRMT R78, R46, 0x7632, R78 ;  /* 0x000076322e4e7816 */ /* 0x000fe2000000004e */
[----:B------:R-:W-:Y:S01]  /*1b10*/  IMAD.U32 R72, R72, 0x10000, RZ ;  /* 0x0001000048487824 */ /* 0x000fe200078e00ff */
[C---:B------:R-:W-:Y:S01]  /*1b20*/  PRMT R45, R48.reuse, 0x7632, R45 ;  /* 0x00007632302d7816 */ /* 0x040fe2000000002d */
[----:B------:R-:W-:Y:S02]  /*1b30*/  IMAD.U32 R48, R48, 0x10000, RZ ;  /* 0x0001000030307824 */ /* 0x000fe400078e00ff */
[----:B------:R-:W-:Y:S01]  /*1b40*/  FMUL R75, R74, R55 ;  /* 0x000000374a4b7220 */ /* 0x000fe20000400000 */
[----:B------:R-:W-:-:S02]  /*1b50*/  IMAD.U32 R84, R78, 0x10000, RZ ;  /* 0x000100004e547824 */ /* 0x000fc400078e00ff */
[-C--:B------:R-:W-:Y:S01]  /*1b60*/  FMUL R78, R72, R55.reuse ;  /* 0x00000037484e7220 */ /* 0x080fe20000400000 */
[----:B------:R-:W-:Y:S02]  /*1b70*/  IMAD.U32 R45, R45, 0x10000, RZ ;  /* 0x000100002d2d7824 */ /* 0x000fe400078e00ff */
[----:B------:R-:W-:Y:S01]  /*1b80*/  FMUL R74, R15, R48 ;  /* 0x000000300f4a7220 */ /* 0x000fe20000400000 */
[C---:B------:R-:W-:Y:S01]  /*1b90*/  PRMT R85, R47.reuse, 0x7632, R85 ;  /* 0x000076322f557816 */ /* 0x040fe20000000055 */
[----:B------:R-:W-:Y:S02]  /*1ba0*/  IMAD.U32 R86, R47, 0x10000, RZ ;  /* 0x000100002f567824 */ /* 0x000fe400078e00ff */
[----:B------:R-:W-:Y:S01]  /*1bb0*/  FMUL R71, R44, R55 ;  /* 0x000000372c477220 */ /* 0x000fe20000400000 */
[----:B------:R-:W-:Y:S01]  /*1bc0*/  IMAD.U32 R80, R46, 0x10000, RZ ;  /* 0x000100002e507824 */ /* 0x000fe200078e00ff */
[----:B------:R-:W-:Y:S01]  /*1bd0*/  PRMT R47, R50, 0x7632, R47 ;  /* 0x00007632322f7816 */ /* 0x000fe2000000002f */
[C---:B------:R-:W-:Y:S01]  /*1be0*/  IMAD.U32 R76, R49.reuse, 0x10000, RZ ;  /* 0x00010000314c7824 */ /* 0x040fe200078e00ff */
[----:B------:R-:W-:Y:S01]  /*1bf0*/  PRMT R46, R49, 0x7632, R46 ;  /* 0x00007632312e7816 */ /* 0x000fe2000000002e */
[----:B------:R-:W-:-:S02]  /*1c00*/  IMAD.U32 R82, R73, 0x10000, RZ ;  /* 0x0001000049527824 */ /* 0x000fc400078e00ff */
[----:B------:R-:W-:Y:S01]  /*1c10*/  FADD R44, R93, R74 ;  /* 0x0000004a5d2c7221 */ /* 0x000fe20000000000 */
[-C--:B------:R-:W-:Y:S01]  /*1c20*/  FFMA R37, R78, R45.reuse, R37 ;  /* 0x0000002d4e257223 */ /* 0x080fe20000000025 */
[----:B------:R-:W-:Y:S01]  /*1c30*/  FMUL R79, R14, R45 ;  /* 0x0000002d0e4f7220 */ /* 0x000fe20000400000 */
[----:B------:R-:W-:Y:S01]  /*1c40*/  FFMA R45, R71, R74, R94 ;  /* 0x0000004a472d7223 */ /* 0x000fe2000000005e */
[----:B------:R-:W-:Y:S02]  /*1c50*/  IMAD.U32 R49, R47, 0x10000, RZ ;  /* 0x000100002f317824 */ /* 0x000fe400078e00ff */
[-C--:B------:R-:W-:Y:S01]  /*1c60*/  FFMA R38, R75, R76.reuse, R38 ;  /* 0x0000004c4b267223 */ /* 0x080fe20000000026 */
[----:B------:R-:W-:Y:S02]  /*1c70*/  IMAD.U32 R83, R46, 0x10000, RZ ;  /* 0x000100002e537824 */ /* 0x000fe400078e00ff */
[----:B------:R-:W-:Y:S01]  /*1c80*/  FMUL R82, R82, R55 ;  /* 0x0000003752527220 */ /* 0x000fe20000400000 */
[----:B------:R-:W-:Y:S01]  /*1c90*/  FADD R47, R44, R79 ;  /* 0x0000004f2c2f7221 */ /* 0x000fe20000000000 */
[----:B------:R-:W-:Y:S01]  /*1ca0*/  FMUL R76, R13, R76 ;  /* 0x0000004c0d4c7220 */ /* 0x000fe20000400000 */
[----:B------:R-:W-:Y:S01]  /*1cb0*/  FFMA R44, R78, R79, R45 ;  /* 0x0000004f4e2c7223 */ /* 0x000fe2000000002d */
[----:B------:R-:W-:Y:S01]  /*1cc0*/  FFMA R39, R82, R83, R39 ;  /* 0x0000005352277223 */ /* 0x000fe20000000027 */
[----:B------:R-:W-:-:S02]  /*1cd0*/  IMAD.U32 R50, R50, 0x10000, RZ ;  /* 0x0001000032327824 */ /* 0x000fc400078e00ff */
        /* <DEDUP_REMOVED lines=8> */
[----:B------:R-:W-:Y:S01]  /*1d60*/  PRMT R87, R51, 0x7632, R87 ;  /* 0x0000763233577816 */ /* 0x000fe20000000057 */
[----:B------:R-:W-:Y:S02]  /*1d70*/  IMAD.U32 R48, R85, 0x10000, RZ ;  /* 0x0001000055307824 */ /* 0x000fe400078e00ff */
[----:B------:R-:W-:Y:S01]  /*1d80*/  FMUL R84, R84, R55 ;  /* 0x0000003754547220 */ /* 0x000fe20000400000 */
[----:B------:R-:W-:-:S02]  /*1d90*/  IMAD.U32 R88, R51, 0x10000, RZ ;  /* 0x0001000033587824 */ /* 0x000fc400078e00ff */
        /* <DEDUP_REMOVED lines=18> */
.L_x_808:
[----:B------:R-:W-:Y:S05]  /*1ec0*/  BSYNC B0 ;  /* 0x0000000000007941 */ /* 0x000fea0003800000 */
.L_x_807:
        /* <DEDUP_REMOVED lines=14> */
[----:B------:R-:W-:Y:S01]  /*1fb0*/  LOP3.LUT P0, RZ, R52, 0x1f, R53, 0xf8, !PT ;  /* 0x0000001f34ff7812 */ /* 0x000fe2000780f835 */
[----:B------:R-:W-:Y:S01]  /*1fc0*/  BSSY B0, `(.L_x_822) ;  /* 0x0000032000007945 */ /* 0x000fe20003800000 */
[----:B------:R-:W-:Y:S01]  /*1fd0*/  LOP3.LUT R95, R2, 0x1, RZ, 0xc0, !PT ;  /* 0x00000001025f7812 */ /* 0x000fe200078ec0ff */
[----:B------:R-:W1:Y:S01]  /*1fe0*/  SHFL.DOWN PT, R45, R94, 0x10, 0x1f ;  /* 0x0a001f005e2d7f89 */ /* 0x000e6200000e0000 */
[----:B------:R-:W-:Y:S01]  /*1ff0*/  ISETP.NE.AND P2, PT, R26, RZ, PT ;  /* 0x000000ff1a00720c */ /* 0x000fe20003f45270 */
[----:B0-----:R-:W-:Y:S02]  /*2000*/  FADD R44, R44, R93 ;  /* 0x0000005d2c2c7221 */ /* 0x001fe40000000000 */
[----:B------:R-:W0:Y:S01]  /*2010*/  LDC R93, c[0x0][0x210] ;  /* 0x00008400ff5d7b82 */ /* 0x000e220000000800 */
[----:B-1----:R-:W-:Y:S02]  /*2020*/  FADD R45, R45, R94 ;  /* 0x0000005e2d2d7221 */ /* 0x002fe40000000000 */
[----:B------:R-:W1:Y:S04]  /*2030*/  SHFL.DOWN PT, R47, R44, 0x8, 0x1f ;  /* 0x09001f002c2f7f89 */ /* 0x000e6800000e0000 */
[----:B------:R-:W2:Y:S01]  /*2040*/  SHFL.DOWN PT, R46, R45, 0x8, 0x1f ;  /* 0x09001f002d2e7f89 */ /* 0x000ea200000e0000 */
[----:B-1----:R-:W-:Y:S01]  /*2050*/  FADD R47, R44, R47 ;  /* 0x0000002f2c2f7221 */ /* 0x002fe20000000000 */
[----:B--2---:R-:W-:-:S04]  /*2060*/  FADD R46, R45, R46 ;  /* 0x0000002e2d2e7221 */ /* 0x004fc80000000000 */
[----:B------:R-:W1:Y:S01]  /*2070*/  SHFL.DOWN PT, R50, R47, 0x4, 0x1f ;  /* 0x08801f002f327f89 */ /* 0x000e6200000e0000 */
[----:B------:R-:W2:Y:S03]  /*2080*/  @!P0 LDC.64 R44, c[0x0][0x240] ;  /* 0x00009000ff2c8b82 */ /* 0x000ea60000000a00 */
[----:B------:R-:W3:Y:S01]  /*2090*/  SHFL.DOWN PT, R49, R46, 0x4, 0x1f ;  /* 0x08801f002e317f89 */ /* 0x000ee200000e0000 */
[----:B-1----:R-:W-:Y:S01]  /*20a0*/  FADD R50, R47, R50 ;  /* 0x000000322f327221 */ /* 0x002fe20000000000 */
[----:B------:R-:W-:Y:S01]  /*20b0*/  LEA.HI R47, R53, R54, RZ, 0x19 ;  /* 0x00000036352f7211 */ /* 0x000fe200078fc8ff */
[----:B---3--:R-:W-:-:S03]  /*20c0*/  FADD R49, R46, R49 ;  /* 0x000000312e317221 */ /* 0x008fc60000000000 */
[----:B------:R-:W1:Y:S01]  /*20d0*/  SHFL.DOWN PT, R51, R50, 0x2, 0x1f ;  /* 0x08401f0032337f89 */ /* 0x000e6200000e0000 */
[----:B0-----:R-:W-:Y:S02]  /*20e0*/  IMAD R46, R92, R93, RZ ;  /* 0x0000005d5c2e7224 */ /* 0x001fe400078e02ff */
[----:B------:R-:W-:Y:S01]  /*20f0*/  IMAD R47, R47, R92, RZ ;  /* 0x0000005c2f2f7224 */ /* 0x000fe200078e02ff */
[----:B------:R-:W0:Y:S01]  /*2100*/  SHFL.DOWN PT, R72, R49, 0x2, 0x1f ;  /* 0x08401f0031487f89 */ /* 0x000e2200000e0000 */
[----:B-1----:R-:W-:Y:S01]  /*2110*/  FADD R51, R50, R51 ;  /* 0x0000003332337221 */ /* 0x002fe20000000000 */
[----:B0-----:R-:W-:Y:S01]  /*2120*/  FADD R73, R49, R72 ;  /* 0x0000004831497221 */ /* 0x001fe20000000000 */
[----:B------:R-:W-:-:S03]  /*2130*/  IMAD.MOV R49, RZ, RZ, -R95 ;  /* 0x000000ffff317224 */ /* 0x000fc600078e0a5f */
[----:B------:R-:W0:Y:S04]  /*2140*/  SHFL.DOWN PT, R72, R51, 0x1, 0x1f ;  /* 0x08201f0033487f89 */ /* 0x000e2800000e0000 */
[----:B------:R-:W1:Y:S01]  /*2150*/  SHFL.DOWN PT, R96, R73, 0x1, 0x1f ;  /* 0x08201f0049607f89 */ /* 0x000e6200000e0000 */
[----:B------:R-:W-:-:S04]  /*2160*/  LOP3.LUT R46, R49, R46, RZ, 0xc0, !PT ;  /* 0x0000002e312e7212 */ /* 0x000fc800078ec0ff */
[----:B------:R-:W-:-:S04]  /*2170*/  IADD3 R90, P3, R47, R46, RZ ;  /* 0x0000002e2f5a7210 */ /* 0x000fc80007f7e0ff */
[----:B------:R-:W-:Y:S01]  /*2180*/  @!P0 IADD3 R49, P4, R27, R90, RZ ;  /* 0x0000005a1b318210 */ /* 0x000fe20007f9e0ff */
[----:B------:R-:W-:Y:S01]  /*2190*/  IMAD.X R94, RZ, RZ, RZ, P3 ;  /* 0x000000ffff5e7224 */ /* 0x000fe200018e06ff */
[----:B------:R-:W-:-:S04]  /*21a0*/  ISETP.NE.AND P3, PT, R53, RZ, PT ;  /* 0x000000ff3500720c */ /* 0x000fc80003f65270 */
[----:B------:R-:W-:Y:S01]  /*21b0*/  @!P0 LEA.HI.X.SX32 R50, R27, R94, 0x1, P4 ;  /* 0x0000005e1b328211 */ /* 0x000fe200020f0eff */
[----:B0-----:R-:W-:Y:S01]  /*21c0*/  FADD R46, R51, R72 ;  /* 0x00000048332e7221 */ /* 0x001fe20000000000 */
[----:B--2---:R-:W-:Y:S01]  /*21d0*/  @!P0 LEA R72, P4, R49, R44, 0x3 ;  /* 0x0000002c31488211 */ /* 0x004fe200078818ff */
        /* <DEDUP_REMOVED lines=16> */
.L_x_823:
[----:B------:R-:W-:Y:S05]  /*22e0*/  BSYNC B0 ;  /* 0x0000000000007941 */ /* 0x000fea0003800000 */
.L_x_822:
        /* <DEDUP_REMOVED lines=25> */
.L_x_825:
[----:B------:R-:W2:Y:S04]  /*2480*/  LDG.E.STRONG.GPU R46, desc[UR6][R44.64] ;  /* 0x000000062c2e7981 */ /* 0x000ea8000c1ef900 */
[----:B--2---:R-:W-:Y:S01]  /*2490*/  CCTL.IVALL ;  /* 0x00000000ff00798f */ /* 0x004fe20002000000 */
[----:B------:R-:W-:Y:S05]  /*24a0*/  YIELD ;  /* 0x0000000000007946 */ /* 0x000fea0003800000 */
[----:B------:R-:W-:-:S13]  /*24b0*/  ISETP.NE.AND P0, PT, R46, R49, PT ;  /* 0x000000312e00720c */ /* 0x000fda0003f05270 */
[----:B------:R-:W-:Y:S05]  /*24c0*/  @P0 BRA `(.L_x_825) ;  /* 0xfffffffc00ec0947 */ /* 0x000fea000383ffff */
.L_x_824:
        /* <DEDUP_REMOVED lines=15> */
.L_x_830:
        /* <DEDUP_REMOVED lines=30> */
.L_x_829:
[----:B------:R-:W-:Y:S05]  /*27a0*/  BSYNC B1 ;  /* 0x0000000000017941 */ /* 0x000fea0003800000 */
.L_x_828:
        /* <DEDUP_REMOVED lines=20> */
.L_x_832:
[----:B------:R-:W-:Y:S05]  /*28f0*/  BSYNC B1 ;  /* 0x0000000000017941 */ /* 0x000fea0003800000 */
.L_x_831:
        /* <DEDUP_REMOVED lines=9> */
.L_x_827:
[----:B------:R-:W-:Y:S05]  /*2990*/  BSYNC B0 ;  /* 0x0000000000007941 */ /* 0x000fea0003800000 */
.L_x_826:
        /* <DEDUP_REMOVED lines=13> */
.L_x_821:
        /* <DEDUP_REMOVED lines=31> */
.L_x_833:
[----:B------:R-:W-:Y:S04]  /*2c60*/  BSSY B0, `(.L_x_834) ;  /* 0x00000ef000007945 */ /* 0x000fe80003800000 */
[----:B------:R-:W-:Y:S05]  /*2c70*/  @!P1 BRA `(.L_x_835) ;  /* 0x0000000c00b49947 */ /* 0x000fea0003800000 */
[----:B------:R-:W0:Y:S01]  /*2c80*/  LDC.64 R48, c[0x0][0x260] ;  /* 0x00009800ff307b82 */ /* 0x000e220000000a00 */
[----:B------:R-:W-:Y:S01]  /*2c90*/  ISETP.GE.U32.AND P0, PT, R7, 0x8, PT ;  /* 0x000000080700780c */ /* 0x000fe20003f06070 */
[----:B------:R-:W-:Y:S01]  /*2ca0*/  BSSY B1, `(.L_x_836) ;  /* 0x000002b000017945 */ /* 0x000fe20003800000 */
[----:B------:R-:W-:-:S03]  /*2cb0*/  LEA.HI R93, R53, R4, RZ, 0x19 ;  /* 0x00000004355d7211 */ /* 0x000fc600078fc8ff */
[----:B------:R-:W-:Y:S01]  /*2cc0*/  BSSY B2, `(.L_x_837) ;  /* 0x000000c000027945 */ /* 0x000fe20003800000 */
[----:B------:R-:W-:Y:S01]  /*2cd0*/  FMUL R89, R46, R5 ;  /* 0x000000052e597220 */ /* 0x000fe20000400000 */
[----:B------:R-:W-:-:S04]  /*2ce0*/  IMAD R99, R93, UR8, R25 ;  /* 0x000000085d637c24 */ /* 0x000fc8000f8e0219 */
[----:B0-----:R-:W-:Y:S02]  /*2cf0*/  IMAD.WIDE R44, R99, 0x2, R48 ;  /* 0x00000002632c7825 */ /* 0x001fe400078e0230 */
[----:B------:R-:W-:Y:S05]  /*2d00*/  @!P0 BRA `(.L_x_838) ;  /* 0x00000000001c8947 */ /* 0x000fea0003800000 */
[----:B------:R-:W-:Y:S02]  /*2d10*/  ULDC UR4, c[0x0][0x260] ;  /* 0x0000980000047ab9 */ /* 0x000fe40000000800 */
[----:B------:R-:W-:-:S04]  /*2d20*/  LEA R46, R99, UR4, 0x1 ;  /* 0x00000004632e7c11 */ /* 0x000fc8000f8e08ff */
[----:B------:R-:W-:-:S13]  /*2d30*/  LOP3.LUT P1, RZ, R46, 0xf, RZ, 0xc0, !PT ;  /* 0x0000000f2eff7812 */ /* 0x000fda000782c0ff */
[----:B------:R-:W-:Y:S05]  /*2d40*/  @!P1 BREAK B2 ;  /* 0x0000000000029942 */ /* 0x000fea0003800000 */
[----:B------:R-:W-:Y:S05]  /*2d50*/  @P1 BRA `(.L_x_838) ;  /* 0x0000000000081947 */ /* 0x000fea0003800000 */
[----:B------:R-:W5:Y:S01]  /*2d60*/  LDG.E.128 R44, desc[UR6][R44.64] ;  /* 0x000000062c2c7981 */ /* 0x000f62000c1e1d00 */
[----:B------:R-:W-:Y:S05]  /*2d70*/  BRA `(.L_x_839) ;  /* 0x0000000000747947 */ /* 0x000fea0003800000 */
.L_x_838:
[----:B------:R-:W-:Y:S05]  /*2d80*/  BSYNC B2 ;  /* 0x0000000000027941 */ /* 0x000fea0003800000 */
.L_x_837:
        /* <DEDUP_REMOVED lines=28> */
.L_x_839:
[----:B------:R-:W-:Y:S05]  /*2f50*/  BSYNC B1 ;  /* 0x0000000000017941 */ /* 0x000fea0003800000 */
.L_x_836:
[C---:B-----5:R-:W-:Y:S01]  /*2f60*/  PRMT R50, R45.reuse, 0x7632, R50 ;  /* 0x000076322d327816 */ /* 0x060fe20000000032 */
[----:B------:R-:W-:Y:S01]  /*2f70*/  IMAD.U32 R51, R45, 0x10000, RZ ;  /* 0x000100002d337824 */ /* 0x000fe200078e00ff */
[C---:B------:R-:W-:Y:S01]  /*2f80*/  PRMT R94, R47.reuse, 0x7632, R94 ;  /* 0x000076322f5e7816 */ /* 0x040fe2000000005e */
[----:B------:R-:W-:Y:S01]  /*2f90*/  IMAD.U32 R95, R47, 0x10000, RZ ;  /* 0x000100002f5f7824 */ /* 0x000fe200078e00ff */
[C---:B------:R-:W-:Y:S01]  /*2fa0*/  PRMT R73, R46.reuse, 0x7632, R73 ;  /* 0x000076322e497816 */ /* 0x040fe20000000049 */
[----:B------:R-:W-:Y:S01]  /*2fb0*/  IMAD.U32 R91, R46, 0x10000, RZ ;  /* 0x000100002e5b7824 */ /* 0x000fe200078e00ff */
[C---:B------:R-:W-:Y:S01]  /*2fc0*/  PRMT R45, R44.reuse, 0x7632, R45 ;  /* 0x000076322c2d7816 */ /* 0x040fe2000000002d */
[----:B------:R-:W-:Y:S02]  /*2fd0*/  IMAD.U32 R47, R44, 0x10000, RZ ;  /* 0x000100002c2f7824 */ /* 0x000fe400078e00ff */
[-C--:B------:R-:W-:Y:S01]  /*2fe0*/  FFMA R46, R57, -R89.reuse, R58 ;  /* 0x80000059392e7223 */ /* 0x080fe2000000003a */
[-C--:B------:R-:W-:Y:S01]  /*2ff0*/  FFMA R72, R59, -R89.reuse, R62 ;  /* 0x800000593b487223 */ /* 0x080fe2000000003e */
[-C--:B------:R-:W-:Y:S01]  /*3000*/  FFMA R90, R63, -R89.reuse, R68 ;  /* 0x800000593f5a7223 */ /* 0x080fe20000000044 */
[----:B------:R-:W-:Y:S01]  /*3010*/  FFMA R44, R3, -R89, R56 ;  /* 0x80000059032c7223 */ /* 0x000fe20000000038 */
[-C--:B------:R-:W-:Y:S01]  /*3020*/  FFMA R104, R46, R55.reuse, R51 ;  /* 0x000000372e687223 */ /* 0x080fe20000000033 */
[-C--:B------:R-:W-:Y:S01]  /*3030*/  FFMA R98, R72, R55.reuse, R91 ;  /* 0x0000003748627223 */ /* 0x080fe2000000005b */
[-C--:B------:R-:W-:Y:S01]  /*3040*/  FFMA R102, R90, R55.reuse, R95 ;  /* 0x000000375a667223 */ /* 0x080fe2000000005f */
[----:B------:R-:W-:Y:S01]  /*3050*/  FFMA R44, R44, R55, R47 ;  /* 0x000000372c2c7223 */ /* 0x000fe2000000002f */
[-C--:B------:R-:W-:Y:S01]  /*3060*/  FFMA R72, R64, -R89.reuse, R65 ;  /* 0x8000005940487223 */ /* 0x080fe20000000041 */
[-C--:B------:R-:W-:Y:S01]  /*3070*/  FFMA R90, R66, -R89.reuse, R67 ;  /* 0x80000059425a7223 */ /* 0x080fe20000000043 */
[----:B------:R-:W-:Y:S01]  /*3080*/  FFMA R96, R70, -R89, R69 ;  /* 0x8000005946607223 */ /* 0x000fe20000000045 */
[----:B------:R-:W-:-:S02]  /*3090*/  IMAD.U32 R47, R50, 0x10000, RZ ;  /* 0x00010000322f7824 */ /* 0x000fc400078e00ff */
[----:B------:R-:W-:Y:S01]  /*30a0*/  FFMA R46, R60, -R89, R61 ;  /* 0x800000593c2e7223 */ /* 0x000fe2000000003d */
[----:B------:R-:W-:Y:S01]  /*30b0*/  IMAD.U32 R73, R73, 0x10000, RZ ;  /* 0x0001000049497824 */ /* 0x000fe200078e00ff */
[----:B------:R-:W-:Y:S01]  /*30c0*/  BSSY B1, `(.L_x_840) ;  /* 0x000003e000017945 */ /* 0x000fe20003800000 */
[----:B------:R-:W-:Y:S02]  /*30d0*/  IMAD.U32 R51, R94, 0x10000, RZ ;  /* 0x000100005e337824 */ /* 0x000fe400078e00ff */
[-C--:B------:R-:W-:Y:S01]  /*30e0*/  FFMA R100, R72, R55.reuse, R47 ;  /* 0x0000003748647223 */ /* 0x080fe2000000002f */
[----:B------:R-:W-:Y:S02]  /*30f0*/  IMAD.U32 R45, R45, 0x10000, RZ ;  /* 0x000100002d2d7824 */ /* 0x000fe400078e00ff */
[-C--:B------:R-:W-:Y:S01]  /*3100*/  FFMA R103, R90, R55.reuse, R73 ;  /* 0x000000375a677223 */ /* 0x080fe20000000049 */
[-C--:B------:R-:W-:Y:S01]  /*3110*/  FFMA R101, R96, R55.reuse, R51 ;  /* 0x0000003760657223 */ /* 0x080fe20000000033 */
[----:B------:R-:W-:Y:S01]  /*3120*/  BSSY B2, `(.L_x_841) ;  /* 0x0000017000027945 */ /* 0x000fe20003800000 */
[----:B------:R-:W-:Y:S01]  /*3130*/  FFMA R45, R46, R55, R45 ;  /* 0x000000372e2d7223 */ /* 0x000fe2000000002d */
[----:B------:R-:W-:-:S02]  /*3140*/  F2FP.BF16.F32.PACK_AB R104, RZ, R104 ;  /* 0x00000068ff68723e */ /* 0x000fc400000010ff */
[----:B------:R-:W-:Y:S02]  /*3150*/  F2FP.BF16.F32.PACK_AB R98, RZ, R98 ;  /* 0x00000062ff62723e */ /* 0x000fe400000010ff */
[----:B------:R-:W-:Y:S02]  /*3160*/  F2FP.BF16.F32.PACK_AB R102, RZ, R102 ;  /* 0x00000066ff66723e */ /* 0x000fe400000010ff */
[----:B------:R-:W-:Y:S02]  /*3170*/  F2FP.BF16.F32.PACK_AB R72, RZ, R44 ;  /* 0x0000002cff48723e */ /* 0x000fe400000010ff */
[----:B------:R-:W-:Y:S02]  /*3180*/  F2FP.BF16.F32.PACK_AB R100, RZ, R100 ;  /* 0x00000064ff64723e */ /* 0x000fe400000010ff */
[----:B------:R-:W-:Y:S02]  /*3190*/  F2FP.BF16.F32.PACK_AB R103, RZ, R103 ;  /* 0x00000067ff67723e */ /* 0x000fe400000010ff */
[----:B------:R-:W-:-:S02]  /*31a0*/  F2FP.BF16.F32.PACK_AB R101, RZ, R101 ;  /* 0x00000065ff65723e */ /* 0x000fc400000010ff */
[----:B------:R-:W-:Y:S01]  /*31b0*/  F2FP.BF16.F32.PACK_AB R105, RZ, R45 ;  /* 0x0000002dff69723e */ /* 0x000fe200000010ff */
[----:B------:R-:W-:Y:S06]  /*31c0*/  @!P0 BRA `(.L_x_842) ;  /* 0x0000000000308947 */ /* 0x000fec0003800000 */
[----:B------:R-:W-:Y:S02]  /*31d0*/  ULDC UR4, c[0x0][0x278] ;  /* 0x00009e0000047ab9 */ /* 0x000fe40000000800 */
[----:B------:R-:W-:-:S04]  /*31e0*/  LEA R44, R99, UR4, 0x1 ;  /* 0x00000004632c7c11 */ /* 0x000fc8000f8e08ff */
[----:B------:R-:W-:-:S13]  /*31f0*/  LOP3.LUT P1, RZ, R44, 0xf, RZ, 0xc0, !PT ;  /* 0x0000000f2cff7812 */ /* 0x000fda000782c0ff */
[----:B------:R-:W0:Y:S01]  /*3200*/  @!P1 LDC.64 R50, c[0x0][0x278] ;  /* 0x00009e00ff329b82 */ /* 0x000e220000000a00 */
[----:B------:R-:W-:Y:S01]  /*3210*/  @!P1 PRMT R47, R102, 0x5410, R101 ;  /* 0x00005410662f9816 */ /* 0x000fe20000000065 */
[----:B------:R-:W-:Y:S05]  /*3220*/  @!P1 BREAK B2 ;  /* 0x0000000000029942 */ /* 0x000fea0003800000 */
[----:B------:R-:W-:Y:S02]  /*3230*/  @!P1 PRMT R46, R98, 0x5410, R103 ;  /* 0x00005410622e9816 */ /* 0x000fe40000000067 */
[----:B------:R-:W-:Y:S02]  /*3240*/  @!P1 PRMT R45, R104, 0x5410, R100 ;  /* 0x00005410682d9816 */ /* 0x000fe40000000064 */
[----:B------:R-:W-:Y:S01]  /*3250*/  @!P1 PRMT R44, R72, 0x5410, R105 ;  /* 0x00005410482c9816 */ /* 0x000fe20000000069 */
[----:B0-----:R-:W-:-:S05]  /*3260*/  @!P1 IMAD.WIDE R50, R99, 0x2, R50 ;  /* 0x0000000263329825 */ /* 0x001fca00078e0232 */
[----:B------:R0:W-:Y:S01]  /*3270*/  @!P1 STG.E.128 desc[UR6][R50.64], R44 ;  /* 0x0000002c32009986 */ /* 0x0001e2000c101d06 */
[----:B------:R-:W-:Y:S05]  /*3280*/  @!P1 BRA `(.L_x_843) ;  /* 0x0000000000849947 */ /* 0x000fea0003800000 */
.L_x_842:
[----:B------:R-:W-:Y:S05]  /*3290*/  BSYNC B2 ;  /* 0x0000000000027941 */ /* 0x000fea0003800000 */
.L_x_841:
[C---:B------:R-:W-:Y:S02]  /*32a0*/  ISETP.NE.AND P3, PT, R7.reuse, RZ, PT ;  /* 0x000000ff0700720c */ /* 0x040fe40003f65270 */
[----:B0-----:R-:W-:Y:S02]  /*32b0*/  PRMT R47, R72, 0x7610, R47 ;  /* 0x00007610482f7816 */ /* 0x001fe4000000002f */
[C---:B------:R-:W-:Y:S02]  /*32c0*/  ISETP.GE.U32.AND P1, PT, R7.reuse, 0x2, PT ;  /* 0x000000020700780c */ /* 0x040fe40003f26070 */
[C---:B------:R-:W-:Y:S02]  /*32d0*/  ISETP.GE.U32.AND P2, PT, R7.reuse, 0x3, PT ;  /* 0x000000030700780c */ /* 0x040fe40003f46070 */
[C---:B------:R-:W-:Y:S02]  /*32e0*/  ISETP.GE.U32.AND P4, PT, R7.reuse, 0x5, PT ;  /* 0x000000050700780c */ /* 0x040fe40003f86070 */
[----:B------:R-:W-:-:S02]  /*32f0*/  ISETP.GE.U32.AND P5, PT, R7, 0x6, PT ;  /* 0x000000060700780c */ /* 0x000fc40003fa6070 */
[----:B------:R-:W-:Y:S01]  /*3300*/  ISETP.GE.U32.AND P6, PT, R7, 0x7, PT ;  /* 0x000000070700780c */ /* 0x000fe20003fc6070 */
[----:B------:R-:W0:Y:S08]  /*3310*/  @P3 LDC.64 R44, c[0x0][0x278] ;  /* 0x00009e00ff2c3b82 */ /* 0x000e300000000a00 */
[----:B------:R-:W1:Y:S08]  /*3320*/  @P1 LDC.64 R96, c[0x0][0x278] ;  /* 0x00009e00ff601b82 */ /* 0x000e700000000a00 */
[----:B------:R-:W2:Y:S01]  /*3330*/  @P2 LDC.64 R94, c[0x0][0x278] ;  /* 0x00009e00ff5e2b82 */ /* 0x000ea20000000a00 */
[----:B0-----:R-:W-:-:S07]  /*3340*/  @P3 IMAD.WIDE R44, R99, 0x2, R44 ;  /* 0x00000002632c3825 */ /* 0x001fce00078e022c */
[----:B------:R-:W0:Y:S01]  /*3350*/  @P4 LDC.64 R72, c[0x0][0x278] ;  /* 0x00009e00ff484b82 */ /* 0x000e220000000a00 */
[----:B------:R3:W-:Y:S01]  /*3360*/  @P3 STG.E.U16 desc[UR6][R44.64], R47 ;  /* 0x0000002f2c003986 */ /* 0x0007e2000c101506 */
[----:B------:R-:W-:Y:S01]  /*3370*/  ISETP.GE.U32.AND P3, PT, R7, 0x4, PT ;  /* 0x000000040700780c */ /* 0x000fe20003f66070 */
[----:B-1----:R-:W-:-:S05]  /*3380*/  @P1 IMAD.WIDE R96, R99, 0x2, R96 ;  /* 0x0000000263601825 */ /* 0x002fca00078e0260 */
[----:B------:R-:W1:Y:S01]  /*3390*/  @P5 LDC.64 R50, c[0x0][0x278] ;  /* 0x00009e00ff325b82 */ /* 0x000e620000000a00 */
[----:B------:R4:W-:Y:S01]  /*33a0*/  @P1 STG.E.U16 desc[UR6][R96.64+0x2], R105 ;  /* 0x0000026960001986 */ /* 0x0009e2000c101506 */
[----:B--2---:R-:W-:-:S06]  /*33b0*/  @P2 IMAD.WIDE R94, R99, 0x2, R94 ;  /* 0x00000002635e2825 */ /* 0x004fcc00078e025e */
[----:B---3--:R-:W2:Y:S01]  /*33c0*/  @P6 LDC.64 R46, c[0x0][0x278] ;  /* 0x00009e00ff2e6b82 */ /* 0x008ea20000000a00 */
[----:B------:R4:W-:Y:S07]  /*33d0*/  @P2 STG.E.U16 desc[UR6][R94.64+0x4], R104 ;  /* 0x000004685e002986 */ /* 0x0009ee000c101506 */
[----:B------:R-:W3:Y:S01]  /*33e0*/  @P3 LDC.64 R90, c[0x0][0x278] ;  /* 0x00009e00ff5a3b82 */ /* 0x000ee20000000a00 */
[----:B0-----:R-:W-:-:S07]  /*33f0*/  @P4 IMAD.WIDE R72, R99, 0x2, R72 ;  /* 0x0000000263484825 */ /* 0x001fce00078e0248 */
[----:B------:R-:W0:Y:S01]  /*3400*/  @P0 LDC.64 R44, c[0x0][0x278] ;  /* 0x00009e00ff2c0b82 */ /* 0x000e220000000a00 */
[----:B-1----:R-:W-:-:S04]  /*3410*/  @P5 IMAD.WIDE R50, R99, 0x2, R50 ;  /* 0x0000000263325825 */ /* 0x002fc800078e0232 */
[----:B--2---:R-:W-:-:S04]  /*3420*/  @P6 IMAD.WIDE R46, R99, 0x2, R46 ;  /* 0x00000002632e6825 */ /* 0x004fc800078e022e */
[----:B---3--:R-:W-:-:S05]  /*3430*/  @P3 IMAD.WIDE R90, R99, 0x2, R90 ;  /* 0x00000002635a3825 */ /* 0x008fca00078e025a */
[----:B------:R4:W-:Y:S01]  /*3440*/  @P3 STG.E.U16 desc[UR6][R90.64+0x6], R100 ;  /* 0x000006645a003986 */ /* 0x0009e2000c101506 */
[----:B0-----:R-:W-:-:S03]  /*3450*/  @P0 IMAD.WIDE R44, R99, 0x2, R44 ;  /* 0x00000002632c0825 */ /* 0x001fc600078e022c */
[----:B------:R4:W-:Y:S04]  /*3460*/  @P4 STG.E.U16 desc[UR6][R72.64+0x8], R98 ;  /* 0x0000086248004986 */ /* 0x0009e8000c101506 */
[----:B------:R4:W-:Y:S04]  /*3470*/  @P5 STG.E.U16 desc[UR6][R50.64+0xa], R103 ;  /* 0x00000a6732005986 */ /* 0x0009e8000c101506 */
[----:B------:R4:W-:Y:S04]  /*3480*/  @P6 STG.E.U16 desc[UR6][R46.64+0xc], R102 ;  /* 0x00000c662e006986 */ /* 0x0009e8000c101506 */
[----:B------:R4:W-:Y:S02]  /*3490*/  @P0 STG.E.U16 desc[UR6][R44.64+0xe], R101 ;  /* 0x00000e652c000986 */ /* 0x0009e4000c101506 */
.L_x_843:
[----:B------:R-:W-:Y:S05]  /*34a0*/  BSYNC B1 ;  /* 0x0000000000017941 */ /* 0x000fea0003800000 */
.L_x_840:
[----:B------:R-:W-:-:S13]  /*34b0*/  ISETP.GE.AND P0, PT, R24, UR8, PT ;  /* 0x0000000818007c0c */ /* 0x000fda000bf06270 */
[----:B------:R-:W-:Y:S05]  /*34c0*/  @P0 BRA `(.L_x_835) ;  /* 0x0000000400a00947 */ /* 0x000fea0003800000 */
[----:B----4-:R-:W-:Y:S01]  /*34d0*/  IMAD R95, R93, UR8, R24 ;  /* 0x000000085d5f7c24 */ /* 0x010fe2000f8e0218 */
[----:B------:R-:W-:Y:S01]  /*34e0*/  ULDC UR4, c[0x0][0x260] ;  /* 0x0000980000047ab9 */ /* 0x000fe20000000800 */
[----:B------:R-:W-:Y:S01]  /*34f0*/  BSSY B1, `(.L_x_844) ;  /* 0x0000026000017945 */ /* 0x000fe20003800000 */
[----:B------:R-:W-:Y:S02]  /*3500*/  ISETP.GE.U32.AND P1, PT, R6, 0x8, PT ;  /* 0x000000080600780c */ /* 0x000fe40003f26070 */
[C---:B0-----:R-:W-:Y:S02]  /*3510*/  LEA R44, R95.reuse, UR4, 0x1 ;  /* 0x000000045f2c7c11 */ /* 0x041fe4000f8e08ff */
[----:B------:R-:W-:Y:S02]  /*3520*/  SHF.R.S32.HI R94, RZ, 0x1f, R95 ;  /* 0x0000001fff5e7819 */ /* 0x000fe4000001145f */
[----:B------:R-:W-:Y:S01]  /*3530*/  LOP3.LUT P0, RZ, R44, 0xf, RZ, 0xc0, !PT ;  /* 0x0000000f2cff7812 */ /* 0x000fe2000780c0ff */
[----:B------:R-:W-:-:S03]  /*3540*/  IMAD.WIDE R44, R95, 0x2, R48 ;  /* 0x000000025f2c7825 */ /* 0x000fc600078e0230 */
[----:B------:R-:W-:-:S13]  /*3550*/  ISETP.LT.U32.OR P0, PT, R6, 0x8, P0 ;  /* 0x000000080600780c */ /* 0x000fda0000701470 */
[----:B------:R-:W-:Y:S05]  /*3560*/  @P0 BRA `(.L_x_845) ;  /* 0x0000000000080947 */ /* 0x000fea0003800000 */
[----:B------:R-:W5:Y:S01]  /*3570*/  LDG.E.128 R44, desc[UR6][R44.64] ;  /* 0x000000062c2c7981 */ /* 0x000f62000c1e1d00 */
[----:B------:R-:W-:Y:S05]  /*3580*/  BRA `(.L_x_846) ;  /* 0x0000000000707947 */ /* 0x000fea0003800000 */
.L_x_845:
        /* <DEDUP_REMOVED lines=28> */
.L_x_846:
[----:B------:R-:W-:Y:S05]  /*3750*/  BSYNC B1 ;  /* 0x0000000000017941 */ /* 0x000fea0003800000 */
.L_x_844:
[C---:B-----5:R-:W-:Y:S01]  /*3760*/  PRMT R48, R45.reuse, 0x7632, R48 ;  /* 0x000076322d307816 */ /* 0x060fe20000000030 */
[C---:B------:R-:W-:Y:S01]  /*3770*/  IMAD.U32 R73, R46.reuse, 0x10000, RZ ;  /* 0x000100002e497824 */ /* 0x040fe200078e00ff */
[----:B------:R-:W-:Y:S01]  /*3780*/  PRMT R72, R46, 0x7632, R72 ;  /* 0x000076322e487816 */ /* 0x000fe20000000048 */
[----:B------:R-:W-:Y:S02]  /*3790*/  IMAD.U32 R51, R45, 0x10000, RZ ;  /* 0x000100002d337824 */ /* 0x000fe400078e00ff */
[----:B------:R-:W-:Y:S01]  /*37a0*/  FFMA R46, R75, -R89, R76 ;  /* 0x800000594b2e7223 */ /* 0x000fe2000000004c */
[C---:B------:R-:W-:Y:S01]  /*37b0*/  PRMT R91, R47.reuse, 0x7632, R91 ;  /* 0x000076322f5b7816 */ /* 0x040fe2000000005b */
[----:B------:R-:W-:Y:S01]  /*37c0*/  IMAD.U32 R93, R47, 0x10000, RZ ;  /* 0x000100002f5d7824 */ /* 0x000fe200078e00ff */
[----:B------:R-:W-:Y:S01]  /*37d0*/  ULDC.64 UR4, c[0x0][0x278] ;  /* 0x00009e0000047ab9 */ /* 0x000fe20000000a00 */
[----:B------:R-:W-:Y:S01]  /*37e0*/  IMAD.U32 R47, R48, 0x10000, RZ ;  /* 0x00010000302f7824 */ /* 0x000fe200078e00ff */
[----:B------:R-:W-:Y:S01]  /*37f0*/  LEA R48, P2, R95, UR4, 0x1 ;  /* 0x000000045f307c11 */ /* 0x000fe2000f8408ff */
[C---:B------:R-:W-:Y:S01]  /*3800*/  IMAD.U32 R49, R44.reuse, 0x10000, RZ ;  /* 0x000100002c317824 */ /* 0x040fe200078e00ff */
[----:B------:R-:W-:Y:S01]  /*3810*/  PRMT R45, R44, 0x7632, R45 ;  /* 0x000076322c2d7816 */ /* 0x000fe2000000002d */
[----:B------:R-:W-:Y:S01]  /*3820*/  FFMA R51, R46, R55, R51 ;  /* 0x000000372e337223 */ /* 0x000fe20000000033 */
[-C--:B------:R-:W-:Y:S01]  /*3830*/  FFMA R44, R71, -R89.reuse, R74 ;  /* 0x80000059472c7223 */ /* 0x080fe2000000004a */
[-C--:B------:R-:W-:Y:S01]  /*3840*/  FFMA R90, R81, -R89.reuse, R86 ;  /* 0x80000059515a7223 */ /* 0x080fe20000000056 */
[----:B------:R-:W-:Y:S01]  /*3850*/  FFMA R46, R82, -R89, R83 ;  /* 0x80000059522e7223 */ /* 0x000fe20000000053 */
[----:B------:R-:W-:Y:S01]  /*3860*/  LOP3.LUT P0, RZ, R48, 0xf, RZ, 0xc0, !PT ;  /* 0x0000000f30ff7812 */ /* 0x000fe2000780c0ff */
[----:B------:R-:W-:Y:S01]  /*3870*/  FFMA R44, R44, R55, R49 ;  /* 0x000000372c2c7223 */ /* 0x000fe20000000031 */
[----:B------:R-:W-:Y:S01]  /*3880*/  FFMA R50, R77, -R89, R80 ;  /* 0x800000594d327223 */ /* 0x000fe20000000050 */
[-C--:B------:R-:W-:Y:S01]  /*3890*/  FFMA R93, R90, R55.reuse, R93 ;  /* 0x000000375a5d7223 */ /* 0x080fe2000000005d */
[----:B------:R-:W-:Y:S01]  /*38a0*/  FFMA R47, R46, R55, R47 ;  /* 0x000000372e2f7223 */ /* 0x000fe2000000002f */
[----:B------:R-:W-:-:S02]  /*38b0*/  IMAD.U32 R49, R72, 0x10000, RZ ;  /* 0x0001000048317824 */ /* 0x000fc400078e00ff */
[-C--:B------:R-:W-:Y:S01]  /*38c0*/  FFMA R90, R84, -R89.reuse, R85 ;  /* 0x80000059545a7223 */ /* 0x080fe20000000055 */
[-C--:B------:R-:W-:Y:S01]  /*38d0*/  FFMA R46, R78, -R89.reuse, R79 ;  /* 0x800000594e2e7223 */ /* 0x080fe2000000004f */
[----:B------:R-:W-:Y:S02]  /*38e0*/  IMAD.U32 R45, R45, 0x10000, RZ ;  /* 0x000100002d2d7824 */ /* 0x000fe400078e00ff */
[----:B------:R-:W-:Y:S01]  /*38f0*/  FFMA R72, R88, -R89, R87 ;  /* 0x8000005958487223 */ /* 0x000fe20000000057 */
[----:B------:R-:W-:Y:S01]  /*3900*/  IMAD.U32 R91, R91, 0x10000, RZ ;  /* 0x000100005b5b7824 */ /* 0x000fe200078e00ff */
[----:B------:R-:W-:Y:S01]  /*3910*/  ISETP.LT.U32.OR P0, PT, R6, 0x8, P0 ;  /* 0x000000080600780c */ /* 0x000fe20000701470 */
[-C--:B------:R-:W-:Y:S01]  /*3920*/  FFMA R50, R50, R55.reuse, R73 ;  /* 0x0000003732327223 */ /* 0x080fe20000000049 */
[-C--:B------:R-:W-:Y:S01]  /*3930*/  FFMA R90, R90, R55.reuse, R49 ;  /* 0x000000375a5a7223 */ /* 0x080fe20000000031 */
[-C--:B------:R-:W-:Y:S01]  /*3940*/  FFMA R45, R46, R55.reuse, R45 ;  /* 0x000000372e2d7223 */ /* 0x080fe2000000002d */
[----:B------:R-:W-:Y:S01]  /*3950*/  FFMA R72, R72, R55, R91 ;  /* 0x0000003748487223 */ /* 0x000fe2000000005b */
[----:B------:R-:W-:-:S02]  /*3960*/  SHF.L.U64.HI R73, R95, 0x1, R94 ;  /* 0x000000015f497819 */ /* 0x000fc4000001025e */
[----:B------:R-:W-:Y:S02]  /*3970*/  F2FP.BF16.F32.PACK_AB R46, RZ, R50 ;  /* 0x00000032ff2e723e */ /* 0x000fe400000010ff */
[----:B------:R-:W-:Y:S02]  /*3980*/  F2FP.BF16.F32.PACK_AB R51, RZ, R51 ;  /* 0x00000033ff33723e */ /* 0x000fe400000010ff */
[----:B------:R-:W-:Y:S02]  /*3990*/  F2FP.BF16.F32.PACK_AB R44, RZ, R44 ;  /* 0x0000002cff2c723e */ /* 0x000fe400000010ff */
[----:B------:R-:W-:Y:S02]  /*39a0*/  F2FP.BF16.F32.PACK_AB R93, RZ, R93 ;  /* 0x0000005dff5d723e */ /* 0x000fe400000010ff */
[----:B------:R-:W-:Y:S02]  /*39b0*/  F2FP.BF16.F32.PACK_AB R72, RZ, R72 ;  /* 0x00000048ff48723e */ /* 0x000fe400000010ff */
[----:B------:R-:W-:-:S02]  /*39c0*/  F2FP.BF16.F32.PACK_AB R90, RZ, R90 ;  /* 0x0000005aff5a723e */ /* 0x000fc400000010ff */
[----:B------:R-:W-:Y:S02]  /*39d0*/  F2FP.BF16.F32.PACK_AB R55, RZ, R47 ;  /* 0x0000002fff37723e */ /* 0x000fe400000010ff */
[----:B------:R-:W-:Y:S02]  /*39e0*/  F2FP.BF16.F32.PACK_AB R50, RZ, R45 ;  /* 0x0000002dff32723e */ /* 0x000fe400000010ff */
[----:B------:R-:W-:Y:S02]  /*39f0*/  IADD3.X R49, R73, UR5, RZ, P2, !PT ;  /* 0x0000000549317c10 */ /* 0x000fe400097fe4ff */
[----:B------:R-:W-:Y:S02]  /*3a00*/  @!P0 PRMT R47, R93, 0x5410, R72 ;  /* 0x000054105d2f8816 */ /* 0x000fe40000000048 */
[----:B------:R-:W-:Y:S02]  /*3a10*/  @!P0 PRMT R46, R46, 0x5410, R90 ;  /* 0x000054102e2e8816 */ /* 0x000fe4000000005a */
[----:B------:R-:W-:-:S02]  /*3a20*/  @!P0 PRMT R45, R51, 0x5410, R55 ;  /* 0x00005410332d8816 */ /* 0x000fc40000000037 */
        /* <DEDUP_REMOVED lines=8> */
[C---:B------:R-:W-:Y:S02]  /*3ab0*/  ISETP.GE.U32.AND P5, PT, R6.reuse, 0x6, PT ;  /* 0x000000060600780c */ /* 0x040fe40003fa6070 */
[----:B------:R-:W-:-:S03]  /*3ac0*/  ISETP.GE.U32.AND P6, PT, R6, 0x7, PT ;  /* 0x000000070600780c */ /* 0x000fc60003fc6070 */
[----:B------:R2:W-:Y:S01]  /*3ad0*/  @P3 STG.E.U16 desc[UR6][R48.64], R44 ;  /* 0x0000002c30003986 */ /* 0x0005e2000c101506 */
[----:B------:R-:W-:-:S03]  /*3ae0*/  ISETP.GE.U32.AND P3, PT, R6, 0x4, PT ;  /* 0x000000040600780c */ /* 0x000fc60003f66070 */
[----:B------:R2:W-:Y:S04]  /*3af0*/  @P0 STG.E.U16 desc[UR6][R48.64+0x2], R50 ;  /* 0x0000023230000986 */ /* 0x0005e8000c101506 */
[----:B------:R2:W-:Y:S04]  /*3b00*/  @P2 STG.E.U16 desc[UR6][R48.64+0x4], R51 ;  /* 0x0000043330002986 */ /* 0x0005e8000c101506 */
[----:B------:R2:W-:Y:S04]  /*3b10*/  @P4 STG.E.U16 desc[UR6][R48.64+0x8], R46 ;  /* 0x0000082e30004986 */ /* 0x0005e8000c101506 */
[----:B------:R2:W-:Y:S04]  /*3b20*/  @P3 STG.E.U16 desc[UR6][R48.64+0x6], R55 ;  /* 0x0000063730003986 */ /* 0x0005e8000c101506 */
[----:B------:R2:W-:Y:S04]  /*3b30*/  @P5 STG.E.U16 desc[UR6][R48.64+0xa], R90 ;  /* 0x00000a5a30005986 */ /* 0x0005e8000c101506 */
[----:B------:R2:W-:Y:S02]  /*3b40*/  @P6 STG.E.U16 desc[UR6][R48.64+0xc], R93 ;  /* 0x00000c5d30006986 */ /* 0x0005e4000c101506 */
.L_x_835:
[----:B------:R-:W-:Y:S05]  /*3b50*/  BSYNC B0 ;  /* 0x0000000000007941 */ /* 0x000fea0003800000 */
.L_x_834:
[----:B------:R-:W-:Y:S05]  /*3b60*/  WARPSYNC.ALL ;  /* 0x0000000000007948 */ /* 0x000fea0003800000 */
[----:B01--4-:R-:W0:Y:S01]  /*3b70*/  LDC R45, c[0x0][0x210] ;  /* 0x00008400ff2d7b82 */ /* 0x013e220000000800 */
[----:B------:R-:W-:-:S04]  /*3b80*/  LOP3.LUT P1, RZ, R0, 0xff, RZ, 0xc0, !PT ;  /* 0x000000ff00ff7812 */ /* 0x000fc8000782c0ff */
[----:B------:R-:W-:Y:S01]  /*3b90*/  SEL R0, RZ, 0x1, P1 ;  /* 0x00000001ff007807 */ /* 0x000fe20000800000 */
[----:B0-----:R-:W-:-:S05]  /*3ba0*/  IMAD.IADD R4, R4, 0x1, R45 ;  /* 0x0000000104047824 */ /* 0x001fca00078e022d */
[----:B------:R-:W-:-:S13]  /*3bb0*/  ISETP.GE.AND P0, PT, R4, UR9, PT ;  /* 0x0000000904007c0c */ /* 0x000fda000bf06270 */
[----:B------:R-:W-:Y:S05]  /*3bc0*/  @!P0 BRA `(.L_x_847) ;  /* 0xffffffd000088947 */ /* 0x000fea000383ffff */
.L_x_804:
        /* <DEDUP_REMOVED lines=17> */
.L_x_850:
[----:B------:R-:W-:Y:S05]  /*3ce0*/  BSYNC B1 ;  /* 0x0000000000017941 */ /* 0x000fea0003800000 */
.L_x_849:
        /* <DEDUP_REMOVED lines=15> */
.L_x_851:
[----:B------:R-:W-:Y:S05]  /*3de0*/  BSYNC B0 ;  /* 0x0000000000007941 */ /* 0x000fea0003800000 */
.L_x_848:
        /* <DEDUP_REMOVED lines=30> */
        .weak           $__internal_6_$__cuda_sm20_rcp_rn_f32_slowpath
        .type           $__internal_6_$__cuda_sm20_rcp_rn_f32_slowpath,@function
        .size           $__internal_6_$__cuda_sm20_rcp_rn_f32_slowpath,(.L_x_5633 - $__internal_6_$__cuda_sm20_rcp_rn_f32_slowpath)
$__internal_6_$__cuda_sm20_rcp_rn_f32_slowpath:
[----:B------:R-:W-:-:S05]  /*3fd0*/  IMAD.SHL.U32 R2, R0, 0x2, RZ ;  /* 0x0000000200027824 */ /* 0x000fca00078e00ff */
[----:B------:R-:W-:-:S04]  /*3fe0*/  SHF.R.U32.HI R2, RZ, 0x18, R2 ;  /* 0x00000018ff027819 */ /* 0x000fc80000011602 */
[----:B------:R-:W-:-:S13]  /*3ff0*/  ISETP.NE.U32.AND P0, PT, R2, RZ, PT ;  /* 0x000000ff0200720c */ /* 0x000fda0003f05070 */
[----:B------:R-:W-:Y:S05]  /*4000*/  @P0 BRA `(.L_x_852) ;  /* 0x00000000002c0947 */ /* 0x000fea0003800000 */
[----:B------:R-:W-:-:S05]  /*4010*/  IMAD.SHL.U32 R2, R0, 0x2, RZ ;  /* 0x0000000200027824 */ /* 0x000fca00078e00ff */
[----:B------:R-:W-:-:S13]  /*4020*/  ISETP.NE.AND P0, PT, R2, RZ, PT ;  /* 0x000000ff0200720c */ /* 0x000fda0003f05270 */
[----:B------:R0:W1:Y:S01]  /*4030*/  @!P0 MUFU.RCP R2, R0 ;  /* 0x0000000000028308 */ /* 0x0000620000001000 */
[----:B------:R-:W-:Y:S05]  /*4040*/  @!P0 BRA `(.L_x_853) ;  /* 0x0000000000a48947 */ /* 0x000fea0003800000 */
[----:B------:R-:W-:-:S04]  /*4050*/  FFMA R3, R0, 1.84467440737095516160e+19, RZ ;  /* 0x5f80000000037823 */ /* 0x000fc800000000ff */
[----:B0-----:R-:W1:Y:S02]  /*4060*/  MUFU.RCP R0, R3 ;  /* 0x0000000300007308 */ /* 0x001e640000001000 */
[----:B-1----:R-:W-:-:S04]  /*4070*/  FFMA R2, R3, R0, -1 ;  /* 0xbf80000003027423 */ /* 0x002fc80000000000 */
[----:B------:R-:W-:-:S04]  /*4080*/  FADD.FTZ R5, -R2, -RZ ;  /* 0x800000ff02057221 */ /* 0x000fc80000010100 */
[----:B------:R-:W-:-:S04]  /*4090*/  FFMA R0, R0, R5, R0 ;  /* 0x0000000500007223 */ /* 0x000fc80000000000 */
[----:B------:R-:W-:Y:S01]  /*40a0*/  FFMA R2, R0, 1.84467440737095516160e+19, RZ ;  /* 0x5f80000000027823 */ /* 0x000fe200000000ff */
[----:B------:R-:W-:Y:S06]  /*40b0*/  BRA `(.L_x_853) ;  /* 0x0000000000887947 */ /* 0x000fec0003800000 */
.L_x_852:
        /* <DEDUP_REMOVED lines=33> */
.L_x_854:
[----:B------:R2:W3:Y:S02]  /*42d0*/  MUFU.RCP R2, R0 ;  /* 0x0000000000027308 */ /* 0x0004e40000001000 */
.L_x_853:
[----:B-1-3--:R-:W-:Y:S02]  /*42e0*/  IMAD.MOV.U32 R5, RZ, RZ, R2 ;  /* 0x000000ffff057224 */ /* 0x00afe400078e0002 */
[----:B------:R-:W-:Y:S02]  /*42f0*/  IMAD.MOV.U32 R2, RZ, RZ, R46 ;  /* 0x000000ffff027224 */ /* 0x000fe400078e002e */
[----:B------:R-:W-:-:S04]  /*4300*/  IMAD.MOV.U32 R3, RZ, RZ, 0x0 ;  /* 0x00000000ff037424 */ /* 0x000fc800078e00ff */
[----:B0-2---:R-:W-:Y:S05]  /*4310*/  RET.REL.NODEC R2 `(_ZN18transformer_engine13normalization26rmsnorm_bwd_general_kernelINS0_13Kernel_traitsI13__nv_bfloat16S3_S3_fjLj2048ELj1ELj1ELj4ELj16ENS0_18Kernel_traits_baseILj2048ES3_S3_S3_fjLj128EEEEELb1EEEvNS0_20BackwardKernelParamsE) ;  /* 0xffffffbc02387950 */ /* 0x005fea0003c3ffff */
.L_x_855:
        /* <DEDUP_REMOVED lines=14> */
.L_x_5633:


//--------------------- .text._ZN18transformer_engine13normalization26rmsnorm_bwd_general_kernelINS0_13Kernel_traitsI6__halffS3_fjLj2048ELj1ELj1ELj4ELj16ENS0_18Kernel_traits_baseILj2048ES3_fS3_fjLj128EEEEELb1EEEvNS0_20BackwardKernelParamsE --------------------------
	.section	.text._ZN18transformer_engine13normalization26rmsnorm_bwd_general_kernelINS0_13Kernel_traitsI6__halffS3_fjLj2048ELj1ELj1ELj4ELj16ENS0_18Kernel_traits_baseILj2048ES3_fS3_fjLj128EEEEELb1EEEvNS0_20BackwardKernelParamsE,"ax",@progbits
	.align	128
        .global         _ZN18transformer_engine13normalization26rmsnorm_bwd_general_kernelINS0_13Kernel_traitsI6__halffS3_fjLj2048ELj1ELj1ELj4ELj16ENS0_18Kernel_traits_baseILj2048ES3_fS3_fjLj128EEEEELb1EEEvNS0_20BackwardKernelParamsE
        .type           _ZN18transformer_engine13normalization26rmsnorm_bwd_general_kernelINS0_13Kernel_traitsI6__halffS3_fjLj2048ELj1ELj1ELj4ELj16ENS0_18Kernel_traits_baseILj2048ES3_fS3_fjLj128EEEEELb1EEEvNS0_20BackwardKernelParamsE,@function
        .size           _ZN18transformer_engine13normalization26rmsnorm_bwd_general_kernelINS0_13Kernel_traitsI6__halffS3_fjLj2048ELj1ELj1ELj4ELj16ENS0_18Kernel_traits_baseILj2048ES3_fS3_fjLj128EEEEELb1EEEvNS0_20BackwardKernelParamsE,(.L_x_5634 - _ZN18transformer_engine13normalization26rmsnorm_bwd_general_kernelINS0_13Kernel_traitsI6__halffS3_fjLj2048ELj1ELj1ELj4ELj16ENS0_18Kernel_traits_baseILj2048ES3_fS3_fjLj128EEEEELb1EEEvNS0_20BackwardKernelParamsE)
        .other          _ZN18transformer_engine13normalization26rmsnorm_bwd_general_kernelINS0_13Kernel_traitsI6__halffS3_fjLj2048ELj1ELj1ELj4ELj16ENS0_18Kernel_traits_baseILj2048ES3_fS3_fjLj128EEEEELb1EEEvNS0_20BackwardKernelParamsE,@"STO_CUDA_ENTRY STV_DEFAULT"
_ZN18transformer_engine13normalization26rmsnorm_bwd_general_kernelINS0_13Kernel_traitsI6__halffS3_fjLj2048ELj1ELj1ELj4ELj16ENS0_18Kernel_traits_baseILj2048ES3_fS3_fjLj128EEEEELb1EEEvNS0_20BackwardKernelParamsE:
.text._ZN18transformer_engine13normalization26rmsnorm_bwd_general_kernelINS0_13Kernel_traitsI6__halffS3_fjLj2048ELj1ELj1ELj4ELj16ENS0_18Kernel_traits_baseILj2048ES3_fS3_fjLj128EEEEELb1EEEvNS0_20BackwardKernelParamsE:
        /* <DEDUP_REMOVED lines=52> */
.L_x_859:
        /* <DEDUP_REMOVED lines=12> */
.L_x_860:
[----:B------:R-:W-:Y:S05]  /*0400*/  BSYNC B1 ;  /* 0x0000000000017941 */ /* 0x000fea0003800000 */
.L_x_858:
        /* <DEDUP_REMOVED lines=20> */
.L_x_862:
        /* <DEDUP_REMOVED lines=12> */
.L_x_863:
[----:B------:R-:W-:Y:S05]  /*0610*/  BSYNC B1 ;  /* 0x0000000000017941 */ /* 0x000fea0003800000 */
.L_x_861:
        /* <DEDUP_REMOVED lines=20> */
.L_x_865:
        /* <DEDUP_REMOVED lines=12> */
.L_x_866:
[----:B------:R-:W-:Y:S05]  /*0820*/  BSYNC B1 ;  /* 0x0000000000017941 */ /* 0x000fea0003800000 */
.L_x_864:
        /* <DEDUP_REMOVED lines=19> */
.L_x_868:
        /* <DEDUP_REMOVED lines=12> */
.L_x_869:
[----:B------:R-:W-:Y:S05]  /*0a20*/  BSYNC B1 ;  /* 0x0000000000017941 */ /* 0x000fea0003800000 */
.L_x_867:
[----:B-----5:R-:W-:Y:S02]  /*0a30*/  HADD2.F32 R58, -RZ, R3.H0_H0 ;  /* 0x20000003ff3a7230 */ /* 0x020fe40000004100 */
[----:B------:R-:W-:Y:S02]  /*0a40*/  HADD2.F32 R60, -RZ, R6.H0_H0 ;  /* 0x20000006ff3c7230 */ /* 0x000fe40000004100 */
[----:B------:R-:W-:Y:S02]  /*0a50*/  HADD2.F32 R62, -RZ, R8.H0_H0 ;  /* 0x20000008ff3e7230 */ /* 0x000fe40000004100 */
[----:B------:R-:W-:-:S07]  /*0a60*/  HADD2.F32 R64, -RZ, R12.H0_H0 ;  /* 0x2000000cff407230 */ /* 0x000fce0000004100 */
.L_x_857:
[----:B------:R-:W-:Y:S05]  /*0a70*/  BSYNC B0 ;  /* 0x0000000000007941 */ /* 0x000fea0003800000 */
.L_x_856:
        /* <DEDUP_REMOVED lines=43> */
[----:B------:R-:W-:Y:S05]  /*0d30*/  CALL.REL.NOINC `($__internal_7_$__cuda_sm20_rcp_rn_f32_slowpath) ;  /* 0x00000038003c7944 */ /* 0x000fea0003c00000 */
[----:B------:R-:W-:Y:S01]  /*0d40*/  IMAD.MOV.U32 R55, RZ, RZ, R41 ;  /* 0x000000ffff377224 */ /* 0x000fe200078e0029 */
[----:B------:R-:W-:Y:S06]  /*0d50*/  BRA `(.L_x_872) ;  /* 0x0000000000107947 */ /* 0x000fec0003800000 */
.L_x_871:
[----:B------:R-:W0:Y:S02]  /*0d60*/  MUFU.RCP R44, R3 ;  /* 0x00000003002c7308 */ /* 0x000e240000001000 */
[----:B0-----:R-:W-:-:S04]  /*0d70*/  FFMA R41, R3, R44, -1 ;  /* 0xbf80000003297423 */ /* 0x001fc8000000002c */
[----:B------:R-:W-:-:S04]  /*0d80*/  FADD.FTZ R41, -R41, -RZ ;  /* 0x800000ff29297221 */ /* 0x000fc80000010100 */
[----:B------:R-:W-:-:S07]  /*0d90*/  FFMA R55, R44, R41, R44 ;  /* 0x000000292c377223 */ /* 0x000fce000000002c */
.L_x_872:
[----:B------:R-:W-:Y:S02]  /*0da0*/  IMAD.MOV.U32 R58, RZ, RZ, 0x1 ;  /* 0x00000001ff3a7424 */ /* 0x000fe400078e00ff */
[----:B------:R-:W-:Y:S02]  /*0db0*/  IMAD.MOV.U32 R56, RZ, RZ, R0 ;  /* 0x000000ffff387224 */ /* 0x000fe400078e0000 */
[----:B------:R-:W-:Y:S02]  /*0dc0*/  IMAD.MOV.U32 R57, RZ, RZ, RZ ;  /* 0x000000ffff397224 */ /* 0x000fe400078e00ff */
[----:B------:R-:W-:-:S07]  /*0dd0*/  IMAD.MOV.U32 R41, RZ, RZ, RZ ;  /* 0x000000ffff297224 */ /* 0x000fce00078e00ff */
.L_x_934:
        /* <DEDUP_REMOVED lines=27> */
.L_x_876:
        /* <DEDUP_REMOVED lines=9> */
.L_x_877:
[----:B------:R-:W-:Y:S05]  /*1020*/  BSYNC B1 ;  /* 0x0000000000017941 */ /* 0x000fea0003800000 */
.L_x_875:
        /* <DEDUP_REMOVED lines=25> */
.L_x_879:
[----:B------:R-:W-:Y:S05]  /*11c0*/  BSYNC B1 ;  /* 0x0000000000017941 */ /* 0x000fea0003800000 */
.L_x_878:
[----:B-----5:R-:W-:Y:S02]  /*11d0*/  HADD2.F32 R77, -RZ, R50.H0_H0 ;  /* 0x20000032ff4d7230 */ /* 0x020fe40000004100 */
[----:B------:R-:W-:Y:S01]  /*11e0*/  FMUL R82, R45, R59 ;  /* 0x0000003b2d527220 */ /* 0x000fe20000400000 */
[----:B------:R-:W-:Y:S01]  /*11f0*/  HADD2.F32 R44, -RZ, R44.H0_H0 ;  /* 0x2000002cff2c7230 */ /* 0x000fe20000004100 */
[----:B------:R-:W-:Y:S01]  /*1200*/  ISETP.GE.AND P0, PT, R6, UR8, PT ;  /* 0x0000000806007c0c */ /* 0x000fe2000bf06270 */
[----:B------:R-:W-:Y:S02]  /*1210*/  HADD2.F32 R51, -RZ, R51.H0_H0 ;  /* 0x20000033ff337230 */ /* 0x000fe40000004100 */
[----:B------:R-:W-:Y:S01]  /*1220*/  FMUL R94, R10, R77 ;  /* 0x0000004d0a5e7220 */ /* 0x000fe20000400000 */
[-C--:B------:R-:W-:Y:S01]  /*1230*/  FMUL R85, R46, R59.reuse ;  /* 0x0000003b2e557220 */ /* 0x080fe20000400000 */
        /* <DEDUP_REMOVED lines=29> */
.L_x_881:
        /* <DEDUP_REMOVED lines=9> */
.L_x_882:
[----:B------:R-:W-:Y:S05]  /*14a0*/  BSYNC B1 ;  /* 0x0000000000017941 */ /* 0x000fea0003800000 */
.L_x_880:
        /* <DEDUP_REMOVED lines=24> */
.L_x_884:
[----:B------:R-:W-:Y:S05]  /*1630*/  BSYNC B1 ;  /* 0x0000000000017941 */ /* 0x000fea0003800000 */
.L_x_883:
        /* <DEDUP_REMOVED lines=36> */
.L_x_886:
        /* <DEDUP_REMOVED lines=9> */
.L_x_887:
[----:B------:R-:W-:Y:S05]  /*1910*/  BSYNC B1 ;  /* 0x0000000000017941 */ /* 0x000fea0003800000 */
.L_x_885:
        /* <DEDUP_REMOVED lines=24> */
.L_x_889:
[----:B------:R-:W-:Y:S05]  /*1aa0*/  BSYNC B1 ;  /* 0x0000000000017941 */ /* 0x000fea0003800000 */
.L_x_888:
        /* <DEDUP_REMOVED lines=36> */
.L_x_891:
        /* <DEDUP_REMOVED lines=9> */
.L_x_892:
[----:B------:R-:W-:Y:S05]  /*1d80*/  BSYNC B1 ;  /* 0x0000000000017941 */ /* 0x000fea0003800000 */
.L_x_890:
        /* <DEDUP_REMOVED lines=24> */
.L_x_894:
[----:B------:R-:W-:Y:S05]  /*1f10*/  BSYNC B1 ;  /* 0x0000000000017941 */ /* 0x000fea0003800000 */
.L_x_893:
        /* <DEDUP_REMOVED lines=10> */
[----:B------:R-:W-:Y:S01]  /*1fc0*/  FFMA R45, R65, R68, R98 ;  /* 0x00000044412d7223 */ /* 0x000fe20000000062 */
        /* <DEDUP_REMOVED lines=12> */
.L_x_874:
[----:B------:R-:W-:Y:S05]  /*2090*/  BSYNC B0 ;  /* 0x0000000000007941 */ /* 0x000fea0003800000 */
.L_x_873:
        /* <DEDUP_REMOVED lines=65> */
.L_x_897:
[----:B------:R-:W-:Y:S05]  /*24b0*/  BSYNC B0 ;  /* 0x0000000000007941 */ /* 0x000fea0003800000 */
.L_x_896:
        /* <DEDUP_REMOVED lines=25> */
.L_x_899:
[----:B------:R-:W2:Y:S04]  /*2650*/  LDG.E.STRONG.GPU R46, desc[UR6][R44.64] ;  /* 0x000000062c2e7981 */ /* 0x000ea8000c1ef900 */
[----:B--2---:R-:W-:Y:S01]  /*2660*/  CCTL.IVALL ;  /* 0x00000000ff00798f */ /* 0x004fe20002000000 */
[----:B------:R-:W-:Y:S05]  /*2670*/  YIELD ;  /* 0x0000000000007946 */ /* 0x000fea0003800000 */
[----:B------:R-:W-:-:S13]  /*2680*/  ISETP.NE.AND P0, PT, R46, R49, PT ;  /* 0x000000312e00720c */ /* 0x000fda0003f05270 */
[----:B------:R-:W-:Y:S05]  /*2690*/  @P0 BRA `(.L_x_899) ;  /* 0xfffffffc00ec0947 */ /* 0x000fea000383ffff */
.L_x_898:
        /* <DEDUP_REMOVED lines=15> */
.L_x_904:
        /* <DEDUP_REMOVED lines=30> */
.L_x_903:
[----:B------:R-:W-:Y:S05]  /*2970*/  BSYNC B1 ;  /* 0x0000000000017941 */ /* 0x000fea0003800000 */
.L_x_902:
        /* <DEDUP_REMOVED lines=20> */
.L_x_906:
[----:B------:R-:W-:Y:S05]  /*2ac0*/  BSYNC B1 ;  /* 0x0000000000017941 */ /* 0x000fea0003800000 */
.L_x_905:
        /* <DEDUP_REMOVED lines=9> */
.L_x_901:
[----:B------:R-:W-:Y:S05]  /*2b60*/  BSYNC B0 ;  /* 0x0000000000007941 */ /* 0x000fea0003800000 */
.L_x_900:
        /* <DEDUP_REMOVED lines=13> */
.L_x_895:
        /* <DEDUP_REMOVED lines=31> */
.L_x_907:
        /* <DEDUP_REMOVED lines=17> */
.L_x_911:
        /* <DEDUP_REMOVED lines=14> */
.L_x_912:
[----:B------:R-:W-:Y:S05]  /*3020*/  BSYNC B1 ;  /* 0x0000000000017941 */ /* 0x000fea0003800000 */
.L_x_910:
[--C-:B-----5:R-:W-:Y:S02]  /*3030*/  HADD2.F32 R47, -RZ, R44.reuse.H0_H0 ;  /* 0x2000002cff2f7230 */ /* 0x120fe40000004100 */
[-C--:B------:R-:W-:Y:S01]  /*3040*/  FFMA R46, R82, -R96.reuse, R93 ;  /* 0x80000060522e7223 */ /* 0x080fe2000000005d */
[----:B------:R-:W-:Y:S02]  /*3050*/  HADD2.F32 R49, -RZ, R44.H1_H1 ;  /* 0x3000002cff317230 */ /* 0x000fe40000004100 */
        /* <DEDUP_REMOVED lines=21> */
.L_x_915:
[----:B------:R-:W-:Y:S05]  /*31b0*/  BSYNC B2 ;  /* 0x0000000000027941 */ /* 0x000fea0003800000 */
.L_x_914:
        /* <DEDUP_REMOVED lines=19> */
.L_x_916:
[----:B------:R-:W-:Y:S05]  /*32f0*/  BSYNC B1 ;  /* 0x0000000000017941 */ /* 0x000fea0003800000 */
.L_x_913:
        /* <DEDUP_REMOVED lines=13> */
.L_x_918:
        /* <DEDUP_REMOVED lines=14> */
.L_x_919:
[----:B------:R-:W-:Y:S05]  /*34b0*/  BSYNC B1 ;  /* 0x0000000000017941 */ /* 0x000fea0003800000 */
.L_x_917:
        /* <DEDUP_REMOVED lines=24> */
.L_x_922:
[----:B------:R-:W-:Y:S05]  /*3640*/  BSYNC B2 ;  /* 0x0000000000027941 */ /* 0x000fea0003800000 */
.L_x_921:
        /* <DEDUP_REMOVED lines=19> */
.L_x_923:
[----:B------:R-:W-:Y:S05]  /*3780*/  BSYNC B1 ;  /* 0x0000000000017941 */ /* 0x000fea0003800000 */
.L_x_920:
        /* <DEDUP_REMOVED lines=13> */
.L_x_925:
        /* <DEDUP_REMOVED lines=14> */
.L_x_926:
[----:B------:R-:W-:Y:S05]  /*3940*/  BSYNC B1 ;  /* 0x0000000000017941 */ /* 0x000fea0003800000 */
.L_x_924:
        /* <DEDUP_REMOVED lines=24> */
.L_x_929:
[----:B------:R-:W-:Y:S05]  /*3ad0*/  BSYNC B2 ;  /* 0x0000000000027941 */ /* 0x000fea0003800000 */
.L_x_928:
        /* <DEDUP_REMOVED lines=19> */
.L_x_930:
[----:B------:R-:W-:Y:S05]  /*3c10*/  BSYNC B1 ;  /* 0x0000000000017941 */ /* 0x000fea0003800000 */
.L_x_927:
        /* <DEDUP_REMOVED lines=13> */
.L_x_932:
        /* <DEDUP_REMOVED lines=14> */
.L_x_933:
[----:B------:R-:W-:Y:S05]  /*3dd0*/  BSYNC B1 ;  /* 0x0000000000017941 */ /* 0x000fea0003800000 */
.L_x_931:
[----:B------:R-:W-:Y:S01]  /*3de0*/  ULDC.64 UR4, c[0x0][0x278] ;  /* 0x00009e0000047ab9 */ /* 0x000fe20000000a00 */
[C---:B------:R-:W-:Y:S01]  /*3df0*/  SHF.L.U64.HI R46, R97.reuse, 0x2, R50 ;  /* 0x00000002612e7819 */ /* 0x040fe20000010232 */
[--C-:B-----5:R-:W-:Y:S01]  /*3e00*/  HADD2.F32 R47, -RZ, R44.reuse.H0_H0 ;  /* 0x2000002cff2f7230 */ /* 0x120fe20000004100 */
[----:B------:R-:W-:Y:S01]  /*3e10*/  LEA R48, P2, R97, UR4, 0x2 ;  /* 0x0000000461307c11 */ /* 0x000fe2000f8410ff */
[----:B------:R-:W-:Y:S02]  /*3e20*/  HADD2.F32 R51, -RZ, R44.H1_H1 ;  /* 0x3000002cff337230 */ /* 0x000fe40000004100 */
[-C--:B------:R-:W-:Y:S01]  /*3e30*/  FFMA R44, R65, -R96.reuse, R68 ;  /* 0x80000060412c7223 */ /* 0x080fe20000000044 */
[--C-:B------:R-:W-:Y:S01]  /*3e40*/  HADD2.F32 R75, -RZ, R45.reuse.H0_H0 ;  /* 0x2000002dff4b7230 */ /* 0x100fe20000004100 */
[----:B------:R-:W-:Y:S01]  /*3e50*/  LOP3.LUT P0, RZ, R48, 0xf, RZ, 0xc0, !PT ;  /* 0x0000000f30ff7812 */ /* 0x000fe2000780c0ff */
[----:B------:R-:W-:Y:S01]  /*3e60*/  HADD2.F32 R77, -RZ, R45.H1_H1 ;  /* 0x3000002dff4d7230 */ /* 0x000fe20000004100 */
[----:B------:R-:W-:Y:S01]  /*3e70*/  IADD3.X R49, R46, UR5, RZ, P2, !PT ;  /* 0x000000052e317c10 */ /* 0x000fe200097fe4ff */
[-C--:B------:R-:W-:Y:S01]  /*3e80*/  FFMA R46, R62, -R96.reuse, R71 ;  /* 0x800000603e2e7223 */ /* 0x080fe20000000047 */
[----:B------:R-:W-:Y:S01]  /*3e90*/  ISETP.LT.U32.OR P0, PT, R54, 0x4, P0 ;  /* 0x000000043600780c */ /* 0x000fe20000701470 */
[-C--:B------:R-:W-:Y:S01]  /*3ea0*/  FFMA R50, R69, -R96.reuse, R70 ;  /* 0x8000006045327223 */ /* 0x080fe20000000046 */
[----:B------:R-:W-:Y:S01]  /*3eb0*/  FFMA R96, R66, -R96, R73 ;  /* 0x8000006042607223 */ /* 0x000fe20000000049 */
[-C--:B------:R-:W-:Y:S01]  /*3ec0*/  FFMA R44, R44, R59.reuse, R47 ;  /* 0x0000003b2c2c7223 */ /* 0x080fe2000000002f */
[-C--:B------:R-:W-:Y:S01]  /*3ed0*/  FFMA R45, R46, R59.reuse, R51 ;  /* 0x0000003b2e2d7223 */ /* 0x080fe20000000033 */
[-C--:B------:R-:W-:Y:S01]  /*3ee0*/  FFMA R46, R50, R59.reuse, R75 ;  /* 0x0000003b322e7223 */ /* 0x080fe2000000004b */
[----:B------:R-:W-:-:S07]  /*3ef0*/  FFMA R47, R96, R59, R77 ;  /* 0x0000003b602f7223 */ /* 0x000fce000000004d */
        /* <DEDUP_REMOVED lines=9> */
.L_x_909:
[----:B------:R-:W-:Y:S05]  /*3f90*/  BSYNC B0 ;  /* 0x0000000000007941 */ /* 0x000fea0003800000 */
.L_x_908:
[----:B------:R-:W-:Y:S05]  /*3fa0*/  WARPSYNC.ALL ;  /* 0x0000000000007948 */ /* 0x000fea0003800000 */
[----:B0123--:R-:W0:Y:S01]  /*3fb0*/  LDC R45, c[0x0][0x210] ;  /* 0x00008400ff2d7b82 */ /* 0x00fe220000000800 */
[----:B------:R-:W-:-:S04]  /*3fc0*/  LOP3.LUT P1, RZ, R58, 0xff, RZ, 0xc0, !PT ;  /* 0x000000ff3aff7812 */ /* 0x000fc8000782c0ff */
[----:B------:R-:W-:Y:S01]  /*3fd0*/  SEL R58, RZ, 0x1, P1 ;  /* 0x00000001ff3a7807 */ /* 0x000fe20000800000 */
[----:B0-----:R-:W-:-:S05]  /*3fe0*/  IMAD.IADD R56, R56, 0x1, R45 ;  /* 0x0000000138387824 */ /* 0x001fca00078e022d */
[----:B------:R-:W-:-:S13]  /*3ff0*/  ISETP.GE.AND P0, PT, R56, UR9, PT ;  /* 0x0000000938007c0c */ /* 0x000fda000bf06270 */
[----:B------:R-:W-:Y:S05]  /*4000*/  @!P0 BRA `(.L_x_934) ;  /* 0xffffffcc00748947 */ /* 0x000fea000383ffff */
.L_x_870:
        /* <DEDUP_REMOVED lines=16> */
.L_x_937:
[----:B------:R-:W-:Y:S05]  /*4110*/  BSYNC B0 ;  /* 0x0000000000007941 */ /* 0x000fea0003800000 */
.L_x_936:
[C---:B------:R-:W-:Y:S01]  /*4120*/  ISETP.NE.AND P0, PT, R6.reuse, RZ, PT ;  /* 0x000000ff0600720c */ /* 0x040fe20003f05270 */
[----:B------:R1:W-:Y:S01]  /*4130*/  @P1 STG.E desc[UR6][R2.64+0xc], R43 ;  /* 0x00000c2b02001986 */ /* 0x0003e2000c101906 */
[C---:B------:R-:W-:Y:S02]  /*4140*/  ISETP.GE.U32.AND P2, PT, R6.reuse, 0x2, PT ;  /* 0x000000020600780c */ /* 0x040fe40003f46070 */
[----:B------:R-:W-:-:S09]  /*4150*/  ISETP.GE.U32.AND P3, PT, R6, 0x3, PT ;  /* 0x000000030600780c */ /* 0x000fd20003f66070 */
[----:B------:R1:W-:Y:S04]  /*4160*/  @P0 STG.E desc[UR6][R2.64], R40 ;  /* 0x0000002802000986 */ /* 0x0003e8000c101906 */
[----:B------:R1:W-:Y:S04]  /*4170*/  @P2 STG.E desc[UR6][R2.64+0x4], R41 ;  /* 0x0000042902002986 */ /* 0x0003e8000c101906 */
[----:B------:R1:W-:Y:S02]  /*4180*/  @P3 STG.E desc[UR6][R2.64+0x8], R42 ;  /* 0x0000082a02003986 */ /* 0x0003e4000c101906 */
.L_x_938:
[----:B------:R-:W-:Y:S05]  /*4190*/  BSYNC B1 ;  /* 0x0000000000017941 */ /* 0x000fea0003800000 */
.L_x_935:
        /* <DEDUP_REMOVED lines=17> */
.L_x_941:
[----:B------:R-:W-:Y:S05]  /*42b0*/  BSYNC B1 ;  /* 0x0000000000017941 */ /* 0x000fea0003800000 */
.L_x_940:
[C---:B------:R-:W-:Y:S01]  /*42c0*/  ISETP.NE.AND P0, PT, R6.reuse, RZ, PT ;  /* 0x000000ff0600720c */ /* 0x040fe20003f05270 */
[----:B------:R1:W-:Y:S01]  /*42d0*/  @P1 STG.E desc[UR6][R2.64+0xc], R39 ;  /* 0x00000c2702001986 */ /* 0x0003e2000c101906 */
[C---:B------:R-:W-:Y:S02]  /*42e0*/  ISETP.GE.U32.AND P2, PT, R6.reuse, 0x2, PT ;  /* 0x000000020600780c */ /* 0x040fe40003f46070 */
[----:B------:R-:W-:-:S09]  /*42f0*/  ISETP.GE.U32.AND P3, PT, R6, 0x3, PT ;  /* 0x000000030600780c */ /* 0x000fd20003f66070 */
[----:B------:R1:W-:Y:S04]  /*4300*/  @P0 STG.E desc[UR6][R2.64], R36 ;  /* 0x0000002402000986 */ /* 0x0003e8000c101906 */
[----:B------:R1:W-:Y:S04]  /*4310*/  @P2 STG.E desc[UR6][R2.64+0x4], R37 ;  /* 0x0000042502002986 */ /* 0x0003e8000c101906 */
[----:B------:R1:W-:Y:S02]  /*4320*/  @P3 STG.E desc[UR6][R2.64+0x8], R38 ;  /* 0x0000082602003986 */ /* 0x0003e4000c101906 */
.L_x_942:
[----:B------:R-:W-:Y:S05]  /*4330*/  BSYNC B2 ;  /* 0x0000000000027941 */ /* 0x000fea0003800000 */
.L_x_939:
        /* <DEDUP_REMOVED lines=17> */
.L_x_945:
[----:B------:R-:W-:Y:S05]  /*4450*/  BSYNC B3 ;  /* 0x0000000000037941 */ /* 0x000fea0003800000 */
.L_x_944:
[C---:B------:R-:W-:Y:S01]  /*4460*/  ISETP.NE.AND P0, PT, R6.reuse, RZ, PT ;  /* 0x000000ff0600720c */ /* 0x040fe20003f05270 */
[----:B------:R1:W-:Y:S01]  /*4470*/  @P1 STG.E desc[UR6][R2.64+0xc], R35 ;  /* 0x00000c2302001986 */ /* 0x0003e2000c101906 */
[C---:B------:R-:W-:Y:S02]  /*4480*/  ISETP.GE.U32.AND P2, PT, R6.reuse, 0x2, PT ;  /* 0x000000020600780c */ /* 0x040fe40003f46070 */
[----:B------:R-:W-:-:S09]  /*4490*/  ISETP.GE.U32.AND P3, PT, R6, 0x3, PT ;  /* 0x000000030600780c */ /* 0x000fd20003f66070 */
[----:B------:R1:W-:Y:S04]  /*44a0*/  @P0 STG.E desc[UR6][R2.64], R32 ;  /* 0x0000002002000986 */ /* 0x0003e8000c101906 */
[----:B------:R1:W-:Y:S04]  /*44b0*/  @P2 STG.E desc[UR6][R2.64+0x4], R33 ;  /* 0x0000042102002986 */ /* 0x0003e8000c101906 */
[----:B------:R1:W-:Y:S02]  /*44c0*/  @P3 STG.E desc[UR6][R2.64+0x8], R34 ;  /* 0x0000082202003986 */ /* 0x0003e4000c101906 */
.L_x_946:
[----:B------:R-:W-:Y:S05]  /*44d0*/  BSYNC B2 ;  /* 0x0000000000027941 */ /* 0x000fea0003800000 */
.L_x_943:
        /* <DEDUP_REMOVED lines=21> */
        .weak           $__internal_7_$__cuda_sm20_rcp_rn_f32_slowpath
        .type           $__internal_7_$__cuda_sm20_rcp_rn_f32_slowpath,@function
        .size           $__internal_7_$__cuda_sm20_rcp_rn_f32_slowpath,(.L_x_5634 - $__internal_7_$__cuda_sm20_rcp_rn_f32_slowpath)
$__internal_7_$__cuda_sm20_rcp_rn_f32_slowpath:
        /* <DEDUP_REMOVED lines=15> */
.L_x_947:
        /* <DEDUP_REMOVED lines=33> */
.L_x_949:
[----:B------:R0:W1:Y:S02]  /*4930*/  MUFU.RCP R41, R3 ;  /* 0x0000000300297308 */ /* 0x0000640000001000 */
.L_x_948:
[----:B------:R-:W-:Y:S02]  /*4940*/  IMAD.MOV.U32 R44, RZ, RZ, R49 ;  /* 0x000000ffff2c7224 */ /* 0x000fe400078e0031 */
[----:B------:R-:W-:-:S04]  /*4950*/  IMAD.MOV.U32 R45, RZ, RZ, 0x0 ;  /* 0x00000000ff2d7424 */ /* 0x000fc800078e00ff */
[----:B0123--:R-:W-:Y:S05]  /*4960*/  RET.REL.NODEC R44 `(_ZN18transformer_engine13normalization26rmsnorm_bwd_general_kernelINS0_13Kernel_traitsI6__halffS3_fjLj2048ELj1ELj1ELj4ELj16ENS0_18Kernel_traits_baseILj2048ES3_fS3_fjLj128EEEEELb1EEEvNS0_20BackwardKernelParamsE) ;  /* 0xffffffb42ca47950 */ /* 0x00ffea0003c3ffff */
.L_x_950:
        /* <DEDUP_REMOVED lines=9> */
.L_x_5634:


//--------------------- .text._ZN18transformer_engine13normalization26rmsnorm_bwd_general_kernelINS0_13Kernel_traitsI6__halfS3_S3_fjLj2048ELj1ELj1ELj4ELj16ENS0_18Kernel_traits_baseILj2048ES3_S3_S3_fjLj128EEEEELb1EEEvNS0_20BackwardKernelParamsE --------------------------
	.section	.text._ZN18transformer_engine13normalization26rmsnorm_bwd_general_kernelINS0_13Kernel_traitsI6__halfS3_S3_fjLj2048ELj1ELj1ELj4ELj16ENS0_18Kernel_traits_baseILj2048ES3_S3_S3_fjLj128EEEEELb1EEEvNS0_20BackwardKernelParamsE,"ax",@progbits
	.align	128
        .global         _ZN18transformer_engine13normalization26rmsnorm_bwd_general_kernelINS0_13Kernel_traitsI6__halfS3_S3_fjLj2048ELj1ELj1ELj4ELj16ENS0_18Kernel_traits_baseILj2048ES3_S3_S3_fjLj128EEEEELb1EEEvNS0_20BackwardKernelParamsE
        .type           _ZN18transformer_engine13normalization26rmsnorm_bwd_general_kernelINS0_13Kernel_traitsI6__halfS3_S3_fjLj2048ELj1ELj1ELj4ELj16ENS0_18Kernel_traits_baseILj2048ES3_S3_S3_fjLj128EEEEELb1EEEvNS0_20BackwardKernelParamsE,@function
        .size           _ZN18transformer_engine13normalization26rmsnorm_bwd_general_kernelINS0_13Kernel_traitsI6__halfS3_S3_fjLj2048ELj1ELj1ELj4ELj16ENS0_18Kernel_traits_baseILj2048ES3_S3_S3_fjLj128EEEEELb1EEEvNS0_20BackwardKernelParamsE,(.L_x_5635 - _ZN18transformer_engine13normalization26rmsnorm_bwd_general_kernelINS0_13Kernel_traitsI6__halfS3_S3_fjLj2048ELj1ELj1ELj4ELj16ENS0_18Kernel_traits_baseILj2048ES3_S3_S3_fjLj128EEEEELb1EEEvNS0_20BackwardKernelParamsE)
        .other          _ZN18transformer_engine13normalization26rmsnorm_bwd_general_kernelINS0_13Kernel_traitsI6__halfS3_S3_fjLj2048ELj1ELj1ELj4ELj16ENS0_18Kernel_traits_baseILj2048ES3_S3_S3_fjLj128EEEEELb1EEEvNS0_20BackwardKernelParamsE,@"STO_CUDA_ENTRY STV_DEFAULT"
_ZN18transformer_engine13normalization26rmsnorm_bwd_general_kernelINS0_13Kernel_traitsI6__halfS3_S3_fjLj2048ELj1ELj1ELj4ELj16ENS0_18Kernel_traits_baseILj2048ES3_S3_S3_fjLj128EEEEELb1EEEvNS0_20BackwardKernelParamsE:
.text._ZN18transformer_engine13normalization26rmsnorm_bwd_general_kernelINS0_13Kernel_traitsI6__halfS3_S3_fjLj2048ELj1ELj1ELj4ELj16ENS0_18Kernel_traits_baseILj2048ES3_S3_S3_fjLj128EEEEELb1EEEvNS0_20BackwardKernelParamsE:
        /* <DEDUP_REMOVED lines=48> */
.L_x_954:
        /* <DEDUP_REMOVED lines=28> */
.L_x_955:
[----:B------:R-:W-:Y:S05]  /*04c0*/  BSYNC B1 ;  /* 0x0000000000017941 */ /* 0x000fea0003800000 */
.L_x_953:
[----:B------:R-:W-:Y:S02]  /*04d0*/  IMAD R7, R92, 0x400, R25 ;  /* 0x000004005c077824 */ /* 0x000fe400078e0219 */
        /* <DEDUP_REMOVED lines=10> */
[C---:B0-----:R-:W-:Y:S01]  /*0580*/  IMAD.WIDE R2, R7.reuse, 0x2, R4 ;  /* 0x0000000207027825 */ /* 0x041fe200078e0204 */
[----:B------:R-:W-:Y:S01]  /*0590*/  IADD3 R7, -R7, UR8, RZ ;  /* 0x0000000807077c10 */ /* 0x000fe2000fffe1ff */
[----:B------:R-:W-:Y:S01]  /*05a0*/  BSSY B1, `(.L_x_956) ;  /* 0x0000022000017945 */ /* 0x000fe20003800000 */
[----:B------:R-:W-:-:S04]  /*05b0*/  LOP3.LUT P0, RZ, R2, 0xf, RZ, 0xc0, !PT ;  /* 0x0000000f02ff7812 */ /* 0x000fc8000780c0ff */
[----:B------:R-:W-:-:S13]  /*05c0*/  ISETP.LT.U32.OR P0, PT, R7, 0x8, P0 ;  /* 0x000000080700780c */ /* 0x000fda0000701470 */
[----:B------:R-:W-:Y:S05]  /*05d0*/  @P0 BRA `(.L_x_957) ;  /* 0x0000000000080947 */ /* 0x000fea0003800000 */
[----:B------:R0:W5:Y:S01]  /*05e0*/  LDG.E.128 R12, desc[UR6][R2.64] ;  /* 0x00000006020c7981 */ /* 0x000162000c1e1d00 */
[----:B------:R-:W-:Y:S05]  /*05f0*/  BRA `(.L_x_958) ;  /* 0x0000000000707947 */ /* 0x000fea0003800000 */
.L_x_957:
        /* <DEDUP_REMOVED lines=28> */
.L_x_958:
[----:B------:R-:W-:Y:S05]  /*07c0*/  BSYNC B1 ;  /* 0x0000000000017941 */ /* 0x000fea0003800000 */
.L_x_956:
[--C-:B0----5:R-:W-:Y:S02]  /*07d0*/  HADD2.F32 R3, -RZ, R12.reuse.H0_H0 ;  /* 0x2000000cff037230 */ /* 0x121fe40000004100 */
[----:B------:R-:W-:Y:S02]  /*07e0*/  HADD2.F32 R5, -RZ, R12.H1_H1 ;  /* 0x3000000cff057230 */ /* 0x000fe40000004100 */
[--C-:B------:R-:W-:Y:S02]  /*07f0*/  HADD2.F32 R7, -RZ, R13.reuse.H0_H0 ;  /* 0x2000000dff077230 */ /* 0x100fe40000004100 */
[----:B------:R-:W-:Y:S02]  /*0800*/  HADD2.F32 R9, -RZ, R13.H1_H1 ;  /* 0x3000000dff097230 */ /* 0x000fe40000004100 */
[--C-:B------:R-:W-:Y:S02]  /*0810*/  HADD2.F32 R11, -RZ, R14.reuse.H0_H0 ;  /* 0x2000000eff0b7230 */ /* 0x100fe40000004100 */
[----:B------:R-:W-:-:S02]  /*0820*/  HADD2.F32 R57, -RZ, R14.H1_H1 ;  /* 0x3000000eff397230 */ /* 0x000fc40000004100 */
[--C-:B------:R-:W-:Y:S02]  /*0830*/  HADD2.F32 R59, -RZ, R15.reuse.H0_H0 ;  /* 0x2000000fff3b7230 */ /* 0x100fe40000004100 */
[----:B------:R-:W-:-:S07]  /*0840*/  HADD2.F32 R61, -RZ, R15.H1_H1 ;  /* 0x3000000fff3d7230 */ /* 0x000fce0000004100 */
.L_x_952:
[----:B------:R-:W-:Y:S05]  /*0850*/  BSYNC B0 ;  /* 0x0000000000007941 */ /* 0x000fea0003800000 */
.L_x_951:
        /* <DEDUP_REMOVED lines=15> */
[----:B0-----:R-:W-:Y:S02]  /*0950*/  VIADD R2, R0, 0x1800000 ;  /* 0x0180000000027836 */ /* 0x001fe40000000000 */
        /* <DEDUP_REMOVED lines=23> */
[----:B------:R-:W-:Y:S05]  /*0ad0*/  CALL.REL.NOINC `($__internal_8_$__cuda_sm20_rcp_rn_f32_slowpath) ;  /* 0x0000003000bc7944 */ /* 0x000fea0003c00000 */
[----:B------:R-:W-:Y:S05]  /*0ae0*/  BRA `(.L_x_961) ;  /* 0x0000000000107947 */ /* 0x000fea0003800000 */
.L_x_960:
[----:B------:R-:W0:Y:S02]  /*0af0*/  MUFU.RCP R5, R0 ;  /* 0x0000000000057308 */ /* 0x000e240000001000 */
[----:B0-----:R-:W-:-:S04]  /*0b00*/  FFMA R2, R0, R5, -1 ;  /* 0xbf80000000027423 */ /* 0x001fc80000000005 */
[----:B------:R-:W-:-:S04]  /*0b10*/  FADD.FTZ R2, -R2, -RZ ;  /* 0x800000ff02027221 */ /* 0x000fc80000010100 */
[----:B------:R-:W-:-:S07]  /*0b20*/  FFMA R5, R5, R2, R5 ;  /* 0x0000000205057223 */ /* 0x000fce0000000005 */
.L_x_961:
[----:B------:R-:W-:Y:S02]  /*0b30*/  IMAD.MOV.U32 R0, RZ, RZ, 0x1 ;  /* 0x00000001ff007424 */ /* 0x000fe400078e00ff */
[----:B------:R-:W-:Y:S02]  /*0b40*/  IMAD.MOV.U32 R4, RZ, RZ, R54 ;  /* 0x000000ffff047224 */ /* 0x000fe400078e0036 */
[----:B------:R-:W-:Y:S02]  /*0b50*/  IMAD.MOV.U32 R2, RZ, RZ, RZ ;  /* 0x000000ffff027224 */ /* 0x000fe400078e00ff */
[----:B------:R-:W-:-:S07]  /*0b60*/  IMAD.MOV.U32 R29, RZ, RZ, RZ ;  /* 0x000000ffff1d7224 */ /* 0x000fce00078e00ff */
.L_x_1002:
        /* <DEDUP_REMOVED lines=26> */
.L_x_965:
        /* <DEDUP_REMOVED lines=28> */
.L_x_966:
[----:B------:R-:W-:Y:S05]  /*0ed0*/  BSYNC B1 ;  /* 0x0000000000017941 */ /* 0x000fea0003800000 */
.L_x_964:
        /* <DEDUP_REMOVED lines=10> */
.L_x_968:
        /* <DEDUP_REMOVED lines=28> */
.L_x_969:
[----:B------:R-:W-:Y:S05]  /*1140*/  BSYNC B1 ;  /* 0x0000000000017941 */ /* 0x000fea0003800000 */
.L_x_967:
[--C-:B-----5:R-:W-:Y:S01]  /*1150*/  HADD2.F32 R56, -RZ, R48.reuse.H0_H0 ;  /* 0x20000030ff387230 */ /* 0x120fe20000004100 */
[----:B------:R-:W-:Y:S01]  /*1160*/  ISETP.GE.AND P0, PT, R24, UR8, PT ;  /* 0x0000000818007c0c */ /* 0x000fe2000bf06270 */
[----:B------:R-:W-:Y:S02]  /*1170*/  HADD2.F32 R48, -RZ, R48.H1_H1 ;  /* 0x30000030ff307230 */ /* 0x000fe40000004100 */
[--C-:B------:R-:W-:Y:S02]  /*1180*/  HADD2.F32 R58, -RZ, R44.reuse.H0_H0 ;  /* 0x2000002cff3a7230 */ /* 0x100fe40000004100 */
[-C--:B------:R-:W-:Y:S01]  /*1190*/  FMUL R3, R56, R55.reuse ;  /* 0x0000003738037220 */ /* 0x080fe20000400000 */
[----:B------:R-:W-:Y:S02]  /*11a0*/  HADD2.F32 R61, -RZ, R44.H1_H1 ;  /* 0x3000002cff3d7230 */ /* 0x000fe40000004100 */
[----:B------:R-:W-:Y:S01]  /*11b0*/  FMUL R56, R48, R55 ;  /* 0x0000003730387220 */ /* 0x000fe20000400000 */
[----:B------:R-:W-:-:S02]  /*11c0*/  HADD2.F32 R60, -RZ, R49.H0_H0 ;  /* 0x20000031ff3c7230 */ /* 0x000fc40000004100 */
[-C--:B------:R-:W-:Y:S01]  /*11d0*/  FFMA R28, R3, R58.reuse, R28 ;  /* 0x0000003a031c7223 */ /* 0x080fe2000000001c */
[----:B------:R-:W-:Y:S01]  /*11e0*/  FMUL R58, R23, R58 ;  /* 0x0000003a173a7220 */ /* 0x000fe20000400000 */
[----:B------:R-:W-:Y:S02]  /*11f0*/  HADD2.F32 R64, -RZ, R49.H1_H1 ;  /* 0x30000031ff407230 */ /* 0x000fe40000004100 */
[----:B------:R-:W-:Y:S01]  /*1200*/  FFMA R29, R56, R61, R29 ;  /* 0x0000003d381d7223 */ /* 0x000fe2000000001d */
[--C-:B------:R-:W-:Y:S02]  /*1210*/  HADD2.F32 R62, -RZ, R45.reuse.H0_H0 ;  /* 0x2000002dff3e7230 */ /* 0x100fe40000004100 */
[----:B------:R-:W-:Y:S01]  /*1220*/  FMUL R59, R60, R55 ;  /* 0x000000373c3b7220 */ /* 0x000fe20000400000 */
[----:B------:R-:W-:Y:S02]  /*1230*/  HADD2.F32 R63, -RZ, R45.H1_H1 ;  /* 0x3000002dff3f7230 */ /* 0x000fe40000004100 */
[----:B------:R-:W-:Y:S01]  /*1240*/  FMUL R61, R22, R61 ;  /* 0x0000003d163d7220 */ /* 0x000fe20000400000 */
[----:B------:R-:W-:Y:S01]  /*1250*/  FADD R44, RZ, R58 ;  /* 0x0000003aff2c7221 */ /* 0x000fe20000000000 */
[----:B------:R-:W-:Y:S01]  /*1260*/  FFMA R45, R3, R58, RZ ;  /* 0x0000003a032d7223 */ /* 0x000fe200000000ff */
[----:B------:R-:W-:-:S02]  /*1270*/  HADD2.F32 R70, -RZ, R51.H0_H0 ;  /* 0x20000033ff467230 */ /* 0x000fc40000004100 */
[----:B------:R-:W-:Y:S01]  /*1280*/  FMUL R60, R64, R55 ;  /* 0x00000037403c7220 */ /* 0x000fe20000400000 */
[----:B------:R-:W-:Y:S02]  /*1290*/  HADD2.F32 R94, -RZ, R51.H1_H1 ;  /* 0x30000033ff5e7230 */ /* 0x000fe40000004100 */
[-C--:B------:R-:W-:Y:S01]  /*12a0*/  FFMA R30, R59, R62.reuse, R30 ;  /* 0x0000003e3b1e7223 */ /* 0x080fe2000000001e */
[--C-:B------:R-:W-:Y:S02]  /*12b0*/  HADD2.F32 R49, -RZ, R47.reuse.H0_H0 ;  /* 0x2000002fff317230 */ /* 0x100fe40000004100 */
[----:B------:R-:W-:Y:S01]  /*12c0*/  FMUL R62, R21, R62 ;  /* 0x0000003e153e7220 */ /* 0x000fe20000400000 */
[----:B------:R-:W-:Y:S02]  /*12d0*/  HADD2.F32 R51, -RZ, R47.H1_H1 ;  /* 0x3000002fff337230 */ /* 0x000fe40000004100 */
[----:B------:R-:W-:Y:S01]  /*12e0*/  FADD R47, R44, R61 ;  /* 0x0000003d2c2f7221 */ /* 0x000fe20000000000 */
[----:B------:R-:W-:Y:S01]  /*12f0*/  FFMA R44, R56, R61, R45 ;  /* 0x0000003d382c7223 */ /* 0x000fe2000000002d */
[----:B------:R-:W-:-:S02]  /*1300*/  HADD2.F32 R66, -RZ, R50.H0_H0 ;  /* 0x20000032ff427230 */ /* 0x000fc40000004100 */
[-C--:B------:R-:W-:Y:S01]  /*1310*/  FFMA R31, R60, R63.reuse, R31 ;  /* 0x0000003f3c1f7223 */ /* 0x080fe2000000001f */
[----:B------:R-:W-:Y:S02]  /*1320*/  HADD2.F32 R68, -RZ, R50.H1_H1 ;  /* 0x30000032ff447230 */ /* 0x000fe40000004100 */
[----:B------:R-:W-:Y:S01]  /*1330*/  FMUL R63, R20, R63 ;  /* 0x0000003f143f7220 */ /* 0x000fe20000400000 */
[--C-:B------:R-:W-:Y:S02]  /*1340*/  HADD2.F32 R50, -RZ, R46.reuse.H0_H0 ;  /* 0x2000002eff327230 */ /* 0x100fe40000004100 */
[----:B------:R-:W-:Y:S01]  /*1350*/  FFMA R45, R59, R62, R44 ;  /* 0x0000003e3b2d7223 */ /* 0x000fe2000000002c */
[----:B------:R-:W-:Y:S02]  /*1360*/  HADD2.F32 R67, -RZ, R46.H1_H1 ;  /* 0x3000002eff437230 */ /* 0x000fe40000004100 */
[----:B------:R-:W-:Y:S01]  /*1370*/  FADD R46, R47, R62 ;  /* 0x0000003e2f2e7221 */ /* 0x000fe20000000000 */
        /* <DEDUP_REMOVED lines=33> */
.L_x_971:
        /* <DEDUP_REMOVED lines=28> */
.L_x_972:
[----:B------:R-:W-:Y:S05]  /*1750*/  BSYNC B1 ;  /* 0x0000000000017941 */ /* 0x000fea0003800000 */
.L_x_970:
        /* <DEDUP_REMOVED lines=9> */
.L_x_974:
        /* <DEDUP_REMOVED lines=28> */
.L_x_975:
[----:B------:R-:W-:Y:S05]  /*19b0*/  BSYNC B1 ;  /* 0x0000000000017941 */ /* 0x000fea0003800000 */
.L_x_973:
[--C-:B-----5:R-:W-:Y:S02]  /*19c0*/  HADD2.F32 R72, -RZ, R44.reuse.H0_H0 ;  /* 0x2000002cff487230 */ /* 0x120fe40000004100 */
[----:B------:R-:W-:Y:S02]  /*19d0*/  HADD2.F32 R74, -RZ, R44.H1_H1 ;  /* 0x3000002cff4a7230 */ /* 0x000fe40000004100 */
[--C-:B------:R-:W-:Y:S02]  /*19e0*/  HADD2.F32 R76, -RZ, R48.reuse.H0_H0 ;  /* 0x20000030ff4c7230 */ /* 0x100fe40000004100 */
[-C--:B------:R-:W-:Y:S01]  /*19f0*/  FMUL R57, R72, R55.reuse ;  /* 0x0000003748397220 */ /* 0x080fe20000400000 */
[----:B------:R-:W-:Y:S02]  /*1a00*/  HADD2.F32 R44, -RZ, R45.H0_H0 ;  /* 0x2000002dff2c7230 */ /* 0x000fe40000004100 */
[----:B------:R-:W-:Y:S01]  /*1a10*/  FMUL R74, R74, R55 ;  /* 0x000000374a4a7220 */ /* 0x000fe20000400000 */
[----:B------:R-:W-:-:S02]  /*1a20*/  HADD2.F32 R77, -RZ, R48.H1_H1 ;  /* 0x30000030ff4d7230 */ /* 0x000fc40000004100 */
[-C--:B------:R-:W-:Y:S01]  /*1a30*/  FFMA R36, R57, R76.reuse, R36 ;  /* 0x0000004c39247223 */ /* 0x080fe20000000024 */
[----:B------:R-:W-:Y:S01]  /*1a40*/  FMUL R76, R15, R76 ;  /* 0x0000004c0f4c7220 */ /* 0x000fe20000400000 */
[----:B------:R-:W-:Y:S02]  /*1a50*/  HADD2.F32 R80, -RZ, R49.H0_H0 ;  /* 0x20000031ff507230 */ /* 0x000fe40000004100 */
[----:B------:R-:W-:Y:S01]  /*1a60*/  FMUL R75, R44, R55 ;  /* 0x000000372c4b7220 */ /* 0x000fe20000400000 */
[-C--:B------:R-:W-:Y:S01]  /*1a70*/  FFMA R37, R74, R77.reuse, R37 ;  /* 0x0000004d4a257223 */ /* 0x080fe20000000025 */
[----:B------:R-:W-:Y:S02]  /*1a80*/  HADD2.F32 R78, -RZ, R45.H1_H1 ;  /* 0x3000002dff4e7230 */ /* 0x000fe40000004100 */
[----:B------:R-:W-:Y:S01]  /*1a90*/  FMUL R77, R14, R77 ;  /* 0x0000004d0e4d7220 */ /* 0x000fe20000400000 */
[----:B------:R-:W-:Y:S01]  /*1aa0*/  FADD R44, R93, R76 ;  /* 0x0000004c5d2c7221 */ /* 0x000fe20000000000 */
[----:B------:R-:W-:Y:S01]  /*1ab0*/  FFMA R45, R57, R76, R94 ;  /* 0x0000004c392d7223 */ /* 0x000fe2000000005e */
[----:B------:R-:W-:-:S02]  /*1ac0*/  HADD2.F32 R82, -RZ, R46.H0_H0 ;  /* 0x2000002eff527230 */ /* 0x000fc40000004100 */
[-C--:B------:R-:W-:Y:S01]  /*1ad0*/  FFMA R38, R75, R80.reuse, R38 ;  /* 0x000000504b267223 */ /* 0x080fe20000000026 */
[----:B------:R-:W-:Y:S02]  /*1ae0*/  HADD2.F32 R46, -RZ, R46.H1_H1 ;  /* 0x3000002eff2e7230 */ /* 0x000fe40000004100 */
[----:B------:R-:W-:Y:S01]  /*1af0*/  FMUL R80, R13, R80 ;  /* 0x000000500d507220 */ /* 0x000fe20000400000 */
[--C-:B------:R-:W-:Y:S02]  /*1b00*/  HADD2.F32 R86, -RZ, R47.reuse.H0_H0 ;  /* 0x2000002fff567230 */ /* 0x100fe40000004100 */
[----:B------:R-:W-:Y:S01]  /*1b10*/  FMUL R81, R82, R55 ;  /* 0x0000003752517220 */ /* 0x000fe20000400000 */
[----:B------:R-:W-:Y:S02]  /*1b20*/  HADD2.F32 R88, -RZ, R47.H1_H1 ;  /* 0x3000002fff587230 */ /* 0x000fe40000004100 */
[----:B------:R-:W-:Y:S01]  /*1b30*/  FADD R47, R44, R77 ;  /* 0x0000004d2c2f7221 */ /* 0x000fe20000000000 */
[----:B------:R-:W-:-:S02]  /*1b40*/  HADD2.F32 R49, -RZ, R49.H1_H1 ;  /* 0x30000031ff317230 */ /* 0x000fc40000004100 */
[----:B------:R-:W-:Y:S01]  /*1b50*/  FFMA R44, R74, R77, R45 ;  /* 0x0000004d4a2c7223 */ /* 0x000fe2000000002d */
[--C-:B------:R-:W-:Y:S02]  /*1b60*/  HADD2.F32 R84, -RZ, R50.reuse.H0_H0 ;  /* 0x20000032ff547230 */ /* 0x100fe40000004100 */
[-C--:B------:R-:W-:Y:S01]  /*1b70*/  FMUL R82, R46, R55.reuse ;  /* 0x000000372e527220 */ /* 0x080fe20000400000 */
[----:B------:R-:W-:Y:S01]  /*1b80*/  FMUL R78, R78, R55 ;  /* 0x000000374e4e7220 */ /* 0x000fe20000400000 */
[----:B------:R-:W-:Y:S01]  /*1b90*/  FMUL R79, R12, R49 ;  /* 0x000000310c4f7220 */ /* 0x000fe20000400000 */
[----:B------:R-:W-:Y:S01]  /*1ba0*/  FADD R46, R47, R80 ;  /* 0x000000502f2e7221 */ /* 0x000fe20000000000 */
[----:B------:R-:W-:Y:S01]  /*1bb0*/  FFMA R45, R75, R80, R44 ;  /* 0x000000504b2d7223 */ /* 0x000fe2000000002c */
[----:B------:R-:W-:Y:S02]  /*1bc0*/  HADD2.F32 R83, -RZ, R50.H1_H1 ;  /* 0x30000032ff537230 */ /* 0x000fe40000004100 */
[-C--:B------:R-:W-:Y:S01]  /*1bd0*/  FFMA R40, R81, R84.reuse, R40 ;  /* 0x0000005451287223 */ /* 0x080fe20000000028 */
[----:B------:R-:W-:Y:S01]  /*1be0*/  FMUL R84, R11, R84 ;  /* 0x000000540b547220 */ /* 0x000fe20000400000 */
[----:B------:R-:W-:Y:S01]  /*1bf0*/  FADD R47, R46, R79 ;  /* 0x0000004f2e2f7221 */ /* 0x000fe20000000000 */
[----:B------:R-:W-:Y:S01]  /*1c00*/  FFMA R44, R78, R79, R45 ;  /* 0x0000004f4e2c7223 */ /* 0x000fe2000000002d */
[----:B------:R-:W-:-:S02]  /*1c10*/  HADD2.F32 R73, -RZ, R51.H0_H0 ;  /* 0x20000033ff497230 */ /* 0x000fc40000004100 */
[-C--:B------:R-:W-:Y:S01]  /*1c20*/  FFMA R41, R82, R83.reuse, R41 ;  /* 0x0000005352297223 */ /* 0x080fe20000000029 */
[----:B------:R-:W-:Y:S01]  /*1c30*/  FMUL R83, R10, R83 ;  /* 0x000000530a537220 */ /* 0x000fe20000400000 */
[----:B------:R-:W-:Y:S01]  /*1c40*/  FADD R46, R47, R84 ;  /* 0x000000542f2e7221 */ /* 0x000fe20000000000 */
[----:B------:R-:W-:Y:S01]  /*1c50*/  FFMA R45, R81, R84, R44 ;  /* 0x00000054512d7223 */ /* 0x000fe2000000002c */
[----:B------:R-:W-:Y:S02]  /*1c60*/  HADD2.F32 R51, -RZ, R51.H1_H1 ;  /* 0x30000033ff337230 */ /* 0x000fe40000004100 */
[----:B------:R-:W-:Y:S01]  /*1c70*/  FMUL R85, R86, R55 ;  /* 0x0000003756557220 */ /* 0x000fe20000400000 */
[----:B------:R-:W-:Y:S01]  /*1c80*/  FMUL R86, R9, R73 ;  /* 0x0000004909567220 */ /* 0x000fe20000400000 */
[----:B------:R-:W-:Y:S01]  /*1c90*/  FADD R47, R46, R83 ;  /* 0x000000532e2f7221 */ /* 0x000fe20000000000 */
[----:B------:R-:W-:Y:S01]  /*1ca0*/  FFMA R44, R82, R83, R45 ;  /* 0x00000053522c7223 */ /* 0x000fe2000000002d */
[----:B------:R-:W-:Y:S01]  /*1cb0*/  FMUL R88, R88, R55 ;  /* 0x0000003758587220 */ /* 0x000fe20000400000 */
[----:B------:R-:W-:Y:S01]  /*1cc0*/  FMUL R87, R8, R51 ;  /* 0x0000003308577220 */ /* 0x000fe20000400000 */
[----:B------:R-:W-:Y:S01]  /*1cd0*/  FADD R46, R47, R86 ;  /* 0x000000562f2e7221 */ /* 0x000fe20000000000 */
[C---:B------:R-:W-:Y:S01]  /*1ce0*/  FFMA R44, R85.reuse, R86, R44 ;  /* 0x00000056552c7223 */ /* 0x040fe2000000002c */
[----:B------:R-:W-:Y:S01]  /*1cf0*/  FFMA R39, R78, R49, R39 ;  /* 0x000000314e277223 */ /* 0x000fe20000000027 */
[----:B------:R-:W-:Y:S01]  /*1d00*/  FFMA R42, R85, R73, R42 ;  /* 0x00000049552a7223 */ /* 0x000fe2000000002a */
[----:B------:R-:W-:Y:S01]  /*1d10*/  FFMA R43, R88, R51, R43 ;  /* 0x00000033582b7223 */ /* 0x000fe2000000002b */
[----:B------:R-:W-:Y:S01]  /*1d20*/  FADD R93, R46, R87 ;  /* 0x000000572e5d7221 */ /* 0x000fe20000000000 */
[----:B------:R-:W-:-:S07]  /*1d30*/  FFMA R94, R88, R87, R44 ;  /* 0x00000057585e7223 */ /* 0x000fce000000002c */
.L_x_963:
[----:B------:R-:W-:Y:S05]  /*1d40*/  BSYNC B0 ;  /* 0x0000000000007941 */ /* 0x000fea0003800000 */
.L_x_962:
        /* <DEDUP_REMOVED lines=65> */
.L_x_978:
[----:B------:R-:W-:Y:S05]  /*2160*/  BSYNC B0 ;  /* 0x0000000000007941 */ /* 0x000fea0003800000 */
.L_x_977:
        /* <DEDUP_REMOVED lines=25> */
.L_x_980:
[----:B------:R-:W2:Y:S04]  /*2300*/  LDG.E.STRONG.GPU R46, desc[UR6][R44.64] ;  /* 0x000000062c2e7981 */ /* 0x000ea8000c1ef900 */
[----:B--2---:R-:W-:Y:S01]  /*2310*/  CCTL.IVALL ;  /* 0x00000000ff00798f */ /* 0x004fe20002000000 */
[----:B------:R-:W-:Y:S05]  /*2320*/  YIELD ;  /* 0x0000000000007946 */ /* 0x000fea0003800000 */
[----:B------:R-:W-:-:S13]  /*2330*/  ISETP.NE.AND P0, PT, R46, R49, PT ;  /* 0x000000312e00720c */ /* 0x000fda0003f05270 */
[----:B------:R-:W-:Y:S05]  /*2340*/  @P0 BRA `(.L_x_980) ;  /* 0xfffffffc00ec0947 */ /* 0x000fea000383ffff */
.L_x_979:
        /* <DEDUP_REMOVED lines=15> */
.L_x_985:
        /* <DEDUP_REMOVED lines=30> */
.L_x_984:
[----:B------:R-:W-:Y:S05]  /*2620*/  BSYNC B1 ;  /* 0x0000000000017941 */ /* 0x000fea0003800000 */
.L_x_983:
        /* <DEDUP_REMOVED lines=20> */
.L_x_987:
[----:B------:R-:W-:Y:S05]  /*2770*/  BSYNC B1 ;  /* 0x0000000000017941 */ /* 0x000fea0003800000 */
.L_x_986:
        /* <DEDUP_REMOVED lines=9> */
.L_x_982:
[----:B------:R-:W-:Y:S05]  /*2810*/  BSYNC B0 ;  /* 0x0000000000007941 */ /* 0x000fea0003800000 */
.L_x_981:
        /* <DEDUP_REMOVED lines=13> */
.L_x_976:
        /* <DEDUP_REMOVED lines=31> */
.L_x_988:
        /* <DEDUP_REMOVED lines=18> */
.L_x_993:
[----:B------:R-:W-:Y:S05]  /*2c00*/  BSYNC B2 ;  /* 0x0000000000027941 */ /* 0x000fea0003800000 */
.L_x_992:
        /* <DEDUP_REMOVED lines=28> */
.L_x_994:
[----:B------:R-:W-:Y:S05]  /*2dd0*/  BSYNC B1 ;  /* 0x0000000000017941 */ /* 0x000fea0003800000 */
.L_x_991:
[--C-:B-----5:R-:W-:Y:S02]  /*2de0*/  HADD2.F32 R51, -RZ, R45.reuse.H0_H0 ;  /* 0x2000002dff337230 */ /* 0x120fe40000004100 */
[-C--:B------:R-:W-:Y:S01]  /*2df0*/  FFMA R50, R65, -R89.reuse, R66 ;  /* 0x8000005941327223 */ /* 0x080fe20000000042 */
[----:B------:R-:W-:Y:S02]  /*2e00*/  HADD2.F32 R73, -RZ, R45.H1_H1 ;  /* 0x3000002dff497230 */ /* 0x000fe40000004100 */
[----:B------:R-:W-:Y:S01]  /*2e10*/  FFMA R72, R64, -R89, R67 ;  /* 0x8000005940487223 */ /* 0x000fe20000000043 */
[--C-:B------:R-:W-:Y:S01]  /*2e20*/  HADD2.F32 R97, -RZ, R47.reuse.H0_H0 ;  /* 0x2000002fff617230 */ /* 0x100fe20000004100 */
[----:B------:R-:W-:Y:S01]  /*2e30*/  BSSY B1, `(.L_x_995) ;  /* 0x000004b000017945 */ /* 0x000fe20003800000 */
[----:B------:R-:W-:-:S03]  /*2e40*/  HADD2.F32 R101, -RZ, R47.H1_H1 ;  /* 0x3000002fff657230 */ /* 0x000fc60000004100 */
[----:B------:R-:W-:Y:S01]  /*2e50*/  BSSY B2, `(.L_x_996) ;  /* 0x0000028000027945 */ /* 0x000fe20003800000 */
[--C-:B------:R-:W-:Y:S02]  /*2e60*/  HADD2.F32 R91, -RZ, R46.reuse.H0_H0 ;  /* 0x2000002eff5b7230 */ /* 0x100fe40000004100 */
[----:B------:R-:W-:Y:S02]  /*2e70*/  HADD2.F32 R95, -RZ, R46.H1_H1 ;  /* 0x3000002eff5f7230 */ /* 0x000fe40000004100 */
[----:B------:R-:W-:Y:S01]  /*2e80*/  FFMA R46, R60, -R89, R63 ;  /* 0x800000593c2e7223 */ /* 0x000fe2000000003f */
[--C-:B------:R-:W-:Y:S02]  /*2e90*/  HADD2.F32 R45, -RZ, R44.reuse.H0_H0 ;  /* 0x2000002cff2d7230 */ /* 0x100fe40000004100 */
[----:B------:R-:W-:Y:S01]  /*2ea0*/  FFMA R98, R50, R55, R91 ;  /* 0x0000003732627223 */ /* 0x000fe2000000005b */
[----:B------:R-:W-:Y:S02]  /*2eb0*/  HADD2.F32 R47, -RZ, R44.H1_H1 ;  /* 0x3000002cff2f7230 */ /* 0x000fe40000004100 */
[----:B------:R-:W-:Y:S01]  /*2ec0*/  FFMA R44, R59, -R89, R62 ;  /* 0x800000593b2c7223 */ /* 0x000fe2000000003e */
[-C--:B------:R-:W-:Y:S01]  /*2ed0*/  FFMA R100, R46, R55.reuse, R73 ;  /* 0x000000372e647223 */ /* 0x080fe20000000049 */
[----:B------:R-:W-:Y:S01]  /*2ee0*/  FFMA R103, R72, R55, R95 ;  /* 0x0000003748677223 */ /* 0x000fe2000000005f */
[----:B------:R-:W-:Y:S01]  /*2ef0*/  FFMA R50, R69, -R89, R68 ;  /* 0x8000005945327223 */ /* 0x000fe20000000044 */
[----:B------:R-:W-:Y:S01]  /*2f00*/  FFMA R104, R44, R55, R51 ;  /* 0x000000372c687223 */ /* 0x000fe20000000033 */
[-C--:B------:R-:W-:Y:S01]  /*2f10*/  FFMA R72, R70, -R89.reuse, R71 ;  /* 0x8000005946487223 */ /* 0x080fe20000000047 */
[-C--:B------:R-:W-:Y:S01]  /*2f20*/  FFMA R44, R3, -R89.reuse, R58 ;  /* 0x80000059032c7223 */ /* 0x080fe2000000003a */
[----:B------:R-:W-:Y:S01]  /*2f30*/  FFMA R46, R56, -R89, R61 ;  /* 0x80000059382e7223 */ /* 0x000fe2000000003d */
[-C--:B------:R-:W-:Y:S01]  /*2f40*/  FFMA R102, R50, R55.reuse, R97 ;  /* 0x0000003732667223 */ /* 0x080fe20000000061 */
[-C--:B------:R-:W-:Y:S01]  /*2f50*/  FFMA R101, R72, R55.reuse, R101 ;  /* 0x0000003748657223 */ /* 0x080fe20000000065 */
[-C--:B------:R-:W-:Y:S01]  /*2f60*/  FFMA R44, R44, R55.reuse, R45 ;  /* 0x000000372c2c7223 */ /* 0x080fe2000000002d */
[----:B------:R-:W-:Y:S01]  /*2f70*/  FFMA R46, R46, R55, R47 ;  /* 0x000000372e2e7223 */ /* 0x000fe2000000002f */
[----:B------:R-:W-:-:S02]  /*2f80*/  F2FP.F16.F32.PACK_AB R104, RZ, R104 ;  /* 0x00000068ff68723e */ /* 0x000fc400000000ff */
[----:B------:R-:W-:Y:S02]  /*2f90*/  F2FP.F16.F32.PACK_AB R100, RZ, R100 ;  /* 0x00000064ff64723e */ /* 0x000fe400000000ff */
[----:B------:R-:W-:Y:S02]  /*2fa0*/  F2FP.F16.F32.PACK_AB R98, RZ, R98 ;  /* 0x00000062ff62723e */ /* 0x000fe400000000ff */
[----:B------:R-:W-:Y:S02]  /*2fb0*/  F2FP.F16.F32.PACK_AB R103, RZ, R103 ;  /* 0x00000067ff67723e */ /* 0x000fe400000000ff */
[----:B------:R-:W-:Y:S02]  /*2fc0*/  F2FP.F16.F32.PACK_AB R102, RZ, R102 ;  /* 0x00000066ff66723e */ /* 0x000fe400000000ff */
[----:B------:R-:W-:Y:S02]  /*2fd0*/  F2FP.F16.F32.PACK_AB R101, RZ, R101 ;  /* 0x00000065ff65723e */ /* 0x000fe400000000ff */
[----:B------:R-:W-:-:S02]  /*2fe0*/  F2FP.F16.F32.PACK_AB R72, RZ, R44 ;  /* 0x0000002cff48723e */ /* 0x000fc400000000ff */
[----:B------:R-:W-:Y:S01]  /*2ff0*/  F2FP.F16.F32.PACK_AB R105, RZ, R46 ;  /* 0x0000002eff69723e */ /* 0x000fe200000000ff */
        /* <DEDUP_REMOVED lines=13> */
.L_x_997:
[----:B------:R-:W-:Y:S05]  /*30d0*/  BSYNC B2 ;  /* 0x0000000000027941 */ /* 0x000fea0003800000 */
.L_x_996:
        /* <DEDUP_REMOVED lines=32> */
.L_x_998:
[----:B------:R-:W-:Y:S05]  /*32e0*/  BSYNC B1 ;  /* 0x0000000000017941 */ /* 0x000fea0003800000 */
.L_x_995:
        /* <DEDUP_REMOVED lines=14> */
.L_x_1000:
        /* <DEDUP_REMOVED lines=28> */
.L_x_1001:
[----:B------:R-:W-:Y:S05]  /*3590*/  BSYNC B1 ;  /* 0x0000000000017941 */ /* 0x000fea0003800000 */
.L_x_999:
[--C-:B-----5:R-:W-:Y:S02]  /*35a0*/  HADD2.F32 R91, -RZ, R46.reuse.H0_H0 ;  /* 0x2000002eff5b7230 */ /* 0x120fe40000004100 */
[-C--:B------:R-:W-:Y:S01]  /*35b0*/  FFMA R48, R81, -R89.reuse, R84 ;  /* 0x8000005951307223 */ /* 0x080fe20000000054 */
[--C-:B------:R-:W-:Y:S01]  /*35c0*/  HADD2.F32 R73, -RZ, R45.reuse.H1_H1 ;  /* 0x3000002dff497230 */ /* 0x100fe20000004100 */
[----:B------:R-:W-:Y:S01]  /*35d0*/  ULDC.64 UR4, c[0x0][0x278] ;  /* 0x00009e0000047ab9 */ /* 0x000fe20000000a00 */
[----:B------:R-:W-:Y:S02]  /*35e0*/  HADD2.F32 R93, -RZ, R46.H1_H1 ;  /* 0x3000002eff5d7230 */ /* 0x000fe40000004100 */
[----:B------:R-:W-:Y:S01]  /*35f0*/  FFMA R46, R78, -R89, R79 ;  /* 0x800000594e2e7223 */ /* 0x000fe2000000004f */
[----:B------:R-:W-:Y:S01]  /*3600*/  FFMA R91, R48, R55, R91 ;  /* 0x00000037305b7223 */ /* 0x000fe2000000005b */
[----:B------:R-:W-:Y:S01]  /*3610*/  LEA R48, P2, R97, UR4, 0x1 ;  /* 0x0000000461307c11 */ /* 0x000fe2000f8408ff */
[----:B------:R-:W-:-:S02]  /*3620*/  HADD2.F32 R51, -RZ, R45.H0_H0 ;  /* 0x2000002dff337230 */ /* 0x000fc40000004100 */
[----:B------:R-:W-:Y:S01]  /*3630*/  FFMA R73, R46, R55, R73 ;  /* 0x000000372e497223 */ /* 0x000fe20000000049 */
[--C-:B------:R-:W-:Y:S02]  /*3640*/  HADD2.F32 R45, -RZ, R44.reuse.H0_H0 ;  /* 0x2000002cff2d7230 */ /* 0x100fe40000004100 */
[-C--:B------:R-:W-:Y:S01]  /*3650*/  FFMA R46, R82, -R89.reuse, R83 ;  /* 0x80000059522e7223 */ /* 0x080fe20000000053 */
[----:B------:R-:W-:Y:S02]  /*3660*/  HADD2.F32 R49, -RZ, R44.H1_H1 ;  /* 0x3000002cff317230 */ /* 0x000fe40000004100 */
[----:B------:R-:W-:Y:S01]  /*3670*/  FFMA R44, R75, -R89, R80 ;  /* 0x800000594b2c7223 */ /* 0x000fe20000000050 */
[----:B------:R-:W-:Y:S01]  /*3680*/  LOP3.LUT P0, RZ, R48, 0xf, RZ, 0xc0, !PT ;  /* 0x0000000f30ff7812 */ /* 0x000fe2000780c0ff */
[--C-:B------:R-:W-:Y:S02]  /*3690*/  HADD2.F32 R95, -RZ, R47.reuse.H0_H0 ;  /* 0x2000002fff5f7230 */ /* 0x100fe40000004100 */
[----:B------:R-:W-:Y:S01]  /*36a0*/  FFMA R93, R46, R55, R93 ;  /* 0x000000372e5d7223 */ /* 0x000fe2000000005d */
[----:B------:R-:W-:-:S02]  /*36b0*/  HADD2.F32 R47, -RZ, R47.H1_H1 ;  /* 0x3000002fff2f7230 */ /* 0x000fc40000004100 */
[----:B------:R-:W-:Y:S01]  /*36c0*/  FFMA R51, R44, R55, R51 ;  /* 0x000000372c337223 */ /* 0x000fe20000000033 */
[-C--:B------:R-:W-:Y:S01]  /*36d0*/  FFMA R50, R85, -R89.reuse, R86 ;  /* 0x8000005955327223 */ /* 0x080fe20000000056 */
[-C--:B------:R-:W-:Y:S01]  /*36e0*/  FFMA R44, R57, -R89.reuse, R76 ;  /* 0x80000059392c7223 */ /* 0x080fe2000000004c */
[-C--:B------:R-:W-:Y:S01]  /*36f0*/  FFMA R46, R74, -R89.reuse, R77 ;  /* 0x800000594a2e7223 */ /* 0x080fe2000000004d */
[----:B------:R-:W-:Y:S01]  /*3700*/  FFMA R72, R88, -R89, R87 ;  /* 0x8000005958487223 */ /* 0x000fe20000000057 */
[----:B------:R-:W-:Y:S01]  /*3710*/  ISETP.LT.U32.OR P0, PT, R6, 0x8, P0 ;  /* 0x000000080600780c */ /* 0x000fe20000701470 */
[-C--:B------:R-:W-:Y:S01]  /*3720*/  FFMA R50, R50, R55.reuse, R95 ;  /* 0x0000003732327223 */ /* 0x080fe2000000005f */
[-C--:B------:R-:W-:Y:S01]  /*3730*/  FFMA R44, R44, R55.reuse, R45 ;  /* 0x000000372c2c7223 */ /* 0x080fe2000000002d */
[-C--:B------:R-:W-:Y:S01]  /*3740*/  FFMA R46, R46, R55.reuse, R49 ;  /* 0x000000372e2e7223 */ /* 0x080fe20000000031 */
[----:B------:R-:W-:Y:S01]  /*3750*/  FFMA R47, R72, R55, R47 ;  /* 0x00000037482f7223 */ /* 0x000fe2000000002f */
[----:B------:R-:W-:-:S02]  /*3760*/  F2FP.F16.F32.PACK_AB R45, RZ, R51 ;  /* 0x00000033ff2d723e */ /* 0x000fc400000000ff */
[----:B------:R-:W-:Y:S02]  /*3770*/  F2FP.F16.F32.PACK_AB R51, RZ, R50 ;  /* 0x00000032ff33723e */ /* 0x000fe400000000ff */
[----:B------:R-:W-:Y:S02]  /*3780*/  SHF.L.U64.HI R90, R97, 0x1, R90 ;  /* 0x00000001615a7819 */ /* 0x000fe4000001025a */
[----:B------:R-:W-:Y:S02]  /*3790*/  F2FP.F16.F32.PACK_AB R73, RZ, R73 ;  /* 0x00000049ff49723e */ /* 0x000fe400000000ff */
[----:B------:R-:W-:Y:S02]  /*37a0*/  F2FP.F16.F32.PACK_AB R91, RZ, R91 ;  /* 0x0000005bff5b723e */ /* 0x000fe400000000ff */
[----:B------:R-:W-:Y:S02]  /*37b0*/  F2FP.F16.F32.PACK_AB R55, RZ, R47 ;  /* 0x0000002fff37723e */ /* 0x000fe400000000ff */
[----:B------:R-:W-:-:S02]  /*37c0*/  F2FP.F16.F32.PACK_AB R93, RZ, R93 ;  /* 0x0000005dff5d723e */ /* 0x000fc400000000ff */
[----:B------:R-:W-:Y:S02]  /*37d0*/  F2FP.F16.F32.PACK_AB R44, RZ, R44 ;  /* 0x0000002cff2c723e */ /* 0x000fe400000000ff */
[----:B------:R-:W-:Y:S02]  /*37e0*/  F2FP.F16.F32.PACK_AB R50, RZ, R46 ;  /* 0x0000002eff32723e */ /* 0x000fe400000000ff */
        /* <DEDUP_REMOVED lines=22> */
.L_x_990:
[----:B------:R-:W-:Y:S05]  /*3950*/  BSYNC B0 ;  /* 0x0000000000007941 */ /* 0x000fea0003800000 */
.L_x_989:
[----:B------:R-:W-:Y:S05]  /*3960*/  WARPSYNC.ALL ;  /* 0x0000000000007948 */ /* 0x000fea0003800000 */
[----:B012-4-:R-:W0:Y:S01]  /*3970*/  LDC R45, c[0x0][0x210] ;  /* 0x00008400ff2d7b82 */ /* 0x017e220000000800 */
[----:B------:R-:W-:-:S04]  /*3980*/  LOP3.LUT P1, RZ, R0, 0xff, RZ, 0xc0, !PT ;  /* 0x000000ff00ff7812 */ /* 0x000fc8000782c0ff */
[----:B------:R-:W-:Y:S01]  /*3990*/  SEL R0, RZ, 0x1, P1 ;  /* 0x00000001ff007807 */ /* 0x000fe20000800000 */
[----:B0-----:R-:W-:-:S05]  /*39a0*/  IMAD.IADD R4, R4, 0x1, R45 ;  /* 0x0000000104047824 */ /* 0x001fca00078e022d */
[----:B------:R-:W-:-:S13]  /*39b0*/  ISETP.GE.AND P0, PT, R4, UR9, PT ;  /* 0x0000000904007c0c */ /* 0x000fda000bf06270 */
[----:B------:R-:W-:Y:S05]  /*39c0*/  @!P0 BRA `(.L_x_1002) ;  /* 0xffffffd000688947 */ /* 0x000fea000383ffff */
.L_x_959:
        /* <DEDUP_REMOVED lines=17> */
.L_x_1005:
[----:B------:R-:W-:Y:S05]  /*3ae0*/  BSYNC B1 ;  /* 0x0000000000017941 */ /* 0x000fea0003800000 */
.L_x_1004:
        /* <DEDUP_REMOVED lines=15> */
.L_x_1006:
[----:B------:R-:W-:Y:S05]  /*3be0*/  BSYNC B0 ;  /* 0x0000000000007941 */ /* 0x000fea0003800000 */
.L_x_1003:
        /* <DEDUP_REMOVED lines=30> */
        .weak           $__internal_8_$__cuda_sm20_rcp_rn_f32_slowpath
        .type           $__internal_8_$__cuda_sm20_rcp_rn_f32_slowpath,@function
        .size           $__internal_8_$__cuda_sm20_rcp_rn_f32_slowpath,(.L_x_5635 - $__internal_8_$__cuda_sm20_rcp_rn_f32_slowpath)
$__internal_8_$__cuda_sm20_rcp_rn_f32_slowpath:
        /* <DEDUP_REMOVED lines=15> */
.L_x_1007:
        /* <DEDUP_REMOVED lines=33> */
.L_x_1009:
[----:B------:R2:W3:Y:S02]  /*40d0*/  MUFU.RCP R2, R0 ;  /* 0x0000000000027308 */ /* 0x0004e40000001000 */
.L_x_1008:
[----:B-1-3--:R-:W-:Y:S02]  /*40e0*/  IMAD.MOV.U32 R5, RZ, RZ, R2 ;  /* 0x000000ffff057224 */ /* 0x00afe400078e0002 */
[----:B------:R-:W-:Y:S02]  /*40f0*/  IMAD.MOV.U32 R2, RZ, RZ, R46 ;  /* 0x000000ffff027224 */ /* 0x000fe400078e002e */
[----:B------:R-:W-:-:S04]  /*4100*/  IMAD.MOV.U32 R3, RZ, RZ, 0x0 ;  /* 0x00000000ff037424 */ /* 0x000fc800078e00ff */
[----:B0-2---:R-:W-:Y:S05]  /*4110*/  RET.REL.NODEC R2 `(_ZN18transformer_engine13normalization26rmsnorm_bwd_general_kernelINS0_13Kernel_traitsI6__halfS3_S3_fjLj2048ELj1ELj1ELj4ELj16ENS0_18Kernel_traits_baseILj2048ES3_S3_S3_fjLj128EEEEELb1EEEvNS0_20BackwardKernelParamsE) ;  /* 0xffffffbc02b87950 */ /* 0x005fea0003c3ffff */
.L_x_1010:
        /* <DEDUP_REMOVED lines=14> */
.L_x_5635:


//--------------------- .text._ZN18transformer_engine13normalization26rmsnorm_bwd_general_kernelINS0_13Kernel_traitsIffffjLj2048ELj1ELj1ELj4ELj16ENS0_18Kernel_traits_baseILj2048EffffjLj128EEEEELb1EEEvNS0_20BackwardKernelParamsE --------------------------
	.section	.text._ZN18transformer_engine13normalization26rmsnorm_bwd_general_kernelINS0_13Kernel_traitsIffffjLj2048ELj1ELj1ELj4ELj16ENS0_18Kernel_traits_baseILj2048EffffjLj128EEEEELb1EEEvNS0_20BackwardKernelParamsE,"ax",@progbits
	.align	128
        .global         _ZN18transformer_engine13normalization26rmsnorm_bwd_general_kernelINS0_13Kernel_traitsIffffjLj2048ELj1ELj1ELj4ELj16ENS0_18Kernel_traits_baseILj2048EffffjLj128EEEEELb1EEEvNS0_20BackwardKernelParamsE
        .type           _ZN18transformer_engine13normalization26rmsnorm_bwd_general_kernelINS0_13Kernel_traitsIffffjLj2048ELj1ELj1ELj4ELj16ENS0_18Kernel_traits_baseILj2048EffffjLj128EEEEELb1EEEvNS0_20BackwardKernelParamsE,@function
        .size           _ZN18transformer_engine13normalization26rmsnorm_bwd_general_kernelINS0_13Kernel_traitsIffffjLj2048ELj1ELj1ELj4ELj16ENS0_18Kernel_traits_baseILj2048EffffjLj128EEEEELb1EEEvNS0_20BackwardKernelParamsE,(.L_x_5636 - _ZN18transformer_engine13normalization26rmsnorm_bwd_general_kernelINS0_13Kernel_traitsIffffjLj2048ELj1ELj1ELj4ELj16ENS0_18Kernel_traits_baseILj2048EffffjLj128EEEEELb1EEEvNS0_20BackwardKernelParamsE)
        .other          _ZN18transformer_engine13normalization26rmsnorm_bwd_general_kernelINS0_13Kernel_traitsIffffjLj2048ELj1ELj1ELj4ELj16ENS0_18Kernel_traits_baseILj2048EffffjLj128EEEEELb1EEEvNS0_20BackwardKernelParamsE,@"STO_CUDA_ENTRY STV_DEFAULT"
_ZN18transformer_engine13normalization26rmsnorm_bwd_general_kernelINS0_13Kernel_traitsIffffjLj2048ELj1ELj1ELj4ELj16ENS0_18Kernel_traits_baseILj2048EffffjLj128EEEEELb1EEEvNS0_20BackwardKernelParamsE:
.text._ZN18transformer_engine13normalization26rmsnorm_bwd_general_kernelINS0_13Kernel_traitsIffffjLj2048ELj1ELj1ELj4ELj16ENS0_18Kernel_traits_baseILj2048EffffjLj128EEEEELb1EEEvNS0_20BackwardKernelParamsE:
        /* <DEDUP_REMOVED lines=49> */
.L_x_1014:
        /* <DEDUP_REMOVED lines=9> */
.L_x_1015:
[----:B------:R-:W-:Y:S05]  /*03a0*/  BSYNC B1 ;  /* 0x0000000000017941 */ /* 0x000fea0003800000 */
.L_x_1013:
        /* <DEDUP_REMOVED lines=13> */
.L_x_1017:
        /* <DEDUP_REMOVED lines=9> */
.L_x_1018:
[----:B------:R-:W-:Y:S05]  /*0510*/  BSYNC B1 ;  /* 0x0000000000017941 */ /* 0x000fea0003800000 */
.L_x_1016:
        /* <DEDUP_REMOVED lines=13> */
.L_x_1020:
        /* <DEDUP_REMOVED lines=9> */
.L_x_1021:
[----:B------:R-:W-:Y:S05]  /*0680*/  BSYNC B1 ;  /* 0x0000000000017941 */ /* 0x000fea0003800000 */
.L_x_1019:
        /* <DEDUP_REMOVED lines=11> */
.L_x_1022:
        /* <DEDUP_REMOVED lines=9> */
.L_x_1012:
[----:B------:R-:W-:Y:S05]  /*07d0*/  BSYNC B0 ;  /* 0x0000000000007941 */ /* 0x000fea0003800000 */
.L_x_1011:
        /* <DEDUP_REMOVED lines=11> */
[----:B0123--:R-:W-:Y:S01]  /*0890*/  I2FP.F32.S32 R2, UR7 ;  /* 0x0000000700027c45 */ /* 0x00ffe20008201400 */
[----:B------:R-:W-:Y:S02]  /*08a0*/  ULDC.U8 UR4, c[0x0][0x250] ;  /* 0x0000940000047ab9 */ /* 0x000fe40000000000 */
[----:B------:R-:W-:Y:S02]  /*08b0*/  ISETP.NE.AND P0, PT, RZ, UR4, PT ;  /* 0x00000004ff007c0c */ /* 0x000fe4000bf05270 */
[----:B------:R-:W-:-:S05]  /*08c0*/  VIADD R0, R2, 0x1800000 ;  /* 0x0180000002007836 */ /* 0x000fca0000000000 */
[----:B------:R-:W-:Y:S02]  /*08d0*/  LOP3.LUT R3, R0, 0x7f800000, RZ, 0xc0, !PT ;  /* 0x7f80000000037812 */ /* 0x000fe400078ec0ff */
[----:B------:R-:W-:Y:S02]  /*08e0*/  FSEL R0, RZ, 1, !P0 ;  /* 0x3f800000ff007808 */ /* 0x000fe40004000000 */
[----:B------:R-:W-:-:S03]  /*08f0*/  ISETP.GT.U32.AND P0, PT, R3, 0x1ffffff, PT ;  /* 0x01ffffff0300780c */ /* 0x000fc60003f04070 */
[----:B-----5:R-:W-:Y:S01]  /*0900*/  FADD R23, R0, R18 ;  /* 0x0000001200177221 */ /* 0x020fe20000000000 */
[----:B------:R-:W-:Y:S02]  /*0910*/  IMAD R18, R96, 0x200, R27 ;  /* 0x0000020060127824 */ /* 0x000fe400078e021b */
[C---:B------:R-:W-:Y:S01]  /*0920*/  FADD R22, R0.reuse, R13 ;  /* 0x0000000d00167221 */ /* 0x040fe20000000000 */
[C---:B------:R-:W-:Y:S01]  /*0930*/  FADD R26, R0.reuse, R17 ;  /* 0x00000011001a7221 */ /* 0x040fe20000000000 */
[----:B------:R-:W-:Y:S01]  /*0940*/  FADD R17, R0, R8 ;  /* 0x0000000800117221 */ /* 0x000fe20000000000 */
[----:B------:R-:W-:Y:S02]  /*0950*/  IMAD R13, R96, 0x200, R18 ;  /* 0x00000200600d7824 */ /* 0x000fe400078e0212 */
[C---:B------:R-:W-:Y:S01]  /*0960*/  FADD R24, R0.reuse, R19 ;  /* 0x0000001300187221 */ /* 0x040fe20000000000 */
[C---:B------:R-:W-:Y:S01]  /*0970*/  FADD R25, R0.reuse, R16 ;  /* 0x0000001000197221 */ /* 0x040fe20000000000 */
[----:B------:R-:W-:Y:S01]  /*0980*/  FADD R19, R0, R14 ;  /* 0x0000000e00137221 */ /* 0x000fe20000000000 */
[----:B------:R-:W-:-:S02]  /*0990*/  IMAD R8, R96, 0x200, R13 ;  /* 0x0000020060087824 */ /* 0x000fc400078e020d */
        /* <DEDUP_REMOVED lines=9> */
[----:B------:R-:W-:Y:S02]  /*0a30*/  IADD3 R7, -R27, UR7, RZ ;  /* 0x000000071b077c10 */ /* 0x000fe4000fffe1ff */
[----:B------:R-:W-:-:S02]  /*0a40*/  IADD3 R6, -R18, UR7, RZ ;  /* 0x0000000712067c10 */ /* 0x000fc4000fffe1ff */
[----:B------:R-:W-:Y:S02]  /*0a50*/  IADD3 R5, -R13, UR7, RZ ;  /* 0x000000070d057c10 */ /* 0x000fe4000fffe1ff */
[----:B------:R-:W-:Y:S01]  /*0a60*/  IADD3 R4, -R8, UR7, RZ ;  /* 0x0000000708047c10 */ /* 0x000fe2000fffe1ff */
[----:B------:R-:W-:Y:S06]  /*0a70*/  @P0 BRA `(.L_x_1024) ;  /* 0x0000000000100947 */ /* 0x000fec0003800000 */
[----:B------:R-:W-:-:S07]  /*0a80*/  MOV R47, 0xaa0 ;  /* 0x00000aa0002f7802 */ /* 0x000fce0000000f00 */
[----:B------:R-:W-:Y:S05]  /*0a90*/  CALL.REL.NOINC `($__internal_9_$__cuda_sm20_rcp_rn_f32_slowpath) ;  /* 0x0000003400207944 */ /* 0x000fea0003c00000 */
[----:B------:R-:W-:Y:S01]  /*0aa0*/  IMAD.MOV.U32 R3, RZ, RZ, R0 ;  /* 0x000000ffff037224 */ /* 0x000fe200078e0000 */
[----:B------:R-:W-:Y:S06]  /*0ab0*/  BRA `(.L_x_1025) ;  /* 0x0000000000107947 */ /* 0x000fec0003800000 */
.L_x_1024:
[----:B------:R-:W0:Y:S02]  /*0ac0*/  MUFU.RCP R3, R2 ;  /* 0x0000000200037308 */ /* 0x000e240000001000 */
[----:B0-----:R-:W-:-:S04]  /*0ad0*/  FFMA R0, R2, R3, -1 ;  /* 0xbf80000002007423 */ /* 0x001fc80000000003 */
[----:B------:R-:W-:-:S04]  /*0ae0*/  FADD.FTZ R0, -R0, -RZ ;  /* 0x800000ff00007221 */ /* 0x000fc80000010100 */
[----:B------:R-:W-:-:S07]  /*0af0*/  FFMA R3, R3, R0, R3 ;  /* 0x0000000003037223 */ /* 0x000fce0000000003 */
.L_x_1025:
[----:B------:R-:W-:Y:S01]  /*0b00*/  IMAD.MOV.U32 R0, RZ, RZ, 0x1 ;  /* 0x00000001ff007424 */ /* 0x000fe200078e00ff */
[----:B------:R-:W-:Y:S01]  /*0b10*/  UMOV UR4, URZ ;  /* 0x0000003f00047c82 */ /* 0x000fe20008000000 */
[----:B------:R-:W-:Y:S02]  /*0b20*/  IMAD.MOV.U32 R2, RZ, RZ, R56 ;  /* 0x000000ffff027224 */ /* 0x000fe400078e0038 */
[----:B------:R-:W-:-:S07]  /*0b30*/  IMAD.MOV.U32 R41, RZ, RZ, RZ ;  /* 0x000000ffff297224 */ /* 0x000fce00078e00ff */
.L_x_1091:
[----:B------:R-:W-:Y:S01]  /*0b40*/  LEA.HI R93, R55, R2, RZ, 0x19 ;  /* 0x00000002375d7211 */ /* 0x000fe200078fc8ff */
[----:B------:R-:W-:Y:S01]  /*0b50*/  ULDC UR5, c[0x0][0x218] ;  /* 0x0000860000057ab9 */ /* 0x000fe20000000800 */
[----:B-----5:R-:W-:Y:S01]  /*0b60*/  IMAD.MOV.U32 R58, RZ, RZ, RZ ;  /* 0x000000ffff3a7224 */ /* 0x020fe200078e00ff */
[----:B------:R-:W-:Y:S01]  /*0b70*/  ULDC UR7, c[0x0][0x21c] ;  /* 0x0000870000077ab9 */ /* 0x000fe20000000800 */
[----:B------:R-:W-:Y:S01]  /*0b80*/  ISETP.GE.AND P0, PT, R93, UR5, PT ;  /* 0x000000055d007c0c */ /* 0x000fe2000bf06270 */
[----:B------:R-:W-:-:S12]  /*0b90*/  ULDC UR10, c[0x0][0x210] ;  /* 0x00008400000a7ab9 */ /* 0x000fd80000000800 */
[----:B0123--:R-:W0:Y:S02]  /*0ba0*/  @!P0 LDC.64 R44, c[0x0][0x230] ;  /* 0x00008c00ff2c8b82 */ /* 0x00fe240000000a00 */
        /* <DEDUP_REMOVED lines=23> */
.L_x_1029:
        /* <DEDUP_REMOVED lines=9> */
.L_x_1030:
[----:B------:R-:W-:Y:S05]  /*0db0*/  BSYNC B1 ;  /* 0x0000000000017941 */ /* 0x000fea0003800000 */
.L_x_1028:
        /* <DEDUP_REMOVED lines=10> */
.L_x_1032:
        /* <DEDUP_REMOVED lines=9> */
.L_x_1033:
[----:B------:R-:W-:Y:S05]  /*0ef0*/  BSYNC B1 ;  /* 0x0000000000017941 */ /* 0x000fea0003800000 */
.L_x_1031:
        /* <DEDUP_REMOVED lines=8> */
[----:B01----:R-:W-:Y:S01]  /*0f80*/  FMUL R94, R23, R50 ;  /* 0x00000032175e7220 */ /* 0x003fe20000400000 */
        /* <DEDUP_REMOVED lines=24> */
.L_x_1035:
        /* <DEDUP_REMOVED lines=9> */
.L_x_1036:
[----:B------:R-:W-:Y:S05]  /*11a0*/  BSYNC B1 ;  /* 0x0000000000017941 */ /* 0x000fea0003800000 */
.L_x_1034:
[C---:B------:R-:W-:Y:S01]  /*11b0*/  LEA R96, P4, R51.reuse, R64, 0x2 ;  /* 0x0000004033607211 */ /* 0x040fe200078810ff */
[----:B------:R-:W-:Y:S01]  /*11c0*/  BSSY B1, `(.L_x_1037) ;  /* 0x0000011000017945 */ /* 0x000fe20003800000 */
[----:B01----:R-:W-:Y:S02]  /*11d0*/  SHF.L.U64.HI R48, R51, 0x2, R50 ;  /* 0x0000000233307819 */ /* 0x003fe40000010232 */
[----:B------:R-:W-:-:S03]  /*11e0*/  LOP3.LUT P0, RZ, R96, 0xf, RZ, 0xc0, !PT ;  /* 0x0000000f60ff7812 */ /* 0x000fc6000780c0ff */
[----:B------:R-:W-:Y:S01]  /*11f0*/  IMAD.X R97, R48, 0x1, R65, P4 ;  /* 0x0000000130617824 */ /* 0x000fe200020e0641 */
[----:B------:R-:W-:-:S13]  /*1200*/  ISETP.LT.U32.OR P0, PT, R6, 0x4, P0 ;  /* 0x000000040600780c */ /* 0x000fda0000701470 */
[----:B------:R-:W-:Y:S05]  /*1210*/  @P0 BRA `(.L_x_1038) ;  /* 0x0000000000080947 */ /* 0x000fea0003800000 */
[----:B------:R0:W5:Y:S01]  /*1220*/  LDG.E.128 R48, desc[UR8][R96.64] ;  /* 0x0000000860307981 */ /* 0x000162000c1e1d00 */
[----:B------:R-:W-:Y:S05]  /*1230*/  BRA `(.L_x_1039) ;  /* 0x0000000000247947 */ /* 0x000fea0003800000 */
.L_x_1038:
        /* <DEDUP_REMOVED lines=9> */
.L_x_1039:
[----:B------:R-:W-:Y:S05]  /*12d0*/  BSYNC B1 ;  /* 0x0000000000017941 */ /* 0x000fea0003800000 */
.L_x_1037:
        /* <DEDUP_REMOVED lines=33> */
.L_x_1041:
        /* <DEDUP_REMOVED lines=9> */
.L_x_1042:
[----:B------:R-:W-:Y:S05]  /*1580*/  BSYNC B1 ;  /* 0x0000000000017941 */ /* 0x000fea0003800000 */
.L_x_1040:
        /* <DEDUP_REMOVED lines=9> */
.L_x_1044:
        /* <DEDUP_REMOVED lines=9> */
.L_x_1045:
[----:B------:R-:W-:Y:S05]  /*16b0*/  BSYNC B1 ;  /* 0x0000000000017941 */ /* 0x000fea0003800000 */
.L_x_1043:
        /* <DEDUP_REMOVED lines=33> */
.L_x_1047:
        /* <DEDUP_REMOVED lines=9> */
.L_x_1048:
[----:B------:R-:W-:Y:S05]  /*1960*/  BSYNC B1 ;  /* 0x0000000000017941 */ /* 0x000fea0003800000 */
.L_x_1046:
        /* <DEDUP_REMOVED lines=9> */
.L_x_1050:
        /* <DEDUP_REMOVED lines=9> */
.L_x_1051:
[----:B------:R-:W-:Y:S05]  /*1a90*/  BSYNC B1 ;  /* 0x0000000000017941 */ /* 0x000fea0003800000 */
.L_x_1049:
        /* <DEDUP_REMOVED lines=20> */
.L_x_1027:
[----:B------:R-:W-:Y:S05]  /*1be0*/  BSYNC B0 ;  /* 0x0000000000007941 */ /* 0x000fea0003800000 */
.L_x_1026:
        /* <DEDUP_REMOVED lines=10> */
[----:B----4-:R-:W-:Y:S02]  /*1c90*/  LEA R64, R45, UR5, 0x3 ;  /* 0x000000052d407c11 */ /* 0x010fe4000f8e18ff */
        /* <DEDUP_REMOVED lines=14> */
[----:B--23--:R-:W1:Y:S01]  /*1d80*/  SHFL.DOWN PT, R76, R47, 0x4, 0x1f ;  /* 0x08801f002f4c7f89 */ /* 0x00ce6200000e0000 */
[----:B0-----:R-:W-:Y:S01]  /*1d90*/  FADD R49, R45, R50 ;  /* 0x000000322d317221 */ /* 0x001fe20000000000 */
[----:B-1----:R-:W-:-:S04]  /*1da0*/  FADD R76, R47, R76 ;  /* 0x0000004c2f4c7221 */ /* 0x002fc80000000000 */
[----:B------:R-:W0:Y:S04]  /*1db0*/  SHFL.DOWN PT, R50, R49, 0x2, 0x1f ;  /* 0x08401f0031327f89 */ /* 0x000e2800000e0000 */
[----:B------:R-:W1:Y:S01]  /*1dc0*/  SHFL.DOWN PT, R51, R76, 0x2, 0x1f ;  /* 0x08401f004c337f89 */ /* 0x000e6200000e0000 */
[----:B0-----:R-:W-:Y:S01]  /*1dd0*/  FADD R65, R49, R50 ;  /* 0x0000003231417221 */ /* 0x001fe20000000000 */
[----:B-1----:R-:W-:-:S04]  /*1de0*/  FADD R77, R76, R51 ;  /* 0x000000334c4d7221 */ /* 0x002fc80000000000 */
[----:B------:R-:W0:Y:S01]  /*1df0*/  SHFL.DOWN PT, R44, R65, 0x1, 0x1f ;  /* 0x08201f00412c7f89 */ /* 0x000e2200000e0000 */
[----:B------:R-:W-:-:S03]  /*1e00*/  CS2R R50, SRZ ;  /* 0x0000000000327805 */ /* 0x000fc6000001ff00 */
        /* <DEDUP_REMOVED lines=16> */
.L_x_1054:
[----:B------:R-:W-:Y:S05]  /*1f10*/  BSYNC B0 ;  /* 0x0000000000007941 */ /* 0x000fea0003800000 */
.L_x_1053:
        /* <DEDUP_REMOVED lines=11> */
[----:B------:R-:W-:Y:S01]  /*1fd0*/  IMAD.X R76, RZ, RZ, RZ, P3 ;  /* 0x000000ffff4c7224 */ /* 0x000fe200018e06ff */
[----:B------:R-:W-:-:S04]  /*1fe0*/  ISETP.NE.AND P3, PT, R55, RZ, PT ;  /* 0x000000ff3700720c */ /* 0x000fc80003f65270 */
[----:B------:R-:W-:Y:S02]  /*1ff0*/  @!P0 LEA.HI.X.SX32 R47, R53, R76, 0x1, P4 ;  /* 0x0000004c352f8211 */ /* 0x000fe400020f0eff */
[----:B0-----:R-:W-:-:S04]  /*2000*/  @!P0 LEA R44, P4, R46, R44, 0x3 ;  /* 0x0000002c2e2c8211 */ /* 0x001fc800078818ff */
[----:B------:R-:W-:-:S05]  /*2010*/  @!P0 LEA.HI.X R45, R46, R45, R47, 0x3, P4 ;  /* 0x0000002d2e2d8211 */ /* 0x000fca00020f1c2f */
[----:B------:R0:W-:Y:S01]  /*2020*/  @!P0 STG.E.64 desc[UR8][R44.64], R50 ;  /* 0x000000322c008986 */ /* 0x0001e2000c101b08 */
[----:B------:R-:W-:Y:S05]  /*2030*/  @P3 BRA `(.L_x_1055) ;  /* 0x0000000000743947 */ /* 0x000fea0003800000 */
[----:B------:R-:W-:Y:S01]  /*2040*/  UISETP.NE.AND UP0, UPT, UR11, URZ, UPT ;  /* 0x0000003f0b00728c */ /* 0x000fe2000bf05270 */
[----:B0-----:R-:W0:Y:S01]  /*2050*/  LDC.64 R44, c[0x0][0x248] ;  /* 0x00009200ff2c7b82 */ /* 0x001e220000000a00 */
[----:B------:R-:W-:Y:S02]  /*2060*/  ULOP3.LUT UR12, UR4, 0x2, URZ, 0xc0, !UPT ;  /* 0x00000002040c7892 */ /* 0x000fe4000f8ec03f */
[----:B------:R-:W-:Y:S02]  /*2070*/  USEL UR5, UR10, URZ, UP0 ;  /* 0x0000003f0a057287 */ /* 0x000fe40008000000 */
[----:B------:R-:W-:Y:S02]  /*2080*/  UISETP.NE.AND UP0, UPT, UR12, URZ, UPT ;  /* 0x0000003f0c00728c */ /* 0x000fe4000bf05270 */
[----:B------:R-:W-:Y:S02]  /*2090*/  USHF.R.S32.HI UR6, URZ, 0x1f, UR5 ;  /* 0x0000001f3f067899 */ /* 0x000fe40008011405 */
[----:B------:R-:W-:Y:S01]  /*20a0*/  IADD3 R46, P0, R56, UR5, RZ ;  /* 0x00000005382e7c10 */ /* 0x000fe2000ff1e0ff */
[----:B------:R-:W-:-:S02]  /*20b0*/  UMOV UR5, 0x1 ;  /* 0x0000000100057882 */ /* 0x000fc40000000000 */
[----:B------:R-:W-:Y:S01]  /*20c0*/  USEL UR5, UR5, 0xffffffff, !UP0 ;  /* 0xffffffff05057887 */ /* 0x000fe2000c000000 */
[----:B------:R-:W-:-:S05]  /*20d0*/  LEA.HI.X.SX32 R47, R56, UR6, 0x1, P0 ;  /* 0x00000006382f7c11 */ /* 0x000fca00080f0eff */
        /* <DEDUP_REMOVED lines=13> */
[----:B-1----:R-:W-:Y:S05]  /*21b0*/  @!P0 BRA `(.L_x_1055) ;  /* 0x0000000000148947 */ /* 0x002fea0003800000 */
.L_x_1056:
[----:B------:R-:W2:Y:S04]  /*21c0*/  LDG.E.STRONG.GPU R46, desc[UR8][R44.64] ;  /* 0x000000082c2e7981 */ /* 0x000ea8000c1ef900 */
[----:B--2---:R-:W-:Y:S01]  /*21d0*/  CCTL.IVALL ;  /* 0x00000000ff00798f */ /* 0x004fe20002000000 */
[----:B------:R-:W-:Y:S05]  /*21e0*/  YIELD ;  /* 0x0000000000007946 */ /* 0x000fea0003800000 */
[----:B------:R-:W-:-:S13]  /*21f0*/  ISETP.NE.AND P0, PT, R46, R47, PT ;  /* 0x0000002f2e00720c */ /* 0x000fda0003f05270 */
[----:B------:R-:W-:Y:S05]  /*2200*/  @P0 BRA `(.L_x_1056) ;  /* 0xfffffffc00ec0947 */ /* 0x000fea000383ffff */
.L_x_1055:
[----:B------:R-:W-:Y:S01]  /*2210*/  ISETP.GE.AND P0, PT, R52, R96, PT ;  /* 0x000000603400720c */ /* 0x000fe20003f06270 */
[----:B------:R-:W-:Y:S05]  /*2220*/  WARPSYNC.ALL ;  /* 0x0000000000007948 */ /* 0x000fea0003800000 */
[----:B------:R-:W-:Y:S01]  /*2230*/  BAR.SYNC.DEFER_BLOCKING 0x0 ;  /* 0x0000000000007b1d */ /* 0x000fe20000010000 */
[----:B------:R-:W-:-:S05]  /*2240*/  IMAD.MOV.U32 R65, RZ, RZ, RZ ;  /* 0x000000ffff417224 */ /* 0x000fca00078e00ff */
[----:B------:R-:W-:Y:S04]  /*2250*/  BSSY B0, `(.L_x_1057) ;  /* 0x0000048000007945 */ /* 0x000fe80003800000 */
[----:B------:R-:W-:Y:S05]  /*2260*/  @P0 BRA `(.L_x_1058) ;  /* 0x0000000400180947 */ /* 0x000fea0003800000 */
[--C-:B0-----:R-:W-:Y:S01]  /*2270*/  IMAD.IADD R44, R96, 0x1, -R52.reuse ;  /* 0x00000001602c7824 */ /* 0x101fe200078e0a34 */
        /* <DEDUP_REMOVED lines=8> */
.L_x_1061:
[C---:B------:R-:W-:Y:S01]  /*2300*/  IADD3 R46, P3, R77.reuse, R64, RZ ;  /* 0x000000404d2e7210 */ /* 0x040fe20007f7e0ff */
        /* <DEDUP_REMOVED lines=8> */
[----:B------:R-:W-:Y:S01]  /*2390*/  LEA R48, P3, R49, UR14, 0x3 ;  /* 0x0000000e31307c11 */ /* 0x000fe2000f8618ff */
[----:B------:R-:W2:Y:S01]  /*23a0*/  LDG.E R50, desc[UR8][R50.64+0x4] ;  /* 0x0000040832327981 */ /* 0x000ea2000c1e1900 */
[----:B------:R-:W-:Y:S02]  /*23b0*/  IADD3 R44, P5, R47, R64, RZ ;  /* 0x000000402f2c7210 */ /* 0x000fe40007fbe0ff */
[----:B------:R-:W-:Y:S02]  /*23c0*/  LEA.HI.X R49, R49, UR15, R100, 0x3, P3 ;  /* 0x0000000f31317c11 */ /* 0x000fe400098f1c64 */
[----:B------:R-:W-:Y:S02]  /*23d0*/  LEA.HI.X.SX32 R47, R47, R76, 0x1, P5 ;  /* 0x0000004c2f2f7211 */ /* 0x000fe400028f0eff */
[----:B------:R-:W-:Y:S01]  /*23e0*/  LEA R46, P4, R44, UR14, 0x3 ;  /* 0x0000000e2c2e7c11 */ /* 0x000fe2000f8818ff */
[----:B------:R-:W3:Y:S01]  /*23f0*/  LDG.E R48, desc[UR8][R48.64+0x4] ;  /* 0x0000040830307981 */ /* 0x000ee2000c1e1900 */
[----:B------:R-:W-:-:S02]  /*2400*/  IADD3 R45, P3, R95, R64, RZ ;  /* 0x000000405f2d7210 */ /* 0x000fc40007f7e0ff */
[----:B------:R-:W-:Y:S02]  /*2410*/  LEA.HI.X R47, R44, UR15, R47, 0x3, P4 ;  /* 0x0000000f2c2f7c11 */ /* 0x000fe4000a0f1c2f */
[----:B------:R-:W-:Y:S02]  /*2420*/  LEA.HI.X.SX32 R100, R95, R76, 0x1, P3 ;  /* 0x0000004c5f647211 */ /* 0x000fe400018f0eff */
[C---:B------:R-:W-:Y:S01]  /*2430*/  LEA R44, P3, R45.reuse, UR14, 0x3 ;  /* 0x0000000e2d2c7c11 */ /* 0x040fe2000f8618ff */
[----:B------:R-:W4:Y:S03]  /*2440*/  LDG.E R46, desc[UR8][R46.64+0x4] ;  /* 0x000004082e2e7981 */ /* 0x000f26000c1e1900 */
        /* <DEDUP_REMOVED lines=9> */
.L_x_1060:
[----:B------:R-:W-:Y:S05]  /*24e0*/  BSYNC B1 ;  /* 0x0000000000017941 */ /* 0x000fea0003800000 */
.L_x_1059:
[----:B------:R-:W-:Y:S01]  /*24f0*/  IMAD.IADD R44, R96, 0x1, -R77 ;  /* 0x00000001602c7824 */ /* 0x000fe200078e0a4d */
[----:B------:R-:W-:Y:S04]  /*2500*/  BSSY B1, `(.L_x_1062) ;  /* 0x0000013000017945 */ /* 0x000fe80003800000 */
[----:B------:R-:W-:-:S13]  /*2510*/  ISETP.GT.AND P3, PT, R44, 0x20, PT ;  /* 0x000000202c00780c */ /* 0x000fda0003f64270 */
[----:B------:R-:W-:Y:S05]  /*2520*/  @!P3 BRA `(.L_x_1063) ;  /* 0x000000000040b947 */ /* 0x000fea0003800000 */
[C---:B------:R-:W-:Y:S01]  /*2530*/  IADD3 R44, P0, R77.reuse, R64, RZ ;  /* 0x000000404d2c7210 */ /* 0x040fe20007f1e0ff */
[C---:B------:R-:W-:Y:S01]  /*2540*/  VIADD R45, R77.reuse, 0x20 ;  /* 0x000000204d2d7836 */ /* 0x040fe20000000000 */
[----:B------:R-:W-:Y:S02]  /*2550*/  ULDC.64 UR12, c[0x0][0x240] ;  /* 0x00009000000c7ab9 */ /* 0x000fe40000000a00 */
[----:B------:R-:W-:Y:S02]  /*2560*/  LEA.HI.X.SX32 R47, R77, R76, 0x1, P0 ;  /* 0x0000004c4d2f7211 */ /* 0x000fe400000f0eff */
[C---:B------:R-:W-:Y:S02]  /*2570*/  LEA R46, P0, R44.reuse, UR12, 0x3 ;  /* 0x0000000c2c2e7c11 */ /* 0x040fe4000f8018ff */
[----:B------:R-:W-:Y:S02]  /*2580*/  IADD3 R48, P3, R45, R64, RZ ;  /* 0x000000402d307210 */ /* 0x000fe40007f7e0ff */
[----:B------:R-:W-:-:S02]  /*2590*/  LEA.HI.X R47, R44, UR13, R47, 0x3, P0 ;  /* 0x0000000d2c2f7c11 */ /* 0x000fc400080f1c2f */
[----:B------:R-:W-:Y:S02]  /*25a0*/  LEA.HI.X.SX32 R45, R45, R76, 0x1, P3 ;  /* 0x0000004c2d2d7211 */ /* 0x000fe400018f0eff */
[C---:B------:R-:W-:Y:S01]  /*25b0*/  LEA R44, P0, R48.reuse, UR12, 0x3 ;  /* 0x0000000c302c7c11 */ /* 0x040fe2000f8018ff */
[----:B------:R-:W2:Y:S03]  /*25c0*/  LDG.E R46, desc[UR8][R46.64+0x4] ;  /* 0x000004082e2e7981 */ /* 0x000ea6000c1e1900 */
[----:B------:R-:W-:-:S05]  /*25d0*/  LEA.HI.X R45, R48, UR13, R45, 0x3, P0 ;  /* 0x0000000d302d7c11 */ /* 0x000fca00080f1c2d */
[----:B------:R-:W3:Y:S01]  /*25e0*/  LDG.E R44, desc[UR8][R44.64+0x4] ;  /* 0x000004082c2c7981 */ /* 0x000ee2000c1e1900 */
[----:B------:R-:W-:Y:S01]  /*25f0*/  PLOP3.LUT P0, PT, PT, PT, PT, 0x8, 0x0 ;  /* 0x000000000000781c */ /* 0x000fe20003f0e170 */
[----:B------:R-:W-:Y:S02]  /*2600*/  VIADD R77, R77, 0x40 ;  /* 0x000000404d4d7836 */ /* 0x000fe40000000000 */
[----:B--2---:R-:W-:-:S04]  /*2610*/  FADD R65, R65, R46 ;  /* 0x0000002e41417221 */ /* 0x004fc80000000000 */
[----:B---3--:R-:W-:-:S07]  /*2620*/  FADD R65, R65, R44 ;  /* 0x0000002c41417221 */ /* 0x008fce0000000000 */
.L_x_1063:
[----:B------:R-:W-:Y:S05]  /*2630*/  BSYNC B1 ;  /* 0x0000000000017941 */ /* 0x000fea0003800000 */
.L_x_1062:
        /* <DEDUP_REMOVED lines=9> */
.L_x_1058:
[----:B------:R-:W-:Y:S05]  /*26d0*/  BSYNC B0 ;  /* 0x0000000000007941 */ /* 0x000fea0003800000 */
.L_x_1057:
[----:B0-----:R-:W0:Y:S01]  /*26e0*/  SHFL.BFLY PT, R44, R65, 0x1, 0x1f ;  /* 0x0c201f00412c7f89 */ /* 0x001e2200000e0000 */
        /* <DEDUP_REMOVED lines=12> */
.L_x_1052:
        /* <DEDUP_REMOVED lines=31> */
.L_x_1064:
[----:B------:R-:W-:Y:S04]  /*29a0*/  BSSY B0, `(.L_x_1065) ;  /* 0x00000f1000007945 */ /* 0x000fe80003800000 */
[----:B------:R-:W-:Y:S05]  /*29b0*/  @!P1 BRA `(.L_x_1066) ;  /* 0x0000000c00bc9947 */ /* 0x000fea0003800000 */
[----:B------:R-:W0:Y:S01]  /*29c0*/  LDC R97, c[0x0][0x260] ;  /* 0x00009800ff617b82 */ /* 0x000e220000000800 */
[----:B------:R-:W-:Y:S01]  /*29d0*/  IMAD R101, R93, UR7, R27 ;  /* 0x000000075d657c24 */ /* 0x000fe2000f8e021b */
[----:B------:R-:W-:Y:S01]  /*29e0*/  BSSY B1, `(.L_x_1067) ;  /* 0x0000015000017945 */ /* 0x000fe20003800000 */
[----:B------:R-:W-:Y:S01]  /*29f0*/  FMUL R95, R48, R3 ;  /* 0x00000003305f7220 */ /* 0x000fe20000400000 */
[----:B------:R-:W-:Y:S02]  /*2a00*/  ISETP.GE.U32.AND P1, PT, R7, 0x4, PT ;  /* 0x000000040700780c */ /* 0x000fe40003f26070 */
        /* <DEDUP_REMOVED lines=9> */
.L_x_1068:
        /* <DEDUP_REMOVED lines=9> */
.L_x_1069:
[----:B------:R-:W-:Y:S05]  /*2b30*/  BSYNC B1 ;  /* 0x0000000000017941 */ /* 0x000fea0003800000 */
.L_x_1067:
        /* <DEDUP_REMOVED lines=20> */
.L_x_1072:
[----:B------:R-:W-:Y:S05]  /*2c80*/  BSYNC B2 ;  /* 0x0000000000027941 */ /* 0x000fea0003800000 */
.L_x_1071:
        /* <DEDUP_REMOVED lines=19> */
.L_x_1073:
[----:B------:R-:W-:Y:S05]  /*2dc0*/  BSYNC B1 ;  /* 0x0000000000017941 */ /* 0x000fea0003800000 */
.L_x_1070:
        /* <DEDUP_REMOVED lines=13> */
.L_x_1075:
        /* <DEDUP_REMOVED lines=9> */
.L_x_1076:
[----:B------:R-:W-:Y:S05]  /*2f30*/  BSYNC B1 ;  /* 0x0000000000017941 */ /* 0x000fea0003800000 */
.L_x_1074:
        /* <DEDUP_REMOVED lines=20> */
.L_x_1079:
[----:B------:R-:W-:Y:S05]  /*3080*/  BSYNC B2 ;  /* 0x0000000000027941 */ /* 0x000fea0003800000 */
.L_x_1078:
        /* <DEDUP_REMOVED lines=19> */
.L_x_1080:
[----:B------:R-:W-:Y:S05]  /*31c0*/  BSYNC B1 ;  /* 0x0000000000017941 */ /* 0x000fea0003800000 */
.L_x_1077:
        /* <DEDUP_REMOVED lines=13> */
.L_x_1082:
        /* <DEDUP_REMOVED lines=9> */
.L_x_1083:
[----:B------:R-:W-:Y:S05]  /*3330*/  BSYNC B1 ;  /* 0x0000000000017941 */ /* 0x000fea0003800000 */
.L_x_1081:
        /* <DEDUP_REMOVED lines=20> */
.L_x_1086:
[----:B------:R-:W-:Y:S05]  /*3480*/  BSYNC B2 ;  /* 0x0000000000027941 */ /* 0x000fea0003800000 */
.L_x_1085:
        /* <DEDUP_REMOVED lines=19> */
.L_x_1087:
[----:B------:R-:W-:Y:S05]  /*35c0*/  BSYNC B1 ;  /* 0x0000000000017941 */ /* 0x000fea0003800000 */
.L_x_1084:
[----:B------:R-:W-:-:S13]  /*35d0*/  ISETP.GE.AND P0, PT, R8, UR7, PT ;  /* 0x0000000708007c0c */ /* 0x000fda000bf06270 */
[----:B------:R-:W-:Y:S05]  /*35e0*/  @P0 BRA `(.L_x_1066) ;  /* 0x0000000000b00947 */ /* 0x000fea0003800000 */
[----:B-1----:R-:W-:Y:S01]  /*35f0*/  IMAD R50, R93, UR7, R8 ;  /* 0x000000075d327c24 */ /* 0x002fe2000f8e0208 */
[----:B------:R-:W-:Y:S01]  /*3600*/  BSSY B1, `(.L_x_1088) ;  /* 0x0000013000017945 */ /* 0x000fe20003800000 */
[----:B------:R-:W-:Y:S02]  /*3610*/  ISETP.GE.U32.AND P1, PT, R4, 0x4, PT ;  /* 0x000000040400780c */ /* 0x000fe40003f26070 */
[C---:B------:R-:W-:Y:S01]  /*3620*/  IMAD.U32 R97, R50.reuse, 0x4, R97 ;  /* 0x0000000432617824 */ /* 0x040fe200078e0061 */
[----:B0-----:R-:W-:Y:S01]  /*3630*/  SHF.R.S32.HI R49, RZ, 0x1f, R50 ;  /* 0x0000001fff317819 */ /* 0x001fe20000011432 */
[----:B------:R-:W-:-:S03]  /*3640*/  IMAD.WIDE R98, R50, 0x4, R98 ;  /* 0x0000000432627825 */ /* 0x000fc600078e0262 */
[----:B------:R-:W-:-:S04]  /*3650*/  LOP3.LUT P0, RZ, R97, 0xf, RZ, 0xc0, !PT ;  /* 0x0000000f61ff7812 */ /* 0x000fc8000780c0ff */
[----:B------:R-:W-:-:S13]  /*3660*/  ISETP.LT.U32.OR P0, PT, R4, 0x4, P0 ;  /* 0x000000040400780c */ /* 0x000fda0000701470 */
[----:B------:R-:W-:Y:S05]  /*3670*/  @P0 BRA `(.L_x_1089) ;  /* 0x0000000000080947 */ /* 0x000fea0003800000 */
[----:B------:R1:W5:Y:S01]  /*3680*/  LDG.E.128 R44, desc[UR8][R98.64] ;  /* 0x00000008622c7981 */ /* 0x000362000c1e1d00 */
[----:B------:R-:W-:Y:S05]  /*3690*/  BRA `(.L_x_1090) ;  /* 0x0000000000247947 */ /* 0x000fea0003800000 */
.L_x_1089:
        /* <DEDUP_REMOVED lines=9> */
.L_x_1090:
[----:B------:R-:W-:Y:S05]  /*3730*/  BSYNC B1 ;  /* 0x0000000000017941 */ /* 0x000fea0003800000 */
.L_x_1088:
        /* <DEDUP_REMOVED lines=23> */
.L_x_1066:
[----:B------:R-:W-:Y:S05]  /*38b0*/  BSYNC B0 ;  /* 0x0000000000007941 */ /* 0x000fea0003800000 */
.L_x_1065:
[----:B------:R-:W-:Y:S05]  /*38c0*/  WARPSYNC.ALL ;  /* 0x0000000000007948 */ /* 0x000fea0003800000 */
[----:B------:R-:W-:-:S04]  /*38d0*/  LOP3.LUT P0, RZ, R0, 0xff, RZ, 0xc0, !PT ;  /* 0x000000ff00ff7812 */ /* 0x000fc8000780c0ff */
[----:B------:R-:W-:Y:S01]  /*38e0*/  SEL R0, RZ, 0x1, P0 ;  /* 0x00000001ff007807 */ /* 0x000fe20000000000 */
[----:B------:R-:W-:Y:S08]  /*38f0*/  @!P2 BRA `(.L_x_1091) ;  /* 0xffffffd00090a947 */ /* 0x000ff0000383ffff */
.L_x_1023:
        /* <DEDUP_REMOVED lines=16> */
.L_x_1094:
[----:B------:R-:W-:Y:S05]  /*3a00*/  BSYNC B0 ;  /* 0x0000000000007941 */ /* 0x000fea0003800000 */
.L_x_1093:
[C---:B------:R-:W-:Y:S01]  /*3a10*/  ISETP.NE.AND P0, PT, R0.reuse, RZ, PT ;  /* 0x000000ff0000720c */ /* 0x040fe20003f05270 */
[----:B------:R1:W-:Y:S01]  /*3a20*/  @P1 STG.E desc[UR8][R2.64+0xc], R43 ;  /* 0x00000c2b02001986 */ /* 0x0003e2000c101908 */
[C---:B------:R-:W-:Y:S02]  /*3a30*/  ISETP.GE.U32.AND P2, PT, R0.reuse, 0x2, PT ;  /* 0x000000020000780c */ /* 0x040fe40003f46070 */
[----:B------:R-:W-:-:S09]  /*3a40*/  ISETP.GE.U32.AND P3, PT, R0, 0x3, PT ;  /* 0x000000030000780c */ /* 0x000fd20003f66070 */
[----:B------:R1:W-:Y:S04]  /*3a50*/  @P0 STG.E desc[UR8][R2.64], R40 ;  /* 0x0000002802000986 */ /* 0x0003e8000c101908 */
[----:B------:R1:W-:Y:S04]  /*3a60*/  @P2 STG.E desc[UR8][R2.64+0x4], R41 ;  /* 0x0000042902002986 */ /* 0x0003e8000c101908 */
[----:B------:R1:W-:Y:S02]  /*3a70*/  @P3 STG.E desc[UR8][R2.64+0x8], R42 ;  /* 0x0000082a02003986 */ /* 0x0003e4000c101908 */
.L_x_1095:
[----:B------:R-:W-:Y:S05]  /*3a80*/  BSYNC B1 ;  /* 0x0000000000017941 */ /* 0x000fea0003800000 */
.L_x_1092:
        /* <DEDUP_REMOVED lines=17> */
.L_x_1098:
[----:B------:R-:W-:Y:S05]  /*3ba0*/  BSYNC B1 ;  /* 0x0000000000017941 */ /* 0x000fea0003800000 */
.L_x_1097:
[C---:B------:R-:W-:Y:S01]  /*3bb0*/  ISETP.NE.AND P0, PT, R0.reuse, RZ, PT ;  /* 0x000000ff0000720c */ /* 0x040fe20003f05270 */
[----:B------:R1:W-:Y:S01]  /*3bc0*/  @P1 STG.E desc[UR8][R2.64+0xc], R39 ;  /* 0x00000c2702001986 */ /* 0x0003e2000c101908 */
[C---:B------:R-:W-:Y:S02]  /*3bd0*/  ISETP.GE.U32.AND P2, PT, R0.reuse, 0x2, PT ;  /* 0x000000020000780c */ /* 0x040fe40003f46070 */
[----:B------:R-:W-:-:S09]  /*3be0*/  ISETP.GE.U32.AND P3, PT, R0, 0x3, PT ;  /* 0x000000030000780c */ /* 0x000fd20003f66070 */
[----:B------:R1:W-:Y:S04]  /*3bf0*/  @P0 STG.E desc[UR8][R2.64], R36 ;  /* 0x0000002402000986 */ /* 0x0003e8000c101908 */
[----:B------:R1:W-:Y:S04]  /*3c00*/  @P2 STG.E desc[UR8][R2.64+0x4], R37 ;  /* 0x0000042502002986 */ /* 0x0003e8000c101908 */
[----:B------:R1:W-:Y:S02]  /*3c10*/  @P3 STG.E desc[UR8][R2.64+0x8], R38 ;  /* 0x0000082602003986 */ /* 0x0003e4000c101908 */
.L_x_1099:
[----:B------:R-:W-:Y:S05]  /*3c20*/  BSYNC B2 ;  /* 0x0000000000027941 */ /* 0x000fea0003800000 */
.L_x_1096:
        /* <DEDUP_REMOVED lines=17> */
.L_x_1102:
[----:B------:R-:W-:Y:S05]  /*3d40*/  BSYNC B3 ;  /* 0x0000000000037941 */ /* 0x000fea0003800000 */
.L_x_1101:
[C---:B------:R-:W-:Y:S01]  /*3d50*/  ISETP.NE.AND P0, PT, R0.reuse, RZ, PT ;  /* 0x000000ff0000720c */ /* 0x040fe20003f05270 */
[----:B------:R1:W-:Y:S01]  /*3d60*/  @P1 STG.E desc[UR8][R2.64+0xc], R35 ;  /* 0x00000c2302001986 */ /* 0x0003e2000c101908 */
[C---:B------:R-:W-:Y:S02]  /*3d70*/  ISETP.GE.U32.AND P2, PT, R0.reuse, 0x2, PT ;  /* 0x000000020000780c */ /* 0x040fe40003f46070 */
[----:B------:R-:W-:-:S09]  /*3d80*/  ISETP.GE.U32.AND P3, PT, R0, 0x3, PT ;  /* 0x000000030000780c */ /* 0x000fd20003f66070 */
[----:B------:R1:W-:Y:S04]  /*3d90*/  @P0 STG.E desc[UR8][R2.64], R32 ;  /* 0x0000002002000986 */ /* 0x0003e8000c101908 */
[----:B------:R1:W-:Y:S04]  /*3da0*/  @P2 STG.E desc[UR8][R2.64+0x4], R33 ;  /* 0x0000042102002986 */ /* 0x0003e8000c101908 */
[----:B------:R1:W-:Y:S02]  /*3db0*/  @P3 STG.E desc[UR8][R2.64+0x8], R34 ;  /* 0x0000082202003986 */ /* 0x0003e4000c101908 */
.L_x_1103:
[----:B------:R-:W-:Y:S05]  /*3dc0*/  BSYNC B2 ;  /* 0x0000000000027941 */ /* 0x000fea0003800000 */
.L_x_1100:
        /* <DEDUP_REMOVED lines=21> */
        .weak           $__internal_9_$__cuda_sm20_rcp_rn_f32_slowpath
        .type           $__internal_9_$__cuda_sm20_rcp_rn_f32_slowpath,@function
        .size           $__internal_9_$__cuda_sm20_rcp_rn_f32_slowpath,(.L_x_5636 - $__internal_9_$__cuda_sm20_rcp_rn_f32_slowpath)
$__internal_9_$__cuda_sm20_rcp_rn_f32_slowpath:
[----:B------:R-:W-:-:S05]  /*3f20*/  IMAD.SHL.U32 R0, R2, 0x2, RZ ;  /* 0x0000000202007824 */ /* 0x000fca00078e00ff */
[----:B------:R-:W-:Y:S01]  /*3f30*/  SHF.R.U32.HI R3, RZ, 0x18, R0 ;  /* 0x00000018ff037819 */ /* 0x000fe20000011600 */
[----:B------:R-:W-:-:S03]  /*3f40*/  IMAD.MOV.U32 R0, RZ, RZ, R2 ;  /* 0x000000ffff007224 */ /* 0x000fc600078e0002 */
        /* <DEDUP_REMOVED lines=13> */
.L_x_1104:
        /* <DEDUP_REMOVED lines=33> */
.L_x_1106:
[----:B------:R2:W3:Y:S02]  /*4230*/  MUFU.RCP R2, R0 ;  /* 0x0000000000027308 */ /* 0x0004e40000001000 */
.L_x_1105:
[----:B0123--:R-:W-:Y:S02]  /*4240*/  IMAD.MOV.U32 R0, RZ, RZ, R2 ;  /* 0x000000ffff007224 */ /* 0x00ffe400078e0002 */
[----:B------:R-:W-:Y:S02]  /*4250*/  IMAD.MOV.U32 R2, RZ, RZ, R47 ;  /* 0x000000ffff027224 */ /* 0x000fe400078e002f */
[----:B------:R-:W-:-:S04]  /*4260*/  IMAD.MOV.U32 R3, RZ, RZ, 0x0 ;  /* 0x00000000ff037424 */ /* 0x000fc800078e00ff */
[----:B------:R-:W-:Y:S05]  /*4270*/  RET.REL.NODEC R2 `(_ZN18transformer_engine13normalization26rmsnorm_bwd_general_kernelINS0_13Kernel_traitsIffffjLj2048ELj1ELj1ELj4ELj16ENS0_18Kernel_traits_baseILj2048EffffjLj128EEEEELb1EEEvNS0_20BackwardKernelParamsE) ;  /* 0xffffffbc02607950 */ /* 0x000fea0003c3ffff */
.L_x_1107:
        /* <DEDUP_REMOVED lines=16> */
.L_x_5636:


//--------------------- .text._ZN18transformer_engine13normalization26rmsnorm_bwd_general_kernelINS0_13Kernel_traitsI13__nv_bfloat16fS3_fjLj1024ELj1ELj4ELj1ELj16ENS0_18Kernel_traits_baseILj1024ES3_fS3_fjLj128EEEEELb1EEEvNS0_20BackwardKernelParamsE --------------------------
	.section	.text._ZN18transformer_engine13normalization26rmsnorm_bwd_general_kernelINS0_13Kernel_traitsI13__nv_bfloat16fS3_fjLj1024ELj1ELj4ELj1ELj16ENS0_18Kernel_traits_baseILj1024ES3_fS3_fjLj128EEEEELb1EEEvNS0_20BackwardKernelParamsE,"ax",@progbits
	.align	128
        .global         _ZN18transformer_engine13normalization26rmsnorm_bwd_general_kernelINS0_13Kernel_traitsI13__nv_bfloat16fS3_fjLj1024ELj1ELj4ELj1ELj16ENS0_18Kernel_traits_baseILj1024ES3_fS3_fjLj128EEEEELb1EEEvNS0_20BackwardKernelParamsE
        .type           _ZN18transformer_engine13normalization26rmsnorm_bwd_general_kernelINS0_13Kernel_traitsI13__nv_bfloat16fS3_fjLj1024ELj1ELj4ELj1ELj16ENS0_18Kernel_traits_baseILj1024ES3_fS3_fjLj128EEEEELb1EEEvNS0_20BackwardKernelParamsE,@function
        .size           _ZN18transformer_engine13normalization26rmsnorm_bwd_general_kernelINS0_13Kernel_traitsI13__nv_bfloat16fS3_fjLj1024ELj1ELj4ELj1ELj16ENS0_18Kernel_traits_baseILj1024ES3_fS3_fjLj128EEEEELb1EEEvNS0_20BackwardKernelParamsE,(.L_x_5637 - _ZN18transformer_engine13normalization26rmsnorm_bwd_general_kernelINS0_13Kernel_traitsI13__nv_bfloat16fS3_fjLj1024ELj1ELj4ELj1ELj16ENS0_18Kernel_traits_baseILj1024ES3_fS3_fjLj128EEEEELb1EEEvNS0_20BackwardKernelParamsE)
        .other          _ZN18transformer_engine13normalization26rmsnorm_bwd_general_kernelINS0_13Kernel_traitsI13__nv_bfloat16fS3_fjLj1024ELj1ELj4ELj1ELj16ENS0_18Kernel_traits_baseILj1024ES3_fS3_fjLj128EEEEELb1EEEvNS0_20BackwardKernelParamsE,@"STO_CUDA_ENTRY STV_DEFAULT"
_ZN18transformer_engine13normalization26rmsnorm_bwd_general_kernelINS0_13Kernel_traitsI13__nv_bfloat16fS3_fjLj1024ELj1ELj4ELj1ELj16ENS0_18Kernel_traits_baseILj1024ES3_fS3_fjLj128EEEEELb1EEEvNS0_20BackwardKernelParamsE:
.text._ZN18transformer_engine13normalization26rmsnorm_bwd_general_kernelINS0_13Kernel_traitsI13__nv_bfloat16fS3_fjLj1024ELj1ELj4ELj1ELj16ENS0_18Kernel_traits_baseILj1024ES3_fS3_fjLj128EEEEELb1EEEvNS0_20BackwardKernelParamsE:
[----:B------:R-:W0:Y:S01]  /*0000*/  LDC R1, c[0x0][0x28] ;  /* 0x00000a00ff017b82 */ /* 0x000e220000000800 */
[----:B------:R-:W-:Y:S01]  /*0010*/  ULDC UR4, c[0x0][0x214] ;  /* 0x0000850000047ab9 */ /* 0x000fe20000000800 */
[----:B0-----:R-:W-:Y:S01]  /*0020*/  VIADD R1, R1, 0xffffff80 ;  /* 0xffffff8001017836 */ /* 0x001fe20000000000 */
[----:B------:R-:W-:Y:S01]  /*0030*/  ULDC UR6, c[0x0][0x21c] ;  /* 0x0000870000067ab9 */ /* 0x000fe20000000800 */
[----:B------:R-:W-:-:S04]  /*0040*/  IMAD.U32 R86, RZ, RZ, UR4 ;  /* 0x00000004ff567e24 */ /* 0x000fc8000f8e00ff */
[----:B------:R-:W0:Y:S01]  /*0050*/  S2UR UR4, SR_CTAID.X ;  /* 0x00000000000479c3 */ /* 0x000e220000002500 */
[----:B------:R-:W-:Y:S01]  /*0060*/  BSSY B0, `(.L_x_1108) ;  /* 0x000012d000007945 */ /* 0x000fe20003800000 */
[----:B------:R1:W-:Y:S01]  /*0070*/  STL.128 [R1], RZ ;  /* 0x000000ff01007387 */ /* 0x0003e20000100c00 */
[----:B------:R-:W2:Y:S01]  /*0080*/  I2F.U32.RP R0, R86 ;  /* 0x0000005600007306 */ /* 0x000ea20000209000 */
[----:B------:R-:W-:Y:S01]  /*0090*/  ISETP.NE.U32.AND P2, PT, R86, RZ, PT ;  /* 0x000000ff5600720c */ /* 0x000fe20003f45070 */
[----:B------:R-:W-:Y:S01]  /*00a0*/  IMAD.MOV.U32 R32, RZ, RZ, RZ ;  /* 0x000000ffff207224 */ /* 0x000fe200078e00ff */
[----:B------:R1:W-:Y:S04]  /*00b0*/  STL.128 [R1+0x10], RZ ;  /* 0x000010ff01007387 */ /* 0x0003e80000100c00 */
[----:B------:R1:W-:Y:S04]  /*00c0*/  STL.128 [R1+0x20], RZ ;  /* 0x000020ff01007387 */ /* 0x0003e80000100c00 */
[----:B------:R1:W-:Y:S01]  /*00d0*/  STL.128 [R1+0x30], RZ ;  /* 0x000030ff01007387 */ /* 0x0003e20000100c00 */
[----:B--2---:R-:W2:Y:S03]  /*00e0*/  MUFU.RCP R0, R0 ;  /* 0x0000000000007308 */ /* 0x004ea60000001000 */
[----:B------:R1:W-:Y:S04]  /*00f0*/  STL.128 [R1+0x40], RZ ;  /* 0x000040ff01007387 */ /* 0x0003e80000100c00 */
[----:B------:R1:W-:Y:S04]  /*0100*/  STL.128 [R1+0x50], RZ ;  /* 0x000050ff01007387 */ /* 0x0003e80000100c00 */
[----:B------:R1:W-:Y:S04]  /*0110*/  STL.128 [R1+0x60], RZ ;  /* 0x000060ff01007387 */ /* 0x0003e80000100c00 */
[----:B------:R1:W-:Y:S01]  /*0120*/  STL.128 [R1+0x70], RZ ;  /* 0x000070ff01007387 */ /* 0x0003e20000100c00 */
[----:B--2---:R-:W-:-:S04]  /*0130*/  VIADD R2, R0, 0xffffffe ;  /* 0x0ffffffe00027836 */ /* 0x004fc80000000000 */
[----:B------:R2:W3:Y:S02]  /*0140*/  F2I.FTZ.U32.TRUNC.NTZ R3, R2 ;  /* 0x0000000200037305 */ /* 0x0004e4000021f000 */
[----:B--2---:R-:W-:Y:S02]  /*0150*/  IMAD.MOV.U32 R2, RZ, RZ, RZ ;  /* 0x000000ffff027224 */ /* 0x004fe400078e00ff */
[----:B---3--:R-:W-:-:S04]  /*0160*/  IMAD R4, R3, R86, RZ ;  /* 0x0000005603047224 */ /* 0x008fc800078e02ff */
[----:B------:R-:W-:-:S04]  /*0170*/  IMAD.MOV R5, RZ, RZ, -R4 ;  /* 0x000000ffff057224 */ /* 0x000fc800078e0a04 */
[----:B------:R-:W-:Y:S02]  /*0180*/  IMAD.HI.U32 R3, R3, R5, R2 ;  /* 0x0000000503037227 */ /* 0x000fe400078e0002 */
[----:B------:R-:W2:Y:S04]  /*0190*/  S2R R2, SR_TID.X ;  /* 0x0000000000027919 */ /* 0x000ea80000002100 */
[----:B0-----:R-:W-:-:S04]  /*01a0*/  IMAD.HI.U32 R36, R3, UR4, RZ ;  /* 0x0000000403247c27 */ /* 0x001fc8000f8e00ff */
[----:B------:R-:W-:-:S04]  /*01b0*/  IMAD.MOV R3, RZ, RZ, -R36 ;  /* 0x000000ffff037224 */ /* 0x000fc800078e0a24 */
[----:B------:R-:W-:-:S05]  /*01c0*/  IMAD R3, R86, R3, UR4 ;  /* 0x0000000456037e24 */ /* 0x000fca000f8e0203 */
[----:B------:R-:W-:-:S13]  /*01d0*/  ISETP.GE.U32.AND P0, PT, R3, R86, PT ;  /* 0x000000560300720c */ /* 0x000fda0003f06070 */
[----:B------:R-:W-:Y:S02]  /*01e0*/  @P0 IMAD.IADD R3, R3, 0x1, -R86 ;  /* 0x0000000103030824 */ /* 0x000fe400078e0a56 */
[----:B------:R-:W-:Y:S01]  /*01f0*/  @P0 VIADD R36, R36, 0x1 ;  /* 0x0000000124240836 */ /* 0x000fe20000000000 */
[----:B--2---:R-:W-:Y:S02]  /*0200*/  LOP3.LUT R2, R2, 0x1f, RZ, 0xc0, !PT ;  /* 0x0000001f02027812 */ /* 0x004fe400078ec0ff */
[----:B------:R-:W-:-:S13]  /*0210*/  ISETP.GE.U32.AND P1, PT, R3, R86, PT ;  /* 0x000000560300720c */ /* 0x000fda0003f26070 */
[----:B------:R-:W-:Y:S01]  /*0220*/  @P1 VIADD R36, R36, 0x1 ;  /* 0x0000000124241836 */ /* 0x000fe20000000000 */
[----:B------:R-:W-:-:S05]  /*0230*/  @!P2 LOP3.LUT R36, RZ, R86, RZ, 0x33, !PT ;  /* 0x00000056ff24a212 */ /* 0x000fca00078e33ff */
[----:B------:R-:W-:-:S04]  /*0240*/  IMAD.MOV R3, RZ, RZ, -R36 ;  /* 0x000000ffff037224 */ /* 0x000fc800078e0a24 */
[----:B------:R-:W-:Y:S01]  /*0250*/  IMAD R0, R86, R3, UR4 ;  /* 0x0000000456007e24 */ /* 0x000fe2000f8e0203 */
[----:B------:R-:W-:-:S03]  /*0260*/  ULDC.64 UR4, c[0x0][0x208] ;  /* 0x0000820000047ab9 */ /* 0x000fc60000000a00 */
[----:B------:R-:W-:-:S05]  /*0270*/  IMAD.SHL.U32 R3, R0, 0x20, RZ ;  /* 0x0000002000037824 */ /* 0x000fca00078e00ff */
[----:B------:R-:W-:-:S05]  /*0280*/  LOP3.LUT R2, R3, 0xffffffe0, R2, 0xe2, !PT ;  /* 0xffffffe003027812 */ /* 0x000fca00078ee202 */
[----:B------:R-:W-:Y:S02]  /*0290*/  IMAD.SHL.U32 R3, R2, 0x4, RZ ;  /* 0x0000000402037824 */ /* 0x000fe400078e00ff */
[----:B------:R-:W-:-:S03]  /*02a0*/  IMAD.SHL.U32 R2, R36, 0x4, RZ ;  /* 0x0000000424027824 */ /* 0x000fc600078e00ff */
[----:B------:R-:W-:-:S13]  /*02b0*/  ISETP.GE.AND P0, PT, R3, UR6, PT ;  /* 0x0000000603007c0c */ /* 0x000fda000bf06270 */
[----:B-1----:R-:W-:Y:S05]  /*02c0*/  @P0 BRA `(.L_x_1109) ;  /* 0x0000001000180947 */ /* 0x002fea0003800000 */
        /* <DEDUP_REMOVED lines=15> */
.L_x_1111:
        /* <DEDUP_REMOVED lines=12> */
.L_x_1112:
[----:B------:R-:W-:Y:S05]  /*0480*/  BSYNC B1 ;  /* 0x0000000000017941 */ /* 0x000fea0003800000 */
.L_x_1110:
        /* <DEDUP_REMOVED lines=20> */
.L_x_1114:
        /* <DEDUP_REMOVED lines=12> */
.L_x_1115:
[----:B------:R-:W-:Y:S05]  /*0690*/  BSYNC B1 ;  /* 0x0000000000017941 */ /* 0x000fea0003800000 */
.L_x_1113:
        /* <DEDUP_REMOVED lines=20> */
.L_x_1117:
        /* <DEDUP_REMOVED lines=12> */
.L_x_1118:
[----:B------:R-:W-:Y:S05]  /*08a0*/  BSYNC B1 ;  /* 0x0000000000017941 */ /* 0x000fea0003800000 */
.L_x_1116:
        /* <DEDUP_REMOVED lines=20> */
.L_x_1120:
        /* <DEDUP_REMOVED lines=12> */
.L_x_1121:
[----:B------:R-:W-:Y:S05]  /*0ab0*/  BSYNC B1 ;  /* 0x0000000000017941 */ /* 0x000fea0003800000 */
.L_x_1119:
        /* <DEDUP_REMOVED lines=20> */
.L_x_1123:
        /* <DEDUP_REMOVED lines=12> */
.L_x_1124:
[----:B------:R-:W-:Y:S05]  /*0cc0*/  BSYNC B1 ;  /* 0x0000000000017941 */ /* 0x000fea0003800000 */
.L_x_1122:
        /* <DEDUP_REMOVED lines=20> */
.L_x_1126:
        /* <DEDUP_REMOVED lines=12> */
.L_x_1127:
[----:B------:R-:W-:Y:S05]  /*0ed0*/  BSYNC B1 ;  /* 0x0000000000017941 */ /* 0x000fea0003800000 */
.L_x_1125:
        /* <DEDUP_REMOVED lines=20> */
.L_x_1129:
        /* <DEDUP_REMOVED lines=12> */
.L_x_1130:
[----:B------:R-:W-:Y:S05]  /*10e0*/  BSYNC B1 ;  /* 0x0000000000017941 */ /* 0x000fea0003800000 */
.L_x_1128:
        /* <DEDUP_REMOVED lines=19> */
.L_x_1132:
        /* <DEDUP_REMOVED lines=12> */
.L_x_1133:
[----:B------:R-:W-:Y:S05]  /*12e0*/  BSYNC B1 ;  /* 0x0000000000017941 */ /* 0x000fea0003800000 */
.L_x_1131:
[----:B-----5:R-:W-:Y:S02]  /*12f0*/  IMAD.U32 R132, R6, 0x10000, RZ ;  /* 0x0001000006847824 */ /* 0x020fe400078e00ff */
[----:B------:R-:W-:Y:S02]  /*1300*/  IMAD.U32 R64, R7, 0x10000, RZ ;  /* 0x0001000007407824 */ /* 0x000fe400078e00ff */
[----:B------:R-:W-:Y:S02]  /*1310*/  IMAD.U32 R130, R8, 0x10000, RZ ;  /* 0x0001000008827824 */ /* 0x000fe400078e00ff */
[----:B------:R-:W-:-:S07]  /*1320*/  IMAD.U32 R66, R9, 0x10000, RZ ;  /* 0x0001000009427824 */ /* 0x000fce00078e00ff */
.L_x_1109:
[----:B------:R-:W-:Y:S05]  /*1330*/  BSYNC B0 ;  /* 0x0000000000007941 */ /* 0x000fea0003800000 */
.L_x_1108:
[----:B------:R-:W-:Y:S01]  /*1340*/  ULDC UR7, c[0x0][0x218] ;  /* 0x0000860000077ab9 */ /* 0x000fe20000000800 */
[----:B------:R-:W-:Y:S01]  /*1350*/  IMAD.MOV.U32 R33, RZ, RZ, RZ ;  /* 0x000000ffff217224 */ /* 0x000fe200078e00ff */
        /* <DEDUP_REMOVED lines=18> */
[C---:B------:R-:W-:Y:S01]  /*1480*/  IMAD R37, R86.reuse, 0x80, R3 ;  /* 0x0000008056257824 */ /* 0x040fe200078e0203 */
[----:B------:R-:W-:Y:S01]  /*1490*/  ULDC.U8 UR7, c[0x0][0x250] ;  /* 0x0000940000077ab9 */ /* 0x000fe20000000000 */
[----:B------:R-:W-:Y:S02]  /*14a0*/  IADD3 R42, -R3, UR6, RZ ;  /* 0x00000006032a7c10 */ /* 0x000fe4000fffe1ff */
[----:B------:R-:W-:Y:S01]  /*14b0*/  IMAD R38, R86, 0x80, R37 ;  /* 0x0000008056267824 */ /* 0x000fe200078e0225 */
[----:B------:R-:W-:Y:S01]  /*14c0*/  ISETP.NE.AND P0, PT, RZ, UR7, PT ;  /* 0x00000007ff007c0c */ /* 0x000fe2000bf05270 */
[----:B------:R-:W-:Y:S01]  /*14d0*/  VIADD R5, R4, 0x1800000 ;  /* 0x0180000004057836 */ /* 0x000fe20000000000 */
[----:B------:R-:W-:Y:S01]  /*14e0*/  IADD3 R44, -R37, UR6, RZ ;  /* 0x00000006252c7c10 */ /* 0x000fe2000fffe1ff */
[----:B------:R-:W-:Y:S01]  /*14f0*/  IMAD R39, R86, 0x80, R38 ;  /* 0x0000008056277824 */ /* 0x000fe200078e0226 */
[----:B------:R-:W-:-:S02]  /*1500*/  FSEL R129, RZ, 1, !P0 ;  /* 0x3f800000ff817808 */ /* 0x000fc40004000000 */
[----:B------:R-:W-:Y:S01]  /*1510*/  LOP3.LUT R5, R5, 0x7f800000, RZ, 0xc0, !PT ;  /* 0x7f80000005057812 */ /* 0x000fe200078ec0ff */
[----:B------:R-:W-:Y:S01]  /*1520*/  IMAD R40, R86, 0x80, R39 ;  /* 0x0000008056287824 */ /* 0x000fe200078e0227 */
[----:B------:R-:W-:Y:S01]  /*1530*/  IADD3 R45, -R38, UR6, RZ ;  /* 0x00000006262d7c10 */ /* 0x000fe2000fffe1ff */
[--C-:B------:R-:W-:Y:S01]  /*1540*/  FADD R160, R160, R129.reuse ;  /* 0x00000081a0a07221 */ /* 0x100fe20000000000 */
[----:B------:R-:W-:Y:S01]  /*1550*/  ISETP.GT.U32.AND P0, PT, R5, 0x1ffffff, PT ;  /* 0x01ffffff0500780c */ /* 0x000fe20003f04070 */
[----:B------:R-:W-:Y:S02]  /*1560*/  IMAD R41, R86, 0x80, R40 ;  /* 0x0000008056297824 */ /* 0x000fe400078e0228 */
[--C-:B------:R-:W-:Y:S01]  /*1570*/  FADD R159, R159, R129.reuse ;  /* 0x000000819f9f7221 */ /* 0x100fe20000000000 */
[--C-:B------:R-:W-:Y:S01]  /*1580*/  FADD R158, R158, R129.reuse ;  /* 0x000000819e9e7221 */ /* 0x100fe20000000000 */
[----:B------:R-:W-:Y:S01]  /*1590*/  FADD R157, R157, R129 ;  /* 0x000000819d9d7221 */ /* 0x000fe20000000000 */
[----:B------:R-:W-:-:S02]  /*15a0*/  IMAD R43, R86, 0x80, R41 ;  /* 0x00000080562b7824 */ /* 0x000fc400078e0229 */
[--C-:B------:R-:W-:Y:S01]  /*15b0*/  FADD R156, R156, R129.reuse ;  /* 0x000000819c9c7221 */ /* 0x100fe20000000000 */
[--C-:B------:R-:W-:Y:S01]  /*15c0*/  FADD R155, R16, R129.reuse ;  /* 0x00000081109b7221 */ /* 0x100fe20000000000 */
        /* <DEDUP_REMOVED lines=31> */
[----:B------:R-:W-:Y:S01]  /*17c0*/  IADD3 R51, -R47, UR6, RZ ;  /* 0x000000062f337c10 */ /* 0x000fe2000fffe1ff */
[----:B------:R-:W-:Y:S06]  /*17d0*/  @P0 BRA `(.L_x_1135) ;  /* 0x00000000000c0947 */ /* 0x000fec0003800000 */
[----:B------:R-:W-:-:S07]  /*17e0*/  MOV R11, 0x1800 ;  /* 0x00001800000b7802 */ /* 0x000fce0000000f00 */
[----:B------:R-:W-:Y:S05]  /*17f0*/  CALL.REL.NOINC `($__internal_10_$__cuda_sm20_rcp_rn_f32_slowpath) ;  /* 0x0000006800347944 */ /* 0x000fea0003c00000 */
[----:B------:R-:W-:Y:S05]  /*1800*/  BRA `(.L_x_1136) ;  /* 0x0000000000107947 */ /* 0x000fea0003800000 */
.L_x_1135:
[----:B------:R-:W0:Y:S02]  /*1810*/  MUFU.RCP R3, R4 ;  /* 0x0000000400037308 */ /* 0x000e240000001000 */
[----:B0-----:R-:W-:-:S04]  /*1820*/  FFMA R5, R4, R3, -1 ;  /* 0xbf80000004057423 */ /* 0x001fc80000000003 */
[----:B------:R-:W-:-:S04]  /*1830*/  FADD.FTZ R128, -R5, -RZ ;  /* 0x800000ff05807221 */ /* 0x000fc80000010100 */
[----:B------:R-:W-:-:S07]  /*1840*/  FFMA R128, R3, R128, R3 ;  /* 0x0000008003807223 */ /* 0x000fce0000000003 */
.L_x_1136:
[----:B------:R-:W-:Y:S01]  /*1850*/  IMAD.MOV.U32 R52, RZ, RZ, RZ ;  /* 0x000000ffff347224 */ /* 0x000fe200078e00ff */
        /* <DEDUP_REMOVED lines=15> */
[----:B------:R-:W-:-:S07]  /*1950*/  CS2R R4, SRZ ;  /* 0x0000000000047805 */ /* 0x000fce000001ff00 */
.L_x_1244:
[----:B0-----:R-:W0:Y:S01]  /*1960*/  S2R R165, SR_TID.X ;  /* 0x0000000000a57919 */ /* 0x001e220000002100 */
[----:B------:R-:W-:Y:S01]  /*1970*/  ULDC UR7, c[0x0][0x218] ;  /* 0x0000860000077ab9 */ /* 0x000fe20000000800 */
[----:B--23--:R-:W-:Y:S01]  /*1980*/  IMAD.SHL.U32 R66, R0, 0x20, RZ ;  /* 0x0000002000427824 */ /* 0x00cfe200078e00ff */
[----:B------:R-:W-:Y:S01]  /*1990*/  ULDC UR6, c[0x0][0x21c] ;  /* 0x0000870000067ab9 */ /* 0x000fe20000000800 */
[----:B0-----:R-:W-:-:S05]  /*19a0*/  SHF.R.U32.HI R53, RZ, 0x5, R165 ;  /* 0x00000005ff357819 */ /* 0x001fca00000116a5 */
[----:B------:R-:W-:Y:S01]  /*19b0*/  IMAD.IADD R108, R53, 0x1, R2 ;  /* 0x00000001356c7824 */ /* 0x000fe200078e0202 */
[----:B------:R-:W-:Y:S01]  /*19c0*/  LOP3.LUT R161, R165, 0x1f, RZ, 0xc0, !PT ;  /* 0x0000001fa5a17812 */ /* 0x000fe200078ec0ff */
[----:B------:R-:W-:-:S03]  /*19d0*/  IMAD.MOV.U32 R53, RZ, RZ, RZ ;  /* 0x000000ffff357224 */ /* 0x000fc600078e00ff */
[----:B------:R-:W-:-:S13]  /*19e0*/  ISETP.GE.AND P0, PT, R108, UR7, PT ;  /* 0x000000076c007c0c */ /* 0x000fda000bf06270 */
[----:B-1----:R-:W0:Y:S01]  /*19f0*/  @!P0 LDC.64 R64, c[0x0][0x230] ;  /* 0x00008c00ff408b82 */ /* 0x002e220000000a00 */
[----:B------:R-:W-:-:S05]  /*1a00*/  LOP3.LUT R66, R66, 0xffffffe0, R161, 0xe2, !PT ;  /* 0xffffffe042427812 */ /* 0x000fca00078ee2a1 */
[----:B------:R-:W-:-:S05]  /*1a10*/  IMAD.SHL.U32 R67, R66, 0x4, RZ ;  /* 0x0000000442437824 */ /* 0x000fca00078e00ff */
[----:B------:R-:W-:Y:S01]  /*1a20*/  ISETP.GE.AND P1, PT, R67, UR6, PT ;  /* 0x0000000643007c0c */ /* 0x000fe2000bf26270 */
[----:B0-----:R-:W-:-:S05]  /*1a30*/  @!P0 IMAD.WIDE R64, R108, 0x4, R64 ;  /* 0x000000046c408825 */ /* 0x001fca00078e0240 */
[----:B------:R0:W5:Y:S01]  /*1a40*/  @!P0 LDG.E R53, desc[UR4][R64.64] ;  /* 0x0000000440358981 */ /* 0x000162000c1e1900 */
[----:B------:R-:W-:Y:S01]  /*1a50*/  ISETP.LT.AND P0, PT, R108, UR7, !P1 ;  /* 0x000000076c007c0c */ /* 0x000fe2000cf01270 */
[----:B------:R-:W-:Y:S01]  /*1a60*/  BSSY B0, `(.L_x_1137) ;  /* 0x000023a000007945 */ /* 0x000fe20003800000 */
[----:B------:R-:W-:-:S11]  /*1a70*/  CS2R R102, SRZ ;  /* 0x0000000000667805 */ /* 0x000fd6000001ff00 */
        /* <DEDUP_REMOVED lines=14> */
.L_x_1140:
        /* <DEDUP_REMOVED lines=9> */
.L_x_1141:
[----:B------:R-:W-:Y:S05]  /*1bf0*/  BSYNC B1 ;  /* 0x0000000000017941 */ /* 0x000fea0003800000 */
.L_x_1139:
[----:B------:R-:W0:Y:S01]  /*1c00*/  LDC.64 R86, c[0x0][0x258] ;  /* 0x00009600ff567b82 */ /* 0x000e220000000a00 */
[C---:B------:R-:W-:Y:S02]  /*1c10*/  SHF.L.U64.HI R58, R3.reuse, 0x1, R58 ;  /* 0x00000001033a7819 */ /* 0x040fe4000001023a */
[----:B01----:R-:W-:-:S04]  /*1c20*/  LEA R56, P2, R3, R86, 0x1 ;  /* 0x0000005603387211 */ /* 0x003fc800078408ff */
[----:B------:R-:W-:Y:S01]  /*1c30*/  LOP3.LUT P0, RZ, R56, 0x7, RZ, 0xc0, !PT ;  /* 0x0000000738ff7812 */ /* 0x000fe2000780c0ff */
[----:B------:R-:W-:-:S03]  /*1c40*/  IMAD.X R57, R58, 0x1, R87, P2 ;  /* 0x000000013a397824 */ /* 0x000fc600010e0657 */
[----:B------:R-:W-:-:S13]  /*1c50*/  ISETP.LT.U32.OR P0, PT, R42, 0x4, P0 ;  /* 0x000000042a00780c */ /* 0x000fda0000701470 */
[----:B------:R-:W2:Y:S01]  /*1c60*/  @!P0 LDG.E.64 R100, desc[UR4][R56.64] ;  /* 0x0000000438648981 */ /* 0x000ea2000c1e1b00 */
[----:B------:R-:W-:Y:S01]  /*1c70*/  BSSY B1, `(.L_x_1142) ;  /* 0x0000010000017945 */ /* 0x000fe20003800000 */
[--C-:B--2---:R-:W-:Y:S02]  /*1c80*/  @!P0 SHF.R.U64 R102, R100, 0x10, R101.reuse ;  /* 0x0000001064668819 */ /* 0x104fe40000001265 */
[----:B------:R-:W-:Y:S01]  /*1c90*/  @!P0 SHF.R.U32.HI R58, RZ, 0x10, R101 ;  /* 0x00000010ff3a8819 */ /* 0x000fe20000011665 */
        /* <DEDUP_REMOVED lines=13> */
.L_x_1143:
[----:B------:R-:W-:Y:S05]  /*1d70*/  BSYNC B1 ;  /* 0x0000000000017941 */ /* 0x000fea0003800000 */
.L_x_1142:
[-C--:B-----5:R-:W-:Y:S01]  /*1d80*/  FMUL R3, R64, R53.reuse ;  /* 0x0000003540037220 */ /* 0x0a0fe20000400000 */
[----:B------:R-:W-:Y:S01]  /*1d90*/  IMAD.U32 R57, R100, 0x10000, RZ ;  /* 0x0001000064397824 */ /* 0x000fe200078e00ff */
[----:B------:R-:W-:Y:S01]  /*1da0*/  ISETP.GE.AND P0, PT, R37, UR6, PT ;  /* 0x0000000625007c0c */ /* 0x000fe2000bf06270 */
[----:B------:R-:W-:Y:S02]  /*1db0*/  IMAD.U32 R102, R102, 0x10000, RZ ;  /* 0x0001000066667824 */ /* 0x000fe400078e00ff */
[----:B------:R-:W-:Y:S01]  /*1dc0*/  FMUL R116, R65, R53 ;  /* 0x0000003541747220 */ /* 0x000fe20000400000 */
[-C--:B------:R-:W-:Y:S01]  /*1dd0*/  FFMA R4, R3, R57.reuse, R4 ;  /* 0x0000003903047223 */ /* 0x080fe20000000004 */
[----:B------:R-:W-:Y:S01]  /*1de0*/  FMUL R57, R160, R57 ;  /* 0x00000039a0397220 */ /* 0x000fe20000400000 */
[----:B------:R-:W-:Y:S02]  /*1df0*/  IMAD.U32 R101, R101, 0x10000, RZ ;  /* 0x0001000065657824 */ /* 0x000fe400078e00ff */
[----:B------:R-:W-:Y:S01]  /*1e00*/  FMUL R111, R159, R102 ;  /* 0x000000669f6f7220 */ /* 0x000fe20000400000 */
[----:B------:R-:W-:Y:S01]  /*1e10*/  FMUL R56, R67, R53 ;  /* 0x0000003543387220 */ /* 0x000fe20000400000 */
[----:B------:R-:W-:Y:S01]  /*1e20*/  FADD R64, RZ, R57 ;  /* 0x00000039ff407221 */ /* 0x000fe20000000000 */
[----:B------:R-:W-:Y:S01]  /*1e30*/  FFMA R65, R3, R57, RZ ;  /* 0x0000003903417223 */ /* 0x000fe200000000ff */
[----:B------:R-:W-:-:S02]  /*1e40*/  IMAD.U32 R58, R58, 0x10000, RZ ;  /* 0x000100003a3a7824 */ /* 0x000fc400078e00ff */
        /* <DEDUP_REMOVED lines=24> */
.L_x_1145:
        /* <DEDUP_REMOVED lines=9> */
.L_x_1146:
[----:B------:R-:W-:Y:S05]  /*2060*/  BSYNC B1 ;  /* 0x0000000000017941 */ /* 0x000fea0003800000 */
.L_x_1144:
[C---:B01----:R-:W-:Y:S02]  /*2070*/  LEA R64, P2, R59.reuse, R86, 0x1 ;  /* 0x000000563b407211 */ /* 0x043fe400078408ff */
[----:B------:R-:W-:Y:S02]  /*2080*/  SHF.L.U64.HI R66, R59, 0x1, R66 ;  /* 0x000000013b427819 */ /* 0x000fe40000010242 */
[----:B------:R-:W-:-:S03]  /*2090*/  LOP3.LUT P0, RZ, R64, 0x7, RZ, 0xc0, !PT ;  /* 0x0000000740ff7812 */ /* 0x000fc6000780c0ff */
[----:B------:R-:W-:Y:S01]  /*20a0*/  IMAD.X R65, R66, 0x1, R87, P2 ;  /* 0x0000000142417824 */ /* 0x000fe200010e0657 */
[----:B------:R-:W-:-:S13]  /*20b0*/  ISETP.LT.U32.OR P0, PT, R44, 0x4, P0 ;  /* 0x000000042c00780c */ /* 0x000fda0000701470 */
[----:B------:R-:W2:Y:S01]  /*20c0*/  @!P0 LDG.E.64 R66, desc[UR4][R64.64] ;  /* 0x0000000440428981 */ /* 0x000ea2000c1e1b00 */
[----:B------:R-:W-:Y:S01]  /*20d0*/  BSSY B1, `(.L_x_1147) ;  /* 0x0000011000017945 */ /* 0x000fe20003800000 */
[C---:B--2---:R-:W-:Y:S02]  /*20e0*/  @!P0 SHF.R.U64 R100, R66.reuse, 0x10, R67 ;  /* 0x0000001042648819 */ /* 0x044fe40000001243 */
[----:B------:R-:W-:Y:S02]  /*20f0*/  @!P0 PRMT R59, R66, 0x7610, R59 ;  /* 0x00007610423b8816 */ /* 0x000fe4000000003b */
        /* <DEDUP_REMOVED lines=14> */
.L_x_1148:
[----:B------:R-:W-:Y:S05]  /*21e0*/  BSYNC B1 ;  /* 0x0000000000017941 */ /* 0x000fea0003800000 */
.L_x_1147:
[-C--:B-----5:R-:W-:Y:S01]  /*21f0*/  FMUL R115, R61, R53.reuse ;  /* 0x000000353d737220 */ /* 0x0a0fe20000400000 */
[----:B------:R-:W-:Y:S02]  /*2200*/  IMAD.U32 R61, R59, 0x10000, RZ ;  /* 0x000100003b3d7824 */ /* 0x000fe400078e00ff */
[----:B------:R-:W-:Y:S01]  /*2210*/  FMUL R123, R60, R53 ;  /* 0x000000353c7b7220 */ /* 0x000fe20000400000 */
[----:B------:R-:W-:Y:S01]  /*2220*/  IMAD.U32 R100, R100, 0x10000, RZ ;  /* 0x0001000064647824 */ /* 0x000fe200078e00ff */
[----:B------:R-:W-:Y:S01]  /*2230*/  ISETP.GE.AND P0, PT, R38, UR6, PT ;  /* 0x0000000626007c0c */ /* 0x000fe2000bf06270 */
[-C--:B------:R-:W-:Y:S01]  /*2240*/  FMUL R60, R156, R61.reuse ;  /* 0x0000003d9c3c7220 */ /* 0x080fe20000400000 */
[----:B------:R-:W-:Y:S01]  /*2250*/  FFMA R8, R123, R61, R8 ;  /* 0x0000003d7b087223 */ /* 0x000fe20000000008 */
[----:B------:R-:W-:Y:S02]  /*2260*/  IMAD.U32 R67, R67, 0x10000, RZ ;  /* 0x0001000043437824 */ /* 0x000fe400078e00ff */
[----:B------:R-:W-:Y:S01]  /*2270*/  FMUL R61, R155, R100 ;  /* 0x000000649b3d7220 */ /* 0x000fe20000400000 */
[----:B------:R-:W-:Y:S01]  /*2280*/  FADD R102, R102, R60 ;  /* 0x0000003c66667221 */ /* 0x000fe20000000000 */
[----:B------:R-:W-:Y:S01]  /*2290*/  FFMA R64, R123, R60, R103 ;  /* 0x0000003c7b407223 */ /* 0x000fe20000000067 */
[----:B------:R-:W-:Y:S01]  /*22a0*/  FMUL R105, R62, R53 ;  /* 0x000000353e697220 */ /* 0x000fe20000400000 */
        /* <DEDUP_REMOVED lines=10> */
[C---:B------:R-:W-:Y:S01]  /*2350*/  FFMA R11, R59.reuse, R66, R11 ;  /* 0x000000423b0b7223 */ /* 0x040fe2000000000b */
        /* <DEDUP_REMOVED lines=14> */
.L_x_1150:
        /* <DEDUP_REMOVED lines=9> */
.L_x_1151:
[----:B------:R-:W-:Y:S05]  /*24d0*/  BSYNC B1 ;  /* 0x0000000000017941 */ /* 0x000fea0003800000 */
.L_x_1149:
[C---:B01----:R-:W-:Y:S02]  /*24e0*/  LEA R70, P2, R73.reuse, R86, 0x1 ;  /* 0x0000005649467211 */ /* 0x043fe400078408ff */
[----:B------:R-:W-:Y:S02]  /*24f0*/  SHF.L.U64.HI R72, R73, 0x1, R72 ;  /* 0x0000000149487819 */ /* 0x000fe40000010248 */
[----:B------:R-:W-:-:S03]  /*2500*/  LOP3.LUT P0, RZ, R70, 0x7, RZ, 0xc0, !PT ;  /* 0x0000000746ff7812 */ /* 0x000fc6000780c0ff */
[----:B------:R-:W-:Y:S01]  /*2510*/  IMAD.X R71, R72, 0x1, R87, P2 ;  /* 0x0000000148477824 */ /* 0x000fe200010e0657 */
[----:B------:R-:W-:-:S13]  /*2520*/  ISETP.LT.U32.OR P0, PT, R45, 0x4, P0 ;  /* 0x000000042d00780c */ /* 0x000fda0000701470 */
[----:B------:R-:W2:Y:S01]  /*2530*/  @!P0 LDG.E.64 R72, desc[UR4][R70.64] ;  /* 0x0000000446488981 */ /* 0x000ea2000c1e1b00 */
[----:B------:R-:W-:Y:S01]  /*2540*/  BSSY B1, `(.L_x_1152) ;  /* 0x0000011000017945 */ /* 0x000fe20003800000 */
[C-C-:B--2---:R-:W-:Y:S02]  /*2550*/  @!P0 SHF.R.U64 R100, R72.reuse, 0x10, R73.reuse ;  /* 0x0000001048648819 */ /* 0x144fe40000001249 */
        /* <DEDUP_REMOVED lines=15> */
.L_x_1153:
[----:B------:R-:W-:Y:S05]  /*2650*/  BSYNC B1 ;  /* 0x0000000000017941 */ /* 0x000fea0003800000 */
.L_x_1152:
[-C--:B-----5:R-:W-:Y:S01]  /*2660*/  FMUL R122, R64, R53.reuse ;  /* 0x00000035407a7220 */ /* 0x0a0fe20000400000 */
[----:B------:R-:W-:Y:S01]  /*2670*/  IMAD.U32 R71, R74, 0x10000, RZ ;  /* 0x000100004a477824 */ /* 0x000fe200078e00ff */
[----:B------:R-:W-:Y:S01]  /*2680*/  ISETP.GE.AND P0, PT, R39, UR6, PT ;  /* 0x0000000627007c0c */ /* 0x000fe2000bf06270 */
[----:B------:R-:W-:Y:S02]  /*2690*/  IMAD.U32 R100, R100, 0x10000, RZ ;  /* 0x0001000064647824 */ /* 0x000fe400078e00ff */
[----:B------:R-:W-:Y:S01]  /*26a0*/  FMUL R114, R65, R53 ;  /* 0x0000003541727220 */ /* 0x000fe20000400000 */
[-C--:B------:R-:W-:Y:S01]  /*26b0*/  FFMA R12, R122, R71.reuse, R12 ;  /* 0x000000477a0c7223 */ /* 0x080fe2000000000c */
[----:B------:R-:W-:Y:S01]  /*26c0*/  FMUL R71, R152, R71 ;  /* 0x0000004798477220 */ /* 0x000fe20000400000 */
[-C--:B------:R-:W-:Y:S01]  /*26d0*/  FMUL R104, R66, R53.reuse ;  /* 0x0000003542687220 */ /* 0x080fe20000400000 */
[----:B------:R-:W-:Y:S02]  /*26e0*/  IMAD.U32 R73, R73, 0x10000, RZ ;  /* 0x0001000049497824 */ /* 0x000fe400078e00ff */
[----:B------:R-:W-:Y:S01]  /*26f0*/  FMUL R70, R67, R53 ;  /* 0x0000003543467220 */ /* 0x000fe20000400000 */
[----:B------:R-:W-:-:S02]  /*2700*/  IMAD.U32 R74, R72, 0x10000, RZ ;  /* 0x00010000484a7824 */ /* 0x000fc400078e00ff */
[----:B------:R-:W-:Y:S01]  /*2710*/  FMUL R72, R151, R100 ;  /* 0x0000006497487220 */ /* 0x000fe20000400000 */
[----:B------:R-:W-:Y:S01]  /*2720*/  FADD R65, R102, R71 ;  /* 0x0000004766417221 */ /* 0x000fe20000000000 */
[----:B------:R-:W-:Y:S01]  /*2730*/  FFMA R103, R122, R71, R103 ;  /* 0x000000477a677223 */ /* 0x000fe20000000067 */
        /* <DEDUP_REMOVED lines=8> */
[----:B------:R-:W-:-:S02]  /*27c0*/  FFMA R13, R114, R100, R13 ;  /* 0x00000064720d7223 */ /* 0x000fc4000000000d */
        /* <DEDUP_REMOVED lines=14> */
.L_x_1155:
        /* <DEDUP_REMOVED lines=9> */
.L_x_1156:
[----:B------:R-:W-:Y:S05]  /*2940*/  BSYNC B1 ;  /* 0x0000000000017941 */ /* 0x000fea0003800000 */
.L_x_1154:
        /* <DEDUP_REMOVED lines=23> */
.L_x_1158:
[----:B------:R-:W-:Y:S05]  /*2ac0*/  BSYNC B1 ;  /* 0x0000000000017941 */ /* 0x000fea0003800000 */
.L_x_1157:
[-C--:B-----5:R-:W-:Y:S01]  /*2ad0*/  FMUL R113, R65, R53.reuse ;  /* 0x0000003541717220 */ /* 0x0a0fe20000400000 */
[----:B------:R-:W-:Y:S02]  /*2ae0*/  IMAD.U32 R65, R75, 0x10000, RZ ;  /* 0x000100004b417824 */ /* 0x000fe400078e00ff */
[----:B------:R-:W-:Y:S01]  /*2af0*/  FMUL R121, R64, R53 ;  /* 0x0000003540797220 */ /* 0x000fe20000400000 */
[----:B------:R-:W-:Y:S01]  /*2b00*/  IMAD.U32 R100, R100, 0x10000, RZ ;  /* 0x0001000064647824 */ /* 0x000fe200078e00ff */
[----:B------:R-:W-:Y:S01]  /*2b10*/  ISETP.GE.AND P0, PT, R40, UR6, PT ;  /* 0x0000000628007c0c */ /* 0x000fe2000bf06270 */
[----:B------:R-:W-:Y:S01]  /*2b20*/  FMUL R76, R148, R65 ;  /* 0x00000041944c7220 */ /* 0x000fe20000400000 */
[----:B------:R-:W-:Y:S01]  /*2b30*/  FMUL R99, R66, R53 ;  /* 0x0000003542637220 */ /* 0x000fe20000400000 */
[----:B------:R-:W-:Y:S02]  /*2b40*/  IMAD.U32 R79, R79, 0x10000, RZ ;  /* 0x000100004f4f7824 */ /* 0x000fe400078e00ff */
[----:B------:R-:W-:Y:S01]  /*2b50*/  FMUL R77, R147, R100 ;  /* 0x00000064934d7220 */ /* 0x000fe20000400000 */
[----:B------:R-:W-:Y:S01]  /*2b60*/  FADD R102, R102, R76 ;  /* 0x0000004c66667221 */ /* 0x000fe20000000000 */
[C---:B------:R-:W-:Y:S01]  /*2b70*/  FFMA R66, R121.reuse, R76, R103 ;  /* 0x0000004c79427223 */ /* 0x040fe20000000067 */
[----:B------:R-:W-:Y:S01]  /*2b80*/  FFMA R16, R121, R65, R16 ;  /* 0x0000004179107223 */ /* 0x000fe20000000010 */
[----:B------:R-:W-:-:S02]  /*2b90*/  IMAD.U32 R64, R78, 0x10000, RZ ;  /* 0x000100004e407824 */ /* 0x000fc400078e00ff */
[----:B------:R-:W-:Y:S01]  /*2ba0*/  FMUL R78, R146, R79 ;  /* 0x0000004f924e7220 */ /* 0x000fe20000400000 */
        /* <DEDUP_REMOVED lines=15> */
[C---:B------:R-:W-:Y:S02]  /*2ca0*/  IMAD.U32 R54, R83.reuse, 0x4, R164 ;  /* 0x0000000453367824 */ /* 0x040fe400078e00a4 */
[----:B------:R-:W-:-:S03]  /*2cb0*/  IMAD.WIDE R80, R83, 0x4, R162 ;  /* 0x0000000453507825 */ /* 0x000fc600078e02a2 */
[----:B------:R-:W-:Y:S02]  /*2cc0*/  LOP3.LUT P0, RZ, R54, 0xf, RZ, 0xc0, !PT ;  /* 0x0000000f36ff7812 */ /* 0x000fe4000780c0ff */
[----:B------:R-:W-:Y:S02]  /*2cd0*/  SHF.R.S32.HI R54, RZ, 0x1f, R83 ;  /* 0x0000001fff367819 */ /* 0x000fe40000011453 */
[----:B------:R-:W-:-:S13]  /*2ce0*/  ISETP.LT.U32.OR P0, PT, R48, 0x4, P0 ;  /* 0x000000043000780c */ /* 0x000fda0000701470 */
[----:B------:R-:W-:Y:S05]  /*2cf0*/  @P0 BRA `(.L_x_1160) ;  /* 0x0000000000080947 */ /* 0x000fea0003800000 */
[----:B------:R0:W5:Y:S01]  /*2d00*/  LDG.E.128 R64, desc[UR4][R80.64] ;  /* 0x0000000450407981 */ /* 0x000162000c1e1d00 */
[----:B------:R-:W-:Y:S05]  /*2d10*/  BRA `(.L_x_1161) ;  /* 0x0000000000247947 */ /* 0x000fea0003800000 */
.L_x_1160:
        /* <DEDUP_REMOVED lines=9> */
.L_x_1161:
[----:B------:R-:W-:Y:S05]  /*2db0*/  BSYNC B1 ;  /* 0x0000000000017941 */ /* 0x000fea0003800000 */
.L_x_1159:
        /* <DEDUP_REMOVED lines=23> */
.L_x_1163:
[----:B------:R-:W-:Y:S05]  /*2f30*/  BSYNC B1 ;  /* 0x0000000000017941 */ /* 0x000fea0003800000 */
.L_x_1162:
        /* <DEDUP_REMOVED lines=9> */
[----:B------:R-:W-:-:S02]  /*2fd0*/  IMAD.U32 R83, R83, 0x10000, RZ ;  /* 0x0001000053537824 */ /* 0x000fc400078e00ff */
[----:B------:R-:W-:Y:S01]  /*2fe0*/  FMUL R82, R143, R100 ;  /* 0x000000648f527220 */ /* 0x000fe20000400000 */
[----:B------:R-:W-:Y:S01]  /*2ff0*/  FADD R65, R102, R81 ;  /* 0x0000005166417221 */ /* 0x000fe20000000000 */
[----:B------:R-:W-:Y:S01]  /*3000*/  FFMA R64, R120, R81, R103 ;  /* 0x0000005178407223 */ /* 0x000fe20000000067 */
[----:B------:R-:W-:Y:S01]  /*3010*/  FMUL R80, R67, R53 ;  /* 0x0000003543507220 */ /* 0x000fe20000400000 */
[-C--:B------:R-:W-:Y:S01]  /*3020*/  FFMA R22, R54, R83.reuse, R22 ;  /* 0x0000005336167223 */ /* 0x080fe20000000016 */
[----:B------:R-:W-:Y:S01]  /*3030*/  FADD R66, R65, R82 ;  /* 0x0000005241427221 */ /* 0x000fe20000000000 */
[----:B------:R-:W-:Y:S01]  /*3040*/  FMUL R83, R142, R83 ;  /* 0x000000538e537220 */ /* 0x000fe20000400000 */
        /* <DEDUP_REMOVED lines=20> */
.L_x_1165:
        /* <DEDUP_REMOVED lines=9> */
.L_x_1166:
[----:B------:R-:W-:Y:S05]  /*3220*/  BSYNC B1 ;  /* 0x0000000000017941 */ /* 0x000fea0003800000 */
.L_x_1164:
        /* <DEDUP_REMOVED lines=23> */
.L_x_1168:
[----:B------:R-:W-:Y:S05]  /*33a0*/  BSYNC B1 ;  /* 0x0000000000017941 */ /* 0x000fea0003800000 */
.L_x_1167:
        /* <DEDUP_REMOVED lines=37> */
.L_x_1170:
        /* <DEDUP_REMOVED lines=9> */
.L_x_1171:
[----:B------:R-:W-:Y:S05]  /*3690*/  BSYNC B1 ;  /* 0x0000000000017941 */ /* 0x000fea0003800000 */
.L_x_1169:
        /* <DEDUP_REMOVED lines=23> */
.L_x_1173:
[----:B------:R-:W-:Y:S05]  /*3810*/  BSYNC B1 ;  /* 0x0000000000017941 */ /* 0x000fea0003800000 */
.L_x_1172:
        /* <DEDUP_REMOVED lines=37> */
.L_x_1175:
        /* <DEDUP_REMOVED lines=9> */
.L_x_1176:
[----:B------:R-:W-:Y:S05]  /*3b00*/  BSYNC B1 ;  /* 0x0000000000017941 */ /* 0x000fea0003800000 */
.L_x_1174:
[C---:B------:R-:W-:Y:S02]  /*3b10*/  LEA R86, P2, R69.reuse, R86, 0x1 ;  /* 0x0000005645567211 */ /* 0x040fe400078408ff */
[----:B------:R-:W-:Y:S02]  /*3b20*/  SHF.L.U64.HI R98, R69, 0x1, R98 ;  /* 0x0000000145627819 */ /* 0x000fe40000010262 */
[----:B------:R-:W-:-:S03]  /*3b30*/  LOP3.LUT P0, RZ, R86, 0x7, RZ, 0xc0, !PT ;  /* 0x0000000756ff7812 */ /* 0x000fc6000780c0ff */
[----:B------:R-:W-:Y:S01]  /*3b40*/  IMAD.X R87, R98, 0x1, R87, P2 ;  /* 0x0000000162577824 */ /* 0x000fe200010e0657 */
[----:B------:R-:W-:-:S13]  /*3b50*/  ISETP.LT.U32.OR P0, PT, R51, 0x4, P0 ;  /* 0x000000043300780c */ /* 0x000fda0000701470 */
[----:B01----:R-:W2:Y:S01]  /*3b60*/  @!P0 LDG.E.64 R100, desc[UR4][R86.64] ;  /* 0x0000000456648981 */ /* 0x003ea2000c1e1b00 */
        /* <DEDUP_REMOVED lines=16> */
.L_x_1178:
[----:B------:R-:W-:Y:S05]  /*3c70*/  BSYNC B1 ;  /* 0x0000000000017941 */ /* 0x000fea0003800000 */
.L_x_1177:
[-C--:B-----5:R-:W-:Y:S01]  /*3c80*/  FMUL R127, R65, R53.reuse ;  /* 0x00000035417f7220 */ /* 0x0a0fe20000400000 */
[----:B------:R-:W-:Y:S02]  /*3c90*/  IMAD.U32 R65, R100, 0x10000, RZ ;  /* 0x0001000064417824 */ /* 0x000fe400078e00ff */
[-C--:B------:R-:W-:Y:S01]  /*3ca0*/  FMUL R117, R64, R53.reuse ;  /* 0x0000003540757220 */ /* 0x080fe20000400000 */
[----:B------:R-:W-:Y:S02]  /*3cb0*/  IMAD.U32 R126, R97, 0x10000, RZ ;  /* 0x00010000617e7824 */ /* 0x000fe400078e00ff */
[----:B------:R-:W-:Y:S01]  /*3cc0*/  FMUL R125, R67, R53 ;  /* 0x00000035437d7220 */ /* 0x000fe20000400000 */
[-C--:B------:R-:W-:Y:S01]  /*3cd0*/  FMUL R97, R132, R65.reuse ;  /* 0x0000004184617220 */ /* 0x080fe20000400000 */
[----:B------:R-:W-:Y:S01]  /*3ce0*/  FFMA R32, R117, R65, R32 ;  /* 0x0000004175207223 */ /* 0x000fe20000000020 */
[----:B------:R-:W-:Y:S01]  /*3cf0*/  FFMA R33, R127, R126, R33 ;  /* 0x0000007e7f217223 */ /* 0x000fe20000000021 */
[----:B------:R-:W-:-:S02]  /*3d00*/  IMAD.U32 R101, R101, 0x10000, RZ ;  /* 0x0001000065657824 */ /* 0x000fc400078e00ff */
[----:B------:R-:W-:Y:S01]  /*3d10*/  FMUL R126, R131, R126 ;  /* 0x0000007e837e7220 */ /* 0x000fe20000400000 */
[----:B------:R-:W-:Y:S01]  /*3d20*/  FADD R65, R102, R97 ;  /* 0x0000006166417221 */ /* 0x000fe20000000000 */
[----:B------:R-:W-:Y:S01]  /*3d30*/  FFMA R64, R117, R97, R103 ;  /* 0x0000006175407223 */ /* 0x000fe20000000067 */
[----:B------:R-:W-:Y:S02]  /*3d40*/  IMAD.U32 R124, R98, 0x10000, RZ ;  /* 0x00010000627c7824 */ /* 0x000fe400078e00ff */
[----:B------:R-:W-:Y:S01]  /*3d50*/  FMUL R69, R66, R53 ;  /* 0x0000003542457220 */ /* 0x000fe20000400000 */
[-C--:B------:R-:W-:Y:S01]  /*3d60*/  FMUL R98, R130, R101.reuse ;  /* 0x0000006582627220 */ /* 0x080fe20000400000 */
[----:B------:R-:W-:Y:S01]  /*3d70*/  FADD R65, R65, R126 ;  /* 0x0000007e41417221 */ /* 0x000fe20000000000 */
[----:B------:R-:W-:Y:S01]  /*3d80*/  FFMA R64, R127, R126, R64 ;  /* 0x0000007e7f407223 */ /* 0x000fe20000000040 */
[-C--:B------:R-:W-:Y:S01]  /*3d90*/  FFMA R35, R125, R124.reuse, R35 ;  /* 0x0000007c7d237223 */ /* 0x080fe20000000023 */
[----:B------:R-:W-:Y:S01]  /*3da0*/  FMUL R124, R129, R124 ;  /* 0x0000007c817c7220 */ /* 0x000fe20000400000 */
[----:B------:R-:W-:Y:S01]  /*3db0*/  FADD R65, R65, R98 ;  /* 0x0000006241417221 */ /* 0x000fe20000000000 */
[C---:B------:R-:W-:Y:S01]  /*3dc0*/  FFMA R64, R69.reuse, R98, R64 ;  /* 0x0000006245407223 */ /* 0x040fe20000000040 */
[----:B------:R-:W-:-:S02]  /*3dd0*/  FFMA R34, R69, R101, R34 ;  /* 0x0000006545227223 */ /* 0x000fc40000000022 */
[----:B------:R-:W-:Y:S01]  /*3de0*/  FADD R102, R65, R124 ;  /* 0x0000007c41667221 */ /* 0x000fe20000000000 */
[----:B------:R-:W-:-:S07]  /*3df0*/  FFMA R103, R125, R124, R64 ;  /* 0x0000007c7d677223 */ /* 0x000fce0000000040 */
.L_x_1138:
[----:B------:R-:W-:Y:S05]  /*3e00*/  BSYNC B0 ;  /* 0x0000000000007941 */ /* 0x000fea0003800000 */
.L_x_1137:
[----:B------:R-:W0:Y:S02]  /*3e10*/  LDC R86, c[0x0][0x214] ;  /* 0x00008500ff567b82 */ /* 0x000e240000000800 */
[----:B0-----:R-:W-:-:S13]  /*3e20*/  ISETP.NE.AND P0, PT, R86, 0x1, PT ;  /* 0x000000015600780c */ /* 0x001fda0003f05270 */
[----:B------:R-:W-:Y:S05]  /*3e30*/  @!P0 BRA `(.L_x_1179) ;  /* 0x0000000800788947 */ /* 0x000fea0003800000 */
[----:B------:R-:W-:Y:S01]  /*3e40*/  ISETP.NE.AND P0, PT, R161, RZ, PT ;  /* 0x000000ffa100720c */ /* 0x000fe20003f05270 */
[----:B------:R-:W-:Y:S01]  /*3e50*/  ULDC UR7, c[0x0][0x210] ;  /* 0x0000840000077ab9 */ /* 0x000fe20000000800 */
[----:B------:R-:W-:Y:S01]  /*3e60*/  LOP3.LUT R66, R52, 0x1, RZ, 0xc0, !PT ;  /* 0x0000000134427812 */ /* 0x000fe200078ec0ff */
[----:B------:R-:W-:Y:S01]  /*3e70*/  IMAD R67, R86, UR7, RZ ;  /* 0x0000000756437c24 */ /* 0x000fe2000f8e02ff */
[----:B------:R-:W-:Y:S01]  /*3e80*/  SHF.R.U32.HI R87, RZ, 0x5, R165 ;  /* 0x00000005ff577819 */ /* 0x000fe200000116a5 */
[----:B------:R-:W-:Y:S02]  /*3e90*/  ULDC.64 UR8, c[0x0][0x240] ;  /* 0x0000900000087ab9 */ /* 0x000fe40000000a00 */
[----:B------:R-:W-:Y:S02]  /*3ea0*/  IMAD.MOV R66, RZ, RZ, -R66 ;  /* 0x000000ffff427224 */ /* 0x000fe400078e0a42 */
[----:B------:R-:W-:Y:S02]  /*3eb0*/  IMAD.SHL.U32 R67, R67, 0x4, RZ ;  /* 0x0000000443437824 */ /* 0x000fe400078e00ff */
[----:B------:R-:W-:-:S02]  /*3ec0*/  IMAD R87, R36, 0x4, R87 ;  /* 0x0000000424577824 */ /* 0x000fc400078e0257 */
[----:B------:R-:W0:Y:S01]  /*3ed0*/  @!P0 LDC.64 R64, c[0x0][0x240] ;  /* 0x00009000ff408b82 */ /* 0x000e220000000a00 */
[----:B------:R-:W-:Y:S01]  /*3ee0*/  LOP3.LUT R67, R66, R67, RZ, 0xc0, !PT ;  /* 0x0000004342437212 */ /* 0x000fe200078ec0ff */
[----:B------:R-:W-:-:S05]  /*3ef0*/  IMAD R66, R87, R86, RZ ;  /* 0x0000005657427224 */ /* 0x000fca00078e02ff */
[----:B------:R-:W-:-:S04]  /*3f00*/  IADD3 R87, P2, R66, R67, RZ ;  /* 0x0000004342577210 */ /* 0x000fc80007f5e0ff */
[----:B------:R-:W-:Y:S01]  /*3f10*/  @!P0 IADD3 R66, P3, R0, R87, RZ ;  /* 0x0000005700428210 */ /* 0x000fe20007f7e0ff */
[----:B------:R-:W-:-:S05]  /*3f20*/  IMAD.X R100, RZ, RZ, RZ, P2 ;  /* 0x000000ffff647224 */ /* 0x000fca00010e06ff */
[----:B------:R-:W-:Y:S02]  /*3f30*/  @!P0 LEA.HI.X.SX32 R67, R0, R100, 0x1, P3 ;  /* 0x0000006400438211 */ /* 0x000fe400018f0eff */
[----:B0-----:R-:W-:-:S04]  /*3f40*/  @!P0 LEA R64, P2, R66, R64, 0x3 ;  /* 0x0000004042408211 */ /* 0x001fc800078418ff */
[----:B------:R-:W-:Y:S02]  /*3f50*/  @!P0 LEA.HI.X R65, R66, R65, R67, 0x3, P2 ;  /* 0x0000004142418211 */ /* 0x000fe400010f1c43 */
        /* <DEDUP_REMOVED lines=20> */
[----:B------:R0:W-:Y:S01]  /*40a0*/  @!P0 STG.E.64 desc[UR4][R64.64], R66 ;  /* 0x0000004240008986 */ /* 0x0001e2000c101b04 */
[----:B------:R-:W-:-:S13]  /*40b0*/  ISETP.NE.AND P0, PT, R165, RZ, PT ;  /* 0x000000ffa500720c */ /* 0x000fda0003f05270 */
[----:B0-----:R-:W-:Y:S05]  /*40c0*/  @P0 BRA `(.L_x_1180) ;  /* 0x0000000000700947 */ /* 0x001fea0003800000 */
[----:B------:R-:W0:Y:S01]  /*40d0*/  LDC R67, c[0x0][0x210] ;  /* 0x00008400ff437b82 */ /* 0x000e220000000800 */
[----:B------:R-:W-:-:S07]  /*40e0*/  LOP3.LUT P0, RZ, R52, 0x1, RZ, 0xc0, !PT ;  /* 0x0000000134ff7812 */ /* 0x000fce000780c0ff */
[----:B------:R-:W1:Y:S01]  /*40f0*/  LDC.64 R64, c[0x0][0x248] ;  /* 0x00009200ff407b82 */ /* 0x000e620000000a00 */
[----:B0-----:R-:W-:-:S04]  /*4100*/  SEL R67, R67, RZ, P0 ;  /* 0x000000ff43437207 */ /* 0x001fc80000000000 */
[----:B------:R-:W-:Y:S02]  /*4110*/  SHF.R.S32.HI R101, RZ, 0x1f, R67 ;  /* 0x0000001fff657819 */ /* 0x000fe40000011443 */
[----:B------:R-:W-:-:S04]  /*4120*/  IADD3 R67, P0, R36, R67, RZ ;  /* 0x0000004324437210 */ /* 0x000fc80007f1e0ff */
[----:B------:R-:W-:Y:S02]  /*4130*/  LEA.HI.X.SX32 R66, R36, R101, 0x1, P0 ;  /* 0x0000006524427211 */ /* 0x000fe400000f0eff */
[----:B-1----:R-:W-:-:S04]  /*4140*/  LEA R64, P0, R67, R64, 0x2 ;  /* 0x0000004043407211 */ /* 0x002fc800078010ff */
[----:B------:R-:W-:Y:S01]  /*4150*/  LEA.HI.X R65, R67, R65, R66, 0x2, P0 ;  /* 0x0000004143417211 */ /* 0x000fe200000f1442 */
[----:B------:R-:W-:Y:S01]  /*4160*/  IMAD.MOV.U32 R67, RZ, RZ, -0x1 ;  /* 0xffffffffff437424 */ /* 0x000fe200078e00ff */
[----:B------:R-:W-:-:S04]  /*4170*/  LOP3.LUT R66, R52, 0x2, RZ, 0xc0, !PT ;  /* 0x0000000234427812 */ /* 0x000fc800078ec0ff */
[----:B------:R-:W-:Y:S02]  /*4180*/  ISETP.NE.AND P0, PT, R66, RZ, PT ;  /* 0x000000ff4200720c */ /* 0x000fe40003f05270 */
[----:B------:R-:W-:Y:S02]  /*4190*/  SHF.R.U32.HI R66, RZ, 0x1, R52 ;  /* 0x00000001ff427819 */ /* 0x000fe40000011634 */
[----:B------:R-:W-:Y:S02]  /*41a0*/  SEL R67, R67, 0x1, P0 ;  /* 0x0000000143437807 */ /* 0x000fe40000000000 */
        /* <DEDUP_REMOVED lines=8> */
[----:B0-----:R-:W-:Y:S05]  /*4230*/  @!P0 BRA `(.L_x_1180) ;  /* 0x0000000000148947 */ /* 0x001fea0003800000 */
.L_x_1181:
[----:B------:R-:W2:Y:S04]  /*4240*/  LDG.E.STRONG.GPU R66, desc[UR4][R64.64] ;  /* 0x0000000440427981 */ /* 0x000ea8000c1ef900 */
[----:B--2---:R-:W-:Y:S01]  /*4250*/  CCTL.IVALL ;  /* 0x00000000ff00798f */ /* 0x004fe20002000000 */
[----:B------:R-:W-:Y:S05]  /*4260*/  YIELD ;  /* 0x0000000000007946 */ /* 0x000fea0003800000 */
[----:B------:R-:W-:-:S13]  /*4270*/  ISETP.NE.AND P0, PT, R66, R101, PT ;  /* 0x000000654200720c */ /* 0x000fda0003f05270 */
[----:B------:R-:W-:Y:S05]  /*4280*/  @P0 BRA `(.L_x_1181) ;  /* 0xfffffffc00ec0947 */ /* 0x000fea000383ffff */
.L_x_1180:
[----:B------:R-:W-:Y:S01]  /*4290*/  ISETP.GE.AND P0, PT, R161, R86, PT ;  /* 0x00000056a100720c */ /* 0x000fe20003f06270 */
[----:B------:R-:W-:Y:S05]  /*42a0*/  WARPSYNC.ALL ;  /* 0x0000000000007948 */ /* 0x000fea0003800000 */
[----:B------:R-:W-:Y:S01]  /*42b0*/  BAR.SYNC.DEFER_BLOCKING 0x0 ;  /* 0x0000000000007b1d */ /* 0x000fe20000010000 */
[----:B------:R-:W-:-:S05]  /*42c0*/  IMAD.MOV.U32 R66, RZ, RZ, RZ ;  /* 0x000000ffff427224 */ /* 0x000fca00078e00ff */
[----:B------:R-:W-:Y:S04]  /*42d0*/  BSSY B0, `(.L_x_1182) ;  /* 0x0000047000007945 */ /* 0x000fe80003800000 */
[----:B------:R-:W-:Y:S05]  /*42e0*/  @P0 BRA `(.L_x_1183) ;  /* 0x0000000400140947 */ /* 0x000fea0003800000 */
[----:B------:R-:W-:Y:S01]  /*42f0*/  IMAD.IADD R64, R86, 0x1, -R161 ;  /* 0x0000000156407824 */ /* 0x000fe200078e0aa1 */
[----:B------:R-:W-:Y:S01]  /*4300*/  BSSY B1, `(.L_x_1184) ;  /* 0x0000025000017945 */ /* 0x000fe20003800000 */
[----:B------:R-:W-:Y:S01]  /*4310*/  PLOP3.LUT P0, PT, PT, PT, PT, 0x80, 0x0 ;  /* 0x000000000000781c */ /* 0x000fe20003f0f070 */
[----:B------:R-:W-:Y:S02]  /*4320*/  IMAD.MOV.U32 R66, RZ, RZ, RZ ;  /* 0x000000ffff427224 */ /* 0x000fe400078e00ff */
[----:B------:R-:W-:-:S13]  /*4330*/  ISETP.GT.AND P2, PT, R64, 0x60, PT ;  /* 0x000000604000780c */ /* 0x000fda0003f44270 */
[----:B------:R-:W-:Y:S05]  /*4340*/  @!P2 BRA `(.L_x_1185) ;  /* 0x000000000080a947 */ /* 0x000fea0003800000 */
[----:B------:R-:W-:Y:S01]  /*4350*/  PLOP3.LUT P0, PT, PT, PT, PT, 0x8, 0x0 ;  /* 0x000000000000781c */ /* 0x000fe20003f0e170 */
[----:B------:R-:W-:-:S12]  /*4360*/  VIADD R102, R86, 0xffffffa0 ;  /* 0xffffffa056667836 */ /* 0x000fd80000000000 */
.L_x_1186:
[----:B------:R-:W-:-:S04]  /*4370*/  IADD3 R65, P2, R161, R87, RZ ;  /* 0x00000057a1417210 */ /* 0x000fc80007f5e0ff */
[----:B------:R-:W-:Y:S02]  /*4380*/  LEA.HI.X.SX32 R108, R161, R100, 0x1, P2 ;  /* 0x00000064a16c7211 */ /* 0x000fe400010f0eff */
[----:B------:R-:W-:-:S04]  /*4390*/  LEA R64, P2, R65, UR8, 0x3 ;  /* 0x0000000841407c11 */ /* 0x000fc8000f8418ff */
[----:B------:R-:W-:-:S06]  /*43a0*/  LEA.HI.X R65, R65, UR9, R108, 0x3, P2 ;  /* 0x0000000941417c11 */ /* 0x000fcc00090f1c6c */
[----:B------:R0:W2:Y:S01]  /*43b0*/  LDG.E R65, desc[UR4][R64.64+0x4] ;  /* 0x0000040440417981 */ /* 0x0000a2000c1e1900 */
[----:B------:R-:W-:-:S05]  /*43c0*/  VIADD R67, R161, 0x20 ;  /* 0x00000020a1437836 */ /* 0x000fca0000000000 */
[----:B------:R-:W-:-:S04]  /*43d0*/  IADD3 R101, P2, R67, R87, RZ ;  /* 0x0000005743657210 */ /* 0x000fc80007f5e0ff */
[----:B------:R-:W-:Y:S02]  /*43e0*/  LEA.HI.X.SX32 R108, R67, R100, 0x1, P2 ;  /* 0x00000064436c7211 */ /* 0x000fe400010f0eff */
[----:B0-----:R-:W-:Y:S01]  /*43f0*/  LEA R64, P2, R101, UR8, 0x3 ;  /* 0x0000000865407c11 */ /* 0x001fe2000f8418ff */
[----:B--2---:R-:W-:-:S03]  /*4400*/  FADD R66, R65, R66 ;  /* 0x0000004241427221 */ /* 0x004fc60000000000 */
[----:B------:R-:W-:-:S05]  /*4410*/  LEA.HI.X R65, R101, UR9, R108, 0x3, P2 ;  /* 0x0000000965417c11 */ /* 0x000fca00090f1c6c */
[----:B------:R-:W2:Y:S02]  /*4420*/  LDG.E R67, desc[UR4][R64.64+0x4] ;  /* 0x0000040440437981 */ /* 0x000ea4000c1e1900 */
[----:B--2---:R-:W-:Y:S01]  /*4430*/  FADD R66, R66, R67 ;  /* 0x0000004342427221 */ /* 0x004fe20000000000 */
[----:B------:R-:W-:-:S05]  /*4440*/  VIADD R67, R161, 0x40 ;  /* 0x00000040a1437836 */ /* 0x000fca0000000000 */
[----:B------:R-:W-:-:S04]  /*4450*/  IADD3 R101, P2, R67, R87, RZ ;  /* 0x0000005743657210 */ /* 0x000fc80007f5e0ff */
[----:B------:R-:W-:Y:S02]  /*4460*/  LEA.HI.X.SX32 R108, R67, R100, 0x1, P2 ;  /* 0x00000064436c7211 */ /* 0x000fe400010f0eff */
[----:B------:R-:W-:-:S04]  /*4470*/  LEA R64, P2, R101, UR8, 0x3 ;  /* 0x0000000865407c11 */ /* 0x000fc8000f8418ff */
        /* <DEDUP_REMOVED lines=8> */
[----:B------:R-:W2:Y:S01]  /*4500*/  LDG.E R67, desc[UR4][R64.64+0x4] ;  /* 0x0000040440437981 */ /* 0x000ea2000c1e1900 */
[----:B------:R-:W-:-:S05]  /*4510*/  VIADD R161, R161, 0x80 ;  /* 0x00000080a1a17836 */ /* 0x000fca0000000000 */
[----:B------:R-:W-:Y:S01]  /*4520*/  ISETP.GE.AND P2, PT, R161, R102, PT ;  /* 0x00000066a100720c */ /* 0x000fe20003f46270 */
[----:B--2---:R-:W-:-:S12]  /*4530*/  FADD R66, R66, R67 ;  /* 0x0000004342427221 */ /* 0x004fd80000000000 */
[----:B------:R-:W-:Y:S05]  /*4540*/  @!P2 BRA `(.L_x_1186) ;  /* 0xfffffffc0088a947 */ /* 0x000fea000383ffff */
.L_x_1185:
[----:B------:R-:W-:Y:S05]  /*4550*/  BSYNC B1 ;  /* 0x0000000000017941 */ /* 0x000fea0003800000 */
.L_x_1184:
[----:B------:R-:W-:Y:S01]  /*4560*/  IMAD.IADD R64, R86, 0x1, -R161 ;  /* 0x0000000156407824 */ /* 0x000fe200078e0aa1 */
[----:B------:R-:W-:Y:S04]  /*4570*/  BSSY B1, `(.L_x_1187) ;  /* 0x0000013000017945 */ /* 0x000fe80003800000 */
[----:B------:R-:W-:-:S13]  /*4580*/  ISETP.GT.AND P2, PT, R64, 0x20, PT ;  /* 0x000000204000780c */ /* 0x000fda0003f44270 */
[----:B------:R-:W-:Y:S05]  /*4590*/  @!P2 BRA `(.L_x_1188) ;  /* 0x000000000040a947 */ /* 0x000fea0003800000 */
[C---:B------:R-:W-:Y:S01]  /*45a0*/  IADD3 R65, P0, R161.reuse, R87, RZ ;  /* 0x00000057a1417210 */ /* 0x040fe20007f1e0ff */
[----:B------:R-:W-:Y:S01]  /*45b0*/  ULDC.64 UR10, c[0x0][0x240] ;  /* 0x00009000000a7ab9 */ /* 0x000fe20000000a00 */
[C---:B------:R-:W-:Y:S02]  /*45c0*/  VIADD R101, R161.reuse, 0x20 ;  /* 0x00000020a1657836 */ /* 0x040fe40000000000 */
[----:B------:R-:W-:Y:S02]  /*45d0*/  LEA.HI.X.SX32 R102, R161, R100, 0x1, P0 ;  /* 0x00000064a1667211 */ /* 0x000fe400000f0eff */
[----:B------:R-:W-:-:S04]  /*45e0*/  LEA R64, P0, R65, UR10, 0x3 ;  /* 0x0000000a41407c11 */ /* 0x000fc8000f8018ff */
[----:B------:R-:W-:Y:S02]  /*45f0*/  LEA.HI.X R65, R65, UR11, R102, 0x3, P0 ;  /* 0x0000000b41417c11 */ /* 0x000fe400080f1c66 */
[----:B------:R-:W-:-:S03]  /*4600*/  IADD3 R102, P0, R101, R87, RZ ;  /* 0x0000005765667210 */ /* 0x000fc60007f1e0ff */
[----:B------:R0:W2:Y:S01]  /*4610*/  LDG.E R67, desc[UR4][R64.64+0x4] ;  /* 0x0000040440437981 */ /* 0x0000a2000c1e1900 */
[----:B------:R-:W-:Y:S02]  /*4620*/  LEA.HI.X.SX32 R101, R101, R100, 0x1, P0 ;  /* 0x0000006465657211 */ /* 0x000fe400000f0eff */
[----:B0-----:R-:W-:-:S04]  /*4630*/  LEA R64, P0, R102, UR10, 0x3 ;  /* 0x0000000a66407c11 */ /* 0x001fc8000f8018ff */
[----:B------:R-:W-:-:S05]  /*4640*/  LEA.HI.X R65, R102, UR11, R101, 0x3, P0 ;  /* 0x0000000b66417c11 */ /* 0x000fca00080f1c65 */
[----:B------:R-:W3:Y:S01]  /*4650*/  LDG.E R101, desc[UR4][R64.64+0x4] ;  /* 0x0000040440657981 */ /* 0x000ee2000c1e1900 */
[----:B------:R-:W-:Y:S01]  /*4660*/  PLOP3.LUT P0, PT, PT, PT, PT, 0x8, 0x0 ;  /* 0x000000000000781c */ /* 0x000fe20003f0e170 */
[----:B------:R-:W-:Y:S02]  /*4670*/  VIADD R161, R161, 0x40 ;  /* 0x00000040a1a17836 */ /* 0x000fe40000000000 */
[----:B--2---:R-:W-:-:S04]  /*4680*/  FADD R66, R66, R67 ;  /* 0x0000004342427221 */ /* 0x004fc80000000000 */
[----:B---3--:R-:W-:-:S07]  /*4690*/  FADD R66, R66, R101 ;  /* 0x0000006542427221 */ /* 0x008fce0000000000 */
.L_x_1188:
[----:B------:R-:W-:Y:S05]  /*46a0*/  BSYNC B1 ;  /* 0x0000000000017941 */ /* 0x000fea0003800000 */
.L_x_1187:
        /* <DEDUP_REMOVED lines=9> */
.L_x_1183:
[----:B------:R-:W-:Y:S05]  /*4740*/  BSYNC B0 ;  /* 0x0000000000007941 */ /* 0x000fea0003800000 */
.L_x_1182:
[----:B------:R-:W0:Y:S01]  /*4750*/  SHFL.BFLY PT, R65, R66, 0x1, 0x1f ;  /* 0x0c201f0042417f89 */ /* 0x000e2200000e0000 */
[----:B------:R-:W-:-:S05]  /*4760*/  VIADD R52, R52, 0x1 ;  /* 0x0000000134347836 */ /* 0x000fca0000000000 */
[----:B------:R-:W-:Y:S01]  /*4770*/  LOP3.LUT R52, R52, 0x3, RZ, 0xc0, !PT ;  /* 0x0000000334347812 */ /* 0x000fe200078ec0ff */
        /* <DEDUP_REMOVED lines=10> */
.L_x_1179:
[----:B------:R-:W0:Y:S02]  /*4820*/  SHFL.BFLY PT, R64, R103, 0x1, 0x1f ;  /* 0x0c201f0067407f89 */ /* 0x000e2400000e0000 */
        /* <DEDUP_REMOVED lines=8> */
[----:B0-----:R-:W-:-:S07]  /*48b0*/  FADD R87, R67, R100 ;  /* 0x0000006443577221 */ /* 0x001fce0000000000 */
.L_x_1189:
[----:B------:R-:W-:Y:S01]  /*48c0*/  SHF.R.U32.HI R65, RZ, 0x5, R165 ;  /* 0x00000005ff417819 */ /* 0x000fe200000116a5 */
[----:B------:R-:W-:Y:S01]  /*48d0*/  ULDC UR7, c[0x0][0x218] ;  /* 0x0000860000077ab9 */ /* 0x000fe20000000800 */
[----:B------:R-:W-:Y:S03]  /*48e0*/  BSSY B0, `(.L_x_1190) ;  /* 0x0000264000007945 */ /* 0x000fe60003800000 */
[----:B------:R-:W-:-:S05]  /*48f0*/  IMAD.IADD R65, R65, 0x1, R2 ;  /* 0x0000000141417824 */ /* 0x000fca00078e0202 */
[----:B------:R-:W-:-:S13]  /*4900*/  ISETP.LT.AND P1, PT, R65, UR7, !P1 ;  /* 0x0000000741007c0c */ /* 0x000fda000cf21270 */
[----:B------:R-:W-:Y:S05]  /*4910*/  @!P1 BRA `(.L_x_1191) ;  /* 0x0000002400809947 */ /* 0x000fea0003800000 */
[----:B------:R-:W0:Y:S01]  /*4920*/  LDC R108, c[0x0][0x260] ;  /* 0x00009800ff6c7b82 */ /* 0x000e220000000800 */
[----:B------:R-:W-:Y:S01]  /*4930*/  IMAD.SHL.U32 R64, R0, 0x20, RZ ;  /* 0x0000002000407824 */ /* 0x000fe200078e00ff */
[----:B------:R-:W-:Y:S01]  /*4940*/  LOP3.LUT R165, R165, 0x1f, RZ, 0xc0, !PT ;  /* 0x0000001fa5a57812 */ /* 0x000fe200078ec0ff */
[----:B------:R-:W-:Y:S01]  /*4950*/  BSSY B1, `(.L_x_1192) ;  /* 0x000001d000017945 */ /* 0x000fe20003800000 */
[----:B------:R-:W-:Y:S01]  /*4960*/  ISETP.GE.U32.AND P1, PT, R42, 0x4, PT ;  /* 0x000000042a00780c */ /* 0x000fe20003f26070 */
[----:B------:R-:W-:Y:S01]  /*4970*/  FMUL R87, R87, R128 ;  /* 0x0000008057577220 */ /* 0x000fe20000400000 */
[----:B------:R-:W-:Y:S02]  /*4980*/  LOP3.LUT R165, R64, 0xffffffe0, R165, 0xe2, !PT ;  /* 0xffffffe040a57812 */ /* 0x000fe400078ee2a5 */
[----:B------:R-:W1:Y:S03]  /*4990*/  LDC.64 R162, c[0x0][0x260] ;  /* 0x00009800ffa27b82 */ /* 0x000e660000000a00 */
[----:B------:R-:W-:-:S04]  /*49a0*/  IMAD.SHL.U32 R64, R165, 0x4, RZ ;  /* 0x00000004a5407824 */ /* 0x000fc800078e00ff */
[----:B------:R-:W-:-:S05]  /*49b0*/  IMAD R103, R65, UR6, R64 ;  /* 0x0000000641677c24 */ /* 0x000fca000f8e0240 */
        /* <DEDUP_REMOVED lines=8> */
.L_x_1193:
        /* <DEDUP_REMOVED lines=14> */
.L_x_1194:
[----:B------:R-:W-:Y:S05]  /*4b20*/  BSYNC B1 ;  /* 0x0000000000017941 */ /* 0x000fea0003800000 */
.L_x_1192:
[C---:B-----5:R-:W-:Y:S01]  /*4b30*/  PRMT R65, R66.reuse, 0x7632, R65 ;  /* 0x0000763242417816 */ /* 0x060fe20000000041 */
[----:B------:R-:W-:Y:S02]  /*4b40*/  IMAD.U32 R101, R66, 0x10000, RZ ;  /* 0x0001000042657824 */ /* 0x000fe400078e00ff */
[-C--:B------:R-:W-:Y:S01]  /*4b50*/  FFMA R66, R116, -R87.reuse, R111 ;  /* 0x8000005774427223 */ /* 0x080fe2000000006f */
[C---:B------:R-:W-:Y:S01]  /*4b60*/  PRMT R100, R67.reuse, 0x7632, R100 ;  /* 0x0000763243647816 */ /* 0x040fe20000000064 */
[----:B------:R-:W-:Y:S02]  /*4b70*/  IMAD.U32 R67, R67, 0x10000, RZ ;  /* 0x0001000043437824 */ /* 0x000fe400078e00ff */
[----:B------:R-:W-:Y:S01]  /*4b80*/  FFMA R64, R3, -R87, R57 ;  /* 0x8000005703407223 */ /* 0x000fe20000000039 */
[----:B------:R-:W-:Y:S01]  /*4b90*/  IMAD.U32 R65, R65, 0x10000, RZ ;  /* 0x0001000041417824 */ /* 0x000fe200078e00ff */
[----:B------:R-:W-:Y:S04]  /*4ba0*/  BSSY B1, `(.L_x_1195) ;  /* 0x0000027000017945 */ /* 0x000fe80003800000 */
[----:B------:R-:W-:Y:S01]  /*4bb0*/  BSSY B2, `(.L_x_1196) ;  /* 0x0000012000027945 */ /* 0x000fe20003800000 */
[C---:B------:R-:W-:Y:S01]  /*4bc0*/  SHF.L.U64.HI R102, R103.reuse, 0x2, R102 ;  /* 0x0000000267667819 */ /* 0x040fe20000010266 */
[----:B------:R-:W-:Y:S01]  /*4bd0*/  FFMA R65, R66, R53, R65 ;  /* 0x0000003542417223 */ /* 0x000fe20000000041 */
[----:B------:R-:W-:Y:S01]  /*4be0*/  FFMA R66, R112, -R87, R110 ;  /* 0x8000005770427223 */ /* 0x000fe2000000006e */
[----:B------:R-:W-:Y:S01]  /*4bf0*/  FFMA R64, R64, R53, R101 ;  /* 0x0000003540407223 */ /* 0x000fe20000000065 */
[----:B------:R-:W-:-:S02]  /*4c00*/  IMAD.SHL.U32 R103, R103, 0x4, RZ ;  /* 0x0000000467677824 */ /* 0x000fc400078e00ff */
[----:B------:R-:W-:Y:S01]  /*4c10*/  FFMA R66, R66, R53, R67 ;  /* 0x0000003542427223 */ /* 0x000fe20000000043 */
[----:B------:R-:W-:Y:S02]  /*4c20*/  IMAD.U32 R67, R100, 0x10000, RZ ;  /* 0x0001000064437824 */ /* 0x000fe400078e00ff */
[----:B------:R-:W-:-:S04]  /*4c30*/  FFMA R100, R56, -R87, R58 ;  /* 0x8000005738647223 */ /* 0x000fc8000000003a */
[----:B------:R-:W-:Y:S01]  /*4c40*/  FFMA R67, R100, R53, R67 ;  /* 0x0000003564437223 */ /* 0x000fe20000000043 */
        /* <DEDUP_REMOVED lines=8> */
.L_x_1197:
[----:B------:R-:W-:Y:S05]  /*4cd0*/  BSYNC B2 ;  /* 0x0000000000027941 */ /* 0x000fea0003800000 */
.L_x_1196:
[----:B------:R-:W-:-:S13]  /*4ce0*/  ISETP.NE.AND P0, PT, R42, RZ, PT ;  /* 0x000000ff2a00720c */ /* 0x000fda0003f05270 */
[----:B0-----:R-:W0:Y:S02]  /*4cf0*/  @P0 LDC.64 R100, c[0x0][0x278] ;  /* 0x00009e00ff640b82 */ /* 0x001e240000000a00 */
[----:B0-----:R-:W-:-:S05]  /*4d00*/  @P0 IADD3 R100, P2, R103, R100, RZ ;  /* 0x0000006467640210 */ /* 0x001fca0007f5e0ff */
[----:B------:R-:W-:-:S05]  /*4d10*/  @P0 IMAD.X R101, R102, 0x1, R101, P2 ;  /* 0x0000000166650824 */ /* 0x000fca00010e0665 */
[----:B------:R0:W-:Y:S01]  /*4d20*/  @P0 STG.E desc[UR4][R100.64], R64 ;  /* 0x0000004064000986 */ /* 0x0001e2000c101904 */
[----:B------:R-:W-:-:S13]  /*4d30*/  ISETP.GE.U32.AND P0, PT, R42, 0x2, PT ;  /* 0x000000022a00780c */ /* 0x000fda0003f06070 */
        /* <DEDUP_REMOVED lines=8> */
[----:B------:R0:W-:Y:S02]  /*4dc0*/  @P0 STG.E desc[UR4][R64.64+0x8], R66 ;  /* 0x0000084240000986 */ /* 0x0001e4000c101904 */
[----:B0-----:R-:W0:Y:S02]  /*4dd0*/  @P1 LDC.64 R64, c[0x0][0x278] ;  /* 0x00009e00ff401b82 */ /* 0x001e240000000a00 */
[----:B0-----:R-:W-:-:S05]  /*4de0*/  @P1 IADD3 R64, P0, R103, R64, RZ ;  /* 0x0000004067401210 */ /* 0x001fca0007f1e0ff */
[----:B------:R-:W-:-:S05]  /*4df0*/  @P1 IMAD.X R65, R102, 0x1, R65, P0 ;  /* 0x0000000166411824 */ /* 0x000fca00000e0641 */
[----:B------:R1:W-:Y:S03]  /*4e00*/  @P1 STG.E desc[UR4][R64.64+0xc], R67 ;  /* 0x00000c4340001986 */ /* 0x0003e6000c101904 */
.L_x_1198:
[----:B------:R-:W-:Y:S05]  /*4e10*/  BSYNC B1 ;  /* 0x0000000000017941 */ /* 0x000fea0003800000 */
.L_x_1195:
[----:B------:R-:W-:-:S13]  /*4e20*/  ISETP.GE.AND P0, PT, R37, UR6, PT ;  /* 0x0000000625007c0c */ /* 0x000fda000bf06270 */
[----:B------:R-:W-:Y:S05]  /*4e30*/  @P0 BRA `(.L_x_1191) ;  /* 0x0000002000380947 */ /* 0x000fea0003800000 */
[----:B01----:R-:W0:Y:S01]  /*4e40*/  S2R R64, SR_TID.X ;  /* 0x0000000000407919 */ /* 0x003e220000002100 */
[----:B------:R-:W-:Y:S01]  /*4e50*/  BSSY B1, `(.L_x_1199) ;  /* 0x000001b000017945 */ /* 0x000fe20003800000 */
[----:B------:R-:W-:Y:S02]  /*4e60*/  ISETP.GE.U32.AND P1, PT, R44, 0x4, PT ;  /* 0x000000042c00780c */ /* 0x000fe40003f26070 */
[----:B0-----:R-:W-:-:S05]  /*4e70*/  SHF.R.U32.HI R65, RZ, 0x5, R64 ;  /* 0x00000005ff417819 */ /* 0x001fca0000011640 */
[----:B------:R-:W-:-:S04]  /*4e80*/  IMAD.IADD R64, R65, 0x1, R2 ;  /* 0x0000000141407824 */ /* 0x000fc800078e0202 */
[----:B------:R-:W-:-:S04]  /*4e90*/  IMAD R103, R64, UR6, R37 ;  /* 0x0000000640677c24 */ /* 0x000fc8000f8e0225 */
        /* <DEDUP_REMOVED lines=8> */
.L_x_1200:
        /* <DEDUP_REMOVED lines=14> */
.L_x_1201:
[----:B------:R-:W-:Y:S05]  /*5000*/  BSYNC B1 ;  /* 0x0000000000017941 */ /* 0x000fea0003800000 */
.L_x_1199:
        /* <DEDUP_REMOVED lines=9> */
[----:B------:R-:W-:Y:S01]  /*50a0*/  SHF.L.U64.HI R102, R103, 0x2, R102 ;  /* 0x0000000267667819 */ /* 0x000fe20000010266 */
        /* <DEDUP_REMOVED lines=16> */
.L_x_1204:
[----:B------:R-:W-:Y:S05]  /*51b0*/  BSYNC B2 ;  /* 0x0000000000027941 */ /* 0x000fea0003800000 */
.L_x_1203:
        /* <DEDUP_REMOVED lines=19> */
.L_x_1205:
[----:B------:R-:W-:Y:S05]  /*52f0*/  BSYNC B1 ;  /* 0x0000000000017941 */ /* 0x000fea0003800000 */
.L_x_1202:
        /* <DEDUP_REMOVED lines=16> */
.L_x_1207:
        /* <DEDUP_REMOVED lines=14> */
.L_x_1208:
[----:B------:R-:W-:Y:S05]  /*54e0*/  BSYNC B1 ;  /* 0x0000000000017941 */ /* 0x000fea0003800000 */
.L_x_1206:
        /* <DEDUP_REMOVED lines=26> */
.L_x_1211:
[----:B------:R-:W-:Y:S05]  /*5690*/  BSYNC B2 ;  /* 0x0000000000027941 */ /* 0x000fea0003800000 */
.L_x_1210:
        /* <DEDUP_REMOVED lines=19> */
.L_x_1212:
[----:B------:R-:W-:Y:S05]  /*57d0*/  BSYNC B1 ;  /* 0x0000000000017941 */ /* 0x000fea0003800000 */
.L_x_1209:
        /* <DEDUP_REMOVED lines=16> */
.L_x_1214:
        /* <DEDUP_REMOVED lines=14> */
.L_x_1215:
[----:B------:R-:W-:Y:S05]  /*59c0*/  BSYNC B1 ;  /* 0x0000000000017941 */ /* 0x000fea0003800000 */
.L_x_1213:
        /* <DEDUP_REMOVED lines=26> */
.L_x_1218:
[----:B------:R-:W-:Y:S05]  /*5b70*/  BSYNC B2 ;  /* 0x0000000000027941 */ /* 0x000fea0003800000 */
.L_x_1217:
        /* <DEDUP_REMOVED lines=19> */
.L_x_1219:
[----:B------:R-:W-:Y:S05]  /*5cb0*/  BSYNC B1 ;  /* 0x0000000000017941 */ /* 0x000fea0003800000 */
.L_x_1216:
        /* <DEDUP_REMOVED lines=16> */
.L_x_1221:
        /* <DEDUP_REMOVED lines=14> */
.L_x_1222:
[----:B------:R-:W-:Y:S05]  /*5ea0*/  BSYNC B1 ;  /* 0x0000000000017941 */ /* 0x000fea0003800000 */
.L_x_1220:
        /* <DEDUP_REMOVED lines=26> */
.L_x_1225:
[----:B------:R-:W-:Y:S05]  /*6050*/  BSYNC B2 ;  /* 0x0000000000027941 */ /* 0x000fea0003800000 */
.L_x_1224:
        /* <DEDUP_REMOVED lines=19> */
.L_x_1226:
[----:B------:R-:W-:Y:S05]  /*6190*/  BSYNC B1 ;  /* 0x0000000000017941 */ /* 0x000fea0003800000 */
.L_x_1223:
        /* <DEDUP_REMOVED lines=16> */
.L_x_1228:
        /* <DEDUP_REMOVED lines=14> */
.L_x_1229:
[----:B------:R-:W-:Y:S05]  /*6380*/  BSYNC B1 ;  /* 0x0000000000017941 */ /* 0x000fea0003800000 */
.L_x_1227:
        /* <DEDUP_REMOVED lines=26> */
.L_x_1232:
[----:B------:R-:W-:Y:S05]  /*6530*/  BSYNC B2 ;  /* 0x0000000000027941 */ /* 0x000fea0003800000 */
.L_x_1231:
        /* <DEDUP_REMOVED lines=19> */
.L_x_1233:
[----:B------:R-:W-:Y:S05]  /*6670*/  BSYNC B1 ;  /* 0x0000000000017941 */ /* 0x000fea0003800000 */
.L_x_1230:
        /* <DEDUP_REMOVED lines=16> */
.L_x_1235:
        /* <DEDUP_REMOVED lines=14> */
.L_x_1236:
[----:B------:R-:W-:Y:S05]  /*6860*/  BSYNC B1 ;  /* 0x0000000000017941 */ /* 0x000fea0003800000 */
.L_x_1234:
        /* <DEDUP_REMOVED lines=26> */
.L_x_1239:
[----:B------:R-:W-:Y:S05]  /*6a10*/  BSYNC B2 ;  /* 0x0000000000027941 */ /* 0x000fea0003800000 */
.L_x_1238:
        /* <DEDUP_REMOVED lines=19> */
.L_x_1240:
[----:B------:R-:W-:Y:S05]  /*6b50*/  BSYNC B1 ;  /* 0x0000000000017941 */ /* 0x000fea0003800000 */
.L_x_1237:
        /* <DEDUP_REMOVED lines=16> */
.L_x_1242:
        /* <DEDUP_REMOVED lines=14> */
.L_x_1243:
[----:B------:R-:W-:Y:S05]  /*6d40*/  BSYNC B1 ;  /* 0x0000000000017941 */ /* 0x000fea0003800000 */
.L_x_1241:
[----:B------:R-:W-:Y:S01]  /*6d50*/  ULDC.64 UR8, c[0x0][0x278] ;  /* 0x00009e0000087ab9 */ /* 0x000fe20000000a00 */
[C---:B------:R-:W-:Y:S01]  /*6d60*/  SHF.L.U64.HI R108, R103.reuse, 0x2, R102 ;  /* 0x00000002676c7819 */ /* 0x040fe20000010266 */
[C---:B-----5:R-:W-:Y:S01]  /*6d70*/  IMAD.U32 R65, R100.reuse, 0x10000, RZ ;  /* 0x0001000064417824 */ /* 0x060fe200078e00ff */
[----:B------:R-:W-:Y:S01]  /*6d80*/  LEA R102, P2, R103, UR8, 0x2 ;  /* 0x0000000867667c11 */ /* 0x000fe2000f8410ff */
[-C--:B------:R-:W-:Y:S01]  /*6d90*/  FFMA R64, R117, -R87.reuse, R97 ;  /* 0x8000005775407223 */ /* 0x080fe20000000061 */
[-C--:B------:R-:W-:Y:S01]  /*6da0*/  FFMA R66, R69, -R87.reuse, R98 ;  /* 0x8000005745427223 */ /* 0x080fe20000000062 */
[----:B------:R-:W-:Y:S01]  /*6db0*/  PRMT R100, R100, 0x7632, R100 ;  /* 0x0000763264647816 */ /* 0x000fe20000000064 */
[----:B------:R-:W-:Y:S01]  /*6dc0*/  FFMA R162, R125, -R87, R124 ;  /* 0x800000577da27223 */ /* 0x000fe2000000007c */
[----:B------:R-:W-:Y:S01]  /*6dd0*/  LOP3.LUT P0, RZ, R102, 0xf, RZ, 0xc0, !PT ;  /* 0x0000000f66ff7812 */ /* 0x000fe2000780c0ff */
[----:B------:R-:W-:Y:S01]  /*6de0*/  FFMA R64, R64, R53, R65 ;  /* 0x0000003540407223 */ /* 0x000fe20000000041 */
[C---:B------:R-:W-:Y:S01]  /*6df0*/  IMAD.U32 R65, R101.reuse, 0x10000, RZ ;  /* 0x0001000065417824 */ /* 0x040fe200078e00ff */
[----:B------:R-:W-:-:S02]  /*6e00*/  PRMT R101, R101, 0x7632, R101 ;  /* 0x0000763265657816 */ /* 0x000fc40000000065 */
[----:B------:R-:W-:Y:S01]  /*6e10*/  ISETP.LT.U32.OR P0, PT, R51, 0x4, P0 ;  /* 0x000000043300780c */ /* 0x000fe20000701470 */
[----:B------:R-:W-:Y:S01]  /*6e20*/  FFMA R66, R66, R53, R65 ;  /* 0x0000003542427223 */ /* 0x000fe20000000041 */
[----:B------:R-:W-:Y:S02]  /*6e30*/  IMAD.U32 R65, R100, 0x10000, RZ ;  /* 0x0001000064417824 */ /* 0x000fe400078e00ff */
[----:B------:R-:W-:Y:S01]  /*6e40*/  FFMA R100, R127, -R87, R126 ;  /* 0x800000577f647223 */ /* 0x000fe2000000007e */
[----:B------:R-:W-:Y:S01]  /*6e50*/  IMAD.U32 R67, R101, 0x10000, RZ ;  /* 0x0001000065437824 */ /* 0x000fe200078e00ff */
[----:B------:R-:W-:Y:S02]  /*6e60*/  IADD3.X R103, R108, UR9, RZ, P2, !PT ;  /* 0x000000096c677c10 */ /* 0x000fe400097fe4ff */
        /* <DEDUP_REMOVED lines=11> */
.L_x_1191:
[----:B------:R-:W-:Y:S05]  /*6f20*/  BSYNC B0 ;  /* 0x0000000000007941 */ /* 0x000fea0003800000 */
.L_x_1190:
[----:B------:R-:W-:Y:S05]  /*6f30*/  WARPSYNC.ALL ;  /* 0x0000000000007948 */ /* 0x000fea0003800000 */
[----:B-----5:R-:W4:Y:S01]  /*6f40*/  LDC R53, c[0x0][0x210] ;  /* 0x00008400ff357b82 */ /* 0x020f220000000800 */
[----:B------:R-:W-:Y:S01]  /*6f50*/  ULDC UR7, c[0x0][0x218] ;  /* 0x0000860000077ab9 */ /* 0x000fe20000000800 */
[----:B----4-:R-:W-:-:S05]  /*6f60*/  IMAD R2, R53, 0x4, R2 ;  /* 0x0000000435027824 */ /* 0x010fca00078e0202 */
[----:B------:R-:W-:-:S13]  /*6f70*/  ISETP.GE.AND P0, PT, R2, UR7, PT ;  /* 0x0000000702007c0c */ /* 0x000fda000bf06270 */
[----:B------:R-:W-:Y:S05]  /*6f80*/  @!P0 BRA `(.L_x_1244) ;  /* 0xffffffa800748947 */ /* 0x000fea000383ffff */
[----:B------:R-:W-:Y:S01]  /*6f90*/  STL.128 [R1+0x30], R16 ;  /* 0x0000301001007387 */ /* 0x000fe20000100c00 */
[----:B------:R-:W-:Y:S02]  /*6fa0*/  IMAD.MOV.U32 R43, RZ, RZ, R7 ;  /* 0x000000ffff2b7224 */ /* 0x000fe400078e0007 */
[----:B------:R-:W-:Y:S01]  /*6fb0*/  IMAD.MOV.U32 R42, RZ, RZ, R6 ;  /* 0x000000ffff2a7224 */ /* 0x000fe200078e0006 */
[----:B------:R-:W-:Y:S01]  /*6fc0*/  STL.128 [R1+0x40], R20 ;  /* 0x0000401401007387 */ /* 0x000fe20000100c00 */
[----:B------:R-:W-:Y:S02]  /*6fd0*/  IMAD.MOV.U32 R41, RZ, RZ, R5 ;  /* 0x000000ffff297224 */ /* 0x000fe400078e0005 */
[----:B------:R-:W-:Y:S01]  /*6fe0*/  IMAD.MOV.U32 R40, RZ, RZ, R4 ;  /* 0x000000ffff287224 */ /* 0x000fe200078e0004 */
[----:B------:R-:W-:Y:S01]  /*6ff0*/  STL.128 [R1+0x50], R24 ;  /* 0x0000501801007387 */ /* 0x000fe20000100c00 */
[----:B------:R-:W-:Y:S02]  /*7000*/  IMAD.MOV.U32 R47, RZ, RZ, R11 ;  /* 0x000000ffff2f7224 */ /* 0x000fe400078e000b */
[----:B------:R-:W-:Y:S01]  /*7010*/  IMAD.MOV.U32 R46, RZ, RZ, R10 ;  /* 0x000000ffff2e7224 */ /* 0x000fe200078e000a */
[----:B------:R-:W-:Y:S01]  /*7020*/  STL.128 [R1+0x60], R28 ;  /* 0x0000601c01007387 */ /* 0x000fe20000100c00 */
[----:B------:R-:W-:-:S02]  /*7030*/  IMAD.MOV.U32 R45, RZ, RZ, R9 ;  /* 0x000000ffff2d7224 */ /* 0x000fc400078e0009 */
[----:B------:R-:W-:Y:S01]  /*7040*/  IMAD.MOV.U32 R44, RZ, RZ, R8 ;  /* 0x000000ffff2c7224 */ /* 0x000fe200078e0008 */
[----:B------:R-:W-:Y:S04]  /*7050*/  STL.128 [R1+0x70], R32 ;  /* 0x0000702001007387 */ /* 0x000fe80000100c00 */
[----:B------:R4:W-:Y:S04]  /*7060*/  STL.128 [R1], R4 ;  /* 0x0000000401007387 */ /* 0x0009e80000100c00 */
[----:B------:R5:W-:Y:S04]  /*7070*/  STL.128 [R1+0x10], R8 ;  /* 0x0000100801007387 */ /* 0x000be80000100c00 */
[----:B------:R0:W-:Y:S01]  /*7080*/  STL.128 [R1+0x20], R12 ;  /* 0x0000200c01007387 */ /* 0x0001e20000100c00 */
[----:B----4-:R-:W-:-:S02]  /*7090*/  IMAD.MOV.U32 R7, RZ, RZ, R15 ;  /* 0x000000ffff077224 */ /* 0x010fc400078e000f */
[----:B------:R-:W-:Y:S02]  /*70a0*/  IMAD.MOV.U32 R6, RZ, RZ, R14 ;  /* 0x000000ffff067224 */ /* 0x000fe400078e000e */
[----:B------:R-:W-:Y:S02]  /*70b0*/  IMAD.MOV.U32 R5, RZ, RZ, R13 ;  /* 0x000000ffff057224 */ /* 0x000fe400078e000d */
[----:B------:R-:W-:Y:S02]  /*70c0*/  IMAD.MOV.U32 R4, RZ, RZ, R12 ;  /* 0x000000ffff047224 */ /* 0x000fe400078e000c */
[----:B-----5:R-:W-:Y:S02]  /*70d0*/  IMAD.MOV.U32 R11, RZ, RZ, R19 ;  /* 0x000000ffff0b7224 */ /* 0x020fe400078e0013 */
[----:B------:R-:W-:Y:S02]  /*70e0*/  IMAD.MOV.U32 R10, RZ, RZ, R18 ;  /* 0x000000ffff0a7224 */ /* 0x000fe400078e0012 */
[----:B------:R-:W-:-:S02]  /*70f0*/  IMAD.MOV.U32 R9, RZ, RZ, R17 ;  /* 0x000000ffff097224 */ /* 0x000fc400078e0011 */
[----:B------:R-:W-:Y:S02]  /*7100*/  IMAD.MOV.U32 R8, RZ, RZ, R16 ;  /* 0x000000ffff087224 */ /* 0x000fe400078e0010 */
[----:B0-----:R-:W-:Y:S02]  /*7110*/  IMAD.MOV.U32 R15, RZ, RZ, R23 ;  /* 0x000000ffff0f7224 */ /* 0x001fe400078e0017 */
[----:B------:R-:W-:Y:S02]  /*7120*/  IMAD.MOV.U32 R14, RZ, RZ, R22 ;  /* 0x000000ffff0e7224 */ /* 0x000fe400078e0016 */
[----:B------:R-:W-:Y:S02]  /*7130*/  IMAD.MOV.U32 R13, RZ, RZ, R21 ;  /* 0x000000ffff0d7224 */ /* 0x000fe400078e0015 */
[----:B------:R-:W-:-:S07]  /*7140*/  IMAD.MOV.U32 R12, RZ, RZ, R20 ;  /* 0x000000ffff0c7224 */ /* 0x000fce00078e0014 */
.L_x_1134:
[----:B------:R-:W0:Y:S01]  /*7150*/  S2R R18, SR_TID.X ;  /* 0x0000000000127919 */ /* 0x000e220000002100 */
[----:B------:R-:W-:Y:S01]  /*7160*/  IMAD.SHL.U32 R3, R0, 0x20, RZ ;  /* 0x0000002000037824 */ /* 0x000fe200078e00ff */
[----:B------:R-:W-:Y:S01]  /*7170*/  BSSY B0, `(.L_x_1245) ;  /* 0x0000033000007945 */ /* 0x000fe20003800000 */
[----:B------:R-:W-:Y:S01]  /*7180*/  BAR.SYNC.DEFER_BLOCKING 0x0 ;  /* 0x0000000000007b1d */ /* 0x000fe20000010000 */
[----:B0-----:R-:W-:-:S04]  /*7190*/  LOP3.LUT R16, R18, 0x1f, RZ, 0xc0, !PT ;  /* 0x0000001f12107812 */ /* 0x001fc800078ec0ff */
[----:B------:R-:W-:-:S05]  /*71a0*/  LOP3.LUT R0, R3, 0xffffffe0, R16, 0xe2, !PT ;  /* 0xffffffe003007812 */ /* 0x000fca00078ee210 */
[----:B------:R-:W-:-:S05]  /*71b0*/  IMAD.SHL.U32 R19, R0, 0x4, RZ ;  /* 0x0000000400137824 */ /* 0x000fca00078e00ff */
[----:B------:R-:W-:-:S13]  /*71c0*/  ISETP.GE.AND P0, PT, R19, UR6, PT ;  /* 0x0000000613007c0c */ /* 0x000fda000bf06270 */
[----:B------:R-:W-:Y:S05]  /*71d0*/  @P0 BRA `(.L_x_1246) ;  /* 0x0000000000b00947 */ /* 0x000fea0003800000 */
[----:B------:R-:W0:Y:S01]  /*71e0*/  S2R R3, SR_CgaCtaId ;  /* 0x0000000000037919 */ /* 0x000e220000008800 */
[----:B------:R-:W-:Y:S01]  /*71f0*/  MOV R0, 0x400 ;  /* 0x0000040000007802 */ /* 0x000fe20000000f00 */
[----:B------:R-:W-:Y:S01]  /*7200*/  IMAD.SHL.U32 R2, R18, 0x10, RZ ;  /* 0x0000001012027824 */ /* 0x000fe200078e00ff */
[----:B------:R-:W-:-:S04]  /*7210*/  SHF.R.U32.HI R17, RZ, 0x5, R18 ;  /* 0x00000005ff117819 */ /* 0x000fc80000011612 */
[----:B------:R-:W-:Y:S02]  /*7220*/  ISETP.NE.AND P0, PT, R17, RZ, PT ;  /* 0x000000ff1100720c */ /* 0x000fe40003f05270 */
[----:B0-----:R-:W-:Y:S02]  /*7230*/  LEA R0, R3, R0, 0x18 ;  /* 0x0000000003007211 */ /* 0x001fe400078ec0ff */
[----:B------:R-:W-:-:S03]  /*7240*/  LOP3.LUT R3, R2, 0x1f0, RZ, 0xc0, !PT ;  /* 0x000001f002037812 */ /* 0x000fc600078ec0ff */
[----:B------:R-:W-:-:S04]  /*7250*/  IMAD R0, R17, 0x210, R0 ;  /* 0x0000021011007824 */ /* 0x000fc800078e0200 */
[----:B------:R-:W-:Y:S02]  /*7260*/  IMAD.IADD R0, R0, 0x1, R3 ;  /* 0x0000000100007824 */ /* 0x000fe400078e0203 */
[----:B------:R-:W-:-:S03]  /*7270*/  IMAD R3, R86, 0x80, R19 ;  /* 0x0000008056037824 */ /* 0x000fc600078e0213 */
[----:B------:R0:W-:Y:S02]  /*7280*/  @P0 STS.128 [R0], R40 ;  /* 0x0000002800000388 */ /* 0x0001e40000000c00 */
[----:B------:R-:W-:-:S13]  /*7290*/  ISETP.GE.AND P0, PT, R3, UR6, PT ;  /* 0x0000000603007c0c */ /* 0x000fda000bf06270 */
[----:B------:R-:W-:Y:S05]  /*72a0*/  @P0 BRA `(.L_x_1246) ;  /* 0x00000000007c0947 */ /* 0x000fea0003800000 */
[----:B------:R-:W-:Y:S01]  /*72b0*/  ISETP.NE.AND P0, PT, R17, 0x1, PT ;  /* 0x000000011100780c */ /* 0x000fe20003f05270 */
[----:B------:R-:W-:-:S12]  /*72c0*/  IMAD R3, R86, 0x80, R3 ;  /* 0x0000008056037824 */ /* 0x000fd800078e0203 */
[----:B------:R4:W-:Y:S01]  /*72d0*/  @P0 STS.128 [R0+0x840], R44 ;  /* 0x0008402c00000388 */ /* 0x0009e20000000c00 */
        /* <DEDUP_REMOVED lines=22> */
[----:B------:R-:W-:Y:S01]  /*7440*/  IMAD R3, R86, 0x80, R3 ;  /* 0x0000008056037824 */ /* 0x000fe200078e0203 */
[C---:B------:R-:W-:Y:S02]  /*7450*/  ISETP.NE.AND P0, PT, R17.reuse, 0x7, PT ;  /* 0x000000071100780c */ /* 0x040fe40003f05270 */
[----:B------:R-:W-:Y:S02]  /*7460*/  ISETP.NE.AND P1, PT, R17, 0x6, PT ;  /* 0x000000061100780c */ /* 0x000fe40003f25270 */
[----:B------:R-:W-:-:S11]  /*7470*/  ISETP.GE.OR P0, PT, R3, UR6, !P0 ;  /* 0x0000000603007c0c */ /* 0x000fd6000c706670 */
[----:B------:R0:W-:Y:S04]  /*7480*/  @P1 STS.128 [R0+0x3180], R28 ;  /* 0x0031801c00001388 */ /* 0x0001e80000000c00 */
[----:B------:R0:W-:Y:S02]  /*7490*/  @!P0 STS.128 [R0+0x39c0], R32 ;  /* 0x0039c02000008388 */ /* 0x0001e40000000c00 */
.L_x_1246:
[----:B------:R-:W-:Y:S05]  /*74a0*/  BSYNC B0 ;  /* 0x0000000000007941 */ /* 0x000fea0003800000 */
.L_x_1245:
[----:B------:R-:W5:Y:S01]  /*74b0*/  S2UR UR7, SR_CTAID.X ;  /* 0x00000000000779c3 */ /* 0x000f620000002500 */
[----:B------:R-:W-:-:S07]  /*74c0*/  IMAD.MOV R3, RZ, RZ, -R36 ;  /* 0x000000ffff037224 */ /* 0x000fce00078e0a24 */
[----:B------:R-:W-:Y:S01]  /*74d0*/  BAR.SYNC.DEFER_BLOCKING 0x0 ;  /* 0x0000000000007b1d */ /* 0x000fe20000010000 */
[----:B-----5:R-:W-:-:S04]  /*74e0*/  IMAD R3, R86, R3, UR7 ;  /* 0x0000000756037e24 */ /* 0x020fc8000f8e0203 */
[----:B0-----:R-:W-:Y:S01]  /*74f0*/  IMAD.SHL.U32 R5, R3, 0x20, RZ ;  /* 0x0000002003057824 */ /* 0x001fe200078e00ff */
[----:B------:R-:W-:-:S04]  /*7500*/  LOP3.LUT R3, R18, 0x3fffffe0, RZ, 0xc0, !PT ;  /* 0x3fffffe012037812 */ /* 0x000fc800078ec0ff */
[----:B----4-:R-:W-:-:S05]  /*7510*/  LOP3.LUT R0, R5, 0xffffffe0, R16, 0xe2, !PT ;  /* 0xffffffe005007812 */ /* 0x010fca00078ee210 */
[----:B------:R-:W-:-:S04]  /*7520*/  IMAD R3, R3, R86, R0 ;  /* 0x0000005603037224 */ /* 0x000fc800078e0200 */
[----:B------:R-:W-:-:S05]  /*7530*/  IMAD.SHL.U32 R7, R3, 0x4, RZ ;  /* 0x0000000403077824 */ /* 0x000fca00078e00ff */
[----:B------:R-:W-:-:S04]  /*7540*/  ISETP.GE.AND P0, PT, R7, UR6, PT ;  /* 0x0000000607007c0c */ /* 0x000fc8000bf06270 */
[----:B------:R-:W-:-:S13]  /*7550*/  ISETP.GT.U32.OR P0, PT, R18, 0xff, P0 ;  /* 0x000000ff1200780c */ /* 0x000fda0000704470 */
[----:B------:R-:W-:Y:S05]  /*7560*/  @P0 EXIT ;  /* 0x000000000000094d */ /* 0x000fea0003800000 */
[----:B------:R-:W-:-:S04]  /*7570*/  SHF.R.U32.HI R16, RZ, 0x5, R18 ;  /* 0x00000005ff107819 */ /* 0x000fc80000011612 */
[C---:B------:R-:W-:Y:S01]  /*7580*/  ISETP.NE.AND P2, PT, R16.reuse, RZ, PT ;  /* 0x000000ff1000720c */ /* 0x040fe20003f45270 */
[----:B------:R-:W-:-:S12]  /*7590*/  IMAD R6, R16, 0x10, R1 ;  /* 0x0000001010067824 */ /* 0x000fd800078e0201 */
[----:B------:R-:W4:Y:S04]  /*75a0*/  @P2 LDL R5, [R6+0x8] ;  /* 0x0000080006052983 */ /* 0x000f280000100800 */
[----:B------:R-:W5:Y:S04]  /*75b0*/  @P2 LDL.64 R2, [R6] ;  /* 0x0000000006022983 */ /* 0x000f680000100a00 */
[----:B------:R-:W2:Y:S01]  /*75c0*/  @P2 LDL R12, [R6+0xc] ;  /* 0x00000c00060c2983 */ /* 0x000ea20000100800 */
[----:B------:R-:W-:Y:S01]  /*75d0*/  MOV R0, 0x400 ;  /* 0x0000040000007802 */ /* 0x000fe20000000f00 */
[----:B------:R-:W-:Y:S01]  /*75e0*/  IMAD.SHL.U32 R4, R18, 0x10, RZ ;  /* 0x0000001012047824 */ /* 0x000fe200078e00ff */
[C---:B------:R-:W-:Y:S01]  /*75f0*/  ISETP.NE.AND P3, PT, R16.reuse, 0x1, PT ;  /* 0x000000011000780c */ /* 0x040fe20003f65270 */
[----:B------:R-:W0:Y:S01]  /*7600*/  S2R R9, SR_CgaCtaId ;  /* 0x0000000000097919 */ /* 0x000e220000008800 */
[----:B------:R-:W-:Y:S01]  /*7610*/  BSSY B0, `(.L_x_1247) ;  /* 0x000001d000007945 */ /* 0x000fe20003800000 */
[----:B------:R-:W-:-:S02]  /*7620*/  ISETP.NE.AND P4, PT, R16, 0x2, PT ;  /* 0x000000021000780c */ /* 0x000fc40003f85270 */
[----:B------:R-:W-:Y:S02]  /*7630*/  ISETP.NE.AND P1, PT, R16, 0x3, PT ;  /* 0x000000031000780c */ /* 0x000fe40003f25270 */
[----:B0-----:R-:W-:-:S05]  /*7640*/  LEA R9, R9, R0, 0x18 ;  /* 0x0000000009097211 */ /* 0x001fca00078ec0ff */
[----:B------:R-:W-:Y:S01]  /*7650*/  IMAD R0, R16, 0x840, R9 ;  /* 0x0000084010007824 */ /* 0x000fe200078e0209 */
[----:B------:R-:W-:-:S05]  /*7660*/  LOP3.LUT R9, R4, 0x1f0, RZ, 0xc0, !PT ;  /* 0x000001f004097812 */ /* 0x000fca00078ec0ff */
[----:B------:R-:W-:-:S05]  /*7670*/  IMAD.IADD R0, R9, 0x1, R0 ;  /* 0x0000000109007824 */ /* 0x000fca00078e0200 */
[----:B------:R-:W4:Y:S04]  /*7680*/  @P2 LDS R4, [R0+0x8] ;  /* 0x0000080000042984 */ /* 0x000f280000000800 */
[----:B------:R-:W5:Y:S01]  /*7690*/  @P2 LDS.128 R8, [R0] ;  /* 0x0000000000082984 */ /* 0x000f620000000c00 */
[----:B----4-:R-:W-:Y:S01]  /*76a0*/  @P2 FADD R5, R4, R5 ;  /* 0x0000000504052221 */ /* 0x010fe20000000000 */
[----:B-----5:R-:W-:Y:S01]  /*76b0*/  @P2 FADD R3, R9, R3 ;  /* 0x0000000309032221 */ /* 0x020fe20000000000 */
[----:B------:R-:W-:-:S03]  /*76c0*/  @P2 FADD R2, R8, R2 ;  /* 0x0000000208022221 */ /* 0x000fc60000000000 */
[----:B------:R0:W-:Y:S01]  /*76d0*/  @P2 STL [R6+0x8], R5 ;  /* 0x0000080506002387 */ /* 0x0001e20000100800 */
[----:B--2---:R-:W-:-:S03]  /*76e0*/  @P2 FADD R11, R11, R12 ;  /* 0x0000000c0b0b2221 */ /* 0x004fc60000000000 */
[----:B------:R0:W-:Y:S04]  /*76f0*/  @P2 STL.64 [R6], R2 ;  /* 0x0000000206002387 */ /* 0x0001e80000100a00 */
[----:B------:R0:W-:Y:S01]  /*7700*/  @P2 STL [R6+0xc], R11 ;  /* 0x00000c0b06002387 */ /* 0x0001e20000100800 */
[----:B------:R-:W-:Y:S05]  /*7710*/  @!P3 BRA `(.L_x_1248) ;  /* 0x000000000030b947 */ /* 0x000fea0003800000 */
[----:B0-----:R-:W2:Y:S04]  /*7720*/  LDL R3, [R6+0x8] ;  /* 0x0000080006037983 */ /* 0x001ea80000100800 */
[----:B------:R-:W4:Y:S04]  /*7730*/  LDL.64 R12, [R6] ;  /* 0x00000000060c7983 */ /* 0x000f280000100a00 */
[----:B------:R-:W5:Y:S04]  /*7740*/  LDL R4, [R6+0xc] ;  /* 0x00000c0006047983 */ /* 0x000f680000100800 */
[----:B------:R-:W2:Y:S04]  /*7750*/  LDS R2, [R0+0x218] ;  /* 0x0002180000027984 */ /* 0x000ea80000000800 */
[----:B------:R-:W4:Y:S01]  /*7760*/  LDS.128 R8, [R0+0x210] ;  /* 0x0002100000087984 */ /* 0x000f220000000c00 */
[----:B--2---:R-:W-:Y:S01]  /*7770*/  FADD R3, R2, R3 ;  /* 0x0000000302037221 */ /* 0x004fe20000000000 */
[----:B----4-:R-:W-:Y:S01]  /*7780*/  FADD R9, R9, R13 ;  /* 0x0000000d09097221 */ /* 0x010fe20000000000 */
[----:B------:R-:W-:-:S03]  /*7790*/  FADD R8, R8, R12 ;  /* 0x0000000c08087221 */ /* 0x000fc60000000000 */
[----:B------:R2:W-:Y:S01]  /*77a0*/  STL [R6+0x8], R3 ;  /* 0x0000080306007387 */ /* 0x0005e20000100800 */
[----:B-----5:R-:W-:-:S03]  /*77b0*/  FADD R11, R11, R4 ;  /* 0x000000040b0b7221 */ /* 0x020fc60000000000 */
[----:B------:R2:W-:Y:S04]  /*77c0*/  STL.64 [R6], R8 ;  /* 0x0000000806007387 */ /* 0x0005e80000100a00 */
[----:B------:R2:W-:Y:S02]  /*77d0*/  STL [R6+0xc], R11 ;  /* 0x00000c0b06007387 */ /* 0x0005e40000100800 */
.L_x_1248:
[----:B------:R-:W-:Y:S05]  /*77e0*/  BSYNC B0 ;  /* 0x0000000000007941 */ /* 0x000fea0003800000 */
.L_x_1247:
[----:B------:R-:W-:Y:S04]  /*77f0*/  BSSY B0, `(.L_x_1249) ;  /* 0x000000e000007945 */ /* 0x000fe80003800000 */
[----:B------:R-:W-:Y:S05]  /*7800*/  @!P4 BRA `(.L_x_1250) ;  /* 0x000000000030c947 */ /* 0x000fea0003800000 */
[----:B0-2---:R-:W2:Y:S04]  /*7810*/  LDL R3, [R6+0x8] ;  /* 0x0000080006037983 */ /* 0x005ea80000100800 */
        /* <DEDUP_REMOVED lines=11> */
.L_x_1250:
[----:B------:R-:W-:Y:S05]  /*78d0*/  BSYNC B0 ;  /* 0x0000000000007941 */ /* 0x000fea0003800000 */
.L_x_1249:
[----:B------:R-:W5:Y:S01]  /*78e0*/  @P1 LDL R13, [R6+0x8] ;  /* 0x00000800060d1983 */ /* 0x000f620000100800 */
[----:B0-----:R-:W0:Y:S03]  /*78f0*/  LDC.64 R4, c[0x0][0x270] ;  /* 0x00009c00ff047b82 */ /* 0x001e260000000a00 */
[----:B------:R-:W3:Y:S04]  /*7900*/  @P1 LDL.64 R14, [R6] ;  /* 0x00000000060e1983 */ /* 0x000ee80000100a00 */
[----:B------:R-:W3:Y:S01]  /*7910*/  @P1 LDL R12, [R6+0xc] ;  /* 0x00000c00060c1983 */ /* 0x000ee20000100800 */
[----:B------:R-:W-:Y:S04]  /*7920*/  BSSY B1, `(.L_x_1251) ;  /* 0x0000024000017945 */ /* 0x000fe80003800000 */
[----:B------:R-:W-:Y:S01]  /*7930*/  BSSY B0, `(.L_x_1252) ;  /* 0x0000017000007945 */ /* 0x000fe20003800000 */
[----:B------:R-:W-:Y:S04]  /*7940*/  @P1 LDS R2, [R0+0x638] ;  /* 0x0006380000021984 */ /* 0x000fe80000000800 */
[----:B--2-4-:R-:W2:Y:S02]  /*7950*/  @P1 LDS.128 R8, [R0+0x630] ;  /* 0x0006300000081984 */ /* 0x014ea40000000c00 */
[----:B--2---:R-:W-:-:S04]  /*7960*/  IADD3 R10, -R7, UR6, RZ ;  /* 0x00000006070a7c10 */ /* 0x004fc8000fffe1ff */
[----:B------:R-:W-:Y:S01]  /*7970*/  ISETP.GE.U32.AND P0, PT, R10, 0x4, PT ;  /* 0x000000040a00780c */ /* 0x000fe20003f06070 */
[----:B-----5:R-:W-:Y:S01]  /*7980*/  @P1 FADD R13, R2, R13 ;  /* 0x0000000d020d1221 */ /* 0x020fe20000000000 */
[----:B---3--:R-:W-:Y:S01]  /*7990*/  @P1 FADD R9, R9, R15 ;  /* 0x0000000f09091221 */ /* 0x008fe20000000000 */
[----:B------:R-:W-:-:S03]  /*79a0*/  @P1 FADD R8, R8, R14 ;  /* 0x0000000e08081221 */ /* 0x000fc60000000000 */
[----:B------:R2:W-:Y:S01]  /*79b0*/  @P1 STL [R6+0x8], R13 ;  /* 0x0000080d06001387 */ /* 0x0005e20000100800 */
[----:B------:R-:W-:Y:S02]  /*79c0*/  IMAD R15, R36, UR6, R7 ;  /* 0x00000006240f7c24 */ /* 0x000fe4000f8e0207 */
[----:B------:R-:W-:Y:S01]  /*79d0*/  @P1 FADD R11, R11, R12 ;  /* 0x0000000c0b0b1221 */ /* 0x000fe20000000000 */
[----:B------:R2:W-:Y:S01]  /*79e0*/  @P1 STL.64 [R6], R8 ;  /* 0x0000000806001387 */ /* 0x0005e20000100a00 */
[----:B0-----:R-:W-:-:S03]  /*79f0*/  IMAD.WIDE.U32 R2, R15, 0x4, R4 ;  /* 0x000000040f027825 */ /* 0x001fc600078e0004 */
[----:B------:R2:W-:Y:S01]  /*7a00*/  @P1 STL [R6+0xc], R11 ;  /* 0x00000c0b06001387 */ /* 0x0005e20000100800 */
[----:B------:R-:W-:Y:S05]  /*7a10*/  @!P0 BRA `(.L_x_1253) ;  /* 0x0000000000208947 */ /* 0x000fea0003800000 */
[----:B------:R-:W-:Y:S02]  /*7a20*/  ULDC UR7, c[0x0][0x270] ;  /* 0x00009c0000077ab9 */ /* 0x000fe40000000800 */
[----:B------:R-:W-:-:S04]  /*7a30*/  LEA R15, R15, UR7, 0x2 ;  /* 0x000000070f0f7c11 */ /* 0x000fc8000f8e10ff */
[----:B------:R-:W-:-:S13]  /*7a40*/  LOP3.LUT P5, RZ, R15, 0xf, RZ, 0xc0, !PT ;  /* 0x0000000f0fff7812 */ /* 0x000fda00078ac0ff */
[----:B------:R-:W-:Y:S05]  /*7a50*/  @!P5 BREAK B0 ;  /* 0x000000000000d942 */ /* 0x000fea0003800000 */
[----:B------:R-:W-:Y:S05]  /*7a60*/  @P5 BRA `(.L_x_1253) ;  /* 0x00000000000c5947 */ /* 0x000fea0003800000 */
[----:B--2---:R-:W2:Y:S04]  /*7a70*/  LDL.128 R8, [R6] ;  /* 0x0000000006087983 */ /* 0x004ea80000100c00 */
[----:B--2---:R0:W-:Y:S01]  /*7a80*/  STG.E.128 desc[UR4][R2.64], R8 ;  /* 0x0000000802007986 */ /* 0x0041e2000c101d04 */
[----:B------:R-:W-:Y:S05]  /*7a90*/  BRA `(.L_x_1254) ;  /* 0x0000000000307947 */ /* 0x000fea0003800000 */
.L_x_1253:
[----:B------:R-:W-:Y:S05]  /*7aa0*/  BSYNC B0 ;  /* 0x0000000000007941 */ /* 0x000fea0003800000 */
.L_x_1252:
[----:B------:R-:W-:Y:S01]  /*7ab0*/  ISETP.NE.AND P6, PT, R10, RZ, PT ;  /* 0x000000ff0a00720c */ /* 0x000fe20003fc5270 */
[----:B------:R-:W3:-:S12]  /*7ac0*/  @P0 LDL R15, [R6+0xc] ;  /* 0x00000c00060f0983 */ /* 0x000ed80000100800 */
[----:B--2---:R-:W2:Y:S01]  /*7ad0*/  @P6 LDL R9, [R6] ;  /* 0x0000000006096983 */ /* 0x004ea20000100800 */
[----:B------:R-:W-:-:S13]  /*7ae0*/  ISETP.GE.U32.AND P5, PT, R10, 0x2, PT ;  /* 0x000000020a00780c */ /* 0x000fda0003fa6070 */
[----:B------:R-:W4:Y:S04]  /*7af0*/  @P5 LDL R11, [R6+0x4] ;  /* 0x00000400060b5983 */ /* 0x000f280000100800 */
[----:B--2---:R2:W-:Y:S01]  /*7b00*/  @P6 STG.E desc[UR4][R2.64], R9 ;  /* 0x0000000902006986 */ /* 0x0045e2000c101904 */
[----:B------:R-:W-:-:S13]  /*7b10*/  ISETP.GE.U32.AND P6, PT, R10, 0x3, PT ;  /* 0x000000030a00780c */ /* 0x000fda0003fc6070 */
[----:B------:R-:W5:Y:S04]  /*7b20*/  @P6 LDL R13, [R6+0x8] ;  /* 0x00000800060d6983 */ /* 0x000f680000100800 */
[----:B----4-:R2:W-:Y:S04]  /*7b30*/  @P5 STG.E desc[UR4][R2.64+0x4], R11 ;  /* 0x0000040b02005986 */ /* 0x0105e8000c101904 */
[----:B---3--:R2:W-:Y:S04]  /*7b40*/  @P0 STG.E desc[UR4][R2.64+0xc], R15 ;  /* 0x00000c0f02000986 */ /* 0x0085e8000c101904 */
[----:B-----5:R2:W-:Y:S02]  /*7b50*/  @P6 STG.E desc[UR4][R2.64+0x8], R13 ;  /* 0x0000080d02006986 */ /* 0x0205e4000c101904 */
.L_x_1254:
[----:B------:R-:W-:Y:S05]  /*7b60*/  BSYNC B1 ;  /* 0x0000000000017941 */ /* 0x000fea0003800000 */
.L_x_1251:
[----:B------:R-:W-:Y:S05]  /*7b70*/  WARPSYNC.ALL ;  /* 0x0000000000007948 */ /* 0x000fea0003800000 */
[----:B------:R-:W-:Y:S02]  /*7b80*/  IMAD R7, R86, 0x200, R7 ;  /* 0x0000020056077824 */ /* 0x000fe400078e0207 */
[----:B0-2---:R-:W-:-:S03]  /*7b90*/  VIADD R2, R16, 0x4 ;  /* 0x0000000410027836 */ /* 0x005fc60000000000 */
[----:B------:R-:W-:-:S04]  /*7ba0*/  ISETP.GE.AND P0, PT, R7, UR6, PT ;  /* 0x0000000607007c0c */ /* 0x000fc8000bf06270 */
[----:B------:R-:W-:-:S13]  /*7bb0*/  ISETP.GT.U32.OR P0, PT, R2, 0x7, P0 ;  /* 0x000000070200780c */ /* 0x000fda0000704470 */
[----:B------:R-:W-:Y:S05]  /*7bc0*/  @P0 EXIT ;  /* 0x000000000000094d */ /* 0x000fea0003800000 */
[----:B------:R-:W-:Y:S04]  /*7bd0*/  BSSY B1, `(.L_x_1255) ;  /* 0x000000e000017945 */ /* 0x000fe80003800000 */
[----:B------:R-:W-:Y:S05]  /*7be0*/  @!P2 BRA `(.L_x_1256) ;  /* 0x000000000030a947 */ /* 0x000fea0003800000 */
[----:B------:R-:W2:Y:S04]  /*7bf0*/  LDL R13, [R6+0x48] ;  /* 0x00004800060d7983 */ /* 0x000ea80000100800 */
[----:B------:R-:W3:Y:S04]  /*7c00*/  LDL.64 R2, [R6+0x40] ;  /* 0x0000400006027983 */ /* 0x000ee80000100a00 */
[----:B------:R-:W4:Y:S04]  /*7c10*/  LDL R14, [R6+0x4c] ;  /* 0x00004c00060e7983 */ /* 0x000f280000100800 */
[----:B------:R-:W2:Y:S04]  /*7c20*/  LDS R12, [R0+0x2108] ;  /* 0x00210800000c7984 */ /* 0x000ea80000000800 */
[----:B------:R-:W3:Y:S01]  /*7c30*/  LDS.128 R8, [R0+0x2100] ;  /* 0x0021000000087984 */ /* 0x000ee20000000c00 */
[----:B--2---:R-:W-:Y:S01]  /*7c40*/  FADD R13, R12, R13 ;  /* 0x0000000d0c0d7221 */ /* 0x004fe20000000000 */
[----:B---3--:R-:W-:Y:S01]  /*7c50*/  FADD R3, R9, R3 ;  /* 0x0000000309037221 */ /* 0x008fe20000000000 */
[----:B------:R-:W-:-:S03]  /*7c60*/  FADD R2, R8, R2 ;  /* 0x0000000208027221 */ /* 0x000fc60000000000 */
[----:B------:R0:W-:Y:S01]  /*7c70*/  STL [R6+0x48], R13 ;  /* 0x0000480d06007387 */ /* 0x0001e20000100800 */
[----:B----4-:R-:W-:-:S03]  /*7c80*/  FADD R11, R11, R14 ;  /* 0x0000000e0b0b7221 */ /* 0x010fc60000000000 */
[----:B------:R0:W-:Y:S04]  /*7c90*/  STL.64 [R6+0x40], R2 ;  /* 0x0000400206007387 */ /* 0x0001e80000100a00 */
[----:B------:R0:W-:Y:S02]  /*7ca0*/  STL [R6+0x4c], R11 ;  /* 0x00004c0b06007387 */ /* 0x0001e40000100800 */
.L_x_1256:
[----:B------:R-:W-:Y:S05]  /*7cb0*/  BSYNC B1 ;  /* 0x0000000000017941 */ /* 0x000fea0003800000 */
.L_x_1255:
[----:B------:R-:W-:Y:S04]  /*7cc0*/  BSSY B1, `(.L_x_1257) ;  /* 0x000000e000017945 */ /* 0x000fe80003800000 */
[----:B------:R-:W-:Y:S05]  /*7cd0*/  @!P3 BRA `(.L_x_1258) ;  /* 0x000000000030b947 */ /* 0x000fea0003800000 */
[----:B0-----:R-:W2:Y:S04]  /*7ce0*/  LDL R3, [R6+0x48] ;  /* 0x0000480006037983 */ /* 0x001ea80000100800 */
        /* <DEDUP_REMOVED lines=11> */
.L_x_1258:
[----:B------:R-:W-:Y:S05]  /*7da0*/  BSYNC B1 ;  /* 0x0000000000017941 */ /* 0x000fea0003800000 */
.L_x_1257:
[----:B------:R-:W-:Y:S04]  /*7db0*/  BSSY B1, `(.L_x_1259) ;  /* 0x000000e000017945 */ /* 0x000fe80003800000 */
[----:B------:R-:W-:Y:S05]  /*7dc0*/  @!P4 BRA `(.L_x_1260) ;  /* 0x000000000030c947 */ /* 0x000fea0003800000 */
[----:B0-2---:R-:W2:Y:S04]  /*7dd0*/  LDL R3, [R6+0x48] ;  /* 0x0000480006037983 */ /* 0x005ea80000100800 */
        /* <DEDUP_REMOVED lines=11> */
.L_x_1260:
[----:B------:R-:W-:Y:S05]  /*7e90*/  BSYNC B1 ;  /* 0x0000000000017941 */ /* 0x000fea0003800000 */
.L_x_1259:
[----:B------:R-:W4:Y:S04]  /*7ea0*/  @P1 LDL.64 R16, [R6+0x40] ;  /* 0x0000400006101983 */ /* 0x000f280000100a00 */
[----:B0-----:R-:W5:Y:S04]  /*7eb0*/  @P1 LDL R13, [R6+0x48] ;  /* 0x00004800060d1983 */ /* 0x001f680000100800 */
[----:B------:R-:W5:Y:S01]  /*7ec0*/  @P1 LDL R14, [R6+0x4c] ;  /* 0x00004c00060e1983 */ /* 0x000f620000100800 */
[----:B--23--:R-:W-:Y:S01]  /*7ed0*/  IMAD R3, R36, UR6, R7 ;  /* 0x0000000624037c24 */ /* 0x00cfe2000f8e0207 */
[----:B------:R-:W-:-:S02]  /*7ee0*/  IADD3 R7, -R7, UR6, RZ ;  /* 0x0000000607077c10 */ /* 0x000fc4000fffe1ff */
[----:B------:R-:W4:Y:S01]  /*7ef0*/  @P1 LDS.128 R8, [R0+0x2730] ;  /* 0x0027300000081984 */ /* 0x000f220000000c00 */
[----:B------:R-:W-:-:S03]  /*7f00*/  IMAD.WIDE.U32 R2, R3, 0x4, R4 ;  /* 0x0000000403027825 */ /* 0x000fc600078e0004 */
[----:B------:R-:W5:Y:S01]  /*7f10*/  @P1 LDS R12, [R0+0x2738] ;  /* 0x00273800000c1984 */ /* 0x000f620000000800 */
[----:B------:R-:W-:-:S04]  /*7f20*/  LOP3.LUT P0, RZ, R2, 0xf, RZ, 0xc0, !PT ;  /* 0x0000000f02ff7812 */ /* 0x000fc8000780c0ff */
[----:B------:R-:W-:Y:S01]  /*7f30*/  ISETP.LT.U32.OR P0, PT, R7, 0x4, P0 ;  /* 0x000000040700780c */ /* 0x000fe20000701470 */
[----:B----4-:R-:W-:Y:S01]  /*7f40*/  @P1 FADD R9, R9, R17 ;  /* 0x0000001109091221 */ /* 0x010fe20000000000 */
[----:B------:R-:W-:Y:S01]  /*7f50*/  @P1 FADD R8, R8, R16 ;  /* 0x0000001008081221 */ /* 0x000fe20000000000 */
[----:B-----5:R-:W-:-:S04]  /*7f60*/  @P1 FADD R5, R12, R13 ;  /* 0x0000000d0c051221 */ /* 0x020fc80000000000 */
[----:B------:R0:W-:Y:S01]  /*7f70*/  @P1 STL.64 [R6+0x40], R8 ;  /* 0x0000400806001387 */ /* 0x0001e20000100a00 */
[----:B------:R-:W-:-:S03]  /*7f80*/  @P1 FADD R11, R11, R14 ;  /* 0x0000000e0b0b1221 */ /* 0x000fc60000000000 */
[----:B------:R0:W-:Y:S04]  /*7f90*/  @P1 STL [R6+0x48], R5 ;  /* 0x0000480506001387 */ /* 0x0001e80000100800 */
[----:B------:R0:W-:Y:S01]  /*7fa0*/  @P1 STL [R6+0x4c], R11 ;  /* 0x00004c0b06001387 */ /* 0x0001e20000100800 */
[----:B------:R-:W-:Y:S05]  /*7fb0*/  @P0 BRA `(.L_x_1261) ;  /* 0x00000000000c0947 */ /* 0x000fea0003800000 */
[----:B0-----:R-:W2:Y:S04]  /*7fc0*/  LDL.128 R4, [R6+0x40] ;  /* 0x0000400006047983 */ /* 0x001ea80000100c00 */
[----:B--2---:R-:W-:Y:S01]  /*7fd0*/  STG.E.128 desc[UR4][R2.64], R4 ;  /* 0x0000000402007986 */ /* 0x004fe2000c101d04 */
[----:B------:R-:W-:Y:S05]  /*7fe0*/  EXIT ;  /* 0x000000000000794d */ /* 0x000fea0003800000 */
.L_x_1261:
[C---:B------:R-:W-:Y:S02]  /*7ff0*/  ISETP.NE.AND P0, PT, R7.reuse, RZ, PT ;  /* 0x000000ff0700720c */ /* 0x040fe40003f05270 */
[C---:B------:R-:W-:Y:S02]  /*8000*/  ISETP.GE.U32.AND P1, PT, R7.reuse, 0x2, PT ;  /* 0x000000020700780c */ /* 0x040fe40003f26070 */
[----:B------:R-:W-:-:S09]  /*8010*/  ISETP.GE.U32.AND P2, PT, R7, 0x3, PT ;  /* 0x000000030700780c */ /* 0x000fd20003f46070 */
[----:B0-----:R-:W2:Y:S04]  /*8020*/  @P0 LDL R5, [R6+0x40] ;  /* 0x0000400006050983 */ /* 0x001ea80000100800 */
[----:B------:R-:W3:Y:S04]  /*8030*/  @P1 LDL R9, [R6+0x44] ;  /* 0x0000440006091983 */ /* 0x000ee80000100800 */
[----:B------:R-:W4:Y:S01]  /*8040*/  @P2 LDL R11, [R6+0x48] ;  /* 0x00004800060b2983 */ /* 0x000f220000100800 */
[----:B------:R-:W-:-:S03]  /*8050*/  ISETP.GE.U32.AND P3, PT, R7, 0x4, PT ;  /* 0x000000040700780c */ /* 0x000fc60003f66070 */
[----:B--2---:R0:W-:Y:S04]  /*8060*/  @P0 STG.E desc[UR4][R2.64], R5 ;  /* 0x0000000502000986 */ /* 0x0041e8000c101904 */
[----:B---3--:R0:W-:Y:S04]  /*8070*/  @P1 STG.E desc[UR4][R2.64+0x4], R9 ;  /* 0x0000040902001986 */ /* 0x0081e8000c101904 */
[----:B----4-:R0:W-:Y:S02]  /*8080*/  @P2 STG.E desc[UR4][R2.64+0x8], R11 ;  /* 0x0000080b02002986 */ /* 0x0101e4000c101904 */
[----:B------:R-:W-:Y:S05]  /*8090*/  @!P3 EXIT ;  /* 0x000000000000b94d */ /* 0x000fea0003800000 */
[----:B0-----:R-:W2:Y:S04]  /*80a0*/  LDL R5, [R6+0x4c] ;  /* 0x00004c0006057983 */ /* 0x001ea80000100800 */
[----:B--2---:R-:W-:Y:S01]  /*80b0*/  STG.E desc[UR4][R2.64+0xc], R5 ;  /* 0x00000c0502007986 */ /* 0x004fe2000c101904 */
[----:B------:R-:W-:Y:S05]  /*80c0*/  EXIT ;  /* 0x000000000000794d */ /* 0x000fea0003800000 */
        .weak           $__internal_10_$__cuda_sm20_rcp_rn_f32_slowpath
        .type           $__internal_10_$__cuda_sm20_rcp_rn_f32_slowpath,@function
        .size           $__internal_10_$__cuda_sm20_rcp_rn_f32_slowpath,(.L_x_5637 - $__internal_10_$__cuda_sm20_rcp_rn_f32_slowpath)
$__internal_10_$__cuda_sm20_rcp_rn_f32_slowpath:
        /* <DEDUP_REMOVED lines=10> */
[----:B---3--:R-:W2:Y:S02]  /*8170*/  MUFU.RCP R4, R5 ;  /* 0x0000000500047308 */ /* 0x008ea40000001000 */
[----:B--2---:R-:W-:-:S04]  /*8180*/  FFMA R3, R5, R4, -1 ;  /* 0xbf80000005037423 */ /* 0x004fc80000000004 */
[----:B------:R-:W-:-:S04]  /*8190*/  FADD.FTZ R3, -R3, -RZ ;  /* 0x800000ff03037221 */ /* 0x000fc80000010100 */
[----:B------:R-:W-:-:S04]  /*81a0*/  FFMA R3, R4, R3, R4 ;  /* 0x0000000304037223 */ /* 0x000fc80000000004 */
[----:B------:R-:W-:Y:S01]  /*81b0*/  FFMA R4, R3, 1.84467440737095516160e+19, RZ ;  /* 0x5f80000003047823 */ /* 0x000fe200000000ff */
[----:B------:R-:W-:Y:S06]  /*81c0*/  BRA `(.L_x_1263) ;  /* 0x0000000000887947 */ /* 0x000fec0003800000 */
.L_x_1262:
        /* <DEDUP_REMOVED lines=33> */
.L_x_1264:
[----:B------:R0:W1:Y:S02]  /*83e0*/  MUFU.RCP R4, R3 ;  /* 0x0000000300047308 */ /* 0x0000640000001000 */
.L_x_1263:
[----:B-1-3--:R-:W-:Y:S02]  /*83f0*/  IMAD.MOV.U32 R128, RZ, RZ, R4 ;  /* 0x000000ffff807224 */ /* 0x00afe400078e0004 */
[----:B------:R-:W-:Y:S02]  /*8400*/  IMAD.MOV.U32 R4, RZ, RZ, R11 ;  /* 0x000000ffff047224 */ /* 0x000fe400078e000b */
[----:B------:R-:W-:-:S04]  /*8410*/  IMAD.MOV.U32 R5, RZ, RZ, 0x0 ;  /* 0x00000000ff057424 */ /* 0x000fc800078e00ff */
[----:B0-2---:R-:W-:Y:S05]  /*8420*/  RET.REL.NODEC R4 `(_ZN18transformer_engine13normalization26rmsnorm_bwd_general_kernelINS0_13Kernel_traitsI13__nv_bfloat16fS3_fjLj1024ELj1ELj4ELj1ELj16ENS0_18Kernel_traits_baseILj1024ES3_fS3_fjLj128EEEEELb1EEEvNS0_20BackwardKernelParamsE) ;  /* 0xffffff7804f47950 */ /* 0x005fea0003c3ffff */
.L_x_1265:
        /* <DEDUP_REMOVED lines=13> */
.L_x_5637:


//--------------------- .text._ZN18transformer_engine13normalization26rmsnorm_bwd_general_kernelINS0_13Kernel_traitsI13__nv_bfloat16S3_S3_fjLj1024ELj1ELj4ELj1ELj16ENS0_18Kernel_traits_baseILj1024ES3_S3_S3_fjLj128EEEEELb1EEEvNS0_20BackwardKernelParamsE --------------------------
	.section	.text._ZN18transformer_engine13normalization26rmsnorm_bwd_general_kernelINS0_13Kernel_traitsI13__nv_bfloat16S3_S3_fjLj1024ELj1ELj4ELj1ELj16ENS0_18Kernel_traits_baseILj1024ES3_S3_S3_fjLj128EEEEELb1EEEvNS0_20BackwardKernelParamsE,"ax",@progbits
	.align	128
        .global         _ZN18transformer_engine13normalization26rmsnorm_bwd_general_kernelINS0_13Kernel_traitsI13__nv_bfloat16S3_S3_fjLj1024ELj1ELj4ELj1ELj16ENS0_18Kernel_traits_baseILj1024ES3_S3_S3_fjLj128EEEEELb1EEEvNS0_20BackwardKernelParamsE
        .type           _ZN18transformer_engine13normalization26rmsnorm_bwd_general_kernelINS0_13Kernel_traitsI13__nv_bfloat16S3_S3_fjLj1024ELj1ELj4ELj1ELj16ENS0_18Kernel_traits_baseILj1024ES3_S3_S3_fjLj128EEEEELb1EEEvNS0_20BackwardKernelParamsE,@function
        .size           _ZN18transformer_engine13normalization26rmsnorm_bwd_general_kernelINS0_13Kernel_traitsI13__nv_bfloat16S3_S3_fjLj1024ELj1ELj4ELj1ELj16ENS0_18Kernel_traits_baseILj1024ES3_S3_S3_fjLj128EEEEELb1EEEvNS0_20BackwardKernelParamsE,(.L_x_5638 - _ZN18transformer_engine13normalization26rmsnorm_bwd_general_kernelINS0_13Kernel_traitsI13__nv_bfloat16S3_S3_fjLj1024ELj1ELj4ELj1ELj16ENS0_18Kernel_traits_baseILj1024ES3_S3_S3_fjLj128EEEEELb1EEEvNS0_20BackwardKernelParamsE)
        .other          _ZN18transformer_engine13normalization26rmsnorm_bwd_general_kernelINS0_13Kernel_traitsI13__nv_bfloat16S3_S3_fjLj1024ELj1ELj4ELj1ELj16ENS0_18Kernel_traits_baseILj1024ES3_S3_S3_fjLj128EEEEELb1EEEvNS0_20BackwardKernelParamsE,@"STO_CUDA_ENTRY STV_DEFAULT"
_ZN18transformer_engine13normalization26rmsnorm_bwd_general_kernelINS0_13Kernel_traitsI13__nv_bfloat16S3_S3_fjLj1024ELj1ELj4ELj1ELj16ENS0_18Kernel_traits_baseILj1024ES3_S3_S3_fjLj128EEEEELb1EEEvNS0_20BackwardKernelParamsE:
.text._ZN18transformer_engine13normalization26rmsnorm_bwd_general_kernelINS0_13Kernel_traitsI13__nv_bfloat16S3_S3_fjLj1024ELj1ELj4ELj1ELj16ENS0_18Kernel_traits_baseILj1024ES3_S3_S3_fjLj128EEEEELb1EEEvNS0_20BackwardKernelParamsE:
[----:B------:R-:W0:Y:S01]  /*0000*/  LDC R1, c[0x0][0x28] ;  /* 0x00000a00ff017b82 */ /* 0x000e220000000800 */
[----:B------:R-:W-:Y:S01]  /*0010*/  ULDC UR4, c[0x0][0x214] ;  /* 0x0000850000047ab9 */ /* 0x000fe20000000800 */
[----:B------:R-:W1:Y:S01]  /*0020*/  S2R R36, SR_TID.X ;  /* 0x0000000000247919 */ /* 0x000e620000002100 */
[----:B------:R-:W-:Y:S01]  /*0030*/  IMAD.U32 R71, RZ, RZ, UR4 ;  /* 0x00000004ff477e24 */ /* 0x000fe2000f8e00ff */
[----:B------:R-:W-:-:S04]  /*0040*/  ULDC UR6, c[0x0][0x21c] ;  /* 0x0000870000067ab9 */ /* 0x000fc80000000800 */
[----:B------:R-:W2:Y:S01]  /*0050*/  S2UR UR4, SR_CTAID.X ;  /* 0x00000000000479c3 */ /* 0x000ea20000002500 */
[----:B0-----:R-:W-:Y:S01]  /*0060*/  VIADD R1, R1, 0xffffff80 ;  /* 0xffffff8001017836 */ /* 0x001fe20000000000 */
[----:B------:R-:W0:Y:S01]  /*0070*/  I2F.U32.RP R0, R71 ;  /* 0x0000004700007306 */ /* 0x000e220000209000 */
[----:B------:R-:W-:Y:S01]  /*0080*/  ISETP.NE.U32.AND P2, PT, R71, RZ, PT ;  /* 0x000000ff4700720c */ /* 0x000fe20003f45070 */
[----:B------:R-:W-:Y:S01]  /*0090*/  BSSY B0, `(.L_x_1266) ;  /* 0x00000f6000007945 */ /* 0x000fe20003800000 */
[----:B------:R-:W-:Y:S01]  /*00a0*/  IMAD.MOV.U32 R32, RZ, RZ, RZ ;  /* 0x000000ffff207224 */ /* 0x000fe200078e00ff */
[----:B------:R3:W-:Y:S04]  /*00b0*/  STL.128 [R1], RZ ;  /* 0x000000ff01007387 */ /* 0x0007e80000100c00 */
[----:B------:R3:W-:Y:S04]  /*00c0*/  STL.128 [R1+0x10], RZ ;  /* 0x000010ff01007387 */ /* 0x0007e80000100c00 */
[----:B------:R3:W-:Y:S01]  /*00d0*/  STL.128 [R1+0x20], RZ ;  /* 0x000020ff01007387 */ /* 0x0007e20000100c00 */
[----:B0-----:R-:W0:Y:S03]  /*00e0*/  MUFU.RCP R0, R0 ;  /* 0x0000000000007308 */ /* 0x001e260000001000 */
[----:B------:R3:W-:Y:S04]  /*00f0*/  STL.128 [R1+0x30], RZ ;  /* 0x000030ff01007387 */ /* 0x0007e80000100c00 */
[----:B------:R3:W-:Y:S04]  /*0100*/  STL.128 [R1+0x40], RZ ;  /* 0x000040ff01007387 */ /* 0x0007e80000100c00 */
[----:B------:R3:W-:Y:S04]  /*0110*/  STL.128 [R1+0x50], RZ ;  /* 0x000050ff01007387 */ /* 0x0007e80000100c00 */
[----:B------:R3:W-:Y:S01]  /*0120*/  STL.128 [R1+0x60], RZ ;  /* 0x000060ff01007387 */ /* 0x0007e20000100c00 */
[----:B0-----:R-:W-:-:S03]  /*0130*/  VIADD R2, R0, 0xffffffe ;  /* 0x0ffffffe00027836 */ /* 0x001fc60000000000 */
[----:B------:R3:W-:Y:S01]  /*0140*/  STL.128 [R1+0x70], RZ ;  /* 0x000070ff01007387 */ /* 0x0007e20000100c00 */
[----:B------:R0:W4:Y:S02]  /*0150*/  F2I.FTZ.U32.TRUNC.NTZ R3, R2 ;  /* 0x0000000200037305 */ /* 0x000124000021f000 */
[----:B0-----:R-:W-:Y:S02]  /*0160*/  IMAD.MOV.U32 R2, RZ, RZ, RZ ;  /* 0x000000ffff027224 */ /* 0x001fe400078e00ff */
[----:B----4-:R-:W-:-:S04]  /*0170*/  IMAD R4, R3, R71, RZ ;  /* 0x0000004703047224 */ /* 0x010fc800078e02ff */
[----:B------:R-:W-:-:S04]  /*0180*/  IMAD.MOV R5, RZ, RZ, -R4 ;  /* 0x000000ffff057224 */ /* 0x000fc800078e0a04 */
[----:B------:R-:W-:Y:S01]  /*0190*/  IMAD.HI.U32 R3, R3, R5, R2 ;  /* 0x0000000503037227 */ /* 0x000fe200078e0002 */
[----:B-1----:R-:W-:-:S05]  /*01a0*/  LOP3.LUT R2, R36, 0x1f, RZ, 0xc0, !PT ;  /* 0x0000001f24027812 */ /* 0x002fca00078ec0ff */
[----:B--2---:R-:W-:-:S04]  /*01b0*/  IMAD.HI.U32 R3, R3, UR4, RZ ;  /* 0x0000000403037c27 */ /* 0x004fc8000f8e00ff */
        /* <DEDUP_REMOVED lines=16> */
[----:B---3--:R-:W-:Y:S05]  /*02c0*/  @P0 BRA `(.L_x_1267) ;  /* 0x0000000c00480947 */ /* 0x008fea0003800000 */
        /* <DEDUP_REMOVED lines=11> */
.L_x_1269:
        /* <DEDUP_REMOVED lines=28> */
.L_x_1270:
[----:B------:R-:W-:Y:S05]  /*0540*/  BSYNC B1 ;  /* 0x0000000000017941 */ /* 0x000fea0003800000 */
.L_x_1268:
        /* <DEDUP_REMOVED lines=16> */
[----:B------:R-:W-:Y:S01]  /*0650*/  IADD3 R5, -R12, UR6, RZ ;  /* 0x000000060c057c10 */ /* 0x000fe2000fffe1ff */
[----:B------:R-:W-:Y:S03]  /*0660*/  BSSY B1, `(.L_x_1271) ;  /* 0x0000023000017945 */ /* 0x000fe60003800000 */
[----:B------:R-:W-:Y:S01]  /*0670*/  LOP3.LUT P0, RZ, R8, 0xf, RZ, 0xc0, !PT ;  /* 0x0000000f08ff7812 */ /* 0x000fe2000780c0ff */
[----:B------:R-:W-:-:S03]  /*0680*/  IMAD.WIDE R8, R12, 0x2, R6 ;  /* 0x000000020c087825 */ /* 0x000fc600078e0206 */
[----:B------:R-:W-:-:S13]  /*0690*/  ISETP.LT.U32.OR P0, PT, R5, 0x8, P0 ;  /* 0x000000080500780c */ /* 0x000fda0000701470 */
[----:B------:R-:W-:Y:S05]  /*06a0*/  @P0 BRA `(.L_x_1272) ;  /* 0x0000000000080947 */ /* 0x000fea0003800000 */
[----:B------:R-:W5:Y:S01]  /*06b0*/  LDG.E.128 R8, desc[UR4][R8.64] ;  /* 0x0000000408087981 */ /* 0x000f62000c1e1d00 */
[----:B------:R-:W-:Y:S05]  /*06c0*/  BRA `(.L_x_1273) ;  /* 0x0000000000707947 */ /* 0x000fea0003800000 */
.L_x_1272:
        /* <DEDUP_REMOVED lines=28> */
.L_x_1273:
[----:B------:R-:W-:Y:S05]  /*0890*/  BSYNC B1 ;  /* 0x0000000000017941 */ /* 0x000fea0003800000 */
.L_x_1271:
        /* <DEDUP_REMOVED lines=24> */
.L_x_1275:
        /* <DEDUP_REMOVED lines=28> */
.L_x_1276:
[----:B------:R-:W-:Y:S05]  /*0be0*/  BSYNC B1 ;  /* 0x0000000000017941 */ /* 0x000fea0003800000 */
.L_x_1274:
        /* <DEDUP_REMOVED lines=23> */
.L_x_1278:
        /* <DEDUP_REMOVED lines=28> */
.L_x_1279:
[----:B------:R-:W-:Y:S05]  /*0f20*/  BSYNC B1 ;  /* 0x0000000000017941 */ /* 0x000fea0003800000 */
.L_x_1277:
        /* <DEDUP_REMOVED lines=12> */
.L_x_1267:
[----:B------:R-:W-:Y:S05]  /*0ff0*/  BSYNC B0 ;  /* 0x0000000000007941 */ /* 0x000fea0003800000 */
.L_x_1266:
        /* <DEDUP_REMOVED lines=22> */
[----:B------:R-:W-:Y:S01]  /*1160*/  ISETP.NE.AND P0, PT, RZ, UR7, PT ;  /* 0x00000007ff007c0c */ /* 0x000fe2000bf05270 */
[----:B------:R-:W-:Y:S02]  /*1170*/  IMAD.MOV.U32 R35, RZ, RZ, RZ ;  /* 0x000000ffff237224 */ /* 0x000fe400078e00ff */
[----:B------:R-:W-:Y:S01]  /*1180*/  VIADD R6, R5, 0x1800000 ;  /* 0x0180000005067836 */ /* 0x000fe20000000000 */
[----:B------:R-:W-:Y:S01]  /*1190*/  FSEL R78, RZ, 1, !P0 ;  /* 0x3f800000ff4e7808 */ /* 0x000fe20004000000 */
[----:B------:R-:W-:-:S03]  /*11a0*/  IMAD R38, R71, 0x100, R37 ;  /* 0x0000010047267824 */ /* 0x000fc600078e0225 */
[----:B------:R-:W-:Y:S01]  /*11b0*/  LOP3.LUT R6, R6, 0x7f800000, RZ, 0xc0, !PT ;  /* 0x7f80000006067812 */ /* 0x000fe200078ec0ff */
[----:B------:R-:W-:Y:S02]  /*11c0*/  IMAD R80, R71, 0x100, R38 ;  /* 0x0000010047507824 */ /* 0x000fe400078e0226 */
        /* <DEDUP_REMOVED lines=36> */
[----:B------:R-:W-:Y:S01]  /*1410*/  IADD3 R83, -R80, UR6, RZ ;  /* 0x0000000650537c10 */ /* 0x000fe2000fffe1ff */
[----:B------:R-:W-:Y:S06]  /*1420*/  @P0 BRA `(.L_x_1281) ;  /* 0x00000000000c0947 */ /* 0x000fec0003800000 */
[----:B------:R-:W-:-:S07]  /*1430*/  MOV R12, 0x1450 ;  /* 0x00001450000c7802 */ /* 0x000fce0000000f00 */
[----:B------:R-:W-:Y:S05]  /*1440*/  CALL.REL.NOINC `($__internal_11_$__cuda_sm20_rcp_rn_f32_slowpath) ;  /* 0x0000005800c47944 */ /* 0x000fea0003c00000 */
[----:B------:R-:W-:Y:S05]  /*1450*/  BRA `(.L_x_1282) ;  /* 0x0000000000107947 */ /* 0x000fea0003800000 */
.L_x_1281:
[----:B------:R-:W0:Y:S02]  /*1460*/  MUFU.RCP R84, R5 ;  /* 0x0000000500547308 */ /* 0x000e240000001000 */
[----:B0-----:R-:W-:-:S04]  /*1470*/  FFMA R4, R5, R84, -1 ;  /* 0xbf80000005047423 */ /* 0x001fc80000000054 */
[----:B------:R-:W-:-:S04]  /*1480*/  FADD.FTZ R7, -R4, -RZ ;  /* 0x800000ff04077221 */ /* 0x000fc80000010100 */
[----:B------:R-:W-:-:S07]  /*1490*/  FFMA R84, R84, R7, R84 ;  /* 0x0000000754547223 */ /* 0x000fce0000000054 */
.L_x_1282:
[----:B------:R-:W-:Y:S01]  /*14a0*/  IMAD.MOV.U32 R85, RZ, RZ, RZ ;  /* 0x000000ffff557224 */ /* 0x000fe200078e00ff */
[----:B------:R-:W-:Y:S01]  /*14b0*/  CS2R R32, SRZ ;  /* 0x0000000000207805 */ /* 0x000fe2000001ff00 */
[----:B------:R-:W-:Y:S01]  /*14c0*/  IMAD.MOV.U32 R34, RZ, RZ, RZ ;  /* 0x000000ffff227224 */ /* 0x000fe200078e00ff */
        /* <DEDUP_REMOVED lines=13> */
[----:B------:R-:W-:-:S07]  /*15a0*/  CS2R R4, SRZ ;  /* 0x0000000000047805 */ /* 0x000fce000001ff00 */
.L_x_1340:
[----:B---3--:R-:W-:Y:S01]  /*15b0*/  SHF.R.U32.HI R155, RZ, 0x5, R36 ;  /* 0x00000005ff9b7819 */ /* 0x008fe20000011624 */
[----:B------:R-:W-:Y:S01]  /*15c0*/  ULDC UR7, c[0x0][0x218] ;  /* 0x0000860000077ab9 */ /* 0x000fe20000000800 */
[----:B-----5:R-:W-:Y:S01]  /*15d0*/  IMAD.MOV.U32 R86, RZ, RZ, RZ ;  /* 0x000000ffff567224 */ /* 0x020fe200078e00ff */
[----:B------:R-:W-:Y:S01]  /*15e0*/  LOP3.LUT R154, R36, 0x1f, RZ, 0xc0, !PT ;  /* 0x0000001f249a7812 */ /* 0x000fe200078ec0ff */
[----:B-1----:R-:W-:Y:S01]  /*15f0*/  IMAD.SHL.U32 R153, R0, 0x20, RZ ;  /* 0x0000002000997824 */ /* 0x002fe200078e00ff */
[----:B------:R-:W-:Y:S01]  /*1600*/  ULDC UR6, c[0x0][0x21c] ;  /* 0x0000870000067ab9 */ /* 0x000fe20000000800 */
[----:B------:R-:W-:-:S05]  /*1610*/  IMAD.IADD R156, R155, 0x1, R2 ;  /* 0x000000019b9c7824 */ /* 0x000fca00078e0202 */
[----:B------:R-:W-:-:S13]  /*1620*/  ISETP.GE.AND P0, PT, R156, UR7, PT ;  /* 0x000000079c007c0c */ /* 0x000fda000bf06270 */
[----:B------:R-:W0:Y:S02]  /*1630*/  @!P0 LDC.64 R64, c[0x0][0x230] ;  /* 0x00008c00ff408b82 */ /* 0x000e240000000a00 */
[----:B0-----:R-:W-:-:S05]  /*1640*/  @!P0 IMAD.WIDE R64, R156, 0x4, R64 ;  /* 0x000000049c408825 */ /* 0x001fca00078e0240 */
[----:B------:R0:W5:Y:S01]  /*1650*/  @!P0 LDG.E R86, desc[UR4][R64.64] ;  /* 0x0000000440568981 */ /* 0x000162000c1e1900 */
[----:B------:R-:W-:Y:S01]  /*1660*/  LOP3.LUT R153, R153, 0xffffffe0, R154, 0xe2, !PT ;  /* 0xffffffe099997812 */ /* 0x000fe200078ee29a */
[----:B------:R-:W-:Y:S01]  /*1670*/  BSSY B0, `(.L_x_1283) ;  /* 0x0000244000007945 */ /* 0x000fe20003800000 */
[----:B------:R-:W-:Y:S02]  /*1680*/  IMAD.MOV.U32 R158, RZ, RZ, RZ ;  /* 0x000000ffff9e7224 */ /* 0x000fe400078e00ff */
[----:B------:R-:W-:Y:S02]  /*1690*/  IMAD.MOV.U32 R157, RZ, RZ, RZ ;  /* 0x000000ffff9d7224 */ /* 0x000fe400078e00ff */
[----:B------:R-:W-:-:S05]  /*16a0*/  IMAD.SHL.U32 R153, R153, 0x8, RZ ;  /* 0x0000000899997824 */ /* 0x000fca00078e00ff */
[----:B------:R-:W-:-:S04]  /*16b0*/  ISETP.GE.AND P1, PT, R153, UR6, PT ;  /* 0x0000000699007c0c */ /* 0x000fc8000bf26270 */
[----:B------:R-:W-:-:S13]  /*16c0*/  ISETP.LT.AND P1, PT, R156, UR7, !P1 ;  /* 0x000000079c007c0c */ /* 0x000fda000cf21270 */
        /* <DEDUP_REMOVED lines=13> */
.L_x_1286:
        /* <DEDUP_REMOVED lines=28> */
.L_x_1287:
[----:B------:R-:W-:Y:S05]  /*1960*/  BSYNC B1 ;  /* 0x0000000000017941 */ /* 0x000fea0003800000 */
.L_x_1285:
        /* <DEDUP_REMOVED lines=10> */
.L_x_1289:
        /* <DEDUP_REMOVED lines=28> */
.L_x_1290:
[----:B------:R-:W-:Y:S05]  /*1bd0*/  BSYNC B1 ;  /* 0x0000000000017941 */ /* 0x000fea0003800000 */
.L_x_1288:
        /* <DEDUP_REMOVED lines=8> */
[----:B------:R-:W-:Y:S01]  /*1c60*/  FMUL R152, R139, R86 ;  /* 0x000000568b987220 */ /* 0x000fe20000400000 */
[----:B------:R-:W-:Y:S01]  /*1c70*/  IMAD.U32 R69, R138, 0x10000, RZ ;  /* 0x000100008a457824 */ /* 0x000fe200078e00ff */
[C---:B------:R-:W-:Y:S01]  /*1c80*/  PRMT R140, R65.reuse, 0x7632, R140 ;  /* 0x00007632418c7816 */ /* 0x040fe2000000008c */
[----:B------:R-:W-:Y:S01]  /*1c90*/  IMAD.U32 R141, R65, 0x10000, RZ ;  /* 0x00010000418d7824 */ /* 0x000fe200078e00ff */
[C---:B------:R-:W-:Y:S01]  /*1ca0*/  PRMT R64, R67.reuse, 0x7632, R64 ;  /* 0x0000763243407816 */ /* 0x040fe20000000040 */
[----:B------:R-:W-:-:S02]  /*1cb0*/  IMAD.U32 R67, R67, 0x10000, RZ ;  /* 0x0001000043437824 */ /* 0x000fc400078e00ff */
[-C--:B------:R-:W-:Y:S01]  /*1cc0*/  FFMA R4, R152, R151.reuse, R4 ;  /* 0x0000009798047223 */ /* 0x080fe20000000004 */
[----:B------:R-:W-:Y:S02]  /*1cd0*/  IMAD.U32 R149, R66, 0x10000, RZ ;  /* 0x0001000042957824 */ /* 0x000fe400078e00ff */
[-C--:B------:R-:W-:Y:S01]  /*1ce0*/  FMUL R150, R69, R86.reuse ;  /* 0x0000005645967220 */ /* 0x080fe20000400000 */
[----:B------:R-:W-:Y:S01]  /*1cf0*/  FMUL R151, R39, R151 ;  /* 0x0000009727977220 */ /* 0x000fe20000400000 */
[----:B------:R-:W-:Y:S02]  /*1d00*/  IMAD.U32 R139, R140, 0x10000, RZ ;  /* 0x000100008c8b7824 */ /* 0x000fe400078e00ff */
[-C--:B------:R-:W-:Y:S01]  /*1d10*/  FMUL R148, R141, R86.reuse ;  /* 0x000000568d947220 */ /* 0x080fe20000400000 */
[----:B------:R-:W-:Y:S01]  /*1d20*/  FMUL R140, R67, R86 ;  /* 0x00000056438c7220 */ /* 0x000fe20000400000 */
[-C--:B------:R-:W-:Y:S01]  /*1d30*/  FFMA R5, R150, R149.reuse, R5 ;  /* 0x0000009596057223 */ /* 0x080fe20000000005 */
[----:B------:R-:W-:Y:S01]  /*1d40*/  FMUL R149, R40, R149 ;  /* 0x0000009528957220 */ /* 0x000fe20000400000 */
[----:B------:R-:W-:Y:S01]  /*1d50*/  FADD R66, RZ, R151 ;  /* 0x00000097ff427221 */ /* 0x000fe20000000000 */
[----:B------:R-:W-:Y:S01]  /*1d60*/  FFMA R67, R152, R151, RZ ;  /* 0x0000009798437223 */ /* 0x000fe200000000ff */
[----:B------:R-:W-:-:S02]  /*1d70*/  IMAD.U32 R145, R68, 0x10000, RZ ;  /* 0x0001000044917824 */ /* 0x000fc400078e00ff */
[-C--:B------:R-:W-:Y:S01]  /*1d80*/  FFMA R6, R148, R147.reuse, R6 ;  /* 0x0000009394067223 */ /* 0x080fe20000000006 */
[----:B------:R-:W-:Y:S01]  /*1d90*/  FMUL R146, R139, R86 ;  /* 0x000000568b927220 */ /* 0x000fe20000400000 */
[----:B------:R-:W-:Y:S01]  /*1da0*/  FMUL R147, R41, R147 ;  /* 0x0000009329937220 */ /* 0x000fe20000400000 */
[----:B------:R-:W-:Y:S01]  /*1db0*/  FADD R66, R66, R149 ;  /* 0x0000009542427221 */ /* 0x000fe20000000000 */
[----:B------:R-:W-:Y:S01]  /*1dc0*/  FFMA R67, R150, R149, R67 ;  /* 0x0000009596437223 */ /* 0x000fe20000000043 */
[----:B------:R-:W-:Y:S01]  /*1dd0*/  PRMT R142, R70, 0x7632, R142 ;  /* 0x00007632468e7816 */ /* 0x000fe2000000008e */
[----:B------:R-:W-:Y:S02]  /*1de0*/  IMAD.U32 R137, R137, 0x10000, RZ ;  /* 0x0001000089897824 */ /* 0x000fe400078e00ff */
[-C--:B------:R-:W-:Y:S01]  /*1df0*/  FFMA R7, R146, R145.reuse, R7 ;  /* 0x0000009192077223 */ /* 0x080fe20000000007 */
[----:B------:R-:W-:Y:S02]  /*1e00*/  IMAD.U32 R157, R70, 0x10000, RZ ;  /* 0x00010000469d7824 */ /* 0x000fe400078e00ff */
[----:B------:R-:W-:Y:S01]  /*1e10*/  FMUL R145, R42, R145 ;  /* 0x000000912a917220 */ /* 0x000fe20000400000 */
[----:B------:R-:W-:Y:S01]  /*1e20*/  FADD R66, R66, R147 ;  /* 0x0000009342427221 */ /* 0x000fe20000000000 */
[----:B------:R-:W-:Y:S01]  /*1e30*/  FFMA R67, R148, R147, R67 ;  /* 0x0000009394437223 */ /* 0x000fe20000000043 */
[----:B------:R-:W-:-:S02]  /*1e40*/  IMAD.U32 R141, R142, 0x10000, RZ ;  /* 0x000100008e8d7824 */ /* 0x000fc400078e00ff */
[-C--:B------:R-:W-:Y:S01]  /*1e50*/  FMUL R144, R143, R86.reuse ;  /* 0x000000568f907220 */ /* 0x080fe20000400000 */
[----:B------:R-:W-:Y:S01]  /*1e60*/  FMUL R142, R137, R86 ;  /* 0x00000056898e7220 */ /* 0x000fe20000400000 */
[----:B------:R-:W-:Y:S01]  /*1e70*/  FMUL R143, R43, R157 ;  /* 0x0000009d2b8f7220 */ /* 0x000fe20000400000 */
[----:B------:R-:W-:Y:S01]  /*1e80*/  FADD R66, R66, R145 ;  /* 0x0000009142427221 */ /* 0x000fe20000000000 */
[----:B------:R-:W-:Y:S01]  /*1e90*/  FFMA R67, R146, R145, R67 ;  /* 0x0000009192437223 */ /* 0x000fe20000000043 */
[----:B------:R-:W-:Y:S01]  /*1ea0*/  ISETP.GE.AND P0, PT, R37, UR6, PT ;  /* 0x0000000625007c0c */ /* 0x000fe2000bf06270 */
[-C--:B------:R-:W-:Y:S01]  /*1eb0*/  FFMA R9, R142, R141.reuse, R9 ;  /* 0x0000008d8e097223 */ /* 0x080fe20000000009 */
[C---:B------:R-:W-:Y:S01]  /*1ec0*/  PRMT R65, R71.reuse, 0x7632, R65 ;  /* 0x0000763247417816 */ /* 0x040fe20000000041 */
[----:B------:R-:W-:Y:S02]  /*1ed0*/  IMAD.U32 R71, R71, 0x10000, RZ ;  /* 0x0001000047477824 */ /* 0x000fe400078e00ff */
[----:B------:R-:W-:Y:S01]  /*1ee0*/  FMUL R141, R44, R141 ;  /* 0x0000008d2c8d7220 */ /* 0x000fe20000400000 */
[----:B------:R-:W-:Y:S01]  /*1ef0*/  FADD R66, R66, R143 ;  /* 0x0000008f42427221 */ /* 0x000fe20000000000 */
[----:B------:R-:W-:Y:S01]  /*1f00*/  FFMA R67, R144, R143, R67 ;  /* 0x0000008f90437223 */ /* 0x000fe20000000043 */
[----:B------:R-:W-:-:S02]  /*1f10*/  IMAD.U32 R69, R64, 0x10000, RZ ;  /* 0x0001000040457824 */ /* 0x000fc400078e00ff */
[----:B------:R-:W-:Y:S01]  /*1f20*/  FMUL R139, R45, R71 ;  /* 0x000000472d8b7220 */ /* 0x000fe20000400000 */
[----:B------:R-:W-:Y:S02]  /*1f30*/  IMAD.U32 R65, R65, 0x10000, RZ ;  /* 0x0001000041417824 */ /* 0x000fe400078e00ff */
        /* <DEDUP_REMOVED lines=22> */
.L_x_1292:
        /* <DEDUP_REMOVED lines=28> */
.L_x_1293:
[----:B------:R-:W-:Y:S05]  /*2260*/  BSYNC B1 ;  /* 0x0000000000017941 */ /* 0x000fea0003800000 */
.L_x_1291:
        /* <DEDUP_REMOVED lines=9> */
.L_x_1295:
        /* <DEDUP_REMOVED lines=28> */
.L_x_1296:
[----:B------:R-:W-:Y:S05]  /*24c0*/  BSYNC B1 ;  /* 0x0000000000017941 */ /* 0x000fea0003800000 */
.L_x_1294:
        /* <DEDUP_REMOVED lines=11> */
[----:B------:R-:W-:-:S02]  /*2580*/  IMAD.U32 R129, R65, 0x10000, RZ ;  /* 0x0001000041817824 */ /* 0x000fc400078e00ff */
[-C--:B------:R-:W-:Y:S01]  /*2590*/  FFMA R12, R136, R135.reuse, R12 ;  /* 0x00000087880c7223 */ /* 0x080fe2000000000c */
[----:B------:R-:W-:Y:S02]  /*25a0*/  IMAD.U32 R133, R66, 0x10000, RZ ;  /* 0x0001000042857824 */ /* 0x000fe400078e00ff */
[-C--:B------:R-:W-:Y:S01]  /*25b0*/  FMUL R134, R69, R86.reuse ;  /* 0x0000005645867220 */ /* 0x080fe20000400000 */
[----:B------:R-:W-:Y:S01]  /*25c0*/  FMUL R135, R47, R135 ;  /* 0x000000872f877220 */ /* 0x000fe20000400000 */
[----:B------:R-:W-:Y:S01]  /*25d0*/  FMUL R132, R129, R86 ;  /* 0x0000005681847220 */ /* 0x000fe20000400000 */
[----:B------:R-:W-:Y:S02]  /*25e0*/  IMAD.U32 R163, R124, 0x10000, RZ ;  /* 0x000100007ca37824 */ /* 0x000fe400078e00ff */
[-C--:B------:R-:W-:Y:S01]  /*25f0*/  FFMA R13, R134, R133.reuse, R13 ;  /* 0x00000085860d7223 */ /* 0x080fe2000000000d */
[----:B------:R-:W-:Y:S01]  /*2600*/  FADD R158, R158, R135 ;  /* 0x000000879e9e7221 */ /* 0x000fe20000000000 */
[----:B------:R-:W-:Y:S01]  /*2610*/  FMUL R133, R48, R133 ;  /* 0x0000008530857220 */ /* 0x000fe20000400000 */
[----:B------:R-:W-:Y:S01]  /*2620*/  FFMA R157, R136, R135, R157 ;  /* 0x00000087889d7223 */ /* 0x000fe2000000009d */
[----:B------:R-:W-:-:S02]  /*2630*/  IMAD.U32 R129, R68, 0x10000, RZ ;  /* 0x0001000044817824 */ /* 0x000fc400078e00ff */
[-C--:B------:R-:W-:Y:S01]  /*2640*/  FFMA R14, R132, R131.reuse, R14 ;  /* 0x00000083840e7223 */ /* 0x080fe2000000000e */
[-C--:B------:R-:W-:Y:S01]  /*2650*/  FMUL R130, R163, R86.reuse ;  /* 0x00000056a3827220 */ /* 0x080fe20000400000 */
[----:B------:R-:W-:Y:S01]  /*2660*/  FMUL R131, R49, R131 ;  /* 0x0000008331837220 */ /* 0x000fe20000400000 */
[----:B------:R-:W-:Y:S01]  /*2670*/  FADD R158, R158, R133 ;  /* 0x000000859e9e7221 */ /* 0x000fe20000000000 */
[----:B------:R-:W-:Y:S01]  /*2680*/  FFMA R157, R134, R133, R157 ;  /* 0x00000085869d7223 */ /* 0x000fe2000000009d */
[C---:B------:R-:W-:Y:S01]  /*2690*/  PRMT R126, R70.reuse, 0x7632, R126 ;  /* 0x00007632467e7816 */ /* 0x040fe2000000007e */
[----:B------:R-:W-:Y:S02]  /*26a0*/  IMAD.U32 R127, R70, 0x10000, RZ ;  /* 0x00010000467f7824 */ /* 0x000fe400078e00ff */
[----:B------:R-:W-:Y:S01]  /*26b0*/  FMUL R128, R123, R86 ;  /* 0x000000567b807220 */ /* 0x000fe20000400000 */
[----:B------:R-:W-:Y:S02]  /*26c0*/  IMAD.U32 R121, R121, 0x10000, RZ ;  /* 0x0001000079797824 */ /* 0x000fe400078e00ff */
[-C--:B------:R-:W-:Y:S01]  /*26d0*/  FFMA R15, R130, R129.reuse, R15 ;  /* 0x00000081820f7223 */ /* 0x080fe2000000000f */
[----:B------:R-:W-:Y:S01]  /*26e0*/  FMUL R129, R50, R129 ;  /* 0x0000008132817220 */ /* 0x000fe20000400000 */
[----:B------:R-:W-:Y:S01]  /*26f0*/  FADD R158, R158, R131 ;  /* 0x000000839e9e7221 */ /* 0x000fe20000000000 */
[----:B------:R-:W-:Y:S01]  /*2700*/  FFMA R157, R132, R131, R157 ;  /* 0x00000083849d7223 */ /* 0x000fe2000000009d */
[----:B------:R-:W-:-:S02]  /*2710*/  IMAD.U32 R125, R126, 0x10000, RZ ;  /* 0x000100007e7d7824 */ /* 0x000fc400078e00ff */
[-C--:B------:R-:W-:Y:S01]  /*2720*/  FFMA R16, R128, R127.reuse, R16 ;  /* 0x0000007f80107223 */ /* 0x080fe20000000010 */
[----:B------:R-:W-:Y:S01]  /*2730*/  FMUL R126, R121, R86 ;  /* 0x00000056797e7220 */ /* 0x000fe20000400000 */
[----:B------:R-:W-:Y:S01]  /*2740*/  FMUL R127, R51, R127 ;  /* 0x0000007f337f7220 */ /* 0x000fe20000400000 */
[----:B------:R-:W-:Y:S01]  /*2750*/  FADD R158, R158, R129 ;  /* 0x000000819e9e7221 */ /* 0x000fe20000000000 */
[----:B------:R-:W-:Y:S01]  /*2760*/  FFMA R157, R130, R129, R157 ;  /* 0x00000081829d7223 */ /* 0x000fe2000000009d */
[----:B------:R-:W-:Y:S01]  /*2770*/  ISETP.GE.AND P0, PT, R38, UR6, PT ;  /* 0x0000000626007c0c */ /* 0x000fe2000bf06270 */
[----:B------:R-:W-:Y:S01]  /*2780*/  FFMA R17, R126, R125, R17 ;  /* 0x0000007d7e117223 */ /* 0x000fe20000000011 */
[C---:B------:R-:W-:Y:S01]  /*2790*/  PRMT R64, R67.reuse, 0x7632, R64 ;  /* 0x0000763243407816 */ /* 0x040fe20000000040 */
[----:B------:R-:W-:Y:S01]  /*27a0*/  IMAD.U32 R67, R67, 0x10000, RZ ;  /* 0x0001000043437824 */ /* 0x000fe200078e00ff */
[C---:B------:R-:W-:Y:S01]  /*27b0*/  PRMT R65, R71.reuse, 0x7632, R65 ;  /* 0x0000763247417816 */ /* 0x040fe20000000041 */
[----:B------:R-:W-:-:S02]  /*27c0*/  IMAD.U32 R71, R71, 0x10000, RZ ;  /* 0x0001000047477824 */ /* 0x000fc400078e00ff */
[----:B------:R-:W-:Y:S01]  /*27d0*/  FMUL R125, R52, R125 ;  /* 0x0000007d347d7220 */ /* 0x000fe20000400000 */
[----:B------:R-:W-:Y:S01]  /*27e0*/  FADD R158, R158, R127 ;  /* 0x0000007f9e9e7221 */ /* 0x000fe20000000000 */
[----:B------:R-:W-:Y:S01]  /*27f0*/  FFMA R157, R128, R127, R157 ;  /* 0x0000007f809d7223 */ /* 0x000fe2000000009d */
[-C--:B------:R-:W-:Y:S01]  /*2800*/  FMUL R124, R67, R86.reuse ;  /* 0x00000056437c7220 */ /* 0x080fe20000400000 */
[----:B------:R-:W-:Y:S02]  /*2810*/  IMAD.U32 R67, R64, 0x10000, RZ ;  /* 0x0001000040437824 */ /* 0x000fe400078e00ff */
[----:B------:R-:W-:Y:S01]  /*2820*/  FMUL R123, R53, R71 ;  /* 0x00000047357b7220 */ /* 0x000fe20000400000 */
[----:B------:R-:W-:Y:S02]  /*2830*/  IMAD.U32 R65, R65, 0x10000, RZ ;  /* 0x0001000041417824 */ /* 0x000fe400078e00ff */
        /* <DEDUP_REMOVED lines=21> */
.L_x_1298:
        /* <DEDUP_REMOVED lines=28> */
.L_x_1299:
[----:B------:R-:W-:Y:S05]  /*2b50*/  BSYNC B1 ;  /* 0x0000000000017941 */ /* 0x000fea0003800000 */
.L_x_1297:
        /* <DEDUP_REMOVED lines=9> */
.L_x_1301:
        /* <DEDUP_REMOVED lines=28> */
.L_x_1302:
[----:B------:R-:W-:Y:S05]  /*2db0*/  BSYNC B1 ;  /* 0x0000000000017941 */ /* 0x000fea0003800000 */
.L_x_1300:
        /* <DEDUP_REMOVED lines=10> */
[----:B------:R-:W-:Y:S01]  /*2e60*/  PRMT R112, R65, 0x7632, R112 ;  /* 0x0000763241707816 */ /* 0x000fe20000000070 */
[----:B------:R-:W-:-:S02]  /*2e70*/  IMAD.U32 R117, R66, 0x10000, RZ ;  /* 0x0001000042757824 */ /* 0x000fc400078e00ff */
[-C--:B------:R-:W-:Y:S01]  /*2e80*/  FFMA R20, R120, R119.reuse, R20 ;  /* 0x0000007778147223 */ /* 0x080fe20000000014 */
[----:B------:R-:W-:Y:S01]  /*2e90*/  FMUL R118, R67, R86 ;  /* 0x0000005643767220 */ /* 0x000fe20000400000 */
[----:B------:R-:W-:Y:S01]  /*2ea0*/  FMUL R119, R55, R119 ;  /* 0x0000007737777220 */ /* 0x000fe20000400000 */
[----:B------:R-:W-:Y:S01]  /*2eb0*/  IMAD.U32 R113, R65, 0x10000, RZ ;  /* 0x0001000041717824 */ /* 0x000fe200078e00ff */
[----:B------:R-:W-:Y:S01]  /*2ec0*/  PRMT R114, R70, 0x7632, R114 ;  /* 0x0000763246727816 */ /* 0x000fe20000000072 */
[----:B------:R-:W-:Y:S01]  /*2ed0*/  IMAD.U32 R92, R71, 0x10000, RZ ;  /* 0x00010000475c7824 */ /* 0x000fe200078e00ff */
[----:B------:R-:W-:Y:S01]  /*2ee0*/  PRMT R68, R69, 0x7632, R68 ;  /* 0x0000763245447816 */ /* 0x000fe20000000044 */
[----:B------:R-:W-:Y:S01]  /*2ef0*/  FFMA R21, R118, R117, R21 ;  /* 0x0000007576157223 */ /* 0x000fe20000000015 */
[----:B------:R-:W-:Y:S01]  /*2f00*/  PRMT R65, R71, 0x7632, R65 ;  /* 0x0000763247417816 */ /* 0x000fe20000000041 */
[----:B------:R-:W-:Y:S02]  /*2f10*/  IMAD.U32 R71, R112, 0x10000, RZ ;  /* 0x0001000070477824 */ /* 0x000fe400078e00ff */
[----:B------:R-:W-:Y:S01]  /*2f20*/  FADD R158, R158, R119 ;  /* 0x000000779e9e7221 */ /* 0x000fe20000000000 */
[----:B------:R-:W-:-:S02]  /*2f30*/  IMAD.U32 R69, R69, 0x10000, RZ ;  /* 0x0001000045457824 */ /* 0x000fc400078e00ff */
[----:B------:R-:W-:Y:S01]  /*2f40*/  FMUL R117, R56, R117 ;  /* 0x0000007538757220 */ /* 0x000fe20000400000 */
[----:B------:R-:W-:Y:S01]  /*2f50*/  FFMA R157, R120, R119, R157 ;  /* 0x00000077789d7223 */ /* 0x000fe2000000009d */
[----:B------:R-:W-:Y:S02]  /*2f60*/  IMAD.U32 R109, R88, 0x10000, RZ ;  /* 0x00010000586d7824 */ /* 0x000fe400078e00ff */
        /* <DEDUP_REMOVED lines=8> */
[-C--:B------:R-:W-:Y:S01]  /*2ff0*/  FMUL R112, R89, R86.reuse ;  /* 0x0000005659707220 */ /* 0x080fe20000400000 */
[-C--:B------:R-:W-:Y:S01]  /*3000*/  FFMA R23, R114, R113.reuse, R23 ;  /* 0x0000007172177223 */ /* 0x080fe20000000017 */
[----:B------:R-:W-:Y:S01]  /*3010*/  FMUL R113, R58, R113 ;  /* 0x000000713a717220 */ /* 0x000fe20000400000 */
[----:B------:R-:W-:Y:S01]  /*3020*/  FADD R158, R158, R115 ;  /* 0x000000739e9e7221 */ /* 0x000fe20000000000 */
[----:B------:R-:W-:Y:S01]  /*3030*/  FFMA R157, R116, R115, R157 ;  /* 0x00000073749d7223 */ /* 0x000fe2000000009d */
[-C--:B------:R-:W-:Y:S01]  /*3040*/  FFMA R24, R112, R111.reuse, R24 ;  /* 0x0000006f70187223 */ /* 0x080fe20000000018 */
[-C--:B------:R-:W-:Y:S01]  /*3050*/  FMUL R109, R109, R86.reuse ;  /* 0x000000566d6d7220 */ /* 0x080fe20000400000 */
[----:B------:R-:W-:Y:S01]  /*3060*/  FMUL R111, R59, R111 ;  /* 0x0000006f3b6f7220 */ /* 0x000fe20000400000 */
[----:B------:R-:W-:Y:S01]  /*3070*/  FADD R158, R158, R113 ;  /* 0x000000719e9e7221 */ /* 0x000fe20000000000 */
[----:B------:R-:W-:Y:S01]  /*3080*/  FFMA R157, R114, R113, R157 ;  /* 0x00000071729d7223 */ /* 0x000fe2000000009d */
[----:B------:R-:W-:Y:S01]  /*3090*/  ISETP.GE.AND P0, PT, R80, UR6, PT ;  /* 0x0000000650007c0c */ /* 0x000fe2000bf06270 */
[----:B------:R-:W-:Y:S01]  /*30a0*/  FMUL R87, R87, R86 ;  /* 0x0000005657577220 */ /* 0x000fe20000400000 */
[----:B------:R-:W-:-:S02]  /*30b0*/  IMAD.U32 R67, R64, 0x10000, RZ ;  /* 0x0001000040437824 */ /* 0x000fc400078e00ff */
[-C--:B------:R-:W-:Y:S01]  /*30c0*/  FFMA R25, R109, R88.reuse, R25 ;  /* 0x000000586d197223 */ /* 0x080fe20000000019 */
[----:B------:R-:W-:Y:S02]  /*30d0*/  IMAD.U32 R89, R65, 0x10000, RZ ;  /* 0x0001000041597824 */ /* 0x000fe400078e00ff */
[----:B------:R-:W-:Y:S01]  /*30e0*/  FMUL R88, R60, R88 ;  /* 0x000000583c587220 */ /* 0x000fe20000400000 */
[----:B------:R-:W-:Y:S01]  /*30f0*/  FADD R65, R158, R111 ;  /* 0x0000006f9e417221 */ /* 0x000fe20000000000 */
[----:B------:R-:W-:Y:S01]  /*3100*/  FFMA R64, R112, R111, R157 ;  /* 0x0000006f70407223 */ /* 0x000fe2000000009d */
        /* <DEDUP_REMOVED lines=23> */
.L_x_1304:
        /* <DEDUP_REMOVED lines=28> */
.L_x_1305:
[----:B------:R-:W-:Y:S05]  /*3440*/  BSYNC B1 ;  /* 0x0000000000017941 */ /* 0x000fea0003800000 */
.L_x_1303:
        /* <DEDUP_REMOVED lines=9> */
.L_x_1307:
        /* <DEDUP_REMOVED lines=28> */
.L_x_1308:
[----:B------:R-:W-:Y:S05]  /*36a0*/  BSYNC B1 ;  /* 0x0000000000017941 */ /* 0x000fea0003800000 */
.L_x_1306:
[----:B-----5:R-:W-:Y:S01]  /*36b0*/  PRMT R93, R64, 0x7632, R93 ;  /* 0x00007632405d7816 */ /* 0x020fe2000000005d */
[----:B------:R-:W-:Y:S01]  /*36c0*/  IMAD.U32 R95, R65, 0x10000, RZ ;  /* 0x00010000415f7824 */ /* 0x000fe200078e00ff */
[----:B------:R-:W-:Y:S01]  /*36d0*/  PRMT R97, R69, 0x7632, R97 ;  /* 0x0000763245617816 */ /* 0x000fe20000000061 */
[C---:B------:R-:W-:Y:S01]  /*36e0*/  IMAD.U32 R105, R66.reuse, 0x10000, RZ ;  /* 0x0001000042697824 */ /* 0x040fe200078e00ff */
[----:B------:R-:W-:Y:S01]  /*36f0*/  PRMT R94, R65, 0x7632, R94 ;  /* 0x00007632415e7816 */ /* 0x000fe2000000005e */
[----:B------:R-:W-:Y:S01]  /*3700*/  IMAD.U32 R107, R67, 0x10000, RZ ;  /* 0x00010000436b7824 */ /* 0x000fe200078e00ff */
[----:B------:R-:W-:Y:S01]  /*3710*/  PRMT R99, R66, 0x7632, R99 ;  /* 0x0000763242637816 */ /* 0x000fe20000000063 */
[----:B------:R-:W-:Y:S01]  /*3720*/  IMAD.U32 R103, R97, 0x10000, RZ ;  /* 0x0001000061677824 */ /* 0x000fe200078e00ff */
[----:B------:R-:W-:Y:S01]  /*3730*/  PRMT R100, R70, 0x7632, R100 ;  /* 0x0000763246647816 */ /* 0x000fe20000000064 */
[----:B------:R-:W-:Y:S01]  /*3740*/  IMAD.U32 R91, R64, 0x10000, RZ ;  /* 0x00010000405b7824 */ /* 0x000fe200078e00ff */
[----:B------:R-:W-:Y:S01]  /*3750*/  PRMT R65, R67, 0x7632, R65 ;  /* 0x0000763243417816 */ /* 0x000fe20000000041 */
[----:B------:R-:W-:Y:S01]  /*3760*/  IMAD.U32 R67, R93, 0x10000, RZ ;  /* 0x000100005d437824 */ /* 0x000fe200078e00ff */
[C---:B------:R-:W-:Y:S01]  /*3770*/  PRMT R66, R68.reuse, 0x7632, R66 ;  /* 0x0000763244427816 */ /* 0x040fe20000000042 */
[----:B------:R-:W-:-:S02]  /*3780*/  IMAD.U32 R68, R68, 0x10000, RZ ;  /* 0x0001000044447824 */ /* 0x000fc400078e00ff */
[-C--:B------:R-:W-:Y:S01]  /*3790*/  FMUL R97, R105, R86.reuse ;  /* 0x0000005669617220 */ /* 0x080fe20000400000 */
[----:B------:R-:W-:Y:S02]  /*37a0*/  IMAD.U32 R105, R100, 0x10000, RZ ;  /* 0x0001000064697824 */ /* 0x000fe400078e00ff */
[----:B------:R-:W-:Y:S01]  /*37b0*/  FMUL R100, R67, R86 ;  /* 0x0000005643647220 */ /* 0x000fe20000400000 */
[----:B------:R-:W-:Y:S02]  /*37c0*/  IMAD.U32 R101, R66, 0x10000, RZ ;  /* 0x0001000042657824 */ /* 0x000fe400078e00ff */
[----:B------:R-:W-:Y:S01]  /*37d0*/  FMUL R96, R63, R68 ;  /* 0x000000443f607220 */ /* 0x000fe20000400000 */
[----:B------:R-:W-:Y:S02]  /*37e0*/  IMAD.U32 R98, R69, 0x10000, RZ ;  /* 0x0001000045627824 */ /* 0x000fe400078e00ff */
[----:B------:R-:W-:Y:S01]  /*37f0*/  FMUL R91, R91, R86 ;  /* 0x000000565b5b7220 */ /* 0x000fe20000400000 */
[----:B------:R-:W-:-:S02]  /*3800*/  IMAD.U32 R69, R94, 0x10000, RZ ;  /* 0x000100005e457824 */ /* 0x000fc400078e00ff */
[----:B------:R-:W-:Y:S01]  /*3810*/  FMUL R93, R95, R86 ;  /* 0x000000565f5d7220 */ /* 0x000fe20000400000 */
[-C--:B------:R-:W-:Y:S01]  /*3820*/  FFMA R29, R100, R101.reuse, R29 ;  /* 0x00000065641d7223 */ /* 0x080fe2000000001d */
[----:B------:R-:W-:Y:S01]  /*3830*/  FADD R158, R158, R96 ;  /* 0x000000609e9e7221 */ /* 0x000fe20000000000 */
[----:B------:R-:W-:Y:S01]  /*3840*/  FMUL R101, R72, R101 ;  /* 0x0000006548657220 */ /* 0x000fe20000400000 */
[----:B------:R-:W-:Y:S01]  /*3850*/  FFMA R157, R91, R96, R157 ;  /* 0x000000605b9d7223 */ /* 0x000fe2000000009d */
[----:B------:R-:W-:Y:S01]  /*3860*/  FMUL R104, R69, R86 ;  /* 0x0000005645687220 */ /* 0x000fe20000400000 */
[-C--:B------:R-:W-:Y:S01]  /*3870*/  FFMA R30, R93, R98.reuse, R30 ;  /* 0x000000625d1e7223 */ /* 0x080fe2000000001e */
[----:B------:R-:W-:Y:S02]  /*3880*/  IMAD.U32 R69, R65, 0x10000, RZ ;  /* 0x0001000041457824 */ /* 0x000fe400078e00ff */
[----:B------:R-:W-:Y:S01]  /*3890*/  FMUL R98, R73, R98 ;  /* 0x0000006249627220 */ /* 0x000fe20000400000 */
[----:B------:R-:W-:Y:S01]  /*38a0*/  FADD R65, R158, R101 ;  /* 0x000000659e417221 */ /* 0x000fe20000000000 */
[----:B------:R-:W-:Y:S01]  /*38b0*/  FFMA R66, R100, R101, R157 ;  /* 0x0000006564427223 */ /* 0x000fe2000000009d */
[C---:B------:R-:W-:Y:S01]  /*38c0*/  PRMT R64, R71.reuse, 0x7632, R64 ;  /* 0x0000763247407816 */ /* 0x040fe20000000040 */
[----:B------:R-:W-:-:S02]  /*38d0*/  IMAD.U32 R108, R71, 0x10000, RZ ;  /* 0x00010000476c7824 */ /* 0x000fc400078e00ff */
[----:B------:R-:W-:Y:S01]  /*38e0*/  FFMA R28, R91, R68, R28 ;  /* 0x000000445b1c7223 */ /* 0x000fe2000000001c */
[----:B------:R-:W-:Y:S02]  /*38f0*/  IMAD.U32 R71, R99, 0x10000, RZ ;  /* 0x0001000063477824 */ /* 0x000fe400078e00ff */
[-C--:B------:R-:W-:Y:S01]  /*3900*/  FFMA R31, R104, R103.reuse, R31 ;  /* 0x00000067681f7223 */ /* 0x080fe2000000001f */
[----:B------:R-:W-:Y:S01]  /*3910*/  FADD R68, R65, R98 ;  /* 0x0000006241447221 */ /* 0x000fe20000000000 */
[----:B------:R-:W-:Y:S02]  /*3920*/  IMAD.U32 R70, R70, 0x10000, RZ ;  /* 0x0001000046467824 */ /* 0x000fe400078e00ff */
[----:B------:R-:W-:Y:S01]  /*3930*/  FMUL R103, R74, R103 ;  /* 0x000000674a677220 */ /* 0x000fe20000400000 */
[----:B------:R-:W-:Y:S01]  /*3940*/  FFMA R65, R93, R98, R66 ;  /* 0x000000625d417223 */ /* 0x000fe20000000042 */
[----:B------:R-:W-:Y:S01]  /*3950*/  FMUL R106, R71, R86 ;  /* 0x00000056476a7220 */ /* 0x000fe20000400000 */
[----:B------:R-:W-:-:S02]  /*3960*/  IMAD.U32 R71, R64, 0x10000, RZ ;  /* 0x0001000040477824 */ /* 0x000fc400078e00ff */
        /* <DEDUP_REMOVED lines=13> */
[-C--:B------:R-:W-:Y:S01]  /*3a40*/  FMUL R107, R78, R71.reuse ;  /* 0x000000474e6b7220 */ /* 0x080fe20000400000 */
[----:B------:R-:W-:Y:S01]  /*3a50*/  FADD R158, R67, R108 ;  /* 0x0000006c439e7221 */ /* 0x000fe20000000000 */
[----:B------:R-:W-:Y:S01]  /*3a60*/  FFMA R64, R99, R108, R64 ;  /* 0x0000006c63407223 */ /* 0x000fe20000000040 */
[----:B------:R-:W-:Y:S01]  /*3a70*/  FFMA R32, R97, R70, R32 ;  /* 0x0000004661207223 */ /* 0x000fe20000000020 */
[----:B------:R-:W-:Y:S01]  /*3a80*/  FFMA R35, R110, R71, R35 ;  /* 0x000000476e237223 */ /* 0x000fe20000000023 */
[----:B------:R-:W-:Y:S01]  /*3a90*/  FADD R158, R158, R107 ;  /* 0x0000006b9e9e7221 */ /* 0x000fe20000000000 */
[----:B------:R-:W-:-:S07]  /*3aa0*/  FFMA R157, R110, R107, R64 ;  /* 0x0000006b6e9d7223 */ /* 0x000fce0000000040 */
.L_x_1284:
[----:B------:R-:W-:Y:S05]  /*3ab0*/  BSYNC B0 ;  /* 0x0000000000007941 */ /* 0x000fea0003800000 */
.L_x_1283:
[----:B------:R-:W0:Y:S02]  /*3ac0*/  LDC R71, c[0x0][0x214] ;  /* 0x00008500ff477b82 */ /* 0x000e240000000800 */
[----:B0-----:R-:W-:-:S13]  /*3ad0*/  ISETP.NE.AND P0, PT, R71, 0x1, PT ;  /* 0x000000014700780c */ /* 0x001fda0003f05270 */
[----:B------:R-:W-:Y:S05]  /*3ae0*/  @!P0 BRA `(.L_x_1309) ;  /* 0x0000000800708947 */ /* 0x000fea0003800000 */
[----:B------:R-:W0:Y:S01]  /*3af0*/  SHFL.DOWN PT, R65, R158, 0x10, 0x1f ;  /* 0x0a001f009e417f89 */ /* 0x000e2200000e0000 */
[----:B------:R-:W1:Y:S01]  /*3b00*/  LDC R68, c[0x0][0x210] ;  /* 0x00008400ff447b82 */ /* 0x000e620000000800 */
[----:B------:R-:W-:Y:S01]  /*3b10*/  ISETP.NE.AND P0, PT, R154, RZ, PT ;  /* 0x000000ff9a00720c */ /* 0x000fe20003f05270 */
[----:B------:R-:W-:Y:S01]  /*3b20*/  ULDC.64 UR8, c[0x0][0x240] ;  /* 0x0000900000087ab9 */ /* 0x000fe20000000a00 */
[----:B------:R-:W2:Y:S01]  /*3b30*/  SHFL.DOWN PT, R64, R157, 0x10, 0x1f ;  /* 0x0a001f009d407f89 */ /* 0x000ea200000e0000 */
[----:B0-----:R-:W-:Y:S01]  /*3b40*/  FADD R65, R65, R158 ;  /* 0x0000009e41417221 */ /* 0x001fe20000000000 */
[----:B------:R-:W-:Y:S02]  /*3b50*/  IMAD R158, R3, 0x4, R155 ;  /* 0x00000004039e7824 */ /* 0x000fe400078e029b */
[----:B--2---:R-:W-:Y:S02]  /*3b60*/  FADD R64, R64, R157 ;  /* 0x0000009d40407221 */ /* 0x004fe40000000000 */
[----:B------:R-:W0:Y:S04]  /*3b70*/  SHFL.DOWN PT, R66, R65, 0x8, 0x1f ;  /* 0x09001f0041427f89 */ /* 0x000e2800000e0000 */
[----:B------:R-:W2:Y:S01]  /*3b80*/  SHFL.DOWN PT, R67, R64, 0x8, 0x1f ;  /* 0x09001f0040437f89 */ /* 0x000ea200000e0000 */
[----:B0-----:R-:W-:Y:S01]  /*3b90*/  FADD R66, R65, R66 ;  /* 0x0000004241427221 */ /* 0x001fe20000000000 */
[----:B-1----:R-:W-:-:S02]  /*3ba0*/  IMAD R65, R71, R68, RZ ;  /* 0x0000004447417224 */ /* 0x002fc400078e02ff */
[----:B--2---:R-:W-:Y:S02]  /*3bb0*/  FADD R67, R64, R67 ;  /* 0x0000004340437221 */ /* 0x004fe40000000000 */
[----:B------:R-:W0:Y:S01]  /*3bc0*/  SHFL.DOWN PT, R69, R66, 0x4, 0x1f ;  /* 0x08801f0042457f89 */ /* 0x000e2200000e0000 */
[----:B------:R-:W-:Y:S01]  /*3bd0*/  LOP3.LUT R64, R85, 0x1, RZ, 0xc0, !PT ;  /* 0x0000000155407812 */ /* 0x000fe200078ec0ff */
[----:B------:R-:W-:Y:S02]  /*3be0*/  IMAD.SHL.U32 R65, R65, 0x4, RZ ;  /* 0x0000000441417824 */ /* 0x000fe400078e00ff */
[----:B------:R-:W1:Y:S02]  /*3bf0*/  SHFL.DOWN PT, R70, R67, 0x4, 0x1f ;  /* 0x08801f0043467f89 */ /* 0x000e6400000e0000 */
[----:B------:R-:W-:Y:S02]  /*3c00*/  IMAD.MOV R64, RZ, RZ, -R64 ;  /* 0x000000ffff407224 */ /* 0x000fe400078e0a40 */
[----:B0-----:R-:W-:-:S03]  /*3c10*/  FADD R69, R66, R69 ;  /* 0x0000004542457221 */ /* 0x001fc60000000000 */
[----:B------:R-:W-:Y:S02]  /*3c20*/  LOP3.LUT R66, R64, R65, RZ, 0xc0, !PT ;  /* 0x0000004140427212 */ /* 0x000fe400078ec0ff */
[----:B------:R-:W0:Y:S01]  /*3c30*/  @!P0 LDC.64 R64, c[0x0][0x240] ;  /* 0x00009000ff408b82 */ /* 0x000e220000000a00 */
[----:B-1----:R-:W-:Y:S01]  /*3c40*/  FADD R70, R67, R70 ;  /* 0x0000004643467221 */ /* 0x002fe20000000000 */
[----:B------:R-:W1:Y:S04]  /*3c50*/  SHFL.DOWN PT, R94, R69, 0x2, 0x1f ;  /* 0x08401f00455e7f89 */ /* 0x000e6800000e0000 */
[----:B------:R-:W2:Y:S01]  /*3c60*/  SHFL.DOWN PT, R95, R70, 0x2, 0x1f ;  /* 0x08401f00465f7f89 */ /* 0x000ea200000e0000 */
[----:B-1----:R-:W-:Y:S01]  /*3c70*/  FADD R94, R69, R94 ;  /* 0x0000005e455e7221 */ /* 0x002fe20000000000 */
[----:B--2---:R-:W-:-:S04]  /*3c80*/  FADD R157, R70, R95 ;  /* 0x0000005f469d7221 */ /* 0x004fc80000000000 */
[----:B------:R-:W1:Y:S01]  /*3c90*/  SHFL.DOWN PT, R69, R94, 0x1, 0x1f ;  /* 0x08201f005e457f89 */ /* 0x000e6200000e0000 */
[----:B------:R-:W-:-:S03]  /*3ca0*/  IMAD R95, R158, R71, RZ ;  /* 0x000000479e5f7224 */ /* 0x000fc600078e02ff */
[----:B------:R-:W2:Y:S02]  /*3cb0*/  SHFL.DOWN PT, R70, R157, 0x1, 0x1f ;  /* 0x08201f009d467f89 */ /* 0x000ea400000e0000 */
[----:B------:R-:W-:-:S04]  /*3cc0*/  IADD3 R95, P2, R95, R66, RZ ;  /* 0x000000425f5f7210 */ /* 0x000fc80007f5e0ff */
[----:B------:R-:W-:Y:S01]  /*3cd0*/  @!P0 IADD3 R67, P3, R0, R95, RZ ;  /* 0x0000005f00438210 */ /* 0x000fe20007f7e0ff */
[----:B------:R-:W-:-:S03]  /*3ce0*/  IMAD.X R155, RZ, RZ, RZ, P2 ;  /* 0x000000ffff9b7224 */ /* 0x000fc600010e06ff */
[----:B0-----:R-:W-:Y:S02]  /*3cf0*/  @!P0 LEA R66, P2, R67, R64, 0x3 ;  /* 0x0000004043428211 */ /* 0x001fe400078418ff */
[----:B------:R-:W-:-:S04]  /*3d00*/  @!P0 LEA.HI.X.SX32 R64, R0, R155, 0x1, P3 ;  /* 0x0000009b00408211 */ /* 0x000fc800018f0eff */
[----:B------:R-:W-:Y:S01]  /*3d10*/  @!P0 LEA.HI.X R67, R67, R65, R64, 0x3, P2 ;  /* 0x0000004143438211 */ /* 0x000fe200010f1c40 */
[----:B-1----:R-:W-:Y:S01]  /*3d20*/  FADD R64, R94, R69 ;  /* 0x000000455e407221 */ /* 0x002fe20000000000 */
[----:B--2---:R-:W-:-:S05]  /*3d30*/  FADD R65, R157, R70 ;  /* 0x000000469d417221 */ /* 0x004fca0000000000 */
[----:B------:R0:W-:Y:S01]  /*3d40*/  @!P0 STG.E.64 desc[UR4][R66.64], R64 ;  /* 0x0000004042008986 */ /* 0x0001e2000c101b04 */
[----:B------:R-:W-:-:S13]  /*3d50*/  ISETP.NE.AND P0, PT, R36, RZ, PT ;  /* 0x000000ff2400720c */ /* 0x000fda0003f05270 */
[----:B0-----:R-:W-:Y:S05]  /*3d60*/  @P0 BRA `(.L_x_1310) ;  /* 0x00000000006c0947 */ /* 0x001fea0003800000 */
[----:B------:R-:W0:Y:S01]  /*3d70*/  LDC.64 R64, c[0x0][0x248] ;  /* 0x00009200ff407b82 */ /* 0x000e220000000a00 */
[----:B------:R-:W-:Y:S01]  /*3d80*/  LOP3.LUT P0, RZ, R85, 0x1, RZ, 0xc0, !PT ;  /* 0x0000000155ff7812 */ /* 0x000fe2000780c0ff */
[----:B------:R-:W-:-:S03]  /*3d90*/  IMAD.MOV.U32 R67, RZ, RZ, -0x1 ;  /* 0xffffffffff437424 */ /* 0x000fc600078e00ff */
[----:B------:R-:W-:-:S04]  /*3da0*/  SEL R68, R68, RZ, P0 ;  /* 0x000000ff44447207 */ /* 0x000fc80000000000 */
[----:B------:R-:W-:Y:S02]  /*3db0*/  SHF.R.S32.HI R66, RZ, 0x1f, R68 ;  /* 0x0000001fff427819 */ /* 0x000fe40000011444 */
[----:B------:R-:W-:-:S04]  /*3dc0*/  IADD3 R68, P0, R3, R68, RZ ;  /* 0x0000004403447210 */ /* 0x000fc80007f1e0ff */
[----:B------:R-:W-:Y:S02]  /*3dd0*/  LEA.HI.X.SX32 R66, R3, R66, 0x1, P0 ;  /* 0x0000004203427211 */ /* 0x000fe400000f0eff */
[----:B0-----:R-:W-:-:S04]  /*3de0*/  LEA R64, P0, R68, R64, 0x2 ;  /* 0x0000004044407211 */ /* 0x001fc800078010ff */
[----:B------:R-:W-:Y:S02]  /*3df0*/  LEA.HI.X R65, R68, R65, R66, 0x2, P0 ;  /* 0x0000004144417211 */ /* 0x000fe400000f1442 */
        /* <DEDUP_REMOVED lines=13> */
.L_x_1311:
[----:B------:R-:W2:Y:S04]  /*3ed0*/  LDG.E.STRONG.GPU R66, desc[UR4][R64.64] ;  /* 0x0000000440427981 */ /* 0x000ea8000c1ef900 */
[----:B--2---:R-:W-:Y:S01]  /*3ee0*/  CCTL.IVALL ;  /* 0x00000000ff00798f */ /* 0x004fe20002000000 */
[----:B------:R-:W-:Y:S05]  /*3ef0*/  YIELD ;  /* 0x0000000000007946 */ /* 0x000fea0003800000 */
[----:B------:R-:W-:-:S13]  /*3f00*/  ISETP.NE.AND P0, PT, R66, R69, PT ;  /* 0x000000454200720c */ /* 0x000fda0003f05270 */
[----:B------:R-:W-:Y:S05]  /*3f10*/  @P0 BRA `(.L_x_1311) ;  /* 0xfffffffc00ec0947 */ /* 0x000fea000383ffff */
.L_x_1310:
        /* <DEDUP_REMOVED lines=14> */
.L_x_1316:
        /* <DEDUP_REMOVED lines=30> */
.L_x_1315:
[----:B------:R-:W-:Y:S05]  /*41e0*/  BSYNC B1 ;  /* 0x0000000000017941 */ /* 0x000fea0003800000 */
.L_x_1314:
        /* <DEDUP_REMOVED lines=20> */
.L_x_1318:
[----:B------:R-:W-:Y:S05]  /*4330*/  BSYNC B1 ;  /* 0x0000000000017941 */ /* 0x000fea0003800000 */
.L_x_1317:
        /* <DEDUP_REMOVED lines=9> */
.L_x_1313:
[----:B------:R-:W-:Y:S05]  /*43d0*/  BSYNC B0 ;  /* 0x0000000000007941 */ /* 0x000fea0003800000 */
.L_x_1312:
        /* <DEDUP_REMOVED lines=13> */
.L_x_1309:
        /* <DEDUP_REMOVED lines=10> */
.L_x_1319:
        /* <DEDUP_REMOVED lines=16> */
.L_x_1323:
        /* <DEDUP_REMOVED lines=28> */
.L_x_1324:
[----:B------:R-:W-:Y:S05]  /*4810*/  BSYNC B1 ;  /* 0x0000000000017941 */ /* 0x000fea0003800000 */
.L_x_1322:
[----:B-----5:R-:W-:Y:S02]  /*4820*/  IMAD.U32 R68, R65, 0x10000, RZ ;  /* 0x0001000041447824 */ /* 0x020fe400078e00ff */
[-C--:B------:R-:W-:Y:S01]  /*4830*/  FFMA R95, R148, -R70.reuse, R147 ;  /* 0x80000046945f7223 */ /* 0x080fe20000000093 */
[-C--:B------:R-:W-:Y:S01]  /*4840*/  FFMA R153, R140, -R70.reuse, R139 ;  /* 0x800000468c997223 */ /* 0x080fe2000000008b */
[----:B------:R-:W-:Y:S01]  /*4850*/  FFMA R69, R144, -R70, R143 ;  /* 0x8000004690457223 */ /* 0x000fe2000000008f */
[----:B------:R-:W-:Y:S02]  /*4860*/  IMAD.U32 R158, R66, 0x10000, RZ ;  /* 0x00010000429e7824 */ /* 0x000fe400078e00ff */
[----:B------:R-:W-:Y:S01]  /*4870*/  FFMA R95, R95, R86, R68 ;  /* 0x000000565f5f7223 */ /* 0x000fe20000000044 */
[----:B------:R-:W-:Y:S02]  /*4880*/  IMAD.U32 R68, R67, 0x10000, RZ ;  /* 0x0001000043447824 */ /* 0x000fe400078e00ff */
[----:B------:R-:W-:Y:S01]  /*4890*/  FFMA R159, R152, -R70, R151 ;  /* 0x80000046989f7223 */ /* 0x000fe20000000097 */
[-C--:B------:R-:W-:Y:S01]  /*48a0*/  FFMA R158, R69, R86.reuse, R158 ;  /* 0x00000056459e7223 */ /* 0x080fe2000000009e */
[----:B------:R-:W-:Y:S01]  /*48b0*/  PRMT R66, R66, 0x7632, R66 ;  /* 0x0000763242427816 */ /* 0x000fe20000000042 */
[----:B------:R-:W-:Y:S01]  /*48c0*/  FFMA R153, R153, R86, R68 ;  /* 0x0000005699997223 */ /* 0x000fe20000000044 */
[----:B------:R-:W-:Y:S01]  /*48d0*/  IMAD.U32 R68, R64, 0x10000, RZ ;  /* 0x0001000040447824 */ /* 0x000fe200078e00ff */
[----:B------:R-:W-:Y:S01]  /*48e0*/  PRMT R64, R67, 0x7632, R64 ;  /* 0x0000763243407816 */ /* 0x000fe20000000040 */
[----:B------:R-:W-:Y:S01]  /*48f0*/  FFMA R67, R142, -R70, R141 ;  /* 0x800000468e437223 */ /* 0x000fe2000000008d */
[----:B------:R-:W-:-:S02]  /*4900*/  IMAD.U32 R66, R66, 0x10000, RZ ;  /* 0x0001000042427824 */ /* 0x000fc400078e00ff */
[-C--:B------:R-:W-:Y:S01]  /*4910*/  FFMA R159, R159, R86.reuse, R68 ;  /* 0x000000569f9f7223 */ /* 0x080fe20000000044 */
[----:B------:R-:W-:Y:S01]  /*4920*/  PRMT R65, R65, 0x7632, R65 ;  /* 0x0000763241417816 */ /* 0x000fe20000000041 */
[----:B------:R-:W0:Y:S01]  /*4930*/  LDC.64 R68, c[0x0][0x278] ;  /* 0x00009e00ff447b82 */ /* 0x000e220000000a00 */
[----:B------:R-:W-:Y:S01]  /*4940*/  FFMA R160, R67, R86, R66 ;  /* 0x0000005643a07223 */ /* 0x000fe20000000042 */
[----:B------:R-:W-:Y:S02]  /*4950*/  IMAD.U32 R66, R64, 0x10000, RZ ;  /* 0x0001000040427824 */ /* 0x000fe400078e00ff */
[-C--:B------:R-:W-:Y:S01]  /*4960*/  FFMA R67, R138, -R70.reuse, R137 ;  /* 0x800000468a437223 */ /* 0x080fe20000000089 */
[----:B------:R-:W-:Y:S02]  /*4970*/  IMAD.U32 R162, R65, 0x10000, RZ ;  /* 0x0001000041a27824 */ /* 0x000fe400078e00ff */
[----:B------:R-:W-:Y:S01]  /*4980*/  FFMA R65, R146, -R70, R145 ;  /* 0x8000004692417223 */ /* 0x000fe20000000091 */
[----:B------:R-:W-:Y:S01]  /*4990*/  PRMT R64, R64, 0x7632, R64 ;  /* 0x0000763240407816 */ /* 0x000fe20000000040 */
[----:B------:R-:W-:Y:S01]  /*49a0*/  FFMA R161, R67, R86, R66 ;  /* 0x0000005643a17223 */ /* 0x000fe20000000042 */
[----:B------:R-:W-:Y:S01]  /*49b0*/  F2FP.BF16.F32.PACK_AB R66, RZ, R158 ;  /* 0x0000009eff42723e */ /* 0x000fe200000010ff */
[----:B------:R-:W-:Y:S01]  /*49c0*/  FFMA R162, R65, R86, R162 ;  /* 0x0000005641a27223 */ /* 0x000fe200000000a2 */
[----:B------:R-:W-:Y:S01]  /*49d0*/  F2FP.BF16.F32.PACK_AB R158, RZ, R160 ;  /* 0x000000a0ff9e723e */ /* 0x000fe200000010ff */
[----:B------:R-:W-:Y:S01]  /*49e0*/  IMAD.U32 R64, R64, 0x10000, RZ ;  /* 0x0001000040407824 */ /* 0x000fe200078e00ff */
[----:B------:R-:W-:Y:S01]  /*49f0*/  SHF.L.U64.HI R160, R157, 0x1, R156 ;  /* 0x000000019da07819 */ /* 0x000fe2000001029c */
[----:B------:R-:W-:Y:S01]  /*4a00*/  FFMA R65, R150, -R70, R149 ;  /* 0x8000004696417223 */ /* 0x000fe20000000095 */
[----:B------:R-:W-:Y:S01]  /*4a10*/  F2FP.BF16.F32.PACK_AB R67, RZ, R153 ;  /* 0x00000099ff43723e */ /* 0x000fe200000010ff */
[----:B------:R-:W-:Y:S01]  /*4a20*/  BSSY B1, `(.L_x_1325) ;  /* 0x0000020000017945 */ /* 0x000fe20003800000 */
[----:B------:R-:W-:Y:S01]  /*4a30*/  F2FP.BF16.F32.PACK_AB R153, RZ, R159 ;  /* 0x0000009fff99723e */ /* 0x000fe200000010ff */
[----:B------:R-:W-:Y:S01]  /*4a40*/  FFMA R64, R65, R86, R64 ;  /* 0x0000005641407223 */ /* 0x000fe20000000040 */
[----:B------:R-:W-:-:S02]  /*4a50*/  F2FP.BF16.F32.PACK_AB R159, RZ, R161 ;  /* 0x000000a1ff9f723e */ /* 0x000fc400000010ff */
[----:B------:R-:W-:Y:S02]  /*4a60*/  F2FP.BF16.F32.PACK_AB R95, RZ, R95 ;  /* 0x0000005fff5f723e */ /* 0x000fe400000010ff */
[----:B------:R-:W-:Y:S02]  /*4a70*/  F2FP.BF16.F32.PACK_AB R161, RZ, R64 ;  /* 0x00000040ffa1723e */ /* 0x000fe400000010ff */
[----:B0-----:R-:W-:-:S04]  /*4a80*/  LEA R156, P2, R157, R68, 0x1 ;  /* 0x000000449d9c7211 */ /* 0x001fc800078408ff */
[----:B------:R-:W-:Y:S01]  /*4a90*/  LOP3.LUT P0, RZ, R156, 0xf, RZ, 0xc0, !PT ;  /* 0x0000000f9cff7812 */ /* 0x000fe2000780c0ff */
[----:B------:R-:W-:Y:S01]  /*4aa0*/  IMAD.X R157, R160, 0x1, R69, P2 ;  /* 0x00000001a09d7824 */ /* 0x000fe200010e0645 */
[----:B------:R-:W-:Y:S02]  /*4ab0*/  F2FP.BF16.F32.PACK_AB R160, RZ, R162 ;  /* 0x000000a2ffa0723e */ /* 0x000fe400000010ff */
        /* <DEDUP_REMOVED lines=22> */
.L_x_1326:
[----:B------:R-:W-:Y:S05]  /*4c20*/  BSYNC B1 ;  /* 0x0000000000017941 */ /* 0x000fea0003800000 */
.L_x_1325:
[----:B------:R-:W-:-:S13]  /*4c30*/  ISETP.GE.AND P0, PT, R37, UR6, PT ;  /* 0x0000000625007c0c */ /* 0x000fda000bf06270 */
[----:B------:R-:W-:Y:S05]  /*4c40*/  @P0 BRA `(.L_x_1321) ;  /* 0x0000001400000947 */ /* 0x000fea0003800000 */
[----:B0-----:R-:W-:Y:S01]  /*4c50*/  SHF.R.U32.HI R65, RZ, 0x5, R36 ;  /* 0x00000005ff417819 */ /* 0x001fe20000011624 */
[----:B------:R-:W-:Y:S01]  /*4c60*/  BSSY B1, `(.L_x_1327) ;  /* 0x0000027000017945 */ /* 0x000fe20003800000 */
[----:B------:R-:W-:-:S03]  /*4c70*/  ISETP.GE.U32.AND P1, PT, R81, 0x8, PT ;  /* 0x000000085100780c */ /* 0x000fc60003f26070 */
[----:B------:R-:W-:-:S04]  /*4c80*/  IMAD.IADD R64, R65, 0x1, R2 ;  /* 0x0000000141407824 */ /* 0x000fc800078e0202 */
[----:B-1----:R-:W-:-:S04]  /*4c90*/  IMAD R153, R64, UR6, R37 ;  /* 0x0000000640997c24 */ /* 0x002fc8000f8e0225 */
[----:B------:R-:W-:-:S05]  /*4ca0*/  IMAD.U32 R64, R153, 0x2, R94 ;  /* 0x0000000299407824 */ /* 0x000fca00078e005e */
[----:B------:R-:W-:Y:S01]  /*4cb0*/  LOP3.LUT P0, RZ, R64, 0xf, RZ, 0xc0, !PT ;  /* 0x0000000f40ff7812 */ /* 0x000fe2000780c0ff */
[----:B------:R-:W-:-:S03]  /*4cc0*/  IMAD.WIDE R64, R153, 0x2, R154 ;  /* 0x0000000299407825 */ /* 0x000fc600078e029a */
[----:B------:R-:W-:-:S13]  /*4cd0*/  ISETP.LT.U32.OR P0, PT, R81, 0x8, P0 ;  /* 0x000000085100780c */ /* 0x000fda0000701470 */
[----:B------:R-:W-:Y:S05]  /*4ce0*/  @P0 BRA `(.L_x_1328) ;  /* 0x0000000000080947 */ /* 0x000fea0003800000 */
[----:B------:R-:W5:Y:S01]  /*4cf0*/  LDG.E.128 R64, desc[UR4][R64.64] ;  /* 0x0000000440407981 */ /* 0x000f62000c1e1d00 */
[----:B------:R-:W-:Y:S05]  /*4d00*/  BRA `(.L_x_1329) ;  /* 0x0000000000707947 */ /* 0x000fea0003800000 */
.L_x_1328:
        /* <DEDUP_REMOVED lines=28> */
.L_x_1329:
[----:B------:R-:W-:Y:S05]  /*4ed0*/  BSYNC B1 ;  /* 0x0000000000017941 */ /* 0x000fea0003800000 */
.L_x_1327:
[----:B-----5:R-:W-:Y:S02]  /*4ee0*/  IMAD.U32 R156, R65, 0x10000, RZ ;  /* 0x00010000419c7824 */ /* 0x020fe400078e00ff */
[-C--:B------:R-:W-:Y:S01]  /*4ef0*/  FFMA R95, R132, -R70.reuse, R131 ;  /* 0x80000046845f7223 */ /* 0x080fe20000000083 */
[-C--:B------:R-:W-:Y:S01]  /*4f00*/  FFMA R157, R128, -R70.reuse, R127 ;  /* 0x80000046809d7223 */ /* 0x080fe2000000007f */
[----:B------:R-:W-:Y:S01]  /*4f10*/  FFMA R159, R124, -R70, R123 ;  /* 0x800000467c9f7223 */ /* 0x000fe2000000007b */
[----:B------:R-:W-:Y:S02]  /*4f20*/  IMAD.U32 R160, R64, 0x10000, RZ ;  /* 0x0001000040a07824 */ /* 0x000fe400078e00ff */
[-C--:B------:R-:W-:Y:S01]  /*4f30*/  FFMA R95, R95, R86.reuse, R156 ;  /* 0x000000565f5f7223 */ /* 0x080fe2000000009c */
[C---:B------:R-:W-:Y:S01]  /*4f40*/  IMAD.U32 R156, R66.reuse, 0x10000, RZ ;  /* 0x00010000429c7824 */ /* 0x040fe200078e00ff */
[----:B------:R-:W-:Y:S01]  /*4f50*/  PRMT R66, R66, 0x7632, R66 ;  /* 0x0000763242427816 */ /* 0x000fe20000000042 */
[----:B------:R-:W-:Y:S01]  /*4f60*/  BSSY B1, `(.L_x_1330) ;  /* 0x0000038000017945 */ /* 0x000fe20003800000 */
[----:B------:R-:W-:Y:S01]  /*4f70*/  PRMT R64, R67, 0x7632, R64 ;  /* 0x0000763243407816 */ /* 0x000fe20000000040 */
[----:B------:R-:W-:Y:S01]  /*4f80*/  FFMA R157, R157, R86, R156 ;  /* 0x000000569d9d7223 */ /* 0x000fe2000000009c */
[----:B------:R-:W-:-:S02]  /*4f90*/  IMAD.U32 R156, R67, 0x10000, RZ ;  /* 0x00010000439c7824 */ /* 0x000fc400078e00ff */
[----:B------:R-:W-:Y:S01]  /*4fa0*/  FFMA R67, R126, -R70, R125 ;  /* 0x800000467e437223 */ /* 0x000fe2000000007d */
[----:B------:R-:W-:Y:S01]  /*4fb0*/  IMAD.U32 R66, R66, 0x10000, RZ ;  /* 0x0001000042427824 */ /* 0x000fe200078e00ff */
[----:B------:R-:W-:Y:S01]  /*4fc0*/  PRMT R65, R65, 0x7632, R65 ;  /* 0x0000763241417816 */ /* 0x000fe20000000041 */
[----:B------:R-:W-:Y:S01]  /*4fd0*/  FFMA R156, R159, R86, R156 ;  /* 0x000000569f9c7223 */ /* 0x000fe2000000009c */
[----:B------:R-:W-:Y:S01]  /*4fe0*/  FFMA R159, R136, -R70, R135 ;  /* 0x80000046889f7223 */ /* 0x000fe20000000087 */
[----:B------:R-:W-:Y:S02]  /*4ff0*/  SHF.R.S32.HI R162, RZ, 0x1f, R153 ;  /* 0x0000001fffa27819 */ /* 0x000fe40000011499 */
[----:B------:R-:W-:Y:S02]  /*5000*/  IMAD.U32 R164, R65, 0x10000, RZ ;  /* 0x0001000041a47824 */ /* 0x000fe400078e00ff */
[-C--:B------:R-:W-:Y:S01]  /*5010*/  FFMA R160, R159, R86.reuse, R160 ;  /* 0x000000569fa07223 */ /* 0x080fe200000000a0 */
[----:B------:R-:W-:Y:S01]  /*5020*/  FFMA R159, R67, R86, R66 ;  /* 0x00000056439f7223 */ /* 0x000fe20000000042 */
[----:B------:R-:W-:-:S02]  /*5030*/  IMAD.U32 R66, R64, 0x10000, RZ ;  /* 0x0001000040427824 */ /* 0x000fc400078e00ff */
[-C--:B------:R-:W-:Y:S01]  /*5040*/  FFMA R67, R122, -R70.reuse, R121 ;  /* 0x800000467a437223 */ /* 0x080fe20000000079 */
[----:B------:R-:W-:Y:S01]  /*5050*/  FFMA R65, R130, -R70, R129 ;  /* 0x8000004682417223 */ /* 0x000fe20000000081 */
[----:B------:R-:W-:Y:S02]  /*5060*/  PRMT R64, R64, 0x7632, R64 ;  /* 0x0000763240407816 */ /* 0x000fe40000000040 */
[----:B------:R-:W-:Y:S01]  /*5070*/  FFMA R158, R67, R86, R66 ;  /* 0x00000056439e7223 */ /* 0x000fe20000000042 */
[----:B------:R-:W-:Y:S02]  /*5080*/  F2FP.BF16.F32.PACK_AB R67, RZ, R156 ;  /* 0x0000009cff43723e */ /* 0x000fe400000010ff */
[C---:B------:R-:W-:Y:S01]  /*5090*/  LEA R156, P2, R153.reuse, R68, 0x1 ;  /* 0x00000044999c7211 */ /* 0x040fe200078408ff */
[----:B------:R-:W-:Y:S01]  /*50a0*/  IMAD.U32 R64, R64, 0x10000, RZ ;  /* 0x0001000040407824 */ /* 0x000fe200078e00ff */
[----:B------:R-:W-:Y:S01]  /*50b0*/  SHF.L.U64.HI R162, R153, 0x1, R162 ;  /* 0x0000000199a27819 */ /* 0x000fe200000102a2 */
[----:B------:R-:W-:Y:S01]  /*50c0*/  FFMA R153, R65, R86, R164 ;  /* 0x0000005641997223 */ /* 0x000fe200000000a4 */
[----:B------:R-:W-:Y:S01]  /*50d0*/  LOP3.LUT P0, RZ, R156, 0xf, RZ, 0xc0, !PT ;  /* 0x0000000f9cff7812 */ /* 0x000fe2000780c0ff */
[----:B------:R-:W-:Y:S01]  /*50e0*/  FFMA R65, R134, -R70, R133 ;  /* 0x8000004686417223 */ /* 0x000fe20000000085 */
[----:B------:R-:W-:-:S02]  /*50f0*/  F2FP.BF16.F32.PACK_AB R95, RZ, R95 ;  /* 0x0000005fff5f723e */ /* 0x000fc400000010ff */
[----:B------:R-:W-:Y:S01]  /*5100*/  ISETP.LT.U32.OR P0, PT, R81, 0x8, P0 ;  /* 0x000000085100780c */ /* 0x000fe20000701470 */
[----:B------:R-:W-:Y:S01]  /*5110*/  FFMA R64, R65, R86, R64 ;  /* 0x0000005641407223 */ /* 0x000fe20000000040 */
[----:B------:R-:W-:Y:S01]  /*5120*/  F2FP.BF16.F32.PACK_AB R66, RZ, R157 ;  /* 0x0000009dff42723e */ /* 0x000fe200000010ff */
[----:B------:R-:W-:Y:S01]  /*5130*/  IMAD.X R157, R162, 0x1, R69, P2 ;  /* 0x00000001a29d7824 */ /* 0x000fe200010e0645 */
        /* <DEDUP_REMOVED lines=26> */
.L_x_1331:
[----:B------:R-:W-:Y:S05]  /*52e0*/  BSYNC B1 ;  /* 0x0000000000017941 */ /* 0x000fea0003800000 */
.L_x_1330:
        /* <DEDUP_REMOVED lines=14> */
.L_x_1333:
        /* <DEDUP_REMOVED lines=28> */
.L_x_1334:
[----:B------:R-:W-:Y:S05]  /*5590*/  BSYNC B1 ;  /* 0x0000000000017941 */ /* 0x000fea0003800000 */
.L_x_1332:
        /* <DEDUP_REMOVED lines=64> */
.L_x_1336:
[----:B------:R-:W-:Y:S05]  /*59a0*/  BSYNC B1 ;  /* 0x0000000000017941 */ /* 0x000fea0003800000 */
.L_x_1335:
[----:B------:R-:W-:-:S13]  /*59b0*/  ISETP.GE.AND P0, PT, R80, UR6, PT ;  /* 0x0000000650007c0c */ /* 0x000fda000bf06270 */
[----:B------:R-:W-:Y:S05]  /*59c0*/  @P0 BRA `(.L_x_1321) ;  /* 0x0000000400a00947 */ /* 0x000fea0003800000 */
[----:B0-----:R-:W-:Y:S01]  /*59d0*/  SHF.R.U32.HI R65, RZ, 0x5, R36 ;  /* 0x00000005ff417819 */ /* 0x001fe20000011624 */
[----:B------:R-:W-:Y:S01]  /*59e0*/  BSSY B1, `(.L_x_1337) ;  /* 0x0000028000017945 */ /* 0x000fe20003800000 */
[----:B------:R-:W-:-:S03]  /*59f0*/  ISETP.GE.U32.AND P1, PT, R83, 0x8, PT ;  /* 0x000000085300780c */ /* 0x000fc60003f26070 */
[----:B------:R-:W-:-:S04]  /*5a00*/  IMAD.IADD R65, R65, 0x1, R2 ;  /* 0x0000000141417824 */ /* 0x000fc800078e0202 */
[----:B-1----:R-:W-:-:S04]  /*5a10*/  IMAD R95, R65, UR6, R80 ;  /* 0x00000006415f7c24 */ /* 0x002fc8000f8e0250 */
[C---:B------:R-:W-:Y:S02]  /*5a20*/  IMAD.U32 R94, R95.reuse, 0x2, R94 ;  /* 0x000000025f5e7824 */ /* 0x040fe400078e005e */
[----:B------:R-:W-:-:S03]  /*5a30*/  IMAD.WIDE R64, R95, 0x2, R154 ;  /* 0x000000025f407825 */ /* 0x000fc600078e029a */
[----:B------:R-:W-:Y:S02]  /*5a40*/  LOP3.LUT P0, RZ, R94, 0xf, RZ, 0xc0, !PT ;  /* 0x0000000f5eff7812 */ /* 0x000fe4000780c0ff */
[----:B------:R-:W-:Y:S02]  /*5a50*/  SHF.R.S32.HI R94, RZ, 0x1f, R95 ;  /* 0x0000001fff5e7819 */ /* 0x000fe4000001145f */
[----:B------:R-:W-:-:S13]  /*5a60*/  ISETP.LT.U32.OR P0, PT, R83, 0x8, P0 ;  /* 0x000000085300780c */ /* 0x000fda0000701470 */
[----:B------:R-:W-:Y:S05]  /*5a70*/  @P0 BRA `(.L_x_1338) ;  /* 0x0000000000080947 */ /* 0x000fea0003800000 */
[----:B------:R-:W5:Y:S01]  /*5a80*/  LDG.E.128 R64, desc[UR4][R64.64] ;  /* 0x0000000440407981 */ /* 0x000f62000c1e1d00 */
[----:B------:R-:W-:Y:S05]  /*5a90*/  BRA `(.L_x_1339) ;  /* 0x0000000000707947 */ /* 0x000fea0003800000 */
.L_x_1338:
        /* <DEDUP_REMOVED lines=28> */
.L_x_1339:
[----:B------:R-:W-:Y:S05]  /*5c60*/  BSYNC B1 ;  /* 0x0000000000017941 */ /* 0x000fea0003800000 */
.L_x_1337:
[----:B-----5:R-:W-:Y:S02]  /*5c70*/  IMAD.U32 R154, R65, 0x10000, RZ ;  /* 0x00010000419a7824 */ /* 0x020fe400078e00ff */
[-C--:B------:R-:W-:Y:S01]  /*5c80*/  FFMA R153, R93, -R70.reuse, R98 ;  /* 0x800000465d997223 */ /* 0x080fe20000000062 */
[----:B------:R-:W-:Y:S02]  /*5c90*/  IMAD.U32 R156, R66, 0x10000, RZ ;  /* 0x00010000429c7824 */ /* 0x000fe400078e00ff */
[-C--:B------:R-:W-:Y:S01]  /*5ca0*/  FFMA R155, R91, -R70.reuse, R96 ;  /* 0x800000465b9b7223 */ /* 0x080fe20000000060 */
[----:B------:R-:W-:Y:S01]  /*5cb0*/  FFMA R157, R104, -R70, R103 ;  /* 0x80000046689d7223 */ /* 0x000fe20000000067 */
[----:B------:R-:W-:Y:S01]  /*5cc0*/  FFMA R154, R153, R86, R154 ;  /* 0x00000056999a7223 */ /* 0x000fe2000000009a */
[----:B------:R-:W-:Y:S01]  /*5cd0*/  FFMA R153, R97, -R70, R102 ;  /* 0x8000004661997223 */ /* 0x000fe20000000066 */
[C---:B------:R-:W-:Y:S02]  /*5ce0*/  LEA R68, P2, R95.reuse, R68, 0x1 ;  /* 0x000000445f447211 */ /* 0x040fe400078408ff */
[----:B------:R-:W-:Y:S01]  /*5cf0*/  SHF.L.U64.HI R94, R95, 0x1, R94 ;  /* 0x000000015f5e7819 */ /* 0x000fe2000001025e */
[----:B------:R-:W-:Y:S01]  /*5d00*/  FFMA R153, R153, R86, R156 ;  /* 0x0000005699997223 */ /* 0x000fe2000000009c */
[----:B------:R-:W-:Y:S01]  /*5d10*/  IMAD.U32 R156, R64, 0x10000, RZ ;  /* 0x00010000409c7824 */ /* 0x000fe200078e00ff */
[----:B------:R-:W-:Y:S01]  /*5d20*/  PRMT R64, R65, 0x7632, R64 ;  /* 0x0000763241407816 */ /* 0x000fe20000000040 */
[----:B------:R-:W-:Y:S01]  /*5d30*/  FFMA R65, R99, -R70, R108 ;  /* 0x8000004663417223 */ /* 0x000fe2000000006c */
[----:B------:R-:W-:Y:S01]  /*5d40*/  LOP3.LUT P0, RZ, R68, 0xf, RZ, 0xc0, !PT ;  /* 0x0000000f44ff7812 */ /* 0x000fe2000780c0ff */
[----:B------:R-:W-:Y:S01]  /*5d50*/  FFMA R155, R155, R86, R156 ;  /* 0x000000569b9b7223 */ /* 0x000fe2000000009c */
[----:B------:R-:W-:Y:S01]  /*5d60*/  IMAD.U32 R156, R67, 0x10000, RZ ;  /* 0x00010000439c7824 */ /* 0x000fe200078e00ff */
[----:B------:R-:W-:Y:S01]  /*5d70*/  F2FP.BF16.F32.PACK_AB R154, RZ, R154 ;  /* 0x0000009aff9a723e */ /* 0x000fe200000010ff */
[----:B------:R-:W-:Y:S01]  /*5d80*/  IMAD.X R69, R94, 0x1, R69, P2 ;  /* 0x000000015e457824 */ /* 0x000fe200010e0645 */
[----:B------:R-:W-:Y:S01]  /*5d90*/  ISETP.LT.U32.OR P0, PT, R83, 0x8, P0 ;  /* 0x000000085300780c */ /* 0x000fe20000701470 */
[----:B------:R-:W-:Y:S01]  /*5da0*/  FFMA R65, R65, R86, R156 ;  /* 0x0000005641417223 */ /* 0x000fe2000000009c */
[----:B------:R-:W-:Y:S01]  /*5db0*/  IMAD.U32 R156, R64, 0x10000, RZ ;  /* 0x00010000409c7824 */ /* 0x000fe200078e00ff */
[----:B------:R-:W-:-:S02]  /*5dc0*/  PRMT R64, R66, 0x7632, R64 ;  /* 0x0000763242407816 */ /* 0x000fc40000000040 */
[----:B------:R-:W-:Y:S01]  /*5dd0*/  F2FP.BF16.F32.PACK_AB R153, RZ, R153 ;  /* 0x00000099ff99723e */ /* 0x000fe200000010ff */
[----:B------:R-:W-:Y:S01]  /*5de0*/  FFMA R66, R157, R86, R156 ;  /* 0x000000569d427223 */ /* 0x000fe2000000009c */
[C---:B------:R-:W-:Y:S01]  /*5df0*/  PRMT R67, R64.reuse, 0x7632, R67 ;  /* 0x0000763240437816 */ /* 0x040fe20000000043 */
[----:B------:R-:W-:Y:S02]  /*5e00*/  IMAD.U32 R64, R64, 0x10000, RZ ;  /* 0x0001000040407824 */ /* 0x000fe400078e00ff */
[----:B------:R-:W-:Y:S01]  /*5e10*/  FFMA R157, R106, -R70, R105 ;  /* 0x800000466a9d7223 */ /* 0x000fe20000000069 */
[----:B------:R-:W-:Y:S02]  /*5e20*/  F2FP.BF16.F32.PACK_AB R155, RZ, R155 ;  /* 0x0000009bff9b723e */ /* 0x000fe400000010ff */
[C---:B------:R-:W-:Y:S01]  /*5e30*/  PRMT R158, R67.reuse, 0x7632, R158 ;  /* 0x00007632439e7816 */ /* 0x040fe2000000009e */
[----:B------:R-:W-:Y:S02]  /*5e40*/  IMAD.U32 R156, R67, 0x10000, RZ ;  /* 0x00010000439c7824 */ /* 0x000fe400078e00ff */
[----:B------:R-:W-:Y:S01]  /*5e50*/  FFMA R64, R157, R86, R64 ;  /* 0x000000569d407223 */ /* 0x000fe20000000040 */
[-C--:B------:R-:W-:Y:S01]  /*5e60*/  FFMA R67, R100, -R70.reuse, R101 ;  /* 0x8000004664437223 */ /* 0x080fe20000000065 */
[----:B------:R-:W-:Y:S01]  /*5e70*/  FFMA R157, R110, -R70, R107 ;  /* 0x800000466e9d7223 */ /* 0x000fe2000000006b */
[----:B------:R-:W-:Y:S01]  /*5e80*/  IMAD.U32 R158, R158, 0x10000, RZ ;  /* 0x000100009e9e7824 */ /* 0x000fe200078e00ff */
[----:B------:R-:W-:Y:S01]  /*5e90*/  F2FP.BF16.F32.PACK_AB R70, RZ, R65 ;  /* 0x00000041ff46723e */ /* 0x000fe200000010ff */
[----:B------:R-:W-:Y:S01]  /*5ea0*/  FFMA R67, R67, R86, R156 ;  /* 0x0000005643437223 */ /* 0x000fe2000000009c */
[----:B------:R-:W-:Y:S01]  /*5eb0*/  F2FP.BF16.F32.PACK_AB R156, RZ, R64 ;  /* 0x00000040ff9c723e */ /* 0x000fe200000010ff */
[----:B------:R-:W-:Y:S01]  /*5ec0*/  FFMA R86, R157, R86, R158 ;  /* 0x000000569d567223 */ /* 0x000fe2000000009e */
[----:B------:R-:W-:-:S02]  /*5ed0*/  F2FP.BF16.F32.PACK_AB R95, RZ, R66 ;  /* 0x00000042ff5f723e */ /* 0x000fc400000010ff */
[----:B------:R-:W-:Y:S02]  /*5ee0*/  F2FP.BF16.F32.PACK_AB R94, RZ, R67 ;  /* 0x00000043ff5e723e */ /* 0x000fe400000010ff */
        /* <DEDUP_REMOVED lines=22> */
.L_x_1321:
[----:B------:R-:W-:Y:S05]  /*6050*/  BSYNC B0 ;  /* 0x0000000000007941 */ /* 0x000fea0003800000 */
.L_x_1320:
[----:B0-2---:R-:W0:Y:S02]  /*6060*/  LDC R65, c[0x0][0x210] ;  /* 0x00008400ff417b82 */ /* 0x005e240000000800 */
[----:B0-----:R-:W-:-:S05]  /*6070*/  IMAD R2, R65, 0x4, R2 ;  /* 0x0000000441027824 */ /* 0x001fca00078e0202 */
[----:B------:R-:W-:-:S13]  /*6080*/  ISETP.GE.AND P0, PT, R2, UR7, PT ;  /* 0x0000000702007c0c */ /* 0x000fda000bf06270 */
[----:B------:R-:W-:Y:S05]  /*6090*/  @!P0 BRA `(.L_x_1340) ;  /* 0xffffffb400448947 */ /* 0x000fea000383ffff */
[----:B------:R-:W-:Y:S01]  /*60a0*/  STL.128 [R1], R4 ;  /* 0x0000000401007387 */ /* 0x000fe20000100c00 */
        /* <DEDUP_REMOVED lines=11> */
[----:B------:R-:W-:Y:S01]  /*6160*/  STL.128 [R1+0x60], R28 ;  /* 0x0000601c01007387 */ /* 0x000fe20000100c00 */
[----:B------:R-:W-:Y:S02]  /*6170*/  IMAD.MOV.U32 R43, RZ, RZ, R7 ;  /* 0x000000ffff2b7224 */ /* 0x000fe400078e0007 */
[----:B------:R-:W-:Y:S01]  /*6180*/  IMAD.MOV.U32 R42, RZ, RZ, R6 ;  /* 0x000000ffff2a7224 */ /* 0x000fe200078e0006 */
[----:B------:R-:W-:Y:S01]  /*6190*/  STL.128 [R1+0x70], R32 ;  /* 0x0000702001007387 */ /* 0x000fe20000100c00 */
[----:B------:R-:W-:Y:S02]  /*61a0*/  IMAD.MOV.U32 R41, RZ, RZ, R5 ;  /* 0x000000ffff297224 */ /* 0x000fe400078e0005 */
[----:B------:R-:W-:Y:S01]  /*61b0*/  IMAD.MOV.U32 R40, RZ, RZ, R4 ;  /* 0x000000ffff287224 */ /* 0x000fe200078e0004 */
[----:B------:R0:W-:Y:S04]  /*61c0*/  STL.128 [R1+0x10], R8 ;  /* 0x0000100801007387 */ /* 0x0001e80000100c00 */
[----:B------:R2:W-:Y:S01]  /*61d0*/  STL.128 [R1+0x20], R12 ;  /* 0x0000200c01007387 */ /* 0x0005e20000100c00 */
[----:B0-----:R-:W-:-:S02]  /*61e0*/  IMAD.MOV.U32 R11, RZ, RZ, R19 ;  /* 0x000000ffff0b7224 */ /* 0x001fc400078e0013 */
[----:B------:R-:W-:Y:S02]  /*61f0*/  IMAD.MOV.U32 R10, RZ, RZ, R18 ;  /* 0x000000ffff0a7224 */ /* 0x000fe400078e0012 */
[----:B------:R-:W-:Y:S02]  /*6200*/  IMAD.MOV.U32 R9, RZ, RZ, R17 ;  /* 0x000000ffff097224 */ /* 0x000fe400078e0011 */
[----:B------:R-:W-:Y:S02]  /*6210*/  IMAD.MOV.U32 R8, RZ, RZ, R16 ;  /* 0x000000ffff087224 */ /* 0x000fe400078e0010 */
[----:B--2---:R-:W-:Y:S02]  /*6220*/  IMAD.MOV.U32 R15, RZ, RZ, R23 ;  /* 0x000000ffff0f7224 */ /* 0x004fe400078e0017 */
[----:B------:R-:W-:Y:S02]  /*6230*/  IMAD.MOV.U32 R14, RZ, RZ, R22 ;  /* 0x000000ffff0e7224 */ /* 0x000fe400078e0016 */
[----:B------:R-:W-:-:S02]  /*6240*/  IMAD.MOV.U32 R13, RZ, RZ, R21 ;  /* 0x000000ffff0d7224 */ /* 0x000fc400078e0015 */
[----:B------:R-:W-:-:S07]  /*6250*/  IMAD.MOV.U32 R12, RZ, RZ, R20 ;  /* 0x000000ffff0c7224 */ /* 0x000fce00078e0014 */
.L_x_1280:
[----:B------:R-:W-:Y:S01]  /*6260*/  IMAD.SHL.U32 R5, R0, 0x20, RZ ;  /* 0x0000002000057824 */ /* 0x000fe200078e00ff */
[----:B------:R-:W-:Y:S01]  /*6270*/  LOP3.LUT R4, R36, 0x1f, RZ, 0xc0, !PT ;  /* 0x0000001f24047812 */ /* 0x000fe200078ec0ff */
[----:B------:R-:W-:Y:S03]  /*6280*/  BAR.SYNC.DEFER_BLOCKING 0x0 ;  /* 0x0000000000007b1d */ /* 0x000fe60000010000 */
[----:B------:R-:W-:-:S03]  /*6290*/  LOP3.LUT R0, R5, 0xffffffe0, R4, 0xe2, !PT ;  /* 0xffffffe005007812 */ /* 0x000fc600078ee204 */
[----:B------:R-:W-:Y:S02]  /*62a0*/  BSSY B0, `(.L_x_1341) ;  /* 0x0000020000007945 */ /* 0x000fe40003800000 */
        /* <DEDUP_REMOVED lines=9> */
[----:B------:R-:W-:Y:S01]  /*6340*/  LOP3.LUT R5, R2, 0x3e0, RZ, 0xc0, !PT ;  /* 0x000003e002057812 */ /* 0x000fe200078ec0ff */
[----:B------:R-:W-:Y:S02]  /*6350*/  IMAD R2, R71, 0x100, R6 ;  /* 0x0000010047027824 */ /* 0x000fe400078e0206 */
[----:B------:R-:W-:-:S04]  /*6360*/  IMAD R0, R7, 0x420, R0 ;  /* 0x0000042007007824 */ /* 0x000fc800078e0200 */
[----:B------:R-:W-:-:S05]  /*6370*/  IMAD.IADD R0, R0, 0x1, R5 ;  /* 0x0000000100007824 */ /* 0x000fca00078e0205 */
[----:B------:R0:W-:Y:S04]  /*6380*/  @P0 STS.128 [R0], R40 ;  /* 0x0000002800000388 */ /* 0x0001e80000000c00 */
[----:B------:R0:W-:Y:S01]  /*6390*/  @P0 STS.128 [R0+0x10], R44 ;  /* 0x0000102c00000388 */ /* 0x0001e20000000c00 */
[----:B------:R-:W-:-:S13]  /*63a0*/  ISETP.GE.AND P0, PT, R2, UR6, PT ;  /* 0x0000000602007c0c */ /* 0x000fda000bf06270 */
[----:B------:R-:W-:Y:S05]  /*63b0*/  @P0 BRA `(.L_x_1342) ;  /* 0x0000000000380947 */ /* 0x000fea0003800000 */
[----:B------:R-:W-:Y:S01]  /*63c0*/  ISETP.NE.AND P0, PT, R7, 0x1, PT ;  /* 0x000000010700780c */ /* 0x000fe20003f05270 */
[----:B------:R-:W-:-:S12]  /*63d0*/  IMAD R2, R71, 0x100, R2 ;  /* 0x0000010047027824 */ /* 0x000fd800078e0202 */
[----:B------:R2:W-:Y:S04]  /*63e0*/  @P0 STS.128 [R0+0x1080], R48 ;  /* 0x0010803000000388 */ /* 0x0005e80000000c00 */
        /* <DEDUP_REMOVED lines=8> */
[----:B------:R4:W-:Y:S04]  /*6470*/  @P1 STS.128 [R0+0x2110], R24 ;  /* 0x0021101800001388 */ /* 0x0009e80000000c00 */
[----:B------:R4:W-:Y:S04]  /*6480*/  @!P0 STS.128 [R0+0x3180], R28 ;  /* 0x0031801c00008388 */ /* 0x0009e80000000c00 */
[----:B------:R4:W-:Y:S02]  /*6490*/  @!P0 STS.128 [R0+0x3190], R32 ;  /* 0x0031902000008388 */ /* 0x0009e40000000c00 */
.L_x_1342:
[----:B------:R-:W-:Y:S05]  /*64a0*/  BSYNC B0 ;  /* 0x0000000000007941 */ /* 0x000fea0003800000 */
.L_x_1341:
[----:B------:R-:W1:Y:S01]  /*64b0*/  S2UR UR7, SR_CTAID.X ;  /* 0x00000000000779c3 */ /* 0x000e620000002500 */
[----:B0-2-4-:R-:W-:-:S07]  /*64c0*/  IMAD.MOV R0, RZ, RZ, -R3 ;  /* 0x000000ffff007224 */ /* 0x015fce00078e0a03 */
[----:B------:R-:W-:Y:S01]  /*64d0*/  BAR.SYNC.DEFER_BLOCKING 0x0 ;  /* 0x0000000000007b1d */ /* 0x000fe20000010000 */
[----:B-1----:R-:W-:-:S04]  /*64e0*/  IMAD R0, R71, R0, UR7 ;  /* 0x0000000747007e24 */ /* 0x002fc8000f8e0200 */
[----:B------:R-:W-:Y:S01]  /*64f0*/  IMAD.SHL.U32 R5, R0, 0x20, RZ ;  /* 0x0000002000057824 */ /* 0x000fe200078e00ff */
[----:B------:R-:W-:-:S04]  /*6500*/  LOP3.LUT R0, R36, 0x1fffffe0, RZ, 0xc0, !PT ;  /* 0x1fffffe024007812 */ /* 0x000fc800078ec0ff */
[----:B------:R-:W-:-:S05]  /*6510*/  LOP3.LUT R2, R5, 0xffffffe0, R4, 0xe2, !PT ;  /* 0xffffffe005027812 */ /* 0x000fca00078ee204 */
[----:B------:R-:W-:-:S04]  /*6520*/  IMAD R0, R0, R71, R2 ;  /* 0x0000004700007224 */ /* 0x000fc800078e0202 */
[----:B------:R-:W-:-:S05]  /*6530*/  IMAD.SHL.U32 R6, R0, 0x8, RZ ;  /* 0x0000000800067824 */ /* 0x000fca00078e00ff */
[----:B------:R-:W-:-:S04]  /*6540*/  ISETP.GE.AND P0, PT, R6, UR6, PT ;  /* 0x0000000606007c0c */ /* 0x000fc8000bf06270 */
[----:B------:R-:W-:-:S13]  /*6550*/  ISETP.GT.U32.OR P0, PT, R36, 0x7f, P0 ;  /* 0x0000007f2400780c */ /* 0x000fda0000704470 */
[----:B------:R-:W-:Y:S05]  /*6560*/  @P0 EXIT ;  /* 0x000000000000094d */ /* 0x000fea0003800000 */
[----:B------:R-:W0:Y:S01]  /*6570*/  S2R R8, SR_CgaCtaId ;  /* 0x0000000000087919 */ /* 0x000e220000008800 */
[----:B------:R-:W1:Y:S01]  /*6580*/  LDC.64 R4, c[0x0][0x270] ;  /* 0x00009c00ff047b82 */ /* 0x000e620000000a00 */
[----:B------:R-:W-:Y:S01]  /*6590*/  SHF.R.U32.HI R0, RZ, 0x5, R36 ;  /* 0x00000005ff007819 */ /* 0x000fe20000011624 */
[----:B------:R-:W-:Y:S01]  /*65a0*/  IMAD R3, R3, UR6, R6 ;  /* 0x0000000603037c24 */ /* 0x000fe2000f8e0206 */
[----:B------:R-:W-:Y:S01]  /*65b0*/  MOV R7, 0x400 ;  /* 0x0000040000077802 */ /* 0x000fe20000000f00 */
[----:B------:R-:W-:Y:S01]  /*65c0*/  IMAD.SHL.U32 R36, R36, 0x20, RZ ;  /* 0x0000002024247824 */ /* 0x000fe200078e00ff */
[----:B------:R-:W-:Y:S01]  /*65d0*/  ISETP.NE.AND P1, PT, R0, RZ, PT ;  /* 0x000000ff0000720c */ /* 0x000fe20003f25270 */
[----:B------:R-:W-:Y:S01]  /*65e0*/  BSSY B0, `(.L_x_1343) ;  /* 0x0000026000007945 */ /* 0x000fe20003800000 */
[----:B------:R-:W-:Y:S01]  /*65f0*/  IADD3 R13, -R6, UR6, RZ ;  /* 0x00000006060d7c10 */ /* 0x000fe2000fffe1ff */
[C---:B------:R-:W-:Y:S01]  /*6600*/  IMAD.U32 R15, R0.reuse, 0x20, R1 ;  /* 0x00000020000f7824 */ /* 0x040fe200078e0001 */
[----:B------:R-:W-:-:S02]  /*6610*/  ISETP.NE.AND P2, PT, R0, 0x1, PT ;  /* 0x000000010000780c */ /* 0x000fc40003f45270 */
[C---:B------:R-:W-:Y:S02]  /*6620*/  ISETP.NE.AND P3, PT, R0.reuse, 0x2, PT ;  /* 0x000000020000780c */ /* 0x040fe40003f65270 */
[----:B------:R-:W-:Y:S01]  /*6630*/  ISETP.NE.AND P4, PT, R0, 0x3, PT ;  /* 0x000000030000780c */ /* 0x000fe20003f85270 */
[----:B-1----:R-:W-:Y:S01]  /*6640*/  IMAD.WIDE.U32 R2, R3, 0x4, R4 ;  /* 0x0000000403027825 */ /* 0x002fe200078e0004 */
[----:B------:R-:W-:Y:S02]  /*6650*/  LOP3.LUT R5, R36, 0x3e0, RZ, 0xc0, !PT ;  /* 0x000003e024057812 */ /* 0x000fe400078ec0ff */
[----:B------:R-:W-:Y:S02]  /*6660*/  LOP3.LUT P0, RZ, R2, 0x1f, RZ, 0xc0, !PT ;  /* 0x0000001f02ff7812 */ /* 0x000fe4000780c0ff */
[----:B0-----:R-:W-:Y:S02]  /*6670*/  LEA R7, R8, R7, 0x18 ;  /* 0x0000000708077211 */ /* 0x001fe400078ec0ff */
[----:B------:R-:W-:-:S03]  /*6680*/  ISETP.LT.U32.OR P0, PT, R13, 0x8, P0 ;  /* 0x000000080d00780c */ /* 0x000fc60000701470 */
[----:B------:R-:W-:-:S04]  /*6690*/  IMAD R4, R0, 0x1080, R7 ;  /* 0x0000108000047824 */ /* 0x000fc800078e0207 */
[----:B------:R-:W-:Y:S01]  /*66a0*/  IMAD.IADD R4, R5, 0x1, R4 ;  /* 0x0000000105047824 */ /* 0x000fe200078e0204 */
[----:B------:R-:W-:Y:S06]  /*66b0*/  @!P1 BRA `(.L_x_1344) ;  /* 0x0000000000609947 */ /* 0x000fec0003800000 */
[----:B------:R-:W2:Y:S04]  /*66c0*/  LDL R17, [R15+0x8] ;  /* 0x000008000f117983 */ /* 0x000ea80000100800 */
[----:B------:R-:W4:Y:S04]  /*66d0*/  LDL.64 R6, [R15] ;  /* 0x000000000f067983 */ /* 0x000f280000100a00 */
[----:B------:R-:W3:Y:S04]  /*66e0*/  LDL R12, [R15+0xc] ;  /* 0x00000c000f0c7983 */ /* 0x000ee80000100800 */
[----:B------:R-:W3:Y:S04]  /*66f0*/  LDL R5, [R15+0x10] ;  /* 0x000010000f057983 */ /* 0x000ee80000100800 */
[----:B------:R-:W3:Y:S04]  /*6700*/  LDL R16, [R15+0x14] ;  /* 0x000014000f107983 */ /* 0x000ee80000100800 */
[----:B------:R-:W3:Y:S04]  /*6710*/  LDL.64 R18, [R15+0x18] ;  /* 0x000018000f127983 */ /* 0x000ee80000100a00 */
[----:B------:R-:W2:Y:S04]  /*6720*/  LDS R0, [R4+0x8] ;  /* 0x0000080004007984 */ /* 0x000ea80000000800 */
[----:B------:R-:W4:Y:S04]  /*6730*/  LDS.128 R8, [R4] ;  /* 0x0000000004087984 */ /* 0x000f280000000c00 */
[----:B------:R-:W0:Y:S04]  /*6740*/  LDS R14, [R4+0x10] ;  /* 0x00001000040e7984 */ /* 0x000e280000000800 */
[----:B------:R-:W1:Y:S01]  /*6750*/  LDS.128 R20, [R4+0x10] ;  /* 0x0000100004147984 */ /* 0x000e620000000c00 */
[----:B--2---:R-:W-:Y:S01]  /*6760*/  FADD R0, R0, R17 ;  /* 0x0000001100007221 */ /* 0x004fe20000000000 */
[----:B----4-:R-:W-:Y:S01]  /*6770*/  FADD R7, R9, R7 ;  /* 0x0000000709077221 */ /* 0x010fe20000000000 */
[----:B------:R-:W-:-:S03]  /*6780*/  FADD R6, R8, R6 ;  /* 0x0000000608067221 */ /* 0x000fc60000000000 */
[----:B------:R2:W-:Y:S01]  /*6790*/  STL [R15+0x8], R0 ;  /* 0x000008000f007387 */ /* 0x0005e20000100800 */
[----:B---3--:R-:W-:-:S03]  /*67a0*/  FADD R11, R11, R12 ;  /* 0x0000000c0b0b7221 */ /* 0x008fc60000000000 */
[----:B------:R2:W-:Y:S01]  /*67b0*/  STL.64 [R15], R6 ;  /* 0x000000060f007387 */ /* 0x0005e20000100a00 */
[----:B0-----:R-:W-:-:S03]  /*67c0*/  FADD R5, R5, R14 ;  /* 0x0000000e05057221 */ /* 0x001fc60000000000 */
[----:B------:R2:W-:Y:S01]  /*67d0*/  STL [R15+0xc], R11 ;  /* 0x00000c0b0f007387 */ /* 0x0005e20000100800 */
[----:B-1----:R-:W-:-:S03]  /*67e0*/  FADD R16, R21, R16 ;  /* 0x0000001015107221 */ /* 0x002fc60000000000 */
[----:B------:R2:W-:Y:S01]  /*67f0*/  STL [R15+0x10], R5 ;  /* 0x000010050f007387 */ /* 0x0005e20000100800 */
[----:B------:R-:W-:Y:S01]  /*6800*/  FADD R18, R22, R18 ;  /* 0x0000001216127221 */ /* 0x000fe20000000000 */
[----:B------:R-:W-:Y:S02]  /*6810*/  FADD R19, R23, R19 ;  /* 0x0000001317137221 */ /* 0x000fe40000000000 */
[----:B------:R2:W-:Y:S04]  /*6820*/  STL [R15+0x14], R16 ;  /* 0x000014100f007387 */ /* 0x0005e80000100800 */
[----:B------:R2:W-:Y:S02]  /*6830*/  STL.64 [R15+0x18], R18 ;  /* 0x000018120f007387 */ /* 0x0005e40000100a00 */
.L_x_1344:
[----:B------:R-:W-:Y:S05]  /*6840*/  BSYNC B0 ;  /* 0x0000000000007941 */ /* 0x000fea0003800000 */
.L_x_1343:
[----:B------:R-:W-:Y:S04]  /*6850*/  BSSY B0, `(.L_x_1345) ;  /* 0x000001a000007945 */ /* 0x000fe80003800000 */
[----:B------:R-:W-:Y:S05]  /*6860*/  @!P2 BRA `(.L_x_1346) ;  /* 0x000000000060a947 */ /* 0x000fea0003800000 */
[----:B------:R-:W4:Y:S04]  /*6870*/  LDL R17, [R15+0x8] ;  /* 0x000008000f117983 */ /* 0x000f280000100800 */
[----:B--2---:R-:W2:Y:S04]  /*6880*/  LDL.64 R6, [R15] ;  /* 0x000000000f067983 */ /* 0x004ea80000100a00 */
[----:B------:R-:W3:Y:S04]  /*6890*/  LDL R12, [R15+0xc] ;  /* 0x00000c000f0c7983 */ /* 0x000ee80000100800 */
[----:B------:R-:W3:Y:S04]  /*68a0*/  LDL R5, [R15+0x10] ;  /* 0x000010000f057983 */ /* 0x000ee80000100800 */
[----:B------:R-:W3:Y:S04]  /*68b0*/  LDL R16, [R15+0x14] ;  /* 0x000014000f107983 */ /* 0x000ee80000100800 */
[----:B------:R-:W3:Y:S04]  /*68c0*/  LDL.64 R18, [R15+0x18] ;  /* 0x000018000f127983 */ /* 0x000ee80000100a00 */
[----:B------:R-:W4:Y:S04]  /*68d0*/  LDS R0, [R4+0x428] ;  /* 0x0004280004007984 */ /* 0x000f280000000800 */
[----:B------:R-:W2:Y:S04]  /*68e0*/  LDS.128 R8, [R4+0x420] ;  /* 0x0004200004087984 */ /* 0x000ea80000000c00 */
[----:B------:R-:W0:Y:S04]  /*68f0*/  LDS R14, [R4+0x430] ;  /* 0x00043000040e7984 */ /* 0x000e280000000800 */
[----:B------:R-:W1:Y:S01]  /*6900*/  LDS.128 R20, [R4+0x430] ;  /* 0x0004300004147984 */ /* 0x000e620000000c00 */
[----:B----4-:R-:W-:Y:S01]  /*6910*/  FADD R0, R0, R17 ;  /* 0x0000001100007221 */ /* 0x010fe20000000000 */
[----:B--2---:R-:W-:Y:S01]  /*6920*/  FADD R7, R9, R7 ;  /* 0x0000000709077221 */ /* 0x004fe20000000000 */
        /* <DEDUP_REMOVED lines=12> */
.L_x_1346:
[----:B------:R-:W-:Y:S05]  /*69f0*/  BSYNC B0 ;  /* 0x0000000000007941 */ /* 0x000fea0003800000 */
.L_x_1345:
[----:B------:R-:W-:Y:S04]  /*6a00*/  BSSY B0, `(.L_x_1347) ;  /* 0x000001a000007945 */ /* 0x000fe80003800000 */
[----:B------:R-:W-:Y:S05]  /*6a10*/  @!P3 BRA `(.L_x_1348) ;  /* 0x000000000060b947 */ /* 0x000fea0003800000 */
[----:B------:R-:W3:Y:S04]  /*6a20*/  LDL R17, [R15+0x8] ;  /* 0x000008000f117983 */ /* 0x000ee80000100800 */
[----:B--2-4-:R-:W2:Y:S04]  /*6a30*/  LDL.64 R6, [R15] ;  /* 0x000000000f067983 */ /* 0x014ea80000100a00 */
[----:B------:R-:W4:Y:S04]  /*6a40*/  LDL R12, [R15+0xc] ;  /* 0x00000c000f0c7983 */ /* 0x000f280000100800 */
[----:B------:R-:W4:Y:S04]  /*6a50*/  LDL R5, [R15+0x10] ;  /* 0x000010000f057983 */ /* 0x000f280000100800 */
[----:B------:R-:W4:Y:S04]  /*6a60*/  LDL R16, [R15+0x14] ;  /* 0x000014000f107983 */ /* 0x000f280000100800 */
[----:B------:R-:W4:Y:S04]  /*6a70*/  LDL.64 R18, [R15+0x18] ;  /* 0x000018000f127983 */ /* 0x000f280000100a00 */
[----:B------:R-:W3:Y:S04]  /*6a80*/  LDS R0, [R4+0x848] ;  /* 0x0008480004007984 */ /* 0x000ee80000000800 */
[----:B------:R-:W2:Y:S04]  /*6a90*/  LDS.128 R8, [R4+0x840] ;  /* 0x0008400004087984 */ /* 0x000ea80000000c00 */
[----:B------:R-:W0:Y:S04]  /*6aa0*/  LDS R14, [R4+0x850] ;  /* 0x00085000040e7984 */ /* 0x000e280000000800 */
[----:B------:R-:W1:Y:S01]  /*6ab0*/  LDS.128 R20, [R4+0x850] ;  /* 0x0008500004147984 */ /* 0x000e620000000c00 */
[----:B---3--:R-:W-:Y:S01]  /*6ac0*/  FADD R0, R0, R17 ;  /* 0x0000001100007221 */ /* 0x008fe20000000000 */
[----:B--2---:R-:W-:Y:S01]  /*6ad0*/  FADD R7, R9, R7 ;  /* 0x0000000709077221 */ /* 0x004fe20000000000 */
[----:B------:R-:W-:-:S03]  /*6ae0*/  FADD R6, R8, R6 ;  /* 0x0000000608067221 */ /* 0x000fc60000000000 */
[----:B------:R2:W-:Y:S01]  /*6af0*/  STL [R15+0x8], R0 ;  /* 0x000008000f007387 */ /* 0x0005e20000100800 */
[----:B----4-:R-:W-:-:S03]  /*6b00*/  FADD R11, R11, R12 ;  /* 0x0000000c0b0b7221 */ /* 0x010fc60000000000 */
        /* <DEDUP_REMOVED lines=9> */
.L_x_1348:
[----:B------:R-:W-:Y:S05]  /*6ba0*/  BSYNC B0 ;  /* 0x0000000000007941 */ /* 0x000fea0003800000 */
.L_x_1347:
        /* <DEDUP_REMOVED lines=26> */
.L_x_1350:
[----:B------:R-:W-:Y:S05]  /*6d50*/  BSYNC B0 ;  /* 0x0000000000007941 */ /* 0x000fea0003800000 */
.L_x_1349:
[----:B------:R-:W-:Y:S05]  /*6d60*/  @P0 BRA `(.L_x_1351) ;  /* 0x0000000000140947 */ /* 0x000fea0003800000 */
[----:B--2-4-:R-:W2:Y:S04]  /*6d70*/  LDL.128 R4, [R15] ;  /* 0x000000000f047983 */ /* 0x014ea80000100c00 */
[----:B------:R-:W4:Y:S04]  /*6d80*/  LDL.128 R8, [R15+0x10] ;  /* 0x000010000f087983 */ /* 0x000f280000100c00 */
[----:B--2---:R-:W-:Y:S04]  /*6d90*/  STG.E.128 desc[UR4][R2.64], R4 ;  /* 0x0000000402007986 */ /* 0x004fe8000c101d04 */
[----:B----4-:R-:W-:Y:S01]  /*6da0*/  STG.E.128 desc[UR4][R2.64+0x10], R8 ;  /* 0x0000100802007986 */ /* 0x010fe2000c101d04 */
[----:B------:R-:W-:Y:S05]  /*6db0*/  EXIT ;  /* 0x000000000000794d */ /* 0x000fea0003800000 */
.L_x_1351:
[C---:B------:R-:W-:Y:S02]  /*6dc0*/  ISETP.NE.AND P6, PT, R13.reuse, RZ, PT ;  /* 0x000000ff0d00720c */ /* 0x040fe40003fc5270 */
[C---:B------:R-:W-:Y:S02]  /*6dd0*/  ISETP.GE.U32.AND P5, PT, R13.reuse, 0x2, PT ;  /* 0x000000020d00780c */ /* 0x040fe40003fa6070 */
[C---:B------:R-:W-:Y:S02]  /*6de0*/  ISETP.GE.U32.AND P4, PT, R13.reuse, 0x3, PT ;  /* 0x000000030d00780c */ /* 0x040fe40003f86070 */
[C---:B------:R-:W-:Y:S02]  /*6df0*/  ISETP.GE.U32.AND P3, PT, R13.reuse, 0x4, PT ;  /* 0x000000040d00780c */ /* 0x040fe40003f66070 */
[C---:B------:R-:W-:Y:S02]  /*6e00*/  ISETP.GE.U32.AND P2, PT, R13.reuse, 0x5, PT ;  /* 0x000000050d00780c */ /* 0x040fe40003f46070 */
[----:B------:R-:W-:-:S02]  /*6e10*/  ISETP.GE.U32.AND P1, PT, R13, 0x6, PT ;  /* 0x000000060d00780c */ /* 0x000fc40003f26070 */
[C---:B------:R-:W-:Y:S01]  /*6e20*/  ISETP.GE.U32.AND P0, PT, R13.reuse, 0x7, PT ;  /* 0x000000070d00780c */ /* 0x040fe20003f06070 */
[----:B--2-4-:R-:W2:Y:S04]  /*6e30*/  @P6 LDL R5, [R15] ;  /* 0x000000000f056983 */ /* 0x014ea80000100800 */
[----:B------:R-:W4:Y:S04]  /*6e40*/  @P5 LDL R7, [R15+0x4] ;  /* 0x000004000f075983 */ /* 0x000f280000100800 */
[----:B------:R-:W3:Y:S04]  /*6e50*/  @P4 LDL R9, [R15+0x8] ;  /* 0x000008000f094983 */ /* 0x000ee80000100800 */
[----:B------:R-:W3:Y:S04]  /*6e60*/  @P3 LDL R11, [R15+0xc] ;  /* 0x00000c000f0b3983 */ /* 0x000ee80000100800 */
[----:B------:R-:W3:Y:S04]  /*6e70*/  @P2 LDL R17, [R15+0x10] ;  /* 0x000010000f112983 */ /* 0x000ee80000100800 */
[----:B------:R-:W3:Y:S04]  /*6e80*/  @P1 LDL R19, [R15+0x14] ;  /* 0x000014000f131983 */ /* 0x000ee80000100800 */
[----:B------:R-:W3:Y:S04]  /*6e90*/  @P0 LDL R21, [R15+0x18] ;  /* 0x000018000f150983 */ /* 0x000ee80000100800 */
[----:B--2---:R0:W-:Y:S01]  /*6ea0*/  @P6 STG.E desc[UR4][R2.64], R5 ;  /* 0x0000000502006986 */ /* 0x0041e2000c101904 */
[----:B------:R-:W-:-:S03]  /*6eb0*/  ISETP.GE.U32.AND P6, PT, R13, 0x8, PT ;  /* 0x000000080d00780c */ /* 0x000fc60003fc6070 */
[----:B----4-:R0:W-:Y:S04]  /*6ec0*/  @P5 STG.E desc[UR4][R2.64+0x4], R7 ;  /* 0x0000040702005986 */ /* 0x0101e8000c101904 */
[----:B---3--:R0:W-:Y:S04]  /*6ed0*/  @P4 STG.E desc[UR4][R2.64+0x8], R9 ;  /* 0x0000080902004986 */ /* 0x0081e8000c101904 */
[----:B------:R0:W-:Y:S04]  /*6ee0*/  @P3 STG.E desc[UR4][R2.64+0xc], R11 ;  /* 0x00000c0b02003986 */ /* 0x0001e8000c101904 */
[----:B------:R0:W-:Y:S04]  /*6ef0*/  @P2 STG.E desc[UR4][R2.64+0x10], R17 ;  /* 0x0000101102002986 */ /* 0x0001e8000c101904 */
[----:B------:R0:W-:Y:S04]  /*6f00*/  @P1 STG.E desc[UR4][R2.64+0x14], R19 ;  /* 0x0000141302001986 */ /* 0x0001e8000c101904 */
[----:B------:R0:W-:Y:S01]  /*6f10*/  @P0 STG.E desc[UR4][R2.64+0x18], R21 ;  /* 0x0000181502000986 */ /* 0x0001e2000c101904 */
[----:B------:R-:W-:Y:S05]  /*6f20*/  @!P6 EXIT ;  /* 0x000000000000e94d */ /* 0x000fea0003800000 */
[----:B------:R-:W2:Y:S04]  /*6f30*/  LDL R15, [R15+0x1c] ;  /* 0x00001c000f0f7983 */ /* 0x000ea80000100800 */
[----:B--2---:R-:W-:Y:S01]  /*6f40*/  STG.E desc[UR4][R2.64+0x1c], R15 ;  /* 0x00001c0f02007986 */ /* 0x004fe2000c101904 */
[----:B------:R-:W-:Y:S05]  /*6f50*/  EXIT ;  /* 0x000000000000794d */ /* 0x000fea0003800000 */
        .weak           $__internal_11_$__cuda_sm20_rcp_rn_f32_slowpath
        .type           $__internal_11_$__cuda_sm20_rcp_rn_f32_slowpath,@function
        .size           $__internal_11_$__cuda_sm20_rcp_rn_f32_slowpath,(.L_x_5638 - $__internal_11_$__cuda_sm20_rcp_rn_f32_slowpath)
$__internal_11_$__cuda_sm20_rcp_rn_f32_slowpath:
        /* <DEDUP_REMOVED lines=16> */
.L_x_1352:
        /* <DEDUP_REMOVED lines=33> */
.L_x_1354:
[----:B------:R0:W1:Y:S02]  /*7270*/  MUFU.RCP R5, R4 ;  /* 0x0000000400057308 */ /* 0x0000640000001000 */
.L_x_1353:
[----:B-1-3--:R-:W-:Y:S02]  /*7280*/  IMAD.MOV.U32 R84, RZ, RZ, R5 ;  /* 0x000000ffff547224 */ /* 0x00afe400078e0005 */
[----:B0-2---:R-:W-:Y:S02]  /*7290*/  IMAD.MOV.U32 R4, RZ, RZ, R12 ;  /* 0x000000ffff047224 */ /* 0x005fe400078e000c */
[----:B------:R-:W-:-:S04]  /*72a0*/  IMAD.MOV.U32 R5, RZ, RZ, 0x0 ;  /* 0x00000000ff057424 */ /* 0x000fc800078e00ff */
[----:B------:R-:W-:Y:S05]  /*72b0*/  RET.REL.NODEC R4 `(_ZN18transformer_engine13normalization26rmsnorm_bwd_general_kernelINS0_13Kernel_traitsI13__nv_bfloat16S3_S3_fjLj1024ELj1ELj4ELj1ELj16ENS0_18Kernel_traits_baseILj1024ES3_S3_S3_fjLj128EEEEELb1EEEvNS0_20BackwardKernelParamsE) ;  /* 0xffffff8c04507950 */ /* 0x000fea0003c3ffff */
.L_x_1355:
        /* <DEDUP_REMOVED lines=12> */
.L_x_5638:


//--------------------- .text._ZN18transformer_engine13normalization26rmsnorm_bwd_general_kernelINS0_13Kernel_traitsI6__halffS3_fjLj1024ELj1ELj4ELj1ELj16ENS0_18Kernel_traits_baseILj1024ES3_fS3_fjLj128EEEEELb1EEEvNS0_20BackwardKernelParamsE --------------------------
	.section	.text._ZN18transformer_engine13normalization26rmsnorm_bwd_general_kernelINS0_13Kernel_traitsI6__halffS3_fjLj1024ELj1ELj4ELj1ELj16ENS0_18Kernel_traits_baseILj1024ES3_fS3_fjLj128EEEEELb1EEEvNS0_20BackwardKernelParamsE,"ax",@progbits
	.align	128
        .global         _ZN18transformer_engine13normalization26rmsnorm_bwd_general_kernelINS0_13Kernel_traitsI6__halffS3_fjLj1024ELj1ELj4ELj1ELj16ENS0_18Kernel_traits_baseILj1024ES3_fS3_fjLj128EEEEELb1EEEvNS0_20BackwardKernelParamsE
        .type           _ZN18transformer_engine13normalization26rmsnorm_bwd_general_kernelINS0_13Kernel_traitsI6__halffS3_fjLj1024ELj1ELj4ELj1ELj16ENS0_18Kernel_traits_baseILj1024ES3_fS3_fjLj128EEEEELb1EEEvNS0_20BackwardKernelParamsE,@function
        .size           _ZN18transformer_engine13normalization26rmsnorm_bwd_general_kernelINS0_13Kernel_traitsI6__halffS3_fjLj1024ELj1ELj4ELj1ELj16ENS0_18Kernel_traits_baseILj1024ES3_fS3_fjLj128EEEEELb1EEEvNS0_20BackwardKernelParamsE,(.L_x_5639 - _ZN18transformer_engine13normalization26rmsnorm_bwd_general_kernelINS0_13Kernel_traitsI6__halffS3_fjLj1024ELj1ELj4ELj1ELj16ENS0_18Kernel_traits_baseILj1024ES3_fS3_fjLj128EEEEELb1EEEvNS0_20BackwardKernelParamsE)
        .other          _ZN18transformer_engine13normalization26rmsnorm_bwd_general_kernelINS0_13Kernel_traitsI6__halffS3_fjLj1024ELj1ELj4ELj1ELj16ENS0_18Kernel_traits_baseILj1024ES3_fS3_fjLj128EEEEELb1EEEvNS0_20BackwardKernelParamsE,@"STO_CUDA_ENTRY STV_DEFAULT"
_ZN18transformer_engine13normalization26rmsnorm_bwd_general_kernelINS0_13Kernel_traitsI6__halffS3_fjLj1024ELj1ELj4ELj1ELj16ENS0_18Kernel_traits_baseILj1024ES3_fS3_fjLj128EEEEELb1EEEvNS0_20BackwardKernelParamsE:
.text._ZN18transformer_engine13normalization26rmsnorm_bwd_general_kernelINS0_13Kernel_traitsI6__halffS3_fjLj1024ELj1ELj4ELj1ELj16ENS0_18Kernel_traits_baseILj1024ES3_fS3_fjLj128EEEEELb1EEEvNS0_20BackwardKernelParamsE:
        /* <DEDUP_REMOVED lines=60> */
.L_x_1359:
        /* <DEDUP_REMOVED lines=12> */
.L_x_1360:
[----:B------:R-:W-:Y:S05]  /*0480*/  BSYNC B1 ;  /* 0x0000000000017941 */ /* 0x000fea0003800000 */
.L_x_1358:
        /* <DEDUP_REMOVED lines=20> */
.L_x_1362:
        /* <DEDUP_REMOVED lines=12> */
.L_x_1363:
[----:B------:R-:W-:Y:S05]  /*0690*/  BSYNC B1 ;  /* 0x0000000000017941 */ /* 0x000fea0003800000 */
.L_x_1361:
        /* <DEDUP_REMOVED lines=20> */
.L_x_1365:
        /* <DEDUP_REMOVED lines=12> */
.L_x_1366:
[----:B------:R-:W-:Y:S05]  /*08a0*/  BSYNC B1 ;  /* 0x0000000000017941 */ /* 0x000fea0003800000 */
.L_x_1364:
        /* <DEDUP_REMOVED lines=20> */
.L_x_1368:
        /* <DEDUP_REMOVED lines=12> */
.L_x_1369:
[----:B------:R-:W-:Y:S05]  /*0ab0*/  BSYNC B1 ;  /* 0x0000000000017941 */ /* 0x000fea0003800000 */
.L_x_1367:
        /* <DEDUP_REMOVED lines=20> */
.L_x_1371:
        /* <DEDUP_REMOVED lines=12> */
.L_x_1372:
[----:B------:R-:W-:Y:S05]  /*0cc0*/  BSYNC B1 ;  /* 0x0000000000017941 */ /* 0x000fea0003800000 */
.L_x_1370:
        /* <DEDUP_REMOVED lines=20> */
.L_x_1374:
        /* <DEDUP_REMOVED lines=12> */
.L_x_1375:
[----:B------:R-:W-:Y:S05]  /*0ed0*/  BSYNC B1 ;  /* 0x0000000000017941 */ /* 0x000fea0003800000 */
.L_x_1373:
        /* <DEDUP_REMOVED lines=20> */
.L_x_1377:
        /* <DEDUP_REMOVED lines=12> */
.L_x_1378:
[----:B------:R-:W-:Y:S05]  /*10e0*/  BSYNC B1 ;  /* 0x0000000000017941 */ /* 0x000fea0003800000 */
.L_x_1376:
        /* <DEDUP_REMOVED lines=19> */
.L_x_1380:
        /* <DEDUP_REMOVED lines=12> */
.L_x_1381:
[----:B------:R-:W-:Y:S05]  /*12e0*/  BSYNC B1 ;  /* 0x0000000000017941 */ /* 0x000fea0003800000 */
.L_x_1379:
[----:B-----5:R-:W-:Y:S02]  /*12f0*/  HADD2.F32 R132, -RZ, R6.H0_H0 ;  /* 0x20000006ff847230 */ /* 0x020fe40000004100 */
[----:B------:R-:W-:Y:S02]  /*1300*/  HADD2.F32 R64, -RZ, R7.H0_H0 ;  /* 0x20000007ff407230 */ /* 0x000fe40000004100 */
[----:B------:R-:W-:Y:S02]  /*1310*/  HADD2.F32 R130, -RZ, R8.H0_H0 ;  /* 0x20000008ff827230 */ /* 0x000fe40000004100 */
[----:B------:R-:W-:-:S07]  /*1320*/  HADD2.F32 R66, -RZ, R9.H0_H0 ;  /* 0x20000009ff427230 */ /* 0x000fce0000004100 */
.L_x_1357:
[----:B------:R-:W-:Y:S05]  /*1330*/  BSYNC B0 ;  /* 0x0000000000007941 */ /* 0x000fea0003800000 */
.L_x_1356:
        /* <DEDUP_REMOVED lines=75> */
[----:B------:R-:W-:Y:S05]  /*17f0*/  CALL.REL.NOINC `($__internal_12_$__cuda_sm20_rcp_rn_f32_slowpath) ;  /* 0x0000006400f47944 */ /* 0x000fea0003c00000 */
[----:B------:R-:W-:Y:S05]  /*1800*/  BRA `(.L_x_1384) ;  /* 0x0000000000107947 */ /* 0x000fea0003800000 */
.L_x_1383:
[----:B------:R-:W0:Y:S02]  /*1810*/  MUFU.RCP R3, R4 ;  /* 0x0000000400037308 */ /* 0x000e240000001000 */
[----:B0-----:R-:W-:-:S04]  /*1820*/  FFMA R5, R4, R3, -1 ;  /* 0xbf80000004057423 */ /* 0x001fc80000000003 */
[----:B------:R-:W-:-:S04]  /*1830*/  FADD.FTZ R128, -R5, -RZ ;  /* 0x800000ff05807221 */ /* 0x000fc80000010100 */
[----:B------:R-:W-:-:S07]  /*1840*/  FFMA R128, R3, R128, R3 ;  /* 0x0000008003807223 */ /* 0x000fce0000000003 */
.L_x_1384:
        /* <DEDUP_REMOVED lines=17> */
.L_x_1492:
        /* <DEDUP_REMOVED lines=32> */
.L_x_1388:
        /* <DEDUP_REMOVED lines=9> */
.L_x_1389:
[----:B------:R-:W-:Y:S05]  /*1bf0*/  BSYNC B1 ;  /* 0x0000000000017941 */ /* 0x000fea0003800000 */
.L_x_1387:
        /* <DEDUP_REMOVED lines=23> */
.L_x_1391:
[----:B------:R-:W-:Y:S05]  /*1d70*/  BSYNC B1 ;  /* 0x0000000000017941 */ /* 0x000fea0003800000 */
.L_x_1390:
[----:B-----5:R-:W-:Y:S02]  /*1d80*/  HADD2.F32 R57, -RZ, R100.H0_H0 ;  /* 0x20000064ff397230 */ /* 0x020fe40000004100 */
[-C--:B------:R-:W-:Y:S01]  /*1d90*/  FMUL R3, R64, R53.reuse ;  /* 0x0000003540037220 */ /* 0x080fe20000400000 */
[----:B------:R-:W-:Y:S01]  /*1da0*/  HADD2.F32 R106, -RZ, R106.H0_H0 ;  /* 0x2000006aff6a7230 */ /* 0x000fe20000004100 */
[----:B------:R-:W-:Y:S01]  /*1db0*/  ISETP.GE.AND P0, PT, R37, UR6, PT ;  /* 0x0000000625007c0c */ /* 0x000fe2000bf06270 */
[----:B------:R-:W-:Y:S01]  /*1dc0*/  FMUL R116, R65, R53 ;  /* 0x0000003541747220 */ /* 0x000fe20000400000 */
[-C--:B------:R-:W-:Y:S01]  /*1dd0*/  FFMA R4, R3, R57.reuse, R4 ;  /* 0x0000003903047223 */ /* 0x080fe20000000004 */
[----:B------:R-:W-:Y:S01]  /*1de0*/  FMUL R57, R160, R57 ;  /* 0x00000039a0397220 */ /* 0x000fe20000400000 */
[----:B------:R-:W-:Y:S02]  /*1df0*/  HADD2.F32 R101, -RZ, R101.H0_H0 ;  /* 0x20000065ff657230 */ /* 0x000fe40000004100 */
[----:B------:R-:W-:Y:S01]  /*1e00*/  FMUL R111, R159, R106 ;  /* 0x0000006a9f6f7220 */ /* 0x000fe20000400000 */
[----:B------:R-:W-:-:S02]  /*1e10*/  HADD2.F32 R58, -RZ, R58.H0_H0 ;  /* 0x2000003aff3a7230 */ /* 0x000fc40000004100 */
[----:B------:R-:W-:Y:S01]  /*1e20*/  FADD R64, RZ, R57 ;  /* 0x00000039ff407221 */ /* 0x000fe20000000000 */
[----:B------:R-:W-:Y:S01]  /*1e30*/  FFMA R65, R3, R57, RZ ;  /* 0x0000003903417223 */ /* 0x000fe200000000ff */
        /* <DEDUP_REMOVED lines=25> */
.L_x_1393:
        /* <DEDUP_REMOVED lines=9> */
.L_x_1394:
[----:B------:R-:W-:Y:S05]  /*2060*/  BSYNC B1 ;  /* 0x0000000000017941 */ /* 0x000fea0003800000 */
.L_x_1392:
        /* <DEDUP_REMOVED lines=23> */
.L_x_1396:
[----:B------:R-:W-:Y:S05]  /*21e0*/  BSYNC B1 ;  /* 0x0000000000017941 */ /* 0x000fea0003800000 */
.L_x_1395:
[-C--:B-----5:R-:W-:Y:S01]  /*21f0*/  FMUL R115, R61, R53.reuse ;  /* 0x000000353d737220 */ /* 0x0a0fe20000400000 */
[----:B------:R-:W-:Y:S02]  /*2200*/  HADD2.F32 R61, -RZ, R59.H0_H0 ;  /* 0x2000003bff3d7230 */ /* 0x000fe40000004100 */
[----:B------:R-:W-:Y:S01]  /*2210*/  FMUL R123, R60, R53 ;  /* 0x000000353c7b7220 */ /* 0x000fe20000400000 */
[----:B------:R-:W-:Y:S01]  /*2220*/  HADD2.F32 R100, -RZ, R100.H0_H0 ;  /* 0x20000064ff647230 */ /* 0x000fe20000004100 */
[----:B------:R-:W-:Y:S01]  /*2230*/  ISETP.GE.AND P0, PT, R38, UR6, PT ;  /* 0x0000000626007c0c */ /* 0x000fe2000bf06270 */
[----:B------:R-:W-:Y:S02]  /*2240*/  HADD2.F32 R67, -RZ, R67.H0_H0 ;  /* 0x20000043ff437230 */ /* 0x000fe40000004100 */
[----:B------:R-:W-:Y:S01]  /*2250*/  FMUL R60, R156, R61 ;  /* 0x0000003d9c3c7220 */ /* 0x000fe20000400000 */
[----:B------:R-:W-:Y:S01]  /*2260*/  FMUL R102, R62, R53 ;  /* 0x000000353e667220 */ /* 0x000fe20000400000 */
[----:B------:R-:W-:Y:S01]  /*2270*/  FFMA R8, R123, R61, R8 ;  /* 0x0000003d7b087223 */ /* 0x000fe20000000008 */
        /* <DEDUP_REMOVED lines=28> */
.L_x_1398:
        /* <DEDUP_REMOVED lines=9> */
.L_x_1399:
[----:B------:R-:W-:Y:S05]  /*24d0*/  BSYNC B1 ;  /* 0x0000000000017941 */ /* 0x000fea0003800000 */
.L_x_1397:
        /* <DEDUP_REMOVED lines=23> */
.L_x_1401:
[----:B------:R-:W-:Y:S05]  /*2650*/  BSYNC B1 ;  /* 0x0000000000017941 */ /* 0x000fea0003800000 */
.L_x_1400:
[----:B-----5:R-:W-:Y:S02]  /*2660*/  HADD2.F32 R71, -RZ, R74.H0_H0 ;  /* 0x2000004aff477230 */ /* 0x020fe40000004100 */
[----:B------:R-:W-:Y:S01]  /*2670*/  FMUL R122, R64, R53 ;  /* 0x00000035407a7220 */ /* 0x000fe20000400000 */
[----:B------:R-:W-:Y:S01]  /*2680*/  HADD2.F32 R100, -RZ, R100.H0_H0 ;  /* 0x20000064ff647230 */ /* 0x000fe20000004100 */
[----:B------:R-:W-:Y:S01]  /*2690*/  ISETP.GE.AND P0, PT, R39, UR6, PT ;  /* 0x0000000627007c0c */ /* 0x000fe2000bf06270 */
[----:B------:R-:W-:Y:S02]  /*26a0*/  HADD2.F32 R73, -RZ, R73.H0_H0 ;  /* 0x20000049ff497230 */ /* 0x000fe40000004100 */
[-C--:B------:R-:W-:Y:S01]  /*26b0*/  FFMA R12, R122, R71.reuse, R12 ;  /* 0x000000477a0c7223 */ /* 0x080fe2000000000c */
[----:B------:R-:W-:Y:S01]  /*26c0*/  FMUL R71, R152, R71 ;  /* 0x0000004798477220 */ /* 0x000fe20000400000 */
[-C--:B------:R-:W-:Y:S01]  /*26d0*/  FMUL R114, R65, R53.reuse ;  /* 0x0000003541727220 */ /* 0x080fe20000400000 */
[----:B------:R-:W-:Y:S01]  /*26e0*/  FMUL R99, R66, R53 ;  /* 0x0000003542637220 */ /* 0x000fe20000400000 */
[----:B------:R-:W-:-:S02]  /*26f0*/  HADD2.F32 R74, -RZ, R72.H0_H0 ;  /* 0x20000048ff4a7230 */ /* 0x000fc40000004100 */
        /* <DEDUP_REMOVED lines=27> */
.L_x_1403:
        /* <DEDUP_REMOVED lines=9> */
.L_x_1404:
[----:B------:R-:W-:Y:S05]  /*2940*/  BSYNC B1 ;  /* 0x0000000000017941 */ /* 0x000fea0003800000 */
.L_x_1402:
        /* <DEDUP_REMOVED lines=23> */
.L_x_1406:
[----:B------:R-:W-:Y:S05]  /*2ac0*/  BSYNC B1 ;  /* 0x0000000000017941 */ /* 0x000fea0003800000 */
.L_x_1405:
[-C--:B-----5:R-:W-:Y:S01]  /*2ad0*/  FMUL R113, R65, R53.reuse ;  /* 0x0000003541717220 */ /* 0x0a0fe20000400000 */
[----:B------:R-:W-:Y:S02]  /*2ae0*/  HADD2.F32 R65, -RZ, R75.H0_H0 ;  /* 0x2000004bff417230 */ /* 0x000fe40000004100 */
[-C--:B------:R-:W-:Y:S01]  /*2af0*/  FMUL R121, R64, R53.reuse ;  /* 0x0000003540797220 */ /* 0x080fe20000400000 */
[----:B------:R-:W-:Y:S01]  /*2b00*/  HADD2.F32 R100, -RZ, R100.H0_H0 ;  /* 0x20000064ff647230 */ /* 0x000fe20000004100 */
[----:B------:R-:W-:Y:S01]  /*2b10*/  ISETP.GE.AND P0, PT, R40, UR6, PT ;  /* 0x0000000628007c0c */ /* 0x000fe2000bf06270 */
[----:B------:R-:W-:Y:S01]  /*2b20*/  FMUL R54, R66, R53 ;  /* 0x0000003542367220 */ /* 0x000fe20000400000 */
[----:B------:R-:W-:Y:S01]  /*2b30*/  FMUL R76, R148, R65 ;  /* 0x00000041944c7220 */ /* 0x000fe20000400000 */
[----:B------:R-:W-:Y:S02]  /*2b40*/  HADD2.F32 R79, -RZ, R79.H0_H0 ;  /* 0x2000004fff4f7230 */ /* 0x000fe40000004100 */
[----:B------:R-:W-:Y:S01]  /*2b50*/  FMUL R77, R147, R100 ;  /* 0x00000064934d7220 */ /* 0x000fe20000400000 */
[----:B------:R-:W-:-:S02]  /*2b60*/  HADD2.F32 R64, -RZ, R78.H0_H0 ;  /* 0x2000004eff407230 */ /* 0x000fc40000004100 */
[----:B------:R-:W-:Y:S01]  /*2b70*/  FADD R106, R106, R76 ;  /* 0x0000004c6a6a7221 */ /* 0x000fe20000000000 */
[----:B------:R-:W-:Y:S01]  /*2b80*/  FFMA R66, R121, R76, R107 ;  /* 0x0000004c79427223 */ /* 0x000fe2000000006b */
[----:B------:R-:W-:Y:S01]  /*2b90*/  FMUL R75, R67, R53 ;  /* 0x00000035434b7220 */ /* 0x000fe20000400000 */
[----:B------:R-:W-:Y:S01]  /*2ba0*/  FFMA R16, R121, R65, R16 ;  /* 0x0000004179107223 */ /* 0x000fe20000000010 */
[----:B------:R-:W-:Y:S01]  /*2bb0*/  FMUL R78, R146, R79 ;  /* 0x0000004f924e7220 */ /* 0x000fe20000400000 */
[----:B------:R-:W-:Y:S01]  /*2bc0*/  FADD R65, R106, R77 ;  /* 0x0000004d6a417221 */ /* 0x000fe20000000000 */
[----:B------:R-:W-:Y:S01]  /*2bd0*/  FFMA R67, R113, R77, R66 ;  /* 0x0000004d71437223 */ /* 0x000fe20000000042 */
[C---:B------:R-:W-:Y:S01]  /*2be0*/  FFMA R18, R54.reuse, R79, R18 ;  /* 0x0000004f36127223 */ /* 0x040fe20000000012 */
        /* <DEDUP_REMOVED lines=19> */
.L_x_1408:
        /* <DEDUP_REMOVED lines=9> */
.L_x_1409:
[----:B------:R-:W-:Y:S05]  /*2db0*/  BSYNC B1 ;  /* 0x0000000000017941 */ /* 0x000fea0003800000 */
.L_x_1407:
        /* <DEDUP_REMOVED lines=23> */
.L_x_1411:
[----:B------:R-:W-:Y:S05]  /*2f30*/  BSYNC B1 ;  /* 0x0000000000017941 */ /* 0x000fea0003800000 */
.L_x_1410:
        /* <DEDUP_REMOVED lines=37> */
.L_x_1413:
        /* <DEDUP_REMOVED lines=9> */
.L_x_1414:
[----:B------:R-:W-:Y:S05]  /*3220*/  BSYNC B1 ;  /* 0x0000000000017941 */ /* 0x000fea0003800000 */
.L_x_1412:
        /* <DEDUP_REMOVED lines=23> */
.L_x_1416:
[----:B------:R-:W-:Y:S05]  /*33a0*/  BSYNC B1 ;  /* 0x0000000000017941 */ /* 0x000fea0003800000 */
.L_x_1415:
        /* <DEDUP_REMOVED lines=37> */
.L_x_1418:
        /* <DEDUP_REMOVED lines=9> */
.L_x_1419:
[----:B------:R-:W-:Y:S05]  /*3690*/  BSYNC B1 ;  /* 0x0000000000017941 */ /* 0x000fea0003800000 */
.L_x_1417:
        /* <DEDUP_REMOVED lines=23> */
.L_x_1421:
[----:B------:R-:W-:Y:S05]  /*3810*/  BSYNC B1 ;  /* 0x0000000000017941 */ /* 0x000fea0003800000 */
.L_x_1420:
        /* <DEDUP_REMOVED lines=37> */
.L_x_1423:
        /* <DEDUP_REMOVED lines=9> */
.L_x_1424:
[----:B------:R-:W-:Y:S05]  /*3b00*/  BSYNC B1 ;  /* 0x0000000000017941 */ /* 0x000fea0003800000 */
.L_x_1422:
        /* <DEDUP_REMOVED lines=22> */
.L_x_1426:
[----:B------:R-:W-:Y:S05]  /*3c70*/  BSYNC B1 ;  /* 0x0000000000017941 */ /* 0x000fea0003800000 */
.L_x_1425:
[-C--:B-----5:R-:W-:Y:S01]  /*3c80*/  FMUL R103, R65, R53.reuse ;  /* 0x0000003541677220 */ /* 0x0a0fe20000400000 */
[----:B------:R-:W-:Y:S02]  /*3c90*/  HADD2.F32 R65, -RZ, R100.H0_H0 ;  /* 0x20000064ff417230 */ /* 0x000fe40000004100 */
[-C--:B------:R-:W-:Y:S01]  /*3ca0*/  FMUL R117, R64, R53.reuse ;  /* 0x0000003540757220 */ /* 0x080fe20000400000 */
[----:B------:R-:W-:Y:S02]  /*3cb0*/  HADD2.F32 R64, -RZ, R97.H0_H0 ;  /* 0x20000061ff407230 */ /* 0x000fe40000004100 */
[----:B------:R-:W-:Y:S01]  /*3cc0*/  FMUL R125, R67, R53 ;  /* 0x00000035437d7220 */ /* 0x000fe20000400000 */
[----:B------:R-:W-:Y:S02]  /*3cd0*/  HADD2.F32 R124, -RZ, R98.H0_H0 ;  /* 0x20000062ff7c7230 */ /* 0x000fe40000004100 */
[----:B------:R-:W-:Y:S01]  /*3ce0*/  FMUL R97, R132, R65 ;  /* 0x0000004184617220 */ /* 0x000fe20000400000 */
[----:B------:R-:W-:-:S02]  /*3cf0*/  HADD2.F32 R101, -RZ, R101.H0_H0 ;  /* 0x20000065ff657230 */ /* 0x000fc40000004100 */
        /* <DEDUP_REMOVED lines=16> */
.L_x_1386:
[----:B------:R-:W-:Y:S05]  /*3e00*/  BSYNC B0 ;  /* 0x0000000000007941 */ /* 0x000fea0003800000 */
.L_x_1385:
        /* <DEDUP_REMOVED lines=67> */
.L_x_1429:
[----:B------:R-:W2:Y:S04]  /*4240*/  LDG.E.STRONG.GPU R66, desc[UR4][R64.64] ;  /* 0x0000000440427981 */ /* 0x000ea8000c1ef900 */
[----:B--2---:R-:W-:Y:S01]  /*4250*/  CCTL.IVALL ;  /* 0x00000000ff00798f */ /* 0x004fe20002000000 */
[----:B------:R-:W-:Y:S05]  /*4260*/  YIELD ;  /* 0x0000000000007946 */ /* 0x000fea0003800000 */
[----:B------:R-:W-:-:S13]  /*4270*/  ISETP.NE.AND P0, PT, R66, R101, PT ;  /* 0x000000654200720c */ /* 0x000fda0003f05270 */
[----:B------:R-:W-:Y:S05]  /*4280*/  @P0 BRA `(.L_x_1429) ;  /* 0xfffffffc00ec0947 */ /* 0x000fea000383ffff */
.L_x_1428:
        /* <DEDUP_REMOVED lines=14> */
.L_x_1434:
        /* <DEDUP_REMOVED lines=30> */
.L_x_1433:
[----:B------:R-:W-:Y:S05]  /*4550*/  BSYNC B1 ;  /* 0x0000000000017941 */ /* 0x000fea0003800000 */
.L_x_1432:
        /* <DEDUP_REMOVED lines=20> */
.L_x_1436:
[----:B------:R-:W-:Y:S05]  /*46a0*/  BSYNC B1 ;  /* 0x0000000000017941 */ /* 0x000fea0003800000 */
.L_x_1435:
        /* <DEDUP_REMOVED lines=9> */
.L_x_1431:
[----:B------:R-:W-:Y:S05]  /*4740*/  BSYNC B0 ;  /* 0x0000000000007941 */ /* 0x000fea0003800000 */
.L_x_1430:
        /* <DEDUP_REMOVED lines=13> */
.L_x_1427:
        /* <DEDUP_REMOVED lines=10> */
.L_x_1437:
        /* <DEDUP_REMOVED lines=24> */
.L_x_1441:
        /* <DEDUP_REMOVED lines=14> */
.L_x_1442:
[----:B------:R-:W-:Y:S05]  /*4b20*/  BSYNC B1 ;  /* 0x0000000000017941 */ /* 0x000fea0003800000 */
.L_x_1440:
[--C-:B-----5:R-:W-:Y:S02]  /*4b30*/  HADD2.F32 R65, -RZ, R66.reuse.H0_H0 ;  /* 0x20000042ff417230 */ /* 0x120fe40000004100 */
[-C--:B------:R-:W-:Y:S01]  /*4b40*/  FFMA R64, R3, -R87.reuse, R57 ;  /* 0x8000005703407223 */ /* 0x080fe20000000039 */
[--C-:B------:R-:W-:Y:S02]  /*4b50*/  HADD2.F32 R101, -RZ, R67.reuse.H0_H0 ;  /* 0x20000043ff657230 */ /* 0x100fe40000004100 */
[----:B------:R-:W-:Y:S01]  /*4b60*/  FFMA R100, R56, -R87, R58 ;  /* 0x8000005738647223 */ /* 0x000fe2000000003a */
[----:B------:R-:W-:Y:S02]  /*4b70*/  HADD2.F32 R67, -RZ, R67.H1_H1 ;  /* 0x30000043ff437230 */ /* 0x000fe40000004100 */
[----:B------:R-:W-:Y:S01]  /*4b80*/  FFMA R64, R64, R53, R65 ;  /* 0x0000003540407223 */ /* 0x000fe20000000041 */
[----:B------:R-:W-:Y:S02]  /*4b90*/  HADD2.F32 R65, -RZ, R66.H1_H1 ;  /* 0x30000042ff417230 */ /* 0x000fe40000004100 */
[----:B------:R-:W-:Y:S01]  /*4ba0*/  FFMA R66, R116, -R87, R111 ;  /* 0x8000005774427223 */ /* 0x000fe2000000006f */
        /* <DEDUP_REMOVED lines=16> */
.L_x_1445:
[----:B------:R-:W-:Y:S05]  /*4cb0*/  BSYNC B2 ;  /* 0x0000000000027941 */ /* 0x000fea0003800000 */
.L_x_1444:
        /* <DEDUP_REMOVED lines=19> */
.L_x_1446:
[----:B------:R-:W-:Y:S05]  /*4df0*/  BSYNC B1 ;  /* 0x0000000000017941 */ /* 0x000fea0003800000 */
.L_x_1443:
        /* <DEDUP_REMOVED lines=16> */
.L_x_1448:
        /* <DEDUP_REMOVED lines=14> */
.L_x_1449:
[----:B------:R-:W-:Y:S05]  /*4fe0*/  BSYNC B1 ;  /* 0x0000000000017941 */ /* 0x000fea0003800000 */
.L_x_1447:
        /* <DEDUP_REMOVED lines=24> */
.L_x_1452:
[----:B------:R-:W-:Y:S05]  /*5170*/  BSYNC B2 ;  /* 0x0000000000027941 */ /* 0x000fea0003800000 */
.L_x_1451:
        /* <DEDUP_REMOVED lines=19> */
.L_x_1453:
[----:B------:R-:W-:Y:S05]  /*52b0*/  BSYNC B1 ;  /* 0x0000000000017941 */ /* 0x000fea0003800000 */
.L_x_1450:
        /* <DEDUP_REMOVED lines=16> */
.L_x_1455:
        /* <DEDUP_REMOVED lines=14> */
.L_x_1456:
[----:B------:R-:W-:Y:S05]  /*54a0*/  BSYNC B1 ;  /* 0x0000000000017941 */ /* 0x000fea0003800000 */
.L_x_1454:
        /* <DEDUP_REMOVED lines=24> */
.L_x_1459:
[----:B------:R-:W-:Y:S05]  /*5630*/  BSYNC B2 ;  /* 0x0000000000027941 */ /* 0x000fea0003800000 */
.L_x_1458:
        /* <DEDUP_REMOVED lines=19> */
.L_x_1460:
[----:B------:R-:W-:Y:S05]  /*5770*/  BSYNC B1 ;  /* 0x0000000000017941 */ /* 0x000fea0003800000 */
.L_x_1457:
        /* <DEDUP_REMOVED lines=16> */
.L_x_1462:
        /* <DEDUP_REMOVED lines=14> */
.L_x_1463:
[----:B------:R-:W-:Y:S05]  /*5960*/  BSYNC B1 ;  /* 0x0000000000017941 */ /* 0x000fea0003800000 */
.L_x_1461:
        /* <DEDUP_REMOVED lines=24> */
.L_x_1466:
[----:B------:R-:W-:Y:S05]  /*5af0*/  BSYNC B2 ;  /* 0x0000000000027941 */ /* 0x000fea0003800000 */
.L_x_1465:
        /* <DEDUP_REMOVED lines=19> */
.L_x_1467:
[----:B------:R-:W-:Y:S05]  /*5c30*/  BSYNC B1 ;  /* 0x0000000000017941 */ /* 0x000fea0003800000 */
.L_x_1464:
        /* <DEDUP_REMOVED lines=16> */
.L_x_1469:
        /* <DEDUP_REMOVED lines=14> */
.L_x_1470:
[----:B------:R-:W-:Y:S05]  /*5e20*/  BSYNC B1 ;  /* 0x0000000000017941 */ /* 0x000fea0003800000 */
.L_x_1468:
        /* <DEDUP_REMOVED lines=24> */
.L_x_1473:
[----:B------:R-:W-:Y:S05]  /*5fb0*/  BSYNC B2 ;  /* 0x0000000000027941 */ /* 0x000fea0003800000 */
.L_x_1472:
        /* <DEDUP_REMOVED lines=19> */
.L_x_1474:
[----:B------:R-:W-:Y:S05]  /*60f0*/  BSYNC B1 ;  /* 0x0000000000017941 */ /* 0x000fea0003800000 */
.L_x_1471:
        /* <DEDUP_REMOVED lines=16> */
.L_x_1476:
        /* <DEDUP_REMOVED lines=14> */
.L_x_1477:
[----:B------:R-:W-:Y:S05]  /*62e0*/  BSYNC B1 ;  /* 0x0000000000017941 */ /* 0x000fea0003800000 */
.L_x_1475:
        /* <DEDUP_REMOVED lines=24> */
.L_x_1480:
[----:B------:R-:W-:Y:S05]  /*6470*/  BSYNC B2 ;  /* 0x0000000000027941 */ /* 0x000fea0003800000 */
.L_x_1479:
        /* <DEDUP_REMOVED lines=19> */
.L_x_1481:
[----:B------:R-:W-:Y:S05]  /*65b0*/  BSYNC B1 ;  /* 0x0000000000017941 */ /* 0x000fea0003800000 */
.L_x_1478:
        /* <DEDUP_REMOVED lines=16> */
.L_x_1483:
        /* <DEDUP_REMOVED lines=14> */
.L_x_1484:
[----:B------:R-:W-:Y:S05]  /*67a0*/  BSYNC B1 ;  /* 0x0000000000017941 */ /* 0x000fea0003800000 */
.L_x_1482:
        /* <DEDUP_REMOVED lines=24> */
.L_x_1487:
[----:B------:R-:W-:Y:S05]  /*6930*/  BSYNC B2 ;  /* 0x0000000000027941 */ /* 0x000fea0003800000 */
.L_x_1486:
        /* <DEDUP_REMOVED lines=19> */
.L_x_1488:
[----:B------:R-:W-:Y:S05]  /*6a70*/  BSYNC B1 ;  /* 0x0000000000017941 */ /* 0x000fea0003800000 */
.L_x_1485:
        /* <DEDUP_REMOVED lines=16> */
.L_x_1490:
        /* <DEDUP_REMOVED lines=14> */
.L_x_1491:
[----:B------:R-:W-:Y:S05]  /*6c60*/  BSYNC B1 ;  /* 0x0000000000017941 */ /* 0x000fea0003800000 */
.L_x_1489:
[----:B------:R-:W-:Y:S01]  /*6c70*/  ULDC.64 UR8, c[0x0][0x278] ;  /* 0x00009e0000087ab9 */ /* 0x000fe20000000a00 */
[--C-:B-----5:R-:W-:Y:S01]  /*6c80*/  HADD2.F32 R65, -RZ, R66.reuse.H0_H0 ;  /* 0x20000042ff417230 */ /* 0x120fe20000004100 */
[----:B------:R-:W-:Y:S01]  /*6c90*/  SHF.L.U64.HI R106, R101, 0x2, R100 ;  /* 0x00000002656a7819 */ /* 0x000fe20000010264 */
[-C--:B------:R-:W-:Y:S01]  /*6ca0*/  FFMA R64, R117, -R87.reuse, R97 ;  /* 0x8000005775407223 */ /* 0x080fe20000000061 */
[----:B------:R-:W-:Y:S01]  /*6cb0*/  LEA R100, P2, R101, UR8, 0x2 ;  /* 0x0000000865647c11 */ /* 0x000fe2000f8410ff */
[----:B------:R-:W-:Y:S02]  /*6cc0*/  HADD2.F32 R101, -RZ, R67.H0_H0 ;  /* 0x20000043ff657230 */ /* 0x000fe40000004100 */
[----:B------:R-:W-:Y:S01]  /*6cd0*/  FFMA R108, R125, -R87, R124 ;  /* 0x800000577d6c7223 */ /* 0x000fe2000000007c */
[----:B------:R-:W-:Y:S01]  /*6ce0*/  FFMA R64, R64, R53, R65 ;  /* 0x0000003540407223 */ /* 0x000fe20000000041 */
[----:B------:R-:W-:Y:S01]  /*6cf0*/  LOP3.LUT P0, RZ, R100, 0xf, RZ, 0xc0, !PT ;  /* 0x0000000f64ff7812 */ /* 0x000fe2000780c0ff */
[----:B------:R-:W-:-:S02]  /*6d00*/  HADD2.F32 R65, -RZ, R66.H1_H1 ;  /* 0x30000042ff417230 */ /* 0x000fc40000004100 */
[----:B------:R-:W-:Y:S01]  /*6d10*/  FFMA R66, R103, -R87, R98 ;  /* 0x8000005767427223 */ /* 0x000fe20000000062 */
[----:B------:R-:W-:Y:S01]  /*6d20*/  HADD2.F32 R67, -RZ, R67.H1_H1 ;  /* 0x30000043ff437230 */ /* 0x000fe20000004100 */
[----:B------:R-:W-:Y:S02]  /*6d30*/  ISETP.LT.U32.OR P0, PT, R51, 0x4, P0 ;  /* 0x000000043300780c */ /* 0x000fe40000701470 */
[----:B------:R-:W-:Y:S01]  /*6d40*/  FFMA R65, R66, R53, R65 ;  /* 0x0000003542417223 */ /* 0x000fe20000000041 */
[----:B------:R-:W-:Y:S01]  /*6d50*/  FFMA R66, R127, -R87, R126 ;  /* 0x800000577f427223 */ /* 0x000fe2000000007e */
[----:B------:R-:W-:-:S03]  /*6d60*/  FFMA R67, R108, R53, R67 ;  /* 0x000000356c437223 */ /* 0x000fc60000000043 */
[----:B------:R-:W-:Y:S01]  /*6d70*/  FFMA R66, R66, R53, R101 ;  /* 0x0000003542427223 */ /* 0x000fe20000000065 */
[----:B------:R-:W-:-:S05]  /*6d80*/  IADD3.X R101, R106, UR9, RZ, P2, !PT ;  /* 0x000000096a657c10 */ /* 0x000fca00097fe4ff */
        /* <DEDUP_REMOVED lines=9> */
.L_x_1439:
[----:B------:R-:W-:Y:S05]  /*6e20*/  BSYNC B0 ;  /* 0x0000000000007941 */ /* 0x000fea0003800000 */
.L_x_1438:
        /* <DEDUP_REMOVED lines=34> */
.L_x_1382:
        /* <DEDUP_REMOVED lines=53> */
.L_x_1494:
[----:B------:R-:W-:Y:S05]  /*73a0*/  BSYNC B0 ;  /* 0x0000000000007941 */ /* 0x000fea0003800000 */
.L_x_1493:
        /* <DEDUP_REMOVED lines=51> */
.L_x_1496:
[----:B------:R-:W-:Y:S05]  /*76e0*/  BSYNC B0 ;  /* 0x0000000000007941 */ /* 0x000fea0003800000 */
.L_x_1495:
        /* <DEDUP_REMOVED lines=14> */
.L_x_1498:
[----:B------:R-:W-:Y:S05]  /*77d0*/  BSYNC B0 ;  /* 0x0000000000007941 */ /* 0x000fea0003800000 */
.L_x_1497:
        /* <DEDUP_REMOVED lines=28> */
.L_x_1501:
[----:B------:R-:W-:Y:S05]  /*79a0*/  BSYNC B0 ;  /* 0x0000000000007941 */ /* 0x000fea0003800000 */
.L_x_1500:
        /* <DEDUP_REMOVED lines=11> */
.L_x_1502:
[----:B------:R-:W-:Y:S05]  /*7a60*/  BSYNC B1 ;  /* 0x0000000000017941 */ /* 0x000fea0003800000 */
.L_x_1499:
        /* <DEDUP_REMOVED lines=20> */
.L_x_1504:
[----:B------:R-:W-:Y:S05]  /*7bb0*/  BSYNC B1 ;  /* 0x0000000000017941 */ /* 0x000fea0003800000 */
.L_x_1503:
        /* <DEDUP_REMOVED lines=14> */
.L_x_1506:
[----:B------:R-:W-:Y:S05]  /*7ca0*/  BSYNC B1 ;  /* 0x0000000000017941 */ /* 0x000fea0003800000 */
.L_x_1505:
        /* <DEDUP_REMOVED lines=14> */
.L_x_1508:
[----:B------:R-:W-:Y:S05]  /*7d90*/  BSYNC B1 ;  /* 0x0000000000017941 */ /* 0x000fea0003800000 */
.L_x_1507:
        /* <DEDUP_REMOVED lines=21> */
.L_x_1509:
        /* <DEDUP_REMOVED lines=14> */
        .weak           $__internal_12_$__cuda_sm20_rcp_rn_f32_slowpath
        .type           $__internal_12_$__cuda_sm20_rcp_rn_f32_slowpath,@function
        .size           $__internal_12_$__cuda_sm20_rcp_rn_f32_slowpath,(.L_x_5639 - $__internal_12_$__cuda_sm20_rcp_rn_f32_slowpath)
$__internal_12_$__cuda_sm20_rcp_rn_f32_slowpath:
        /* <DEDUP_REMOVED lines=16> */
.L_x_1510:
        /* <DEDUP_REMOVED lines=33> */
.L_x_1512:
[----:B------:R0:W1:Y:S02]  /*82e0*/  MUFU.RCP R4, R3 ;  /* 0x0000000300047308 */ /* 0x0000640000001000 */
.L_x_1511:
[----:B-1-3--:R-:W-:Y:S02]  /*82f0*/  IMAD.MOV.U32 R128, RZ, RZ, R4 ;  /* 0x000000ffff807224 */ /* 0x00afe400078e0004 */
[----:B------:R-:W-:Y:S02]  /*8300*/  IMAD.MOV.U32 R4, RZ, RZ, R11 ;  /* 0x000000ffff047224 */ /* 0x000fe400078e000b */
[----:B------:R-:W-:-:S04]  /*8310*/  IMAD.MOV.U32 R5, RZ, RZ, 0x0 ;  /* 0x00000000ff057424 */ /* 0x000fc800078e00ff */
[----:B0-2---:R-:W-:Y:S05]  /*8320*/  RET.REL.NODEC R4 `(_ZN18transformer_engine13normalization26rmsnorm_bwd_general_kernelINS0_13Kernel_traitsI6__halffS3_fjLj1024ELj1ELj4ELj1ELj16ENS0_18Kernel_traits_baseILj1024ES3_fS3_fjLj128EEEEELb1EEEvNS0_20BackwardKernelParamsE) ;  /* 0xffffff7c04347950 */ /* 0x005fea0003c3ffff */
.L_x_1513:
        /* <DEDUP_REMOVED lines=13> */
.L_x_5639:


//--------------------- .text._ZN18transformer_engine13normalization26rmsnorm_bwd_general_kernelINS0_13Kernel_traitsI6__halfS3_S3_fjLj1024ELj1ELj4ELj1ELj16ENS0_18Kernel_traits_baseILj1024ES3_S3_S3_fjLj128EEEEELb1EEEvNS0_20BackwardKernelParamsE --------------------------
	.section	.text._ZN18transformer_engine13normalization26rmsnorm_bwd_general_kernelINS0_13Kernel_traitsI6__halfS3_S3_fjLj1024ELj1ELj4ELj1ELj16ENS0_18Kernel_traits_baseILj1024ES3_S3_S3_fjLj128EEEEELb1EEEvNS0_20BackwardKernelParamsE,"ax",@progbits
	.align	128
        .global         _ZN18transformer_engine13normalization26rmsnorm_bwd_general_kernelINS0_13Kernel_traitsI6__halfS3_S3_fjLj1024ELj1ELj4ELj1ELj16ENS0_18Kernel_traits_baseILj1024ES3_S3_S3_fjLj128EEEEELb1EEEvNS0_20BackwardKernelParamsE
        .type           _ZN18transformer_engine13normalization26rmsnorm_bwd_general_kernelINS0_13Kernel_traitsI6__halfS3_S3_fjLj1024ELj1ELj4ELj1ELj16ENS0_18Kernel_traits_baseILj1024ES3_S3_S3_fjLj128EEEEELb1EEEvNS0_20BackwardKernelParamsE,@function
        .size           _ZN18transformer_engine13normalization26rmsnorm_bwd_general_kernelINS0_13Kernel_traitsI6__halfS3_S3_fjLj1024ELj1ELj4ELj1ELj16ENS0_18Kernel_traits_baseILj1024ES3_S3_S3_fjLj128EEEEELb1EEEvNS0_20BackwardKernelParamsE,(.L_x_5640 - _ZN18transformer_engine13normalization26rmsnorm_bwd_general_kernelINS0_13Kernel_traitsI6__halfS3_S3_fjLj1024ELj1ELj4ELj1ELj16ENS0_18Kernel_traits_baseILj1024ES3_S3_S3_fjLj128EEEEELb1EEEvNS0_20BackwardKernelParamsE)
        .other          _ZN18transformer_engine13normalization26rmsnorm_bwd_general_kernelINS0_13Kernel_traitsI6__halfS3_S3_fjLj1024ELj1ELj4ELj1ELj16ENS0_18Kernel_traits_baseILj1024ES3_S3_S3_fjLj128EEEEELb1EEEvNS0_20BackwardKernelParamsE,@"STO_CUDA_ENTRY STV_DEFAULT"
_ZN18transformer_engine13normalization26rmsnorm_bwd_general_kernelINS0_13Kernel_traitsI6__halfS3_S3_fjLj1024ELj1ELj4ELj1ELj16ENS0_18Kernel_traits_baseILj1024ES3_S3_S3_fjLj128EEEEELb1EEEvNS0_20BackwardKernelParamsE:
.text._ZN18transformer_engine13normalization26rmsnorm_bwd_general_kernelINS0_13Kernel_traitsI6__halfS3_S3_fjLj1024ELj1ELj4ELj1ELj16ENS0_18Kernel_traits_baseILj1024ES3_S3_S3_fjLj128EEEEELb1EEEvNS0_20BackwardKernelParamsE:
        /* <DEDUP_REMOVED lines=56> */
.L_x_1517:
        /* <DEDUP_REMOVED lines=28> */
.L_x_1518:
[----:B------:R-:W-:Y:S05]  /*0540*/  BSYNC B1 ;  /* 0x0000000000017941 */ /* 0x000fea0003800000 */
.L_x_1516:
        /* <DEDUP_REMOVED lines=12> */
[C---:B------:R-:W-:Y:S01]  /*0610*/  IADD3 R8, -R3.reuse, UR6, RZ ;  /* 0x0000000603087c10 */ /* 0x040fe2000fffe1ff */
[----:B------:R-:W-:Y:S03]  /*0620*/  BSSY B1, `(.L_x_1519) ;  /* 0x0000023000017945 */ /* 0x000fe60003800000 */
[----:B------:R-:W-:Y:S01]  /*0630*/  LOP3.LUT P0, RZ, R4, 0xf, RZ, 0xc0, !PT ;  /* 0x0000000f04ff7812 */ /* 0x000fe2000780c0ff */
[----:B------:R-:W-:-:S03]  /*0640*/  IMAD.WIDE R4, R3, 0x2, R6 ;  /* 0x0000000203047825 */ /* 0x000fc600078e0206 */
[----:B------:R-:W-:-:S13]  /*0650*/  ISETP.LT.U32.OR P0, PT, R8, 0x8, P0 ;  /* 0x000000080800780c */ /* 0x000fda0000701470 */
[----:B------:R-:W-:Y:S05]  /*0660*/  @P0 BRA `(.L_x_1520) ;  /* 0x0000000000080947 */ /* 0x000fea0003800000 */
[----:B------:R0:W5:Y:S01]  /*0670*/  LDG.E.128 R8, desc[UR4][R4.64] ;  /* 0x0000000404087981 */ /* 0x000162000c1e1d00 */
[----:B------:R-:W-:Y:S05]  /*0680*/  BRA `(.L_x_1521) ;  /* 0x0000000000707947 */ /* 0x000fea0003800000 */
.L_x_1520:
[C---:B------:R-:W-:Y:S02]  /*0690*/  ISETP.GT.U32.AND P6, PT, R8.reuse, 0x1, PT ;  /* 0x000000010800780c */ /* 0x040fe40003fc4070 */
[C---:B------:R-:W-:Y:S02]  /*06a0*/  ISETP.GT.U32.AND P5, PT, R8.reuse, 0x2, PT ;  /* 0x000000020800780c */ /* 0x040fe40003fa4070 */
[C---:B------:R-:W-:Y:S02]  /*06b0*/  ISETP.GT.U32.AND P4, PT, R8.reuse, 0x3, PT ;  /* 0x000000030800780c */ /* 0x040fe40003f84070 */
[C---:B------:R-:W-:Y:S02]  /*06c0*/  ISETP.NE.AND P0, PT, R8.reuse, RZ, PT ;  /* 0x000000ff0800720c */ /* 0x040fe40003f05270 */
[C---:B------:R-:W-:Y:S02]  /*06d0*/  ISETP.GT.U32.AND P3, PT, R8.reuse, 0x4, PT ;  /* 0x000000040800780c */ /* 0x040fe40003f64070 */
[----:B------:R-:W-:-:S02]  /*06e0*/  ISETP.GT.U32.AND P2, PT, R8, 0x5, PT ;  /* 0x000000050800780c */ /* 0x000fc40003f44070 */
[----:B------:R-:W-:Y:S02]  /*06f0*/  ISETP.GT.U32.AND P1, PT, R8, 0x6, PT ;  /* 0x000000060800780c */ /* 0x000fe40003f24070 */
[----:B------:R-:W-:-:S06]  /*0700*/  @!P6 PRMT R9, RZ, 0x7610, R9 ;  /* 0x00007610ff09e816 */ /* 0x000fcc0000000009 */
[----:B------:R-:W2:Y:S01]  /*0710*/  @P6 LDG.E.U16 R9, desc[UR4][R4.64+0x2] ;  /* 0x0000020404096981 */ /* 0x000ea2000c1e1500 */
[----:B------:R-:W-:Y:S02]  /*0720*/  ISETP.GT.U32.AND P6, PT, R8, 0x7, PT ;  /* 0x000000070800780c */ /* 0x000fe40003fc4070 */
[----:B------:R-:W-:Y:S01]  /*0730*/  @!P5 PRMT R10, RZ, 0x7610, R10 ;  /* 0x00007610ff0ad816 */ /* 0x000fe2000000000a */
[----:B------:R-:W2:Y:S01]  /*0740*/  @P0 LDG.E.U16 R8, desc[UR4][R4.64] ;  /* 0x0000000404080981 */ /* 0x000ea2000c1e1500 */
[----:B------:R-:W-:Y:S02]  /*0750*/  @!P4 PRMT R11, RZ, 0x7610, R11 ;  /* 0x00007610ff0bc816 */ /* 0x000fe4000000000b */
        /* <DEDUP_REMOVED lines=15> */
.L_x_1521:
[----:B------:R-:W-:Y:S05]  /*0850*/  BSYNC B1 ;  /* 0x0000000000017941 */ /* 0x000fea0003800000 */
.L_x_1519:
        /* <DEDUP_REMOVED lines=20> */
.L_x_1523:
        /* <DEDUP_REMOVED lines=28> */
.L_x_1524:
[----:B------:R-:W-:Y:S05]  /*0b60*/  BSYNC B1 ;  /* 0x0000000000017941 */ /* 0x000fea0003800000 */
.L_x_1522:
        /* <DEDUP_REMOVED lines=17> */
[----:B------:R-:W5:Y:S01]  /*0c80*/  LDG.E.128 R4, desc[UR4][R4.64] ;  /* 0x0000000404047981 */ /* 0x000f62000c1e1d00 */
[----:B------:R-:W-:Y:S05]  /*0c90*/  BRA `(.L_x_1527) ;  /* 0x0000000000707947 */ /* 0x000fea0003800000 */
.L_x_1526:
        /* <DEDUP_REMOVED lines=28> */
.L_x_1527:
[----:B------:R-:W-:Y:S05]  /*0e60*/  BSYNC B1 ;  /* 0x0000000000017941 */ /* 0x000fea0003800000 */
.L_x_1525:
[--C-:B-----5:R-:W-:Y:S02]  /*0e70*/  HADD2.F32 R90, -RZ, R4.reuse.H0_H0 ;  /* 0x20000004ff5a7230 */ /* 0x120fe40000004100 */
[----:B------:R-:W-:Y:S02]  /*0e80*/  HADD2.F32 R92, -RZ, R4.H1_H1 ;  /* 0x30000004ff5c7230 */ /* 0x000fe40000004100 */
[--C-:B------:R-:W-:Y:S02]  /*0e90*/  HADD2.F32 R94, -RZ, R5.reuse.H0_H0 ;  /* 0x20000005ff5e7230 */ /* 0x100fe40000004100 */
[----:B------:R-:W-:Y:S02]  /*0ea0*/  HADD2.F32 R96, -RZ, R5.H1_H1 ;  /* 0x30000005ff607230 */ /* 0x000fe40000004100 */
[--C-:B------:R-:W-:Y:S02]  /*0eb0*/  HADD2.F32 R98, -RZ, R6.reuse.H0_H0 ;  /* 0x20000006ff627230 */ /* 0x100fe40000004100 */
[----:B------:R-:W-:-:S02]  /*0ec0*/  HADD2.F32 R100, -RZ, R6.H1_H1 ;  /* 0x30000006ff647230 */ /* 0x000fc40000004100 */
[--C-:B------:R-:W-:Y:S02]  /*0ed0*/  HADD2.F32 R102, -RZ, R7.reuse.H0_H0 ;  /* 0x20000007ff667230 */ /* 0x100fe40000004100 */
[----:B------:R-:W-:-:S07]  /*0ee0*/  HADD2.F32 R104, -RZ, R7.H1_H1 ;  /* 0x30000007ff687230 */ /* 0x000fce0000004100 */
.L_x_1515:
[----:B------:R-:W-:Y:S05]  /*0ef0*/  BSYNC B0 ;  /* 0x0000000000007941 */ /* 0x000fea0003800000 */
.L_x_1514:
        /* <DEDUP_REMOVED lines=12> */
[----:B0-----:R-:W-:-:S02]  /*0fc0*/  CS2R R4, SRZ ;  /* 0x0000000000047805 */ /* 0x001fc4000001ff00 */
        /* <DEDUP_REMOVED lines=10> */
[----:B------:R-:W-:Y:S01]  /*1070*/  IMAD.MOV.U32 R35, RZ, RZ, RZ ;  /* 0x000000ffff237224 */ /* 0x000fe200078e00ff */
[----:B------:R-:W-:Y:S01]  /*1080*/  IADD3 R80, -R80, UR6, RZ ;  /* 0x0000000650507c10 */ /* 0x000fe2000fffe1ff */
        /* <DEDUP_REMOVED lines=43> */
[----:B------:R-:W-:Y:S05]  /*1340*/  CALL.REL.NOINC `($__internal_13_$__cuda_sm20_rcp_rn_f32_slowpath) ;  /* 0x0000005800047944 */ /* 0x000fea0003c00000 */
[----:B------:R-:W-:Y:S05]  /*1350*/  BRA `(.L_x_1530) ;  /* 0x0000000000107947 */ /* 0x000fea0003800000 */
.L_x_1529:
[----:B------:R-:W0:Y:S02]  /*1360*/  MUFU.RCP R4, R3 ;  /* 0x0000000300047308 */ /* 0x000e240000001000 */
[----:B0-----:R-:W-:-:S04]  /*1370*/  FFMA R5, R3, R4, -1 ;  /* 0xbf80000003057423 */ /* 0x001fc80000000004 */
[----:B------:R-:W-:-:S04]  /*1380*/  FADD.FTZ R5, -R5, -RZ ;  /* 0x800000ff05057221 */ /* 0x000fc80000010100 */
[----:B------:R-:W-:-:S07]  /*1390*/  FFMA R85, R4, R5, R4 ;  /* 0x0000000504557223 */ /* 0x000fce0000000004 */
.L_x_1530:
        /* <DEDUP_REMOVED lines=17> */
.L_x_1588:
[----:B---3--:R-:W-:Y:S01]  /*14b0*/  SHF.R.U32.HI R155, RZ, 0x5, R37 ;  /* 0x00000005ff9b7819 */ /* 0x008fe20000011625 */
[----:B------:R-:W-:Y:S01]  /*14c0*/  ULDC UR7, c[0x0][0x218] ;  /* 0x0000860000077ab9 */ /* 0x000fe20000000800 */
[----:B-----5:R-:W-:Y:S01]  /*14d0*/  IMAD.MOV.U32 R87, RZ, RZ, RZ ;  /* 0x000000ffff577224 */ /* 0x020fe200078e00ff */
[----:B------:R-:W-:Y:S01]  /*14e0*/  LOP3.LUT R154, R37, 0x1f, RZ, 0xc0, !PT ;  /* 0x0000001f259a7812 */ /* 0x000fe200078ec0ff */
[----:B------:R-:W-:Y:S01]  /*14f0*/  IMAD.SHL.U32 R153, R0, 0x20, RZ ;  /* 0x0000002000997824 */ /* 0x000fe200078e00ff */
        /* <DEDUP_REMOVED lines=26> */
.L_x_1534:
        /* <DEDUP_REMOVED lines=28> */
.L_x_1535:
[----:B------:R-:W-:Y:S05]  /*1860*/  BSYNC B1 ;  /* 0x0000000000017941 */ /* 0x000fea0003800000 */
.L_x_1533:
        /* <DEDUP_REMOVED lines=10> */
.L_x_1537:
        /* <DEDUP_REMOVED lines=28> */
.L_x_1538:
[----:B------:R-:W-:Y:S05]  /*1ad0*/  BSYNC B1 ;  /* 0x0000000000017941 */ /* 0x000fea0003800000 */
.L_x_1536:
        /* <DEDUP_REMOVED lines=8> */
[-C--:B------:R-:W-:Y:S01]  /*1b60*/  FMUL R145, R162, R87.reuse ;  /* 0x00000057a2917220 */ /* 0x080fe20000400000 */
[----:B------:R-:W-:Y:S02]  /*1b70*/  HADD2.F32 R68, -RZ, R71.H1_H1 ;  /* 0x30000047ff447230 */ /* 0x000fe40000004100 */
[-C--:B------:R-:W-:Y:S01]  /*1b80*/  FMUL R143, R140, R87.reuse ;  /* 0x000000578c8f7220 */ /* 0x080fe20000400000 */
[--C-:B------:R-:W-:Y:S02]  /*1b90*/  HADD2.F32 R71, -RZ, R64.reuse.H0_H0 ;  /* 0x20000040ff477230 */ /* 0x100fe40000004100 */
[----:B------:R-:W-:Y:S01]  /*1ba0*/  FMUL R141, R70, R87 ;  /* 0x00000057468d7220 */ /* 0x000fe20000400000 */
[----:B------:R-:W-:Y:S02]  /*1bb0*/  HADD2.F32 R64, -RZ, R64.H1_H1 ;  /* 0x30000040ff407230 */ /* 0x000fe40000004100 */
[--C-:B------:R-:W-:Y:S02]  /*1bc0*/  HADD2.F32 R139, -RZ, R65.reuse.H0_H0 ;  /* 0x20000041ff8b7230 */ /* 0x100fe40000004100 */
[----:B------:R-:W-:Y:S01]  /*1bd0*/  FMUL R152, R40, R71 ;  /* 0x0000004728987220 */ /* 0x000fe20000400000 */
[----:B------:R-:W-:-:S02]  /*1be0*/  HADD2.F32 R158, -RZ, R65.H1_H1 ;  /* 0x30000041ff9e7230 */ /* 0x000fc40000004100 */
[-C--:B------:R-:W-:Y:S01]  /*1bf0*/  FFMA R5, R151, R64.reuse, R5 ;  /* 0x0000004097057223 */ /* 0x080fe20000000005 */
[----:B------:R-:W-:Y:S02]  /*1c00*/  HADD2.F32 R144, -RZ, R69.H0_H0 ;  /* 0x20000045ff907230 */ /* 0x000fe40000004100 */
[----:B------:R-:W-:Y:S01]  /*1c10*/  FMUL R150, R41, R64 ;  /* 0x0000004029967220 */ /* 0x000fe20000400000 */
[--C-:B------:R-:W-:Y:S02]  /*1c20*/  HADD2.F32 R65, -RZ, R67.reuse.H0_H0 ;  /* 0x20000043ff417230 */ /* 0x100fe40000004100 */
[----:B------:R-:W-:Y:S01]  /*1c30*/  FFMA R64, R3, R152, RZ ;  /* 0x0000009803407223 */ /* 0x000fe200000000ff */
[----:B------:R-:W-:Y:S02]  /*1c40*/  HADD2.F32 R138, -RZ, R67.H1_H1 ;  /* 0x30000043ff8a7230 */ /* 0x000fe40000004100 */
[----:B------:R-:W-:Y:S01]  /*1c50*/  FADD R67, RZ, R152 ;  /* 0x00000098ff437221 */ /* 0x000fe20000000000 */
[----:B------:R-:W-:-:S02]  /*1c60*/  HADD2.F32 R146, -RZ, R69.H1_H1 ;  /* 0x30000045ff927230 */ /* 0x000fc40000004100 */
[----:B------:R-:W-:Y:S01]  /*1c70*/  FMUL R149, R144, R87 ;  /* 0x0000005790957220 */ /* 0x000fe20000400000 */
[----:B------:R-:W-:Y:S01]  /*1c80*/  FMUL R148, R42, R139 ;  /* 0x0000008b2a947220 */ /* 0x000fe20000400000 */
[----:B------:R-:W-:Y:S01]  /*1c90*/  FADD R67, R67, R150 ;  /* 0x0000009643437221 */ /* 0x000fe20000000000 */
[----:B------:R-:W-:Y:S01]  /*1ca0*/  FFMA R64, R151, R150, R64 ;  /* 0x0000009697407223 */ /* 0x000fe20000000040 */
[--C-:B------:R-:W-:Y:S02]  /*1cb0*/  HADD2.F32 R69, -RZ, R66.reuse.H0_H0 ;  /* 0x20000042ff457230 */ /* 0x100fe40000004100 */
[----:B------:R-:W-:Y:S01]  /*1cc0*/  FMUL R147, R146, R87 ;  /* 0x0000005792937220 */ /* 0x000fe20000400000 */
[----:B------:R-:W-:Y:S01]  /*1cd0*/  FMUL R146, R43, R158 ;  /* 0x0000009e2b927220 */ /* 0x000fe20000400000 */
[----:B------:R-:W-:Y:S01]  /*1ce0*/  FADD R67, R67, R148 ;  /* 0x0000009443437221 */ /* 0x000fe20000000000 */
[----:B------:R-:W-:Y:S01]  /*1cf0*/  FFMA R64, R149, R148, R64 ;  /* 0x0000009495407223 */ /* 0x000fe20000000040 */
[----:B------:R-:W-:-:S02]  /*1d00*/  HADD2.F32 R66, -RZ, R66.H1_H1 ;  /* 0x30000042ff427230 */ /* 0x000fc40000004100 */
[----:B------:R-:W-:Y:S01]  /*1d10*/  FMUL R144, R44, R69 ;  /* 0x000000452c907220 */ /* 0x000fe20000400000 */
[----:B------:R-:W-:Y:S01]  /*1d20*/  FADD R67, R67, R146 ;  /* 0x0000009243437221 */ /* 0x000fe20000000000 */
[----:B------:R-:W-:Y:S01]  /*1d30*/  FFMA R64, R147, R146, R64 ;  /* 0x0000009293407223 */ /* 0x000fe20000000040 */
[----:B------:R-:W-:Y:S01]  /*1d40*/  FFMA R6, R149, R139, R6 ;  /* 0x0000008b95067223 */ /* 0x000fe20000000006 */
[----:B------:R-:W-:Y:S01]  /*1d50*/  FMUL R142, R45, R66 ;  /* 0x000000422d8e7220 */ /* 0x000fe20000400000 */
[----:B------:R-:W-:Y:S01]  /*1d60*/  FADD R67, R67, R144 ;  /* 0x0000009043437221 */ /* 0x000fe20000000000 */
[----:B------:R-:W-:Y:S01]  /*1d70*/  FFMA R64, R145, R144, R64 ;  /* 0x0000009091407223 */ /* 0x000fe20000000040 */
        /* <DEDUP_REMOVED lines=26> */
.L_x_1540:
        /* <DEDUP_REMOVED lines=28> */
.L_x_1541:
[----:B------:R-:W-:Y:S05]  /*20e0*/  BSYNC B1 ;  /* 0x0000000000017941 */ /* 0x000fea0003800000 */
.L_x_1539:
        /* <DEDUP_REMOVED lines=9> */
.L_x_1543:
        /* <DEDUP_REMOVED lines=28> */
.L_x_1544:
[----:B------:R-:W-:Y:S05]  /*2340*/  BSYNC B1 ;  /* 0x0000000000017941 */ /* 0x000fea0003800000 */
.L_x_1542:
[----:B-----5:R-:W-:Y:S01]  /*2350*/  HADD2.F32 R122, -RZ, R64.H0_H0 ;  /* 0x20000040ff7a7230 */ /* 0x020fe20000004100 */
[----:B------:R-:W-:Y:S01]  /*2360*/  ISETP.GE.AND P0, PT, R39, UR6, PT ;  /* 0x0000000627007c0c */ /* 0x000fe2000bf06270 */
[----:B------:R-:W-:Y:S02]  /*2370*/  HADD2.F32 R125, -RZ, R68.H0_H0 ;  /* 0x20000044ff7d7230 */ /* 0x000fe40000004100 */
[----:B------:R-:W-:Y:S02]  /*2380*/  HADD2.F32 R128, -RZ, R64.H1_H1 ;  /* 0x30000040ff807230 */ /* 0x000fe40000004100 */
[----:B------:R-:W-:Y:S01]  /*2390*/  FMUL R93, R122, R87 ;  /* 0x000000577a5d7220 */ /* 0x000fe20000400000 */
[----:B------:R-:W-:Y:S02]  /*23a0*/  HADD2.F32 R68, -RZ, R68.H1_H1 ;  /* 0x30000044ff447230 */ /* 0x000fe40000004100 */
[----:B------:R-:W-:Y:S01]  /*23b0*/  FMUL R136, R48, R125 ;  /* 0x0000007d30887220 */ /* 0x000fe20000400000 */
[----:B------:R-:W-:-:S02]  /*23c0*/  HADD2.F32 R132, -RZ, R65.H1_H1 ;  /* 0x30000041ff847230 */ /* 0x000fc40000004100 */
[-C--:B------:R-:W-:Y:S01]  /*23d0*/  FMUL R137, R128, R87.reuse ;  /* 0x0000005780897220 */ /* 0x080fe20000400000 */
[----:B------:R-:W-:Y:S02]  /*23e0*/  HADD2.F32 R130, -RZ, R65.H0_H0 ;  /* 0x20000041ff827230 */ /* 0x000fe40000004100 */
[----:B------:R-:W-:Y:S01]  /*23f0*/  FMUL R134, R49, R68 ;  /* 0x0000004431867220 */ /* 0x000fe20000400000 */
[--C-:B------:R-:W-:Y:S02]  /*2400*/  HADD2.F32 R127, -RZ, R69.reuse.H0_H0 ;  /* 0x20000045ff7f7230 */ /* 0x100fe40000004100 */
[----:B------:R-:W-:Y:S01]  /*2410*/  FADD R157, R157, R136 ;  /* 0x000000889d9d7221 */ /* 0x000fe20000000000 */
[----:B------:R-:W-:Y:S01]  /*2420*/  FFMA R158, R93, R136, R158 ;  /* 0x000000885d9e7223 */ /* 0x000fe2000000009e */
[----:B------:R-:W-:Y:S02]  /*2430*/  HADD2.F32 R162, -RZ, R69.H1_H1 ;  /* 0x30000045ffa27230 */ /* 0x000fe40000004100 */
[-C--:B------:R-:W-:Y:S01]  /*2440*/  FMUL R133, R132, R87.reuse ;  /* 0x0000005784857220 */ /* 0x080fe20000400000 */
[----:B------:R-:W-:Y:S01]  /*2450*/  FMUL R135, R130, R87 ;  /* 0x0000005782877220 */ /* 0x000fe20000400000 */
[----:B------:R-:W-:Y:S01]  /*2460*/  FMUL R132, R50, R127 ;  /* 0x0000007f32847220 */ /* 0x000fe20000400000 */
[----:B------:R-:W-:Y:S01]  /*2470*/  FADD R157, R157, R134 ;  /* 0x000000869d9d7221 */ /* 0x000fe20000000000 */
[----:B------:R-:W-:Y:S01]  /*2480*/  FFMA R158, R137, R134, R158 ;  /* 0x00000086899e7223 */ /* 0x000fe2000000009e */
[----:B------:R-:W-:-:S02]  /*2490*/  HADD2.F32 R124, -RZ, R66.H0_H0 ;  /* 0x20000042ff7c7230 */ /* 0x000fc40000004100 */
[----:B------:R-:W-:Y:S01]  /*24a0*/  FMUL R130, R51, R162 ;  /* 0x000000a233827220 */ /* 0x000fe20000400000 */
[----:B------:R-:W-:Y:S02]  /*24b0*/  HADD2.F32 R126, -RZ, R66.H1_H1 ;  /* 0x30000042ff7e7230 */ /* 0x000fe40000004100 */
[----:B------:R-:W-:Y:S01]  /*24c0*/  FADD R157, R157, R132 ;  /* 0x000000849d9d7221 */ /* 0x000fe20000000000 */
[--C-:B------:R-:W-:Y:S02]  /*24d0*/  HADD2.F32 R66, -RZ, R67.reuse.H0_H0 ;  /* 0x20000043ff427230 */ /* 0x100fe40000004100 */
[----:B------:R-:W-:Y:S01]  /*24e0*/  FFMA R158, R135, R132, R158 ;  /* 0x00000084879e7223 */ /* 0x000fe2000000009e */
[----:B------:R-:W-:Y:S02]  /*24f0*/  HADD2.F32 R64, -RZ, R67.H1_H1 ;  /* 0x30000043ff407230 */ /* 0x000fe40000004100 */
[----:B------:R-:W-:Y:S01]  /*2500*/  FMUL R131, R124, R87 ;  /* 0x000000577c837220 */ /* 0x000fe20000400000 */
[----:B------:R-:W-:-:S02]  /*2510*/  HADD2.F32 R67, -RZ, R70.H0_H0 ;  /* 0x20000046ff437230 */ /* 0x000fc40000004100 */
[----:B------:R-:W-:Y:S01]  /*2520*/  FADD R157, R157, R130 ;  /* 0x000000829d9d7221 */ /* 0x000fe20000000000 */
[----:B------:R-:W-:Y:S02]  /*2530*/  HADD2.F32 R70, -RZ, R70.H1_H1 ;  /* 0x30000046ff467230 */ /* 0x000fe40000004100 */
[----:B------:R-:W-:Y:S01]  /*2540*/  FFMA R158, R133, R130, R158 ;  /* 0x00000082859e7223 */ /* 0x000fe2000000009e */
[--C-:B------:R-:W-:Y:S02]  /*2550*/  HADD2.F32 R65, -RZ, R71.reuse.H0_H0 ;  /* 0x20000047ff417230 */ /* 0x100fe40000004100 */
[----:B------:R-:W-:Y:S01]  /*2560*/  FMUL R128, R52, R67 ;  /* 0x0000004334807220 */ /* 0x000fe20000400000 */
[----:B------:R-:W-:Y:S01]  /*2570*/  FMUL R129, R126, R87 ;  /* 0x000000577e817220 */ /* 0x000fe20000400000 */
[----:B------:R-:W-:Y:S01]  /*2580*/  FMUL R126, R53, R70 ;  /* 0x00000046357e7220 */ /* 0x000fe20000400000 */
[----:B------:R-:W-:Y:S02]  /*2590*/  HADD2.F32 R122, -RZ, R71.H1_H1 ;  /* 0x30000047ff7a7230 */ /* 0x000fe40000004100 */
[----:B------:R-:W-:Y:S01]  /*25a0*/  FADD R157, R157, R128 ;  /* 0x000000809d9d7221 */ /* 0x000fe20000000000 */
[----:B------:R-:W-:Y:S01]  /*25b0*/  FFMA R158, R131, R128, R158 ;  /* 0x00000080839e7223 */ /* 0x000fe2000000009e */
[----:B------:R-:W-:Y:S01]  /*25c0*/  FFMA R12, R93, R125, R12 ;  /* 0x0000007d5d0c7223 */ /* 0x000fe2000000000c */
[----:B------:R-:W-:Y:S01]  /*25d0*/  FFMA R14, R135, R127, R14 ;  /* 0x0000007f870e7223 */ /* 0x000fe2000000000e */
        /* <DEDUP_REMOVED lines=27> */
.L_x_1546:
        /* <DEDUP_REMOVED lines=28> */
.L_x_1547:
[----:B------:R-:W-:Y:S05]  /*2950*/  BSYNC B1 ;  /* 0x0000000000017941 */ /* 0x000fea0003800000 */
.L_x_1545:
        /* <DEDUP_REMOVED lines=9> */
.L_x_1549:
        /* <DEDUP_REMOVED lines=28> */
.L_x_1550:
[----:B------:R-:W-:Y:S05]  /*2bb0*/  BSYNC B1 ;  /* 0x0000000000017941 */ /* 0x000fea0003800000 */
.L_x_1548:
        /* <DEDUP_REMOVED lines=10> */
[-C--:B------:R-:W-:Y:S01]  /*2c60*/  FMUL R123, R114, R87.reuse ;  /* 0x00000057727b7220 */ /* 0x080fe20000400000 */
[--C-:B------:R-:W-:Y:S02]  /*2c70*/  HADD2.F32 R113, -RZ, R69.reuse.H0_H0 ;  /* 0x20000045ff717230 */ /* 0x100fe40000004100 */
        /* <DEDUP_REMOVED lines=12> */
[----:B------:R-:W-:Y:S02]  /*2d40*/  HADD2.F32 R108, -RZ, R66.H0_H0 ;  /* 0x20000042ff6c7230 */ /* 0x000fe40000004100 */
[----:B------:R-:W-:Y:S01]  /*2d50*/  FFMA R158, R121, R116, R158 ;  /* 0x00000074799e7223 */ /* 0x000fe2000000009e */
[----:B------:R-:W-:Y:S02]  /*2d60*/  HADD2.F32 R67, -RZ, R70.H0_H0 ;  /* 0x20000046ff437230 */ /* 0x000fe40000004100 */
[----:B------:R-:W-:Y:S01]  /*2d70*/  FADD R157, R157, R114 ;  /* 0x000000729d9d7221 */ /* 0x000fe20000000000 */
[----:B------:R-:W-:-:S02]  /*2d80*/  HADD2.F32 R110, -RZ, R66.H1_H1 ;  /* 0x30000042ff6e7230 */ /* 0x000fc40000004100 */
[----:B------:R-:W-:Y:S01]  /*2d90*/  FMUL R117, R108, R87 ;  /* 0x000000576c757220 */ /* 0x000fe20000400000 */
[----:B------:R-:W-:Y:S02]  /*2da0*/  HADD2.F32 R70, -RZ, R70.H1_H1 ;  /* 0x30000046ff467230 */ /* 0x000fe40000004100 */
[----:B------:R-:W-:Y:S01]  /*2db0*/  FMUL R112, R60, R67 ;  /* 0x000000433c707220 */ /* 0x000fe20000400000 */
[----:B------:R-:W-:Y:S01]  /*2dc0*/  FFMA R158, R119, R114, R158 ;  /* 0x00000072779e7223 */ /* 0x000fe2000000009e */
[--C-:B------:R-:W-:Y:S02]  /*2dd0*/  HADD2.F32 R65, -RZ, R71.reuse.H0_H0 ;  /* 0x20000047ff417230 */ /* 0x100fe40000004100 */
[----:B------:R-:W-:Y:S01]  /*2de0*/  FMUL R115, R110, R87 ;  /* 0x000000576e737220 */ /* 0x000fe20000400000 */
[----:B------:R-:W-:Y:S01]  /*2df0*/  FMUL R110, R61, R70 ;  /* 0x000000463d6e7220 */ /* 0x000fe20000400000 */
[----:B------:R-:W-:Y:S01]  /*2e00*/  FADD R157, R157, R112 ;  /* 0x000000709d9d7221 */ /* 0x000fe20000000000 */
[----:B------:R-:W-:Y:S01]  /*2e10*/  FFMA R158, R117, R112, R158 ;  /* 0x00000070759e7223 */ /* 0x000fe2000000009e */
[----:B------:R-:W-:Y:S01]  /*2e20*/  FFMA R22, R121, R113, R22 ;  /* 0x0000007179167223 */ /* 0x000fe20000000016 */
[----:B------:R-:W-:-:S02]  /*2e30*/  HADD2.F32 R66, -RZ, R71.H1_H1 ;  /* 0x30000047ff427230 */ /* 0x000fc40000004100 */
[----:B------:R-:W-:Y:S01]  /*2e40*/  FMUL R113, R64, R87 ;  /* 0x0000005740717220 */ /* 0x000fe20000400000 */
[----:B------:R-:W-:Y:S01]  /*2e50*/  FMUL R108, R62, R65 ;  /* 0x000000413e6c7220 */ /* 0x000fe20000400000 */
[----:B------:R-:W-:Y:S01]  /*2e60*/  FADD R157, R157, R110 ;  /* 0x0000006e9d9d7221 */ /* 0x000fe20000000000 */
[----:B------:R-:W-:Y:S01]  /*2e70*/  FFMA R158, R115, R110, R158 ;  /* 0x0000006e739e7223 */ /* 0x000fe2000000009e */
        /* <DEDUP_REMOVED lines=24> */
.L_x_1552:
        /* <DEDUP_REMOVED lines=28> */
.L_x_1553:
[----:B------:R-:W-:Y:S05]  /*31c0*/  BSYNC B1 ;  /* 0x0000000000017941 */ /* 0x000fea0003800000 */
.L_x_1551:
        /* <DEDUP_REMOVED lines=9> */
.L_x_1555:
        /* <DEDUP_REMOVED lines=28> */
.L_x_1556:
[----:B------:R-:W-:Y:S05]  /*3420*/  BSYNC B1 ;  /* 0x0000000000017941 */ /* 0x000fea0003800000 */
.L_x_1554:
[--C-:B-----5:R-:W-:Y:S02]  /*3430*/  HADD2.F32 R90, -RZ, R64.reuse.H0_H0 ;  /* 0x20000040ff5a7230 */ /* 0x120fe40000004100 */
[----:B------:R-:W-:Y:S02]  /*3440*/  HADD2.F32 R92, -RZ, R64.H1_H1 ;  /* 0x30000040ff5c7230 */ /* 0x000fe40000004100 */
[--C-:B------:R-:W-:Y:S02]  /*3450*/  HADD2.F32 R95, -RZ, R68.reuse.H0_H0 ;  /* 0x20000044ff5f7230 */ /* 0x100fe40000004100 */
[-C--:B------:R-:W-:Y:S01]  /*3460*/  FMUL R89, R90, R87.reuse ;  /* 0x000000575a597220 */ /* 0x080fe20000400000 */
[----:B------:R-:W-:Y:S02]  /*3470*/  HADD2.F32 R68, -RZ, R68.H1_H1 ;  /* 0x30000044ff447230 */ /* 0x000fe40000004100 */
[----:B------:R-:W-:Y:S01]  /*3480*/  FMUL R90, R92, R87 ;  /* 0x000000575c5a7220 */ /* 0x000fe20000400000 */
[----:B------:R-:W-:-:S02]  /*3490*/  HADD2.F32 R94, -RZ, R65.H0_H0 ;  /* 0x20000041ff5e7230 */ /* 0x000fc40000004100 */
[----:B------:R-:W-:Y:S01]  /*34a0*/  FMUL R92, R72, R95 ;  /* 0x0000005f485c7220 */ /* 0x000fe20000400000 */
[--C-:B------:R-:W-:Y:S02]  /*34b0*/  HADD2.F32 R103, -RZ, R69.reuse.H0_H0 ;  /* 0x20000045ff677230 */ /* 0x100fe40000004100 */
[-C--:B------:R-:W-:Y:S01]  /*34c0*/  FFMA R29, R90, R68.reuse, R29 ;  /* 0x000000445a1d7223 */ /* 0x080fe2000000001d */
[----:B------:R-:W-:Y:S01]  /*34d0*/  FMUL R101, R73, R68 ;  /* 0x0000004449657220 */ /* 0x000fe20000400000 */
[----:B------:R-:W-:Y:S02]  /*34e0*/  HADD2.F32 R102, -RZ, R69.H1_H1 ;  /* 0x30000045ff667230 */ /* 0x000fe40000004100 */
[----:B------:R-:W-:Y:S01]  /*34f0*/  FADD R68, R157, R92 ;  /* 0x0000005c9d447221 */ /* 0x000fe20000000000 */
[----:B------:R-:W-:Y:S02]  /*3500*/  HADD2.F32 R96, -RZ, R65.H1_H1 ;  /* 0x30000041ff607230 */ /* 0x000fe40000004100 */
[----:B------:R-:W-:Y:S01]  /*3510*/  FFMA R69, R89, R92, R158 ;  /* 0x0000005c59457223 */ /* 0x000fe2000000009e */
[----:B------:R-:W-:-:S02]  /*3520*/  HADD2.F32 R104, -RZ, R66.H0_H0 ;  /* 0x20000042ff687230 */ /* 0x000fc40000004100 */
[----:B------:R-:W-:Y:S01]  /*3530*/  FMUL R99, R94, R87 ;  /* 0x000000575e637220 */ /* 0x000fe20000400000 */
[----:B------:R-:W-:Y:S02]  /*3540*/  HADD2.F32 R100, -RZ, R66.H1_H1 ;  /* 0x30000042ff647230 */ /* 0x000fe40000004100 */
[----:B------:R-:W-:Y:S01]  /*3550*/  FMUL R98, R74, R103 ;  /* 0x000000674a627220 */ /* 0x000fe20000400000 */
[--C-:B------:R-:W-:Y:S02]  /*3560*/  HADD2.F32 R65, -RZ, R71.reuse.H0_H0 ;  /* 0x20000047ff417230 */ /* 0x100fe40000004100 */
[----:B------:R-:W-:Y:S01]  /*3570*/  FMUL R96, R96, R87 ;  /* 0x0000005760607220 */ /* 0x000fe20000400000 */
[----:B------:R-:W-:Y:S02]  /*3580*/  HADD2.F32 R66, -RZ, R71.H1_H1 ;  /* 0x30000047ff427230 */ /* 0x000fe40000004100 */
[----:B------:R-:W-:Y:S01]  /*3590*/  FADD R71, R68, R101 ;  /* 0x0000006544477221 */ /* 0x000fe20000000000 */
[----:B------:R-:W-:-:S02]  /*35a0*/  HADD2.F32 R64, -RZ, R67.H0_H0 ;  /* 0x20000043ff407230 */ /* 0x000fc40000004100 */
[----:B------:R-:W-:Y:S01]  /*35b0*/  FFMA R68, R90, R101, R69 ;  /* 0x000000655a447223 */ /* 0x000fe20000000045 */
[----:B------:R-:W-:Y:S02]  /*35c0*/  HADD2.F32 R106, -RZ, R67.H1_H1 ;  /* 0x30000043ff6a7230 */ /* 0x000fe40000004100 */
[----:B------:R-:W-:Y:S01]  /*35d0*/  FFMA R30, R99, R103, R30 ;  /* 0x00000067631e7223 */ /* 0x000fe2000000001e */
[--C-:B------:R-:W-:Y:S02]  /*35e0*/  HADD2.F32 R67, -RZ, R70.reuse.H0_H0 ;  /* 0x20000046ff437230 */ /* 0x100fe40000004100 */
[----:B------:R-:W-:Y:S01]  /*35f0*/  FMUL R105, R104, R87 ;  /* 0x0000005768697220 */ /* 0x000fe20000400000 */
[----:B------:R-:W-:Y:S01]  /*3600*/  FMUL R103, R75, R102 ;  /* 0x000000664b677220 */ /* 0x000fe20000400000 */
[----:B------:R-:W-:Y:S01]  /*3610*/  FADD R94, R71, R98 ;  /* 0x00000062475e7221 */ /* 0x000fe20000000000 */
[----:B------:R-:W-:Y:S01]  /*3620*/  FFMA R69, R99, R98, R68 ;  /* 0x0000006263457223 */ /* 0x000fe20000000044 */
[----:B------:R-:W-:Y:S01]  /*3630*/  FFMA R31, R96, R102, R31 ;  /* 0x00000066601f7223 */ /* 0x000fe2000000001f */
[-C--:B------:R-:W-:Y:S01]  /*3640*/  FFMA R32, R105, R67.reuse, R32 ;  /* 0x0000004369207223 */ /* 0x080fe20000000020 */
[----:B------:R-:W-:Y:S01]  /*3650*/  FMUL R102, R76, R67 ;  /* 0x000000434c667220 */ /* 0x000fe20000400000 */
[----:B------:R-:W-:-:S02]  /*3660*/  HADD2.F32 R70, -RZ, R70.H1_H1 ;  /* 0x30000046ff467230 */ /* 0x000fc40000004100 */
        /* <DEDUP_REMOVED lines=20> */
.L_x_1532:
[----:B------:R-:W-:Y:S05]  /*37b0*/  BSYNC B0 ;  /* 0x0000000000007941 */ /* 0x000fea0003800000 */
.L_x_1531:
        /* <DEDUP_REMOVED lines=9> */
[----:B--2---:R-:W-:-:S04]  /*3850*/  FADD R65, R65, R158 ;  /* 0x0000009e41417221 */ /* 0x004fc80000000000 */
[----:B------:R-:W0:Y:S01]  /*3860*/  SHFL.DOWN PT, R67, R64, 0x8, 0x1f ;  /* 0x09001f0040437f89 */ /* 0x000e2200000e0000 */
[----:B------:R-:W-:-:S03]  /*3870*/  IMAD R158, R36, 0x4, R155 ;  /* 0x00000004249e7824 */ /* 0x000fc600078e029b */
[----:B------:R-:W2:Y:S01]  /*3880*/  SHFL.DOWN PT, R66, R65, 0x8, 0x1f ;  /* 0x09001f0041427f89 */ /* 0x000ea200000e0000 */
[----:B0-----:R-:W-:Y:S01]  /*3890*/  FADD R67, R64, R67 ;  /* 0x0000004340437221 */ /* 0x001fe20000000000 */
[----:B------:R-:W-:Y:S01]  /*38a0*/  LOP3.LUT R64, R86, 0x1, RZ, 0xc0, !PT ;  /* 0x0000000156407812 */ /* 0x000fe200078ec0ff */
[----:B--2---:R-:W-:-:S03]  /*38b0*/  FADD R66, R65, R66 ;  /* 0x0000004241427221 */ /* 0x004fc60000000000 */
[----:B------:R-:W0:Y:S01]  /*38c0*/  SHFL.DOWN PT, R70, R67, 0x4, 0x1f ;  /* 0x08801f0043467f89 */ /* 0x000e2200000e0000 */
[----:B-1----:R-:W-:Y:S02]  /*38d0*/  IMAD R65, R71, R68, RZ ;  /* 0x0000004447417224 */ /* 0x002fe400078e02ff */
[----:B------:R-:W-:Y:S01]  /*38e0*/  IMAD.MOV R64, RZ, RZ, -R64 ;  /* 0x000000ffff407224 */ /* 0x000fe200078e0a40 */
[----:B------:R-:W1:Y:S01]  /*38f0*/  SHFL.DOWN PT, R69, R66, 0x4, 0x1f ;  /* 0x08801f0042457f89 */ /* 0x000e6200000e0000 */
[----:B------:R-:W-:Y:S02]  /*3900*/  IMAD.SHL.U32 R65, R65, 0x4, RZ ;  /* 0x0000000441417824 */ /* 0x000fe400078e00ff */
[----:B0-----:R-:W-:Y:S01]  /*3910*/  FADD R70, R67, R70 ;  /* 0x0000004643467221 */ /* 0x001fe20000000000 */
[----:B-1----:R-:W-:-:S04]  /*3920*/  FADD R69, R66, R69 ;  /* 0x0000004542457221 */ /* 0x002fc80000000000 */
[----:B------:R-:W0:Y:S01]  /*3930*/  SHFL.DOWN PT, R95, R70, 0x2, 0x1f ;  /* 0x08401f00465f7f89 */ /* 0x000e2200000e0000 */
[----:B------:R-:W-:Y:S02]  /*3940*/  LOP3.LUT R66, R64, R65, RZ, 0xc0, !PT ;  /* 0x0000004140427212 */ /* 0x000fe400078ec0ff */
[----:B------:R-:W1:Y:S01]  /*3950*/  @!P0 LDC.64 R64, c[0x0][0x240] ;  /* 0x00009000ff408b82 */ /* 0x000e620000000a00 */
[----:B------:R-:W2:Y:S01]  /*3960*/  SHFL.DOWN PT, R94, R69, 0x2, 0x1f ;  /* 0x08401f00455e7f89 */ /* 0x000ea200000e0000 */
[----:B0-----:R-:W-:Y:S01]  /*3970*/  FADD R157, R70, R95 ;  /* 0x0000005f469d7221 */ /* 0x001fe20000000000 */
[----:B------:R-:W-:Y:S02]  /*3980*/  IMAD R95, R158, R71, RZ ;  /* 0x000000479e5f7224 */ /* 0x000fe400078e02ff */
[----:B--2---:R-:W-:Y:S02]  /*3990*/  FADD R94, R69, R94 ;  /* 0x0000005e455e7221 */ /* 0x004fe40000000000 */
[----:B------:R-:W0:Y:S01]  /*39a0*/  SHFL.DOWN PT, R70, R157, 0x1, 0x1f ;  /* 0x08201f009d467f89 */ /* 0x000e2200000e0000 */
[----:B------:R-:W-:-:S03]  /*39b0*/  IADD3 R95, P2, R95, R66, RZ ;  /* 0x000000425f5f7210 */ /* 0x000fc60007f5e0ff */
[----:B------:R-:W2:Y:S01]  /*39c0*/  SHFL.DOWN PT, R69, R94, 0x1, 0x1f ;  /* 0x08201f005e457f89 */ /* 0x000ea200000e0000 */
[----:B------:R-:W-:Y:S01]  /*39d0*/  @!P0 IADD3 R67, P3, R0, R95, RZ ;  /* 0x0000005f00438210 */ /* 0x000fe20007f7e0ff */
[----:B------:R-:W-:-:S03]  /*39e0*/  IMAD.X R155, RZ, RZ, RZ, P2 ;  /* 0x000000ffff9b7224 */ /* 0x000fc600010e06ff */
[----:B-1----:R-:W-:Y:S02]  /*39f0*/  @!P0 LEA R66, P2, R67, R64, 0x3 ;  /* 0x0000004043428211 */ /* 0x002fe400078418ff */
[----:B------:R-:W-:-:S04]  /*3a00*/  @!P0 LEA.HI.X.SX32 R64, R0, R155, 0x1, P3 ;  /* 0x0000009b00408211 */ /* 0x000fc800018f0eff */
[----:B------:R-:W-:Y:S01]  /*3a10*/  @!P0 LEA.HI.X R67, R67, R65, R64, 0x3, P2 ;  /* 0x0000004143438211 */ /* 0x000fe200010f1c40 */
[----:B0-----:R-:W-:Y:S01]  /*3a20*/  FADD R64, R157, R70 ;  /* 0x000000469d407221 */ /* 0x001fe20000000000 */
[----:B--2---:R-:W-:-:S05]  /*3a30*/  FADD R65, R94, R69 ;  /* 0x000000455e417221 */ /* 0x004fca0000000000 */
[----:B------:R0:W-:Y:S01]  /*3a40*/  @!P0 STG.E.64 desc[UR4][R66.64], R64 ;  /* 0x0000004042008986 */ /* 0x0001e2000c101b04 */
[----:B------:R-:W-:-:S13]  /*3a50*/  ISETP.NE.AND P0, PT, R37, RZ, PT ;  /* 0x000000ff2500720c */ /* 0x000fda0003f05270 */
[----:B0-----:R-:W-:Y:S05]  /*3a60*/  @P0 BRA `(.L_x_1558) ;  /* 0x00000000006c0947 */ /* 0x001fea0003800000 */
[----:B------:R-:W0:Y:S01]  /*3a70*/  LDC.64 R64, c[0x0][0x248] ;  /* 0x00009200ff407b82 */ /* 0x000e220000000a00 */
[----:B------:R-:W-:-:S04]  /*3a80*/  LOP3.LUT P0, RZ, R86, 0x1, RZ, 0xc0, !PT ;  /* 0x0000000156ff7812 */ /* 0x000fc8000780c0ff */
[----:B------:R-:W-:-:S04]  /*3a90*/  SEL R67, R68, RZ, P0 ;  /* 0x000000ff44437207 */ /* 0x000fc80000000000 */
[----:B------:R-:W-:Y:S02]  /*3aa0*/  SHF.R.S32.HI R69, RZ, 0x1f, R67 ;  /* 0x0000001fff457819 */ /* 0x000fe40000011443 */
[----:B------:R-:W-:-:S04]  /*3ab0*/  IADD3 R67, P0, R36, R67, RZ ;  /* 0x0000004324437210 */ /* 0x000fc80007f1e0ff */
[----:B------:R-:W-:Y:S02]  /*3ac0*/  LEA.HI.X.SX32 R66, R36, R69, 0x1, P0 ;  /* 0x0000004524427211 */ /* 0x000fe400000f0eff */
[----:B0-----:R-:W-:-:S04]  /*3ad0*/  LEA R64, P0, R67, R64, 0x2 ;  /* 0x0000004043407211 */ /* 0x001fc800078010ff */
        /* <DEDUP_REMOVED lines=15> */
.L_x_1559:
[----:B------:R-:W2:Y:S04]  /*3bd0*/  LDG.E.STRONG.GPU R66, desc[UR4][R64.64] ;  /* 0x0000000440427981 */ /* 0x000ea8000c1ef900 */
[----:B--2---:R-:W-:Y:S01]  /*3be0*/  CCTL.IVALL ;  /* 0x00000000ff00798f */ /* 0x004fe20002000000 */
[----:B------:R-:W-:Y:S05]  /*3bf0*/  YIELD ;  /* 0x0000000000007946 */ /* 0x000fea0003800000 */
[----:B------:R-:W-:-:S13]  /*3c00*/  ISETP.NE.AND P0, PT, R66, R69, PT ;  /* 0x000000454200720c */ /* 0x000fda0003f05270 */
[----:B------:R-:W-:Y:S05]  /*3c10*/  @P0 BRA `(.L_x_1559) ;  /* 0xfffffffc00ec0947 */ /* 0x000fea000383ffff */
.L_x_1558:
        /* <DEDUP_REMOVED lines=14> */
.L_x_1564:
        /* <DEDUP_REMOVED lines=30> */
.L_x_1563:
[----:B------:R-:W-:Y:S05]  /*3ee0*/  BSYNC B1 ;  /* 0x0000000000017941 */ /* 0x000fea0003800000 */
.L_x_1562:
        /* <DEDUP_REMOVED lines=20> */
.L_x_1566:
[----:B------:R-:W-:Y:S05]  /*4030*/  BSYNC B1 ;  /* 0x0000000000017941 */ /* 0x000fea0003800000 */
.L_x_1565:
        /* <DEDUP_REMOVED lines=9> */
.L_x_1561:
[----:B------:R-:W-:Y:S05]  /*40d0*/  BSYNC B0 ;  /* 0x0000000000007941 */ /* 0x000fea0003800000 */
.L_x_1560:
        /* <DEDUP_REMOVED lines=13> */
.L_x_1557:
        /* <DEDUP_REMOVED lines=10> */
.L_x_1567:
        /* <DEDUP_REMOVED lines=16> */
.L_x_1571:
        /* <DEDUP_REMOVED lines=28> */
.L_x_1572:
[----:B------:R-:W-:Y:S05]  /*4510*/  BSYNC B1 ;  /* 0x0000000000017941 */ /* 0x000fea0003800000 */
.L_x_1570:
[--C-:B-----5:R-:W-:Y:S02]  /*4520*/  HADD2.F32 R69, -RZ, R65.reuse.H0_H0 ;  /* 0x20000041ff457230 */ /* 0x120fe40000004100 */
[-C--:B------:R-:W-:Y:S01]  /*4530*/  FFMA R68, R149, -R70.reuse, R148 ;  /* 0x8000004695447223 */ /* 0x080fe20000000094 */
[----:B------:R-:W-:Y:S02]  /*4540*/  HADD2.F32 R65, -RZ, R65.H1_H1 ;  /* 0x30000041ff417230 */ /* 0x000fe40000004100 */
[-C--:B------:R-:W-:Y:S01]  /*4550*/  FFMA R160, R139, -R70.reuse, R138 ;  /* 0x800000468ba07223 */ /* 0x080fe2000000008a */
[-C--:B------:R-:W-:Y:S01]  /*4560*/  FFMA R162, R3, -R70.reuse, R152 ;  /* 0x8000004603a27223 */ /* 0x080fe20000000098 */
[-C--:B------:R-:W-:Y:S01]  /*4570*/  FFMA R95, R68, R87.reuse, R69 ;  /* 0x00000057445f7223 */ /* 0x080fe20000000045 */
[----:B------:R-:W-:Y:S01]  /*4580*/  FFMA R68, R147, -R70, R146 ;  /* 0x8000004693447223 */ /* 0x000fe20000000092 */
[----:B------:R-:W-:Y:S03]  /*4590*/  BSSY B1, `(.L_x_1573) ;  /* 0x0000035000017945 */ /* 0x000fe60003800000 */
[----:B------:R-:W-:Y:S01]  /*45a0*/  FFMA R153, R68, R87, R65 ;  /* 0x0000005744997223 */ /* 0x000fe20000000041 */
[----:B------:R-:W-:-:S02]  /*45b0*/  HADD2.F32 R65, -RZ, R66.H0_H0 ;  /* 0x20000042ff417230 */ /* 0x000fc40000004100 */
[----:B------:R-:W-:-:S04]  /*45c0*/  FFMA R68, R145, -R70, R144 ;  /* 0x8000004691447223 */ /* 0x000fc80000000090 */
[----:B------:R-:W-:Y:S01]  /*45d0*/  FFMA R158, R68, R87, R65 ;  /* 0x00000057449e7223 */ /* 0x000fe20000000041 */
[----:B------:R-:W-:Y:S01]  /*45e0*/  HADD2.F32 R65, -RZ, R66.H1_H1 ;  /* 0x30000042ff417230 */ /* 0x000fe20000004100 */
[----:B------:R-:W0:Y:S01]  /*45f0*/  LDC.64 R68, c[0x0][0x278] ;  /* 0x00009e00ff447b82 */ /* 0x000e220000000a00 */
[----:B------:R-:W-:-:S04]  /*4600*/  FFMA R66, R143, -R70, R142 ;  /* 0x800000468f427223 */ /* 0x000fc8000000008e */
[----:B------:R-:W-:Y:S01]  /*4610*/  FFMA R159, R66, R87, R65 ;  /* 0x00000057429f7223 */ /* 0x000fe20000000041 */
[----:B------:R-:W-:Y:S02]  /*4620*/  F2FP.F16.F32.PACK_AB R65, RZ, R95 ;  /* 0x0000005fff41723e */ /* 0x000fe400000000ff */
[----:B------:R-:W-:Y:S02]  /*4630*/  F2FP.F16.F32.PACK_AB R95, RZ, R153 ;  /* 0x00000099ff5f723e */ /* 0x000fe400000000ff */
[----:B------:R-:W-:Y:S01]  /*4640*/  F2FP.F16.F32.PACK_AB R153, RZ, R159 ;  /* 0x0000009fff99723e */ /* 0x000fe200000000ff */
[--C-:B------:R-:W-:Y:S01]  /*4650*/  HADD2.F32 R159, -RZ, R67.reuse.H0_H0 ;  /* 0x20000043ff9f7230 */ /* 0x100fe20000004100 */
[----:B------:R-:W-:Y:S01]  /*4660*/  F2FP.F16.F32.PACK_AB R66, RZ, R158 ;  /* 0x0000009eff42723e */ /* 0x000fe200000000ff */
[----:B------:R-:W-:Y:S01]  /*4670*/  FFMA R158, R141, -R70, R140 ;  /* 0x800000468d9e7223 */ /* 0x000fe2000000008c */
[----:B------:R-:W-:-:S03]  /*4680*/  HADD2.F32 R67, -RZ, R67.H1_H1 ;  /* 0x30000043ff437230 */ /* 0x000fc60000004100 */
[-C--:B------:R-:W-:Y:S02]  /*4690*/  FFMA R158, R158, R87.reuse, R159 ;  /* 0x000000579e9e7223 */ /* 0x080fe4000000009f */
[----:B------:R-:W-:Y:S01]  /*46a0*/  FFMA R159, R160, R87, R67 ;  /* 0x00000057a09f7223 */ /* 0x000fe20000000043 */
[C---:B------:R-:W-:Y:S02]  /*46b0*/  SHF.L.U64.HI R160, R157.reuse, 0x1, R156 ;  /* 0x000000019da07819 */ /* 0x040fe4000001029c */
[----:B------:R-:W-:Y:S02]  /*46c0*/  F2FP.F16.F32.PACK_AB R67, RZ, R158 ;  /* 0x0000009eff43723e */ /* 0x000fe400000000ff */
[----:B0-----:R-:W-:Y:S01]  /*46d0*/  LEA R156, P2, R157, R68, 0x1 ;  /* 0x000000449d9c7211 */ /* 0x001fe200078408ff */
[----:B------:R-:W-:Y:S01]  /*46e0*/  HADD2.F32 R157, -RZ, R64.H0_H0 ;  /* 0x20000040ff9d7230 */ /* 0x000fe20000004100 */
[----:B------:R-:W-:Y:S02]  /*46f0*/  F2FP.F16.F32.PACK_AB R158, RZ, R159 ;  /* 0x0000009fff9e723e */ /* 0x000fe400000000ff */
[----:B------:R-:W-:-:S02]  /*4700*/  LOP3.LUT P0, RZ, R156, 0xf, RZ, 0xc0, !PT ;  /* 0x0000000f9cff7812 */ /* 0x000fc4000780c0ff */
[-C--:B------:R-:W-:Y:S01]  /*4710*/  FFMA R162, R162, R87.reuse, R157 ;  /* 0x00000057a2a27223 */ /* 0x080fe2000000009d */
[----:B------:R-:W-:Y:S01]  /*4720*/  HADD2.F32 R157, -RZ, R64.H1_H1 ;  /* 0x30000040ff9d7230 */ /* 0x000fe20000004100 */
[----:B------:R-:W-:Y:S01]  /*4730*/  ISETP.LT.U32.OR P0, PT, R80, 0x8, P0 ;  /* 0x000000085000780c */ /* 0x000fe20000701470 */
[----:B------:R-:W-:Y:S02]  /*4740*/  FFMA R64, R151, -R70, R150 ;  /* 0x8000004697407223 */ /* 0x000fe40000000096 */
[----:B------:R-:W-:Y:S02]  /*4750*/  F2FP.F16.F32.PACK_AB R162, RZ, R162 ;  /* 0x000000a2ffa2723e */ /* 0x000fe400000000ff */
[----:B------:R-:W-:Y:S01]  /*4760*/  FFMA R64, R64, R87, R157 ;  /* 0x0000005740407223 */ /* 0x000fe2000000009d */
[----:B------:R-:W-:-:S04]  /*4770*/  IMAD.X R157, R160, 0x1, R69, P2 ;  /* 0x00000001a09d7824 */ /* 0x000fc800010e0645 */
[----:B------:R-:W-:-:S03]  /*4780*/  F2FP.F16.F32.PACK_AB R159, RZ, R64 ;  /* 0x00000040ff9f723e */ /* 0x000fc600000000ff */
        /* <DEDUP_REMOVED lines=21> */
.L_x_1574:
[----:B------:R-:W-:Y:S05]  /*48e0*/  BSYNC B1 ;  /* 0x0000000000017941 */ /* 0x000fea0003800000 */
.L_x_1573:
[----:B------:R-:W-:-:S13]  /*48f0*/  ISETP.GE.AND P0, PT, R38, UR6, PT ;  /* 0x0000000626007c0c */ /* 0x000fda000bf06270 */
[----:B------:R-:W-:Y:S05]  /*4900*/  @P0 BRA `(.L_x_1569) ;  /* 0x0000001000d00947 */ /* 0x000fea0003800000 */
[----:B01----:R-:W-:Y:S01]  /*4910*/  SHF.R.U32.HI R65, RZ, 0x5, R37 ;  /* 0x00000005ff417819 */ /* 0x003fe20000011625 */
[----:B------:R-:W-:Y:S01]  /*4920*/  BSSY B1, `(.L_x_1575) ;  /* 0x0000027000017945 */ /* 0x000fe20003800000 */
[----:B------:R-:W-:-:S03]  /*4930*/  ISETP.GE.U32.AND P1, PT, R82, 0x8, PT ;  /* 0x000000085200780c */ /* 0x000fc60003f26070 */
[----:B------:R-:W-:-:S04]  /*4940*/  IMAD.IADD R65, R65, 0x1, R2 ;  /* 0x0000000141417824 */ /* 0x000fc800078e0202 */
[----:B------:R-:W-:-:S04]  /*4950*/  IMAD R95, R65, UR6, R38 ;  /* 0x00000006415f7c24 */ /* 0x000fc8000f8e0226 */
[----:B------:R-:W-:-:S05]  /*4960*/  IMAD.U32 R64, R95, 0x2, R94 ;  /* 0x000000025f407824 */ /* 0x000fca00078e005e */
[----:B------:R-:W-:Y:S01]  /*4970*/  LOP3.LUT P0, RZ, R64, 0xf, RZ, 0xc0, !PT ;  /* 0x0000000f40ff7812 */ /* 0x000fe2000780c0ff */
[----:B------:R-:W-:-:S03]  /*4980*/  IMAD.WIDE R64, R95, 0x2, R154 ;  /* 0x000000025f407825 */ /* 0x000fc600078e029a */
[----:B------:R-:W-:-:S13]  /*4990*/  ISETP.LT.U32.OR P0, PT, R82, 0x8, P0 ;  /* 0x000000085200780c */ /* 0x000fda0000701470 */
[----:B------:R-:W-:Y:S05]  /*49a0*/  @P0 BRA `(.L_x_1576) ;  /* 0x0000000000080947 */ /* 0x000fea0003800000 */
[----:B------:R-:W5:Y:S01]  /*49b0*/  LDG.E.128 R64, desc[UR4][R64.64] ;  /* 0x0000000440407981 */ /* 0x000f62000c1e1d00 */
[----:B------:R-:W-:Y:S05]  /*49c0*/  BRA `(.L_x_1577) ;  /* 0x0000000000707947 */ /* 0x000fea0003800000 */
.L_x_1576:
        /* <DEDUP_REMOVED lines=28> */
.L_x_1577:
[----:B------:R-:W-:Y:S05]  /*4b90*/  BSYNC B1 ;  /* 0x0000000000017941 */ /* 0x000fea0003800000 */
.L_x_1575:
[--C-:B-----5:R-:W-:Y:S02]  /*4ba0*/  HADD2.F32 R153, -RZ, R65.reuse.H0_H0 ;  /* 0x20000041ff997230 */ /* 0x120fe40000004100 */
[-C--:B------:R-:W-:Y:S01]  /*4bb0*/  FFMA R156, R135, -R70.reuse, R132 ;  /* 0x80000046879c7223 */ /* 0x080fe20000000084 */
[----:B------:R-:W-:Y:S02]  /*4bc0*/  HADD2.F32 R65, -RZ, R65.H1_H1 ;  /* 0x30000041ff417230 */ /* 0x000fe40000004100 */
[-C--:B------:R-:W-:Y:S01]  /*4bd0*/  FFMA R158, R131, -R70.reuse, R128 ;  /* 0x80000046839e7223 */ /* 0x080fe20000000080 */
[--C-:B------:R-:W-:Y:S02]  /*4be0*/  HADD2.F32 R157, -RZ, R66.reuse.H0_H0 ;  /* 0x20000042ff9d7230 */ /* 0x100fe40000004100 */
[-C--:B------:R-:W-:Y:S01]  /*4bf0*/  FFMA R153, R156, R87.reuse, R153 ;  /* 0x000000579c997223 */ /* 0x080fe20000000099 */
[----:B------:R-:W-:Y:S01]  /*4c00*/  FFMA R156, R133, -R70, R130 ;  /* 0x80000046859c7223 */ /* 0x000fe20000000082 */
[----:B------:R-:W-:Y:S01]  /*4c10*/  SHF.R.S32.HI R162, RZ, 0x1f, R95 ;  /* 0x0000001fffa27819 */ /* 0x000fe2000001145f */
[----:B------:R-:W-:Y:S01]  /*4c20*/  BSSY B1, `(.L_x_1578) ;  /* 0x0000034000017945 */ /* 0x000fe20003800000 */
[-C--:B------:R-:W-:Y:S01]  /*4c30*/  FFMA R157, R158, R87.reuse, R157 ;  /* 0x000000579e9d7223 */ /* 0x080fe2000000009d */
[----:B------:R-:W-:Y:S01]  /*4c40*/  FFMA R156, R156, R87, R65 ;  /* 0x000000579c9c7223 */ /* 0x000fe20000000041 */
[----:B------:R-:W-:-:S02]  /*4c50*/  HADD2.F32 R65, -RZ, R66.H1_H1 ;  /* 0x30000042ff417230 */ /* 0x000fc40000004100 */
[----:B------:R-:W-:Y:S01]  /*4c60*/  FFMA R66, R129, -R70, R126 ;  /* 0x8000004681427223 */ /* 0x000fe2000000007e */
[----:B------:R-:W-:-:S03]  /*4c70*/  SHF.L.U64.HI R162, R95, 0x1, R162 ;  /* 0x000000015fa27819 */ /* 0x000fc600000102a2 */
[-C--:B------:R-:W-:Y:S01]  /*4c80*/  FFMA R158, R66, R87.reuse, R65 ;  /* 0x00000057429e7223 */ /* 0x080fe20000000041 */
[--C-:B------:R-:W-:Y:S02]  /*4c90*/  HADD2.F32 R65, -RZ, R67.reuse.H0_H0 ;  /* 0x20000043ff417230 */ /* 0x100fe40000004100 */
[----:B------:R-:W-:Y:S01]  /*4ca0*/  FFMA R66, R127, -R70, R124 ;  /* 0x800000467f427223 */ /* 0x000fe2000000007c */
[----:B------:R-:W-:Y:S01]  /*4cb0*/  HADD2.F32 R67, -RZ, R67.H1_H1 ;  /* 0x30000043ff437230 */ /* 0x000fe20000004100 */
[----:B------:R-:W-:Y:S02]  /*4cc0*/  F2FP.F16.F32.PACK_AB R158, RZ, R158 ;  /* 0x0000009eff9e723e */ /* 0x000fe400000000ff */
[----:B------:R-:W-:Y:S01]  /*4cd0*/  FFMA R159, R66, R87, R65 ;  /* 0x00000057429f7223 */ /* 0x000fe20000000041 */
[----:B------:R-:W-:Y:S01]  /*4ce0*/  FFMA R66, R125, -R70, R122 ;  /* 0x800000467d427223 */ /* 0x000fe2000000007a */
[----:B------:R-:W-:Y:S02]  /*4cf0*/  F2FP.F16.F32.PACK_AB R65, RZ, R153 ;  /* 0x00000099ff41723e */ /* 0x000fe400000000ff */
[----:B------:R-:W-:Y:S01]  /*4d00*/  F2FP.F16.F32.PACK_AB R153, RZ, R156 ;  /* 0x0000009cff99723e */ /* 0x000fe200000000ff */
[----:B------:R-:W-:Y:S01]  /*4d10*/  FFMA R160, R66, R87, R67 ;  /* 0x0000005742a07223 */ /* 0x000fe20000000043 */
[----:B------:R-:W-:Y:S01]  /*4d20*/  F2FP.F16.F32.PACK_AB R66, RZ, R157 ;  /* 0x0000009dff42723e */ /* 0x000fe200000000ff */
[----:B------:R-:W-:-:S02]  /*4d30*/  HADD2.F32 R157, -RZ, R64.H0_H0 ;  /* 0x20000040ff9d7230 */ /* 0x000fc40000004100 */
[----:B------:R-:W-:Y:S01]  /*4d40*/  FFMA R156, R93, -R70, R136 ;  /* 0x800000465d9c7223 */ /* 0x000fe20000000088 */
[----:B------:R-:W-:Y:S02]  /*4d50*/  F2FP.F16.F32.PACK_AB R67, RZ, R159 ;  /* 0x0000009fff43723e */ /* 0x000fe400000000ff */
[----:B------:R-:W-:Y:S01]  /*4d60*/  F2FP.F16.F32.PACK_AB R159, RZ, R160 ;  /* 0x000000a0ff9f723e */ /* 0x000fe200000000ff */
[----:B------:R-:W-:Y:S01]  /*4d70*/  FFMA R160, R156, R87, R157 ;  /* 0x000000579ca07223 */ /* 0x000fe2000000009d */
[----:B------:R-:W-:Y:S01]  /*4d80*/  LEA R156, P2, R95, R68, 0x1 ;  /* 0x000000445f9c7211 */ /* 0x000fe200078408ff */
[----:B------:R-:W-:Y:S02]  /*4d90*/  HADD2.F32 R95, -RZ, R64.H1_H1 ;  /* 0x30000040ff5f7230 */ /* 0x000fe40000004100 */
[----:B------:R-:W-:Y:S01]  /*4da0*/  FFMA R64, R137, -R70, R134 ;  /* 0x8000004689407223 */ /* 0x000fe20000000086 */
[----:B------:R-:W-:Y:S01]  /*4db0*/  LOP3.LUT P0, RZ, R156, 0xf, RZ, 0xc0, !PT ;  /* 0x0000000f9cff7812 */ /* 0x000fe2000780c0ff */
[----:B------:R-:W-:-:S02]  /*4dc0*/  IMAD.X R157, R162, 0x1, R69, P2 ;  /* 0x00000001a29d7824 */ /* 0x000fc400010e0645 */
[----:B------:R-:W-:Y:S01]  /*4dd0*/  FFMA R64, R64, R87, R95 ;  /* 0x0000005740407223 */ /* 0x000fe2000000005f */
[----:B------:R-:W-:Y:S02]  /*4de0*/  F2FP.F16.F32.PACK_AB R160, RZ, R160 ;  /* 0x000000a0ffa0723e */ /* 0x000fe400000000ff */
        /* <DEDUP_REMOVED lines=23> */
.L_x_1579:
[----:B------:R-:W-:Y:S05]  /*4f60*/  BSYNC B1 ;  /* 0x0000000000017941 */ /* 0x000fea0003800000 */
.L_x_1578:
        /* <DEDUP_REMOVED lines=14> */
.L_x_1581:
        /* <DEDUP_REMOVED lines=28> */
.L_x_1582:
[----:B------:R-:W-:Y:S05]  /*5210*/  BSYNC B1 ;  /* 0x0000000000017941 */ /* 0x000fea0003800000 */
.L_x_1580:
        /* <DEDUP_REMOVED lines=60> */
.L_x_1584:
[----:B------:R-:W-:Y:S05]  /*55e0*/  BSYNC B1 ;  /* 0x0000000000017941 */ /* 0x000fea0003800000 */
.L_x_1583:
[----:B------:R-:W-:-:S13]  /*55f0*/  ISETP.GE.AND P0, PT, R81, UR6, PT ;  /* 0x0000000651007c0c */ /* 0x000fda000bf06270 */
[----:B------:R-:W-:Y:S05]  /*5600*/  @P0 BRA `(.L_x_1569) ;  /* 0x0000000400900947 */ /* 0x000fea0003800000 */
[----:B01----:R-:W-:Y:S01]  /*5610*/  SHF.R.U32.HI R65, RZ, 0x5, R37 ;  /* 0x00000005ff417819 */ /* 0x003fe20000011625 */
[----:B------:R-:W-:Y:S01]  /*5620*/  BSSY B1, `(.L_x_1585) ;  /* 0x0000028000017945 */ /* 0x000fe20003800000 */
[----:B------:R-:W-:-:S03]  /*5630*/  ISETP.GE.U32.AND P1, PT, R84, 0x8, PT ;  /* 0x000000085400780c */ /* 0x000fc60003f26070 */
[----:B------:R-:W-:-:S04]  /*5640*/  IMAD.IADD R64, R65, 0x1, R2 ;  /* 0x0000000141407824 */ /* 0x000fc800078e0202 */
[----:B------:R-:W-:-:S04]  /*5650*/  IMAD R95, R64, UR6, R81 ;  /* 0x00000006405f7c24 */ /* 0x000fc8000f8e0251 */
        /* <DEDUP_REMOVED lines=8> */
.L_x_1586:
        /* <DEDUP_REMOVED lines=28> */
.L_x_1587:
[----:B------:R-:W-:Y:S05]  /*58a0*/  BSYNC B1 ;  /* 0x0000000000017941 */ /* 0x000fea0003800000 */
.L_x_1585:
[--C-:B-----5:R-:W-:Y:S02]  /*58b0*/  HADD2.F32 R153, -RZ, R65.reuse.H0_H0 ;  /* 0x20000041ff997230 */ /* 0x120fe40000004100 */
[----:B------:R-:W-:Y:S01]  /*58c0*/  FFMA R154, R99, -R70, R98 ;  /* 0x80000046639a7223 */ /* 0x000fe20000000062 */
[----:B------:R-:W-:Y:S01]  /*58d0*/  HADD2.F32 R65, -RZ, R65.H1_H1 ;  /* 0x30000041ff417230 */ /* 0x000fe20000004100 */
[----:B------:R-:W-:Y:S01]  /*58e0*/  LEA R68, P2, R95, R68, 0x1 ;  /* 0x000000445f447211 */ /* 0x000fe200078408ff */
[----:B------:R-:W-:Y:S02]  /*58f0*/  HADD2.F32 R155, -RZ, R66.H0_H0 ;  /* 0x20000042ff9b7230 */ /* 0x000fe40000004100 */
[-C--:B------:R-:W-:Y:S01]  /*5900*/  FFMA R153, R154, R87.reuse, R153 ;  /* 0x000000579a997223 */ /* 0x080fe20000000099 */
[-C--:B------:R-:W-:Y:S01]  /*5910*/  FFMA R154, R96, -R70.reuse, R103 ;  /* 0x80000046609a7223 */ /* 0x080fe20000000067 */
[----:B------:R-:W-:Y:S02]  /*5920*/  HADD2.F32 R157, -RZ, R64.H1_H1 ;  /* 0x30000040ff9d7230 */ /* 0x000fe40000004100 */
[-C--:B------:R-:W-:Y:S01]  /*5930*/  FFMA R156, R89, -R70.reuse, R92 ;  /* 0x80000046599c7223 */ /* 0x080fe2000000005c */
[----:B------:R-:W-:Y:S01]  /*5940*/  LOP3.LUT P0, RZ, R68, 0xf, RZ, 0xc0, !PT ;  /* 0x0000000f44ff7812 */ /* 0x000fe2000780c0ff */
[----:B------:R-:W-:Y:S01]  /*5950*/  FFMA R65, R154, R87, R65 ;  /* 0x000000579a417223 */ /* 0x000fe20000000041 */
[----:B------:R-:W-:Y:S01]  /*5960*/  FFMA R154, R105, -R70, R102 ;  /* 0x80000046699a7223 */ /* 0x000fe20000000066 */
[----:B------:R-:W-:Y:S01]  /*5970*/  HADD2.F32 R159, -RZ, R67.H1_H1 ;  /* 0x30000043ff9f7230 */ /* 0x000fe20000004100 */
[----:B------:R-:W-:-:S02]  /*5980*/  ISETP.LT.U32.OR P0, PT, R84, 0x8, P0 ;  /* 0x000000085400780c */ /* 0x000fc40000701470 */
[----:B------:R-:W-:Y:S01]  /*5990*/  FFMA R154, R154, R87, R155 ;  /* 0x000000579a9a7223 */ /* 0x000fe2000000009b */
[----:B------:R-:W-:Y:S02]  /*59a0*/  HADD2.F32 R155, -RZ, R66.H1_H1 ;  /* 0x30000042ff9b7230 */ /* 0x000fe40000004100 */
[-C--:B------:R-:W-:Y:S01]  /*59b0*/  FFMA R66, R100, -R70.reuse, R109 ;  /* 0x8000004664427223 */ /* 0x080fe2000000006d */
[----:B------:R-:W-:Y:S02]  /*59c0*/  SHF.L.U64.HI R94, R95, 0x1, R94 ;  /* 0x000000015f5e7819 */ /* 0x000fe4000001025e */
[----:B------:R-:W-:Y:S01]  /*59d0*/  F2FP.F16.F32.PACK_AB R153, RZ, R153 ;  /* 0x00000099ff99723e */ /* 0x000fe200000000ff */
[----:B------:R-:W-:Y:S01]  /*59e0*/  FFMA R66, R66, R87, R155 ;  /* 0x0000005742427223 */ /* 0x000fe2000000009b */
[----:B------:R-:W-:Y:S02]  /*59f0*/  HADD2.F32 R155, -RZ, R64.H0_H0 ;  /* 0x20000040ff9b7230 */ /* 0x000fe40000004100 */
[----:B------:R-:W-:Y:S01]  /*5a00*/  FFMA R64, R90, -R70, R101 ;  /* 0x800000465a407223 */ /* 0x000fe20000000065 */
[----:B------:R-:W-:Y:S01]  /*5a10*/  IMAD.X R69, R94, 0x1, R69, P2 ;  /* 0x000000015e457824 */ /* 0x000fe200010e0645 */
[----:B------:R-:W-:Y:S01]  /*5a20*/  F2FP.F16.F32.PACK_AB R94, RZ, R65 ;  /* 0x00000041ff5e723e */ /* 0x000fe200000000ff */
[-C--:B------:R-:W-:Y:S01]  /*5a30*/  FFMA R155, R156, R87.reuse, R155 ;  /* 0x000000579c9b7223 */ /* 0x080fe2000000009b */
[----:B------:R-:W-:Y:S01]  /*5a40*/  FFMA R64, R64, R87, R157 ;  /* 0x0000005740407223 */ /* 0x000fe2000000009d */
[----:B------:R-:W-:-:S02]  /*5a50*/  HADD2.F32 R157, -RZ, R67.H0_H0 ;  /* 0x20000043ff9d7230 */ /* 0x000fc40000004100 */
[-C--:B------:R-:W-:Y:S01]  /*5a60*/  FFMA R156, R107, -R70.reuse, R104 ;  /* 0x800000466b9c7223 */ /* 0x080fe20000000068 */
[----:B------:R-:W-:Y:S01]  /*5a70*/  FFMA R70, R106, -R70, R111 ;  /* 0x800000466a467223 */ /* 0x000fe2000000006f */
[----:B------:R-:W-:Y:S02]  /*5a80*/  F2FP.F16.F32.PACK_AB R154, RZ, R154 ;  /* 0x0000009aff9a723e */ /* 0x000fe400000000ff */
[-C--:B------:R-:W-:Y:S01]  /*5a90*/  FFMA R67, R156, R87.reuse, R157 ;  /* 0x000000579c437223 */ /* 0x080fe2000000009d */
[----:B------:R-:W-:Y:S01]  /*5aa0*/  FFMA R70, R70, R87, R159 ;  /* 0x0000005746467223 */ /* 0x000fe2000000009f */
[----:B------:R-:W-:Y:S02]  /*5ab0*/  F2FP.F16.F32.PACK_AB R95, RZ, R66 ;  /* 0x00000042ff5f723e */ /* 0x000fe400000000ff */
[----:B------:R-:W-:Y:S02]  /*5ac0*/  F2FP.F16.F32.PACK_AB R155, RZ, R155 ;  /* 0x0000009bff9b723e */ /* 0x000fe400000000ff */
[----:B------:R-:W-:-:S02]  /*5ad0*/  F2FP.F16.F32.PACK_AB R67, RZ, R67 ;  /* 0x00000043ff43723e */ /* 0x000fc400000000ff */
[----:B------:R-:W-:Y:S02]  /*5ae0*/  F2FP.F16.F32.PACK_AB R70, RZ, R70 ;  /* 0x00000046ff46723e */ /* 0x000fe400000000ff */
[----:B------:R-:W-:Y:S02]  /*5af0*/  F2FP.F16.F32.PACK_AB R87, RZ, R64 ;  /* 0x00000040ff57723e */ /* 0x000fe400000000ff */
        /* <DEDUP_REMOVED lines=21> */
.L_x_1569:
[----:B------:R-:W-:Y:S05]  /*5c50*/  BSYNC B0 ;  /* 0x0000000000007941 */ /* 0x000fea0003800000 */
.L_x_1568:
[----:B012---:R-:W0:Y:S02]  /*5c60*/  LDC R65, c[0x0][0x210] ;  /* 0x00008400ff417b82 */ /* 0x007e240000000800 */
[----:B0-----:R-:W-:-:S05]  /*5c70*/  IMAD R2, R65, 0x4, R2 ;  /* 0x0000000441027824 */ /* 0x001fca00078e0202 */
        /* <DEDUP_REMOVED lines=18> */
[----:B0-----:R-:W-:-:S02]  /*5da0*/  IMAD.MOV.U32 R7, RZ, RZ, R15 ;  /* 0x000000ffff077224 */ /* 0x001fc400078e000f */
[----:B------:R-:W-:Y:S02]  /*5db0*/  IMAD.MOV.U32 R6, RZ, RZ, R14 ;  /* 0x000000ffff067224 */ /* 0x000fe400078e000e */
[----:B------:R-:W-:Y:S02]  /*5dc0*/  IMAD.MOV.U32 R5, RZ, RZ, R13 ;  /* 0x000000ffff057224 */ /* 0x000fe400078e000d */
[----:B------:R-:W-:Y:S02]  /*5dd0*/  IMAD.MOV.U32 R4, RZ, RZ, R12 ;  /* 0x000000ffff047224 */ /* 0x000fe400078e000c */
[----:B-1----:R-:W-:Y:S02]  /*5de0*/  IMAD.MOV.U32 R11, RZ, RZ, R19 ;  /* 0x000000ffff0b7224 */ /* 0x002fe400078e0013 */
[----:B------:R-:W-:Y:S02]  /*5df0*/  IMAD.MOV.U32 R10, RZ, RZ, R18 ;  /* 0x000000ffff0a7224 */ /* 0x000fe400078e0012 */
[----:B------:R-:W-:-:S02]  /*5e00*/  IMAD.MOV.U32 R9, RZ, RZ, R17 ;  /* 0x000000ffff097224 */ /* 0x000fc400078e0011 */
[----:B------:R-:W-:Y:S02]  /*5e10*/  IMAD.MOV.U32 R8, RZ, RZ, R16 ;  /* 0x000000ffff087224 */ /* 0x000fe400078e0010 */
[----:B--2---:R-:W-:Y:S02]  /*5e20*/  IMAD.MOV.U32 R15, RZ, RZ, R23 ;  /* 0x000000ffff0f7224 */ /* 0x004fe400078e0017 */
[----:B------:R-:W-:Y:S02]  /*5e30*/  IMAD.MOV.U32 R14, RZ, RZ, R22 ;  /* 0x000000ffff0e7224 */ /* 0x000fe400078e0016 */
[----:B------:R-:W-:Y:S02]  /*5e40*/  IMAD.MOV.U32 R13, RZ, RZ, R21 ;  /* 0x000000ffff0d7224 */ /* 0x000fe400078e0015 */
[----:B------:R-:W-:-:S07]  /*5e50*/  IMAD.MOV.U32 R12, RZ, RZ, R20 ;  /* 0x000000ffff0c7224 */ /* 0x000fce00078e0014 */
.L_x_1528:
        /* <DEDUP_REMOVED lines=36> */
.L_x_1590:
[----:B------:R-:W-:Y:S05]  /*60a0*/  BSYNC B0 ;  /* 0x0000000000007941 */ /* 0x000fea0003800000 */
.L_x_1589:
[----:B------:R-:W4:Y:S01]  /*60b0*/  S2UR UR7, SR_CTAID.X ;  /* 0x00000000000779c3 */ /* 0x000f220000002500 */
[----:B012---:R-:W-:-:S07]  /*60c0*/  IMAD.MOV R0, RZ, RZ, -R36 ;  /* 0x000000ffff007224 */ /* 0x007fce00078e0a24 */
[----:B------:R-:W-:Y:S01]  /*60d0*/  BAR.SYNC.DEFER_BLOCKING 0x0 ;  /* 0x0000000000007b1d */ /* 0x000fe20000010000 */
[----:B----4-:R-:W-:-:S04]  /*60e0*/  IMAD R0, R71, R0, UR7 ;  /* 0x0000000747007e24 */ /* 0x010fc8000f8e0200 */
        /* <DEDUP_REMOVED lines=14> */
[C---:B------:R-:W-:Y:S01]  /*61d0*/  ISETP.NE.AND P1, PT, R0.reuse, RZ, PT ;  /* 0x000000ff0000720c */ /* 0x040fe20003f25270 */
[----:B------:R-:W-:Y:S01]  /*61e0*/  BSSY B0, `(.L_x_1591) ;  /* 0x0000026000007945 */ /* 0x000fe20003800000 */
[----:B------:R-:W-:Y:S01]  /*61f0*/  IADD3 R13, -R5, UR6, RZ ;  /* 0x00000006050d7c10 */ /* 0x000fe2000fffe1ff */
[----:B------:R-:W-:Y:S01]  /*6200*/  IMAD.U32 R15, R0, 0x20, R1 ;  /* 0x00000020000f7824 */ /* 0x000fe200078e0001 */
[----:B------:R-:W-:-:S02]  /*6210*/  LOP3.LUT R37, R37, 0x3e0, RZ, 0xc0, !PT ;  /* 0x000003e025257812 */ /* 0x000fc400078ec0ff */
[C---:B------:R-:W-:Y:S02]  /*6220*/  ISETP.NE.AND P2, PT, R0.reuse, 0x1, PT ;  /* 0x000000010000780c */ /* 0x040fe40003f45270 */
[C---:B------:R-:W-:Y:S02]  /*6230*/  ISETP.NE.AND P3, PT, R0.reuse, 0x2, PT ;  /* 0x000000020000780c */ /* 0x040fe40003f65270 */
[----:B------:R-:W-:Y:S01]  /*6240*/  ISETP.NE.AND P4, PT, R0, 0x3, PT ;  /* 0x000000030000780c */ /* 0x000fe20003f85270 */
[----:B-1----:R-:W-:-:S03]  /*6250*/  IMAD.WIDE.U32 R2, R7, 0x4, R2 ;  /* 0x0000000407027825 */ /* 0x002fc600078e0002 */
        /* <DEDUP_REMOVED lines=30> */
.L_x_1592:
[----:B------:R-:W-:Y:S05]  /*6440*/  BSYNC B0 ;  /* 0x0000000000007941 */ /* 0x000fea0003800000 */
.L_x_1591:
        /* <DEDUP_REMOVED lines=26> */
.L_x_1594:
[----:B------:R-:W-:Y:S05]  /*65f0*/  BSYNC B0 ;  /* 0x0000000000007941 */ /* 0x000fea0003800000 */
.L_x_1593:
        /* <DEDUP_REMOVED lines=26> */
.L_x_1596:
[----:B------:R-:W-:Y:S05]  /*67a0*/  BSYNC B0 ;  /* 0x0000000000007941 */ /* 0x000fea0003800000 */
.L_x_1595:
        /* <DEDUP_REMOVED lines=26> */
.L_x_1598:
[----:B------:R-:W-:Y:S05]  /*6950*/  BSYNC B0 ;  /* 0x0000000000007941 */ /* 0x000fea0003800000 */
.L_x_1597:
[----:B------:R-:W-:Y:S05]  /*6960*/  @P0 BRA `(.L_x_1599) ;  /* 0x0000000000140947 */ /* 0x000fea0003800000 */
[----:B--2-4-:R-:W2:Y:S04]  /*6970*/  LDL.128 R4, [R15] ;  /* 0x000000000f047983 */ /* 0x014ea80000100c00 */
[----:B------:R-:W4:Y:S04]  /*6980*/  LDL.128 R8, [R15+0x10] ;  /* 0x000010000f087983 */ /* 0x000f280000100c00 */
[----:B--2---:R-:W-:Y:S04]  /*6990*/  STG.E.128 desc[UR4][R2.64], R4 ;  /* 0x0000000402007986 */ /* 0x004fe8000c101d04 */
[----:B----4-:R-:W-:Y:S01]  /*69a0*/  STG.E.128 desc[UR4][R2.64+0x10], R8 ;  /* 0x0000100802007986 */ /* 0x010fe2000c101d04 */
[----:B------:R-:W-:Y:S05]  /*69b0*/  EXIT ;  /* 0x000000000000794d */ /* 0x000fea0003800000 */
.L_x_1599:
        /* <DEDUP_REMOVED lines=26> */
        .weak           $__internal_13_$__cuda_sm20_rcp_rn_f32_slowpath
        .type           $__internal_13_$__cuda_sm20_rcp_rn_f32_slowpath,@function
        .size           $__internal_13_$__cuda_sm20_rcp_rn_f32_slowpath,(.L_x_5640 - $__internal_13_$__cuda_sm20_rcp_rn_f32_slowpath)
$__internal_13_$__cuda_sm20_rcp_rn_f32_slowpath:
        /* <DEDUP_REMOVED lines=15> */
.L_x_1600:
        /* <DEDUP_REMOVED lines=33> */
.L_x_1602:
[----:B------:R0:W1:Y:S02]  /*6e60*/  MUFU.RCP R4, R3 ;  /* 0x0000000300047308 */ /* 0x0000640000001000 */
.L_x_1601:
[----:B-1-3--:R-:W-:Y:S02]  /*6e70*/  IMAD.MOV.U32 R85, RZ, RZ, R4 ;  /* 0x000000ffff557224 */ /* 0x00afe400078e0004 */
[----:B------:R-:W-:Y:S02]  /*6e80*/  IMAD.MOV.U32 R4, RZ, RZ, R10 ;  /* 0x000000ffff047224 */ /* 0x000fe400078e000a */
[----:B------:R-:W-:-:S04]  /*6e90*/  IMAD.MOV.U32 R5, RZ, RZ, 0x0 ;  /* 0x00000000ff057424 */ /* 0x000fc800078e00ff */
[----:B0-2---:R-:W-:Y:S05]  /*6ea0*/  RET.REL.NODEC R4 `(_ZN18transformer_engine13normalization26rmsnorm_bwd_general_kernelINS0_13Kernel_traitsI6__halfS3_S3_fjLj1024ELj1ELj4ELj1ELj16ENS0_18Kernel_traits_baseILj1024ES3_S3_S3_fjLj128EEEEELb1EEEvNS0_20BackwardKernelParamsE) ;  /* 0xffffff9004547950 */ /* 0x005fea0003c3ffff */
.L_x_1603:
        /* <DEDUP_REMOVED lines=13> */
.L_x_5640:


//--------------------- .text._ZN18transformer_engine13normalization26rmsnorm_bwd_general_kernelINS0_13Kernel_traitsIffffjLj1024ELj1ELj4ELj1ELj16ENS0_18Kernel_traits_baseILj1024EffffjLj128EEEEELb1EEEvNS0_20BackwardKernelParamsE --------------------------
	.section	.text._ZN18transformer_engine13normalization26rmsnorm_bwd_general_kernelINS0_13Kernel_traitsIffffjLj1024ELj1ELj4ELj1ELj16ENS0_18Kernel_traits_baseILj1024EffffjLj128EEEEELb1EEEvNS0_20BackwardKernelParamsE,"ax",@progbits
	.align	128
        .global         _ZN18transformer_engine13normalization26rmsnorm_bwd_general_kernelINS0_13Kernel_traitsIffffjLj1024ELj1ELj4ELj1ELj16ENS0_18Kernel_traits_baseILj1024EffffjLj128EEEEELb1EEEvNS0_20BackwardKernelParamsE
        .type           _ZN18transformer_engine13normalization26rmsnorm_bwd_general_kernelINS0_13Kernel_traitsIffffjLj1024ELj1ELj4ELj1ELj16ENS0_18Kernel_traits_baseILj1024EffffjLj128EEEEELb1EEEvNS0_20BackwardKernelParamsE,@function
        .size           _ZN18transformer_engine13normalization26rmsnorm_bwd_general_kernelINS0_13Kernel_traitsIffffjLj1024ELj1ELj4ELj1ELj16ENS0_18Kernel_traits_baseILj1024EffffjLj128EEEEELb1EEEvNS0_20BackwardKernelParamsE,(.L_x_5641 - _ZN18transformer_engine13normalization26rmsnorm_bwd_general_kernelINS0_13Kernel_traitsIffffjLj1024ELj1ELj4ELj1ELj16ENS0_18Kernel_traits_baseILj1024EffffjLj128EEEEELb1EEEvNS0_20BackwardKernelParamsE)
        .other          _ZN18transformer_engine13normalization26rmsnorm_bwd_general_kernelINS0_13Kernel_traitsIffffjLj1024ELj1ELj4ELj1ELj16ENS0_18Kernel_traits_baseILj1024EffffjLj128EEEEELb1EEEvNS0_20BackwardKernelParamsE,@"STO_CUDA_ENTRY STV_DEFAULT"
_ZN18transformer_engine13normalization26rmsnorm_bwd_general_kernelINS0_13Kernel_traitsIffffjLj1024ELj1ELj4ELj1ELj16ENS0_18Kernel_traits_baseILj1024EffffjLj128EEEEELb1EEEvNS0_20BackwardKernelParamsE:
.text._ZN18transformer_engine13normalization26rmsnorm_bwd_general_kernelINS0_13Kernel_traitsIffffjLj1024ELj1ELj4ELj1ELj16ENS0_18Kernel_traits_baseILj1024EffffjLj128EEEEELb1EEEvNS0_20BackwardKernelParamsE:
        /* <DEDUP_REMOVED lines=19> */
[----:B--2---:R-:W-:-:S02]  /*0130*/  VIADD R2, R0, 0xffffffe ;  /* 0x0ffffffe00027836 */ /* 0x004fc40000000000 */
[----:B------:R-:W2:Y:S02]  /*0140*/  S2R R0, SR_TID.X ;  /* 0x0000000000007919 */ /* 0x000ea40000002100 */
[----:B------:R3:W4:Y:S02]  /*0150*/  F2I.FTZ.U32.TRUNC.NTZ R3, R2 ;  /* 0x0000000200037305 */ /* 0x000724000021f000 */
[----:B---3--:R-:W-:Y:S02]  /*0160*/  IMAD.MOV.U32 R2, RZ, RZ, RZ ;  /* 0x000000ffff027224 */ /* 0x008fe400078e00ff */
[----:B----4-:R-:W-:-:S04]  /*0170*/  IMAD R4, R3, R60, RZ ;  /* 0x0000003c03047224 */ /* 0x010fc800078e02ff */
[----:B------:R-:W-:-:S04]  /*0180*/  IMAD.MOV R5, RZ, RZ, -R4 ;  /* 0x000000ffff057224 */ /* 0x000fc800078e0a04 */
[----:B------:R-:W-:-:S06]  /*0190*/  IMAD.HI.U32 R3, R3, R5, R2 ;  /* 0x0000000503037227 */ /* 0x000fcc00078e0002 */
[----:B0-----:R-:W-:Y:S01]  /*01a0*/  IMAD.HI.U32 R51, R3, UR4, RZ ;  /* 0x0000000403337c27 */ /* 0x001fe2000f8e00ff */
[----:B--2---:R-:W-:-:S03]  /*01b0*/  LOP3.LUT R0, R0, 0x1f, RZ, 0xc0, !PT ;  /* 0x0000001f00007812 */ /* 0x004fc600078ec0ff */
        /* <DEDUP_REMOVED lines=8> */
[----:B------:R-:W-:Y:S02]  /*0240*/  IMAD.MOV R3, RZ, RZ, -R51 ;  /* 0x000000ffff037224 */ /* 0x000fe400078e0a33 */
[----:B------:R-:W-:Y:S02]  /*0250*/  IMAD.SHL.U32 R49, R51, 0x4, RZ ;  /* 0x0000000433317824 */ /* 0x000fe400078e00ff */
[----:B------:R-:W-:Y:S01]  /*0260*/  IMAD R50, R60, R3, UR4 ;  /* 0x000000043c327e24 */ /* 0x000fe2000f8e0203 */
[----:B------:R-:W-:-:S03]  /*0270*/  ULDC.64 UR4, c[0x0][0x208] ;  /* 0x0000820000047ab9 */ /* 0x000fc60000000a00 */
[----:B------:R-:W-:-:S05]  /*0280*/  IMAD.SHL.U32 R3, R50, 0x20, RZ ;  /* 0x0000002032037824 */ /* 0x000fca00078e00ff */
[----:B------:R-:W-:-:S05]  /*0290*/  LOP3.LUT R0, R3, 0xffffffe0, R0, 0xe2, !PT ;  /* 0xffffffe003007812 */ /* 0x000fca00078ee200 */
[----:B------:R-:W-:-:S05]  /*02a0*/  IMAD.SHL.U32 R3, R0, 0x4, RZ ;  /* 0x0000000400037824 */ /* 0x000fca00078e00ff */
[----:B------:R-:W-:-:S13]  /*02b0*/  ISETP.GE.AND P0, PT, R3, UR6, PT ;  /* 0x0000000603007c0c */ /* 0x000fda000bf06270 */
[----:B-1----:R-:W-:Y:S05]  /*02c0*/  @P0 BRA `(.L_x_1605) ;  /* 0x0000000800d00947 */ /* 0x002fea0003800000 */
        /* <DEDUP_REMOVED lines=12> */
.L_x_1607:
        /* <DEDUP_REMOVED lines=9> */
.L_x_1608:
[----:B------:R-:W-:Y:S05]  /*0420*/  BSYNC B1 ;  /* 0x0000000000017941 */ /* 0x000fea0003800000 */
.L_x_1606:
        /* <DEDUP_REMOVED lines=13> */
.L_x_1610:
        /* <DEDUP_REMOVED lines=9> */
.L_x_1611:
[----:B------:R-:W-:Y:S05]  /*0590*/  BSYNC B1 ;  /* 0x0000000000017941 */ /* 0x000fea0003800000 */
.L_x_1609:
        /* <DEDUP_REMOVED lines=13> */
.L_x_1613:
        /* <DEDUP_REMOVED lines=9> */
.L_x_1614:
[----:B------:R-:W-:Y:S05]  /*0700*/  BSYNC B1 ;  /* 0x0000000000017941 */ /* 0x000fea0003800000 */
.L_x_1612:
        /* <DEDUP_REMOVED lines=13> */
.L_x_1616:
        /* <DEDUP_REMOVED lines=9> */
.L_x_1617:
[----:B------:R-:W-:Y:S05]  /*0870*/  BSYNC B1 ;  /* 0x0000000000017941 */ /* 0x000fea0003800000 */
.L_x_1615:
        /* <DEDUP_REMOVED lines=13> */
.L_x_1619:
        /* <DEDUP_REMOVED lines=9> */
.L_x_1620:
[----:B------:R-:W-:Y:S05]  /*09e0*/  BSYNC B1 ;  /* 0x0000000000017941 */ /* 0x000fea0003800000 */
.L_x_1618:
        /* <DEDUP_REMOVED lines=13> */
.L_x_1622:
        /* <DEDUP_REMOVED lines=9> */
.L_x_1623:
[----:B------:R-:W-:Y:S05]  /*0b50*/  BSYNC B1 ;  /* 0x0000000000017941 */ /* 0x000fea0003800000 */
.L_x_1621:
        /* <DEDUP_REMOVED lines=13> */
.L_x_1625:
        /* <DEDUP_REMOVED lines=9> */
.L_x_1626:
[----:B------:R-:W-:Y:S05]  /*0cc0*/  BSYNC B1 ;  /* 0x0000000000017941 */ /* 0x000fea0003800000 */
.L_x_1624:
[----:B------:R-:W-:-:S05]  /*0cd0*/  IMAD R7, R60, 0x80, R7 ;  /* 0x000000803c077824 */ /* 0x000fca00078e0207 */
[----:B------:R-:W-:-:S13]  /*0ce0*/  ISETP.GE.AND P0, PT, R7, UR6, PT ;  /* 0x0000000607007c0c */ /* 0x000fda000bf06270 */
[----:B------:R-:W-:Y:S05]  /*0cf0*/  @P0 BRA `(.L_x_1605) ;  /* 0x0000000000440947 */ /* 0x000fea0003800000 */
[C---:B------:R-:W-:Y:S01]  /*0d00*/  IMAD.WIDE R12, R7.reuse, 0x4, R12 ;  /* 0x00000004070c7825 */ /* 0x040fe200078e020c */
[----:B------:R-:W-:Y:S02]  /*0d10*/  IADD3 R7, -R7, UR6, RZ ;  /* 0x0000000607077c10 */ /* 0x000fe4000fffe1ff */
[----:B------:R-:W-:Y:S02]  /*0d20*/  LOP3.LUT P0, RZ, R12, 0xf, RZ, 0xc0, !PT ;  /* 0x0000000f0cff7812 */ /* 0x000fe4000780c0ff */
[C---:B------:R-:W-:Y:S02]  /*0d30*/  ISETP.GE.U32.AND P3, PT, R7.reuse, 0x4, PT ;  /* 0x000000040700780c */ /* 0x040fe40003f66070 */
[----:B------:R-:W-:-:S13]  /*0d40*/  ISETP.LT.U32.OR P0, PT, R7, 0x4, P0 ;  /* 0x000000040700780c */ /* 0x000fda0000701470 */
[----:B------:R-:W-:Y:S05]  /*0d50*/  @P0 BRA `(.L_x_1627) ;  /* 0x0000000000080947 */ /* 0x000fea0003800000 */
[----:B01----:R3:W5:Y:S01]  /*0d60*/  LDG.E.128 R4, desc[UR4][R12.64] ;  /* 0x000000040c047981 */ /* 0x003762000c1e1d00 */
[----:B------:R-:W-:Y:S05]  /*0d70*/  BRA `(.L_x_1605) ;  /* 0x0000000000247947 */ /* 0x000fea0003800000 */
.L_x_1627:
[C---:B------:R-:W-:Y:S02]  /*0d80*/  ISETP.NE.AND P0, PT, R7.reuse, RZ, PT ;  /* 0x000000ff0700720c */ /* 0x040fe40003f05270 */
[----:B01----:R-:W-:Y:S02]  /*0d90*/  CS2R R4, SRZ ;  /* 0x0000000000047805 */ /* 0x003fe4000001ff00 */
[C---:B------:R-:W-:Y:S02]  /*0da0*/  ISETP.GE.U32.AND P1, PT, R7.reuse, 0x2, PT ;  /* 0x000000020700780c */ /* 0x040fe40003f26070 */
[----:B------:R-:W-:Y:S02]  /*0db0*/  ISETP.GE.U32.AND P2, PT, R7, 0x3, PT ;  /* 0x000000030700780c */ /* 0x000fe40003f46070 */
[----:B------:R-:W-:-:S06]  /*0dc0*/  CS2R R6, SRZ ;  /* 0x0000000000067805 */ /* 0x000fcc000001ff00 */
[----:B------:R2:W5:Y:S04]  /*0dd0*/  @P3 LDG.E R7, desc[UR4][R12.64+0xc] ;  /* 0x00000c040c073981 */ /* 0x000568000c1e1900 */
[----:B------:R2:W5:Y:S04]  /*0de0*/  @P0 LDG.E R4, desc[UR4][R12.64] ;  /* 0x000000040c040981 */ /* 0x000568000c1e1900 */
[----:B------:R2:W5:Y:S04]  /*0df0*/  @P1 LDG.E R5, desc[UR4][R12.64+0x4] ;  /* 0x000004040c051981 */ /* 0x000568000c1e1900 */
[----:B------:R2:W5:Y:S02]  /*0e00*/  @P2 LDG.E R6, desc[UR4][R12.64+0x8] ;  /* 0x000008040c062981 */ /* 0x000564000c1e1900 */
.L_x_1605:
[----:B------:R-:W-:Y:S05]  /*0e10*/  BSYNC B0 ;  /* 0x0000000000007941 */ /* 0x000fea0003800000 */
.L_x_1604:
        /* <DEDUP_REMOVED lines=8> */
[----:B--23--:R-:W-:Y:S02]  /*0ea0*/  CS2R R12, SRZ ;  /* 0x00000000000c7805 */ /* 0x00cfe4000001ff00 */
        /* <DEDUP_REMOVED lines=10> */
[C---:B------:R-:W-:Y:S01]  /*0f50*/  IMAD R48, R60.reuse, 0x80, R3 ;  /* 0x000000803c307824 */ /* 0x040fe200078e0203 */
[----:B------:R-:W-:Y:S01]  /*0f60*/  I2FP.F32.S32 R0, UR6 ;  /* 0x0000000600007c45 */ /* 0x000fe20008201400 */
[----:B------:R-:W-:Y:S01]  /*0f70*/  ULDC.U8 UR7, c[0x0][0x250] ;  /* 0x0000940000077ab9 */ /* 0x000fe20000000000 */
[----:B------:R-:W-:Y:S01]  /*0f80*/  IADD3 R43, -R3, UR6, RZ ;  /* 0x00000006032b7c10 */ /* 0x000fe2000fffe1ff */
[----:B------:R-:W-:Y:S01]  /*0f90*/  IMAD R47, R60, 0x80, R48 ;  /* 0x000000803c2f7824 */ /* 0x000fe200078e0230 */
[----:B------:R-:W-:Y:S01]  /*0fa0*/  ISETP.NE.AND P0, PT, RZ, UR7, PT ;  /* 0x00000007ff007c0c */ /* 0x000fe2000bf05270 */
[----:B------:R-:W-:Y:S01]  /*0fb0*/  VIADD R2, R0, 0x1800000 ;  /* 0x0180000000027836 */ /* 0x000fe20000000000 */
[----:B------:R-:W-:Y:S01]  /*0fc0*/  IADD3 R41, -R48, UR6, RZ ;  /* 0x0000000630297c10 */ /* 0x000fe2000fffe1ff */
[----:B------:R-:W-:Y:S01]  /*0fd0*/  IMAD R46, R60, 0x80, R47 ;  /* 0x000000803c2e7824 */ /* 0x000fe200078e022f */
[----:B------:R-:W-:Y:S01]  /*0fe0*/  FSEL R133, RZ, 1, !P0 ;  /* 0x3f800000ff857808 */ /* 0x000fe20004000000 */
[----:B------:R-:W-:Y:S01]  /*0ff0*/  IMAD.MOV.U32 R35, RZ, RZ, RZ ;  /* 0x000000ffff237224 */ /* 0x000fe200078e00ff */
[----:B------:R-:W-:Y:S01]  /*1000*/  LOP3.LUT R2, R2, 0x7f800000, RZ, 0xc0, !PT ;  /* 0x7f80000002027812 */ /* 0x000fe200078ec0ff */
[----:B------:R-:W-:Y:S01]  /*1010*/  IMAD R45, R60, 0x80, R46 ;  /* 0x000000803c2d7824 */ /* 0x000fe200078e022e */
[----:B------:R-:W-:Y:S01]  /*1020*/  IADD3 R40, -R47, UR6, RZ ;  /* 0x000000062f287c10 */ /* 0x000fe2000fffe1ff */
[----:B-----5:R-:W-:Y:S01]  /*1030*/  FADD R164, R133, R64 ;  /* 0x0000004085a47221 */ /* 0x020fe20000000000 */
[----:B------:R-:W-:Y:S01]  /*1040*/  ISETP.GT.U32.AND P0, PT, R2, 0x1ffffff, PT ;  /* 0x01ffffff0200780c */ /* 0x000fe20003f04070 */
[----:B------:R-:W-:-:S02]  /*1050*/  IMAD R44, R60, 0x80, R45 ;  /* 0x000000803c2c7824 */ /* 0x000fc400078e022d */
[C---:B------:R-:W-:Y:S01]  /*1060*/  FADD R163, R133.reuse, R65 ;  /* 0x0000004185a37221 */ /* 0x040fe20000000000 */
[C---:B------:R-:W-:Y:S01]  /*1070*/  FADD R162, R133.reuse, R66 ;  /* 0x0000004285a27221 */ /* 0x040fe20000000000 */
[C---:B------:R-:W-:Y:S01]  /*1080*/  FADD R161, R133.reuse, R67 ;  /* 0x0000004385a17221 */ /* 0x040fe20000000000 */
[C---:B------:R-:W-:Y:S02]  /*1090*/  IMAD R42, R60.reuse, 0x80, R44 ;  /* 0x000000803c2a7824 */ /* 0x040fe400078e022c */
[C---:B------:R-:W-:Y:S01]  /*10a0*/  FADD R160, R133.reuse, R56 ;  /* 0x0000003885a07221 */ /* 0x040fe20000000000 */
[C---:B------:R-:W-:Y:S01]  /*10b0*/  FADD R159, R133.reuse, R57 ;  /* 0x00000039859f7221 */ /* 0x040fe20000000000 */
[C---:B------:R-:W-:Y:S01]  /*10c0*/  FADD R158, R133.reuse, R58 ;  /* 0x0000003a859e7221 */ /* 0x040fe20000000000 */
        /* <DEDUP_REMOVED lines=33> */
[----:B01----:R-:W-:Y:S05]  /*12e0*/  CALL.REL.NOINC `($__internal_14_$__cuda_sm20_rcp_rn_f32_slowpath) ;  /* 0x0000006000147944 */ /* 0x003fea0003c00000 */
[----:B------:R-:W-:Y:S05]  /*12f0*/  BRA `(.L_x_1630) ;  /* 0x0000000000107947 */ /* 0x000fea0003800000 */
.L_x_1629:
[----:B01----:R-:W0:Y:S02]  /*1300*/  MUFU.RCP R5, R0 ;  /* 0x0000000000057308 */ /* 0x003e240000001000 */
[----:B0-----:R-:W-:-:S04]  /*1310*/  FFMA R4, R0, R5, -1 ;  /* 0xbf80000000047423 */ /* 0x001fc80000000005 */
[----:B------:R-:W-:-:S04]  /*1320*/  FADD.FTZ R4, -R4, -RZ ;  /* 0x800000ff04047221 */ /* 0x000fc80000010100 */
[----:B------:R-:W-:-:S07]  /*1330*/  FFMA R132, R5, R4, R5 ;  /* 0x0000000405847223 */ /* 0x000fce0000000005 */
.L_x_1630:
        /* <DEDUP_REMOVED lines=17> */
.L_x_1746:
[----:B0123--:R-:W0:Y:S01]  /*1450*/  S2R R59, SR_TID.X ;  /* 0x00000000003b7919 */ /* 0x00fe220000002100 */
[----:B------:R-:W-:Y:S01]  /*1460*/  ULDC UR7, c[0x0][0x218] ;  /* 0x0000860000077ab9 */ /* 0x000fe20000000800 */
[----:B------:R-:W-:Y:S01]  /*1470*/  IMAD.SHL.U32 R58, R50, 0x20, RZ ;  /* 0x00000020323a7824 */ /* 0x000fe200078e00ff */
[----:B------:R-:W-:Y:S01]  /*1480*/  ULDC UR6, c[0x0][0x21c] ;  /* 0x0000870000067ab9 */ /* 0x000fe20000000800 */
[----:B------:R-:W-:Y:S01]  /*1490*/  IMAD.MOV.U32 R52, RZ, RZ, RZ ;  /* 0x000000ffff347224 */ /* 0x000fe200078e00ff */
[----:B0-----:R-:W-:-:S05]  /*14a0*/  SHF.R.U32.HI R110, RZ, 0x5, R59 ;  /* 0x00000005ff6e7819 */ /* 0x001fca000001163b */
[----:B------:R-:W-:-:S05]  /*14b0*/  IMAD.IADD R110, R110, 0x1, R49 ;  /* 0x000000016e6e7824 */ /* 0x000fca00078e0231 */
[----:B------:R-:W-:-:S13]  /*14c0*/  ISETP.GE.AND P0, PT, R110, UR7, PT ;  /* 0x000000076e007c0c */ /* 0x000fda000bf06270 */
[----:B------:R-:W0:Y:S01]  /*14d0*/  @!P0 LDC.64 R56, c[0x0][0x230] ;  /* 0x00008c00ff388b82 */ /* 0x000e220000000a00 */
[----:B------:R-:W-:-:S04]  /*14e0*/  LOP3.LUT R165, R59, 0x1f, RZ, 0xc0, !PT ;  /* 0x0000001f3ba57812 */ /* 0x000fc800078ec0ff */
        /* <DEDUP_REMOVED lines=22> */
.L_x_1634:
        /* <DEDUP_REMOVED lines=9> */
.L_x_1635:
[----:B------:R-:W-:Y:S05]  /*16e0*/  BSYNC B1 ;  /* 0x0000000000017941 */ /* 0x000fea0003800000 */
.L_x_1633:
        /* <DEDUP_REMOVED lines=10> */
.L_x_1637:
        /* <DEDUP_REMOVED lines=9> */
.L_x_1638:
[----:B------:R-:W-:Y:S05]  /*1820*/  BSYNC B1 ;  /* 0x0000000000017941 */ /* 0x000fea0003800000 */
.L_x_1636:
[-C--:B-----5:R-:W-:Y:S01]  /*1830*/  FMUL R92, R60, R52.reuse ;  /* 0x000000343c5c7220 */ /* 0x0a0fe20000400000 */
[----:B------:R-:W-:Y:S01]  /*1840*/  FMUL R120, R61, R52 ;  /* 0x000000343d787220 */ /* 0x000fe20000400000 */
[-C--:B------:R-:W-:Y:S01]  /*1850*/  FMUL R55, R164, R56.reuse ;  /* 0x00000038a4377220 */ /* 0x080fe20000400000 */
[----:B------:R-:W-:Y:S01]  /*1860*/  ISETP.GE.AND P0, PT, R48, UR6, PT ;  /* 0x0000000630007c0c */ /* 0x000fe2000bf06270 */
[----:B------:R-:W-:Y:S01]  /*1870*/  FFMA R4, R92, R56, R4 ;  /* 0x000000385c047223 */ /* 0x000fe20000000004 */
[-C--:B------:R-:W-:Y:S01]  /*1880*/  FFMA R5, R120, R57.reuse, R5 ;  /* 0x0000003978057223 */ /* 0x080fe20000000005 */
        /* <DEDUP_REMOVED lines=8> */
[----:B------:R-:W-:Y:S01]  /*1910*/  FMUL R70, R161, R59 ;  /* 0x0000003ba1467220 */ /* 0x000fe20000400000 */
[----:B01----:R-:W-:Y:S01]  /*1920*/  FADD R107, R56, R75 ;  /* 0x0000004b386b7221 */ /* 0x003fe20000000000 */
[C---:B------:R-:W-:Y:S01]  /*1930*/  FFMA R106, R116.reuse, R75, R57 ;  /* 0x0000004b746a7223 */ /* 0x040fe20000000039 */
[----:B------:R-:W-:Y:S01]  /*1940*/  FFMA R6, R116, R58, R6 ;  /* 0x0000003a74067223 */ /* 0x000fe20000000006 */
[----:B------:R-:W-:Y:S01]  /*1950*/  FFMA R7, R115, R59, R7 ;  /* 0x0000003b73077223 */ /* 0x000fe20000000007 */
[----:B------:R-:W-:Y:S01]  /*1960*/  FADD R107, R107, R70 ;  /* 0x000000466b6b7221 */ /* 0x000fe20000000000 */
[----:B------:R-:W-:Y:S01]  /*1970*/  FFMA R106, R115, R70, R106 ;  /* 0x00000046736a7223 */ /* 0x000fe2000000006a */
[----:B------:R-:W-:Y:S06]  /*1980*/  @P0 BRA `(.L_x_1632) ;  /* 0x0000001800f00947 */ /* 0x000fec0003800000 */
[----:B------:R-:W0:Y:S01]  /*1990*/  LDC R60, c[0x0][0x220] ;  /* 0x00008800ff3c7b82 */ /* 0x000e220000000800 */
[----:B------:R-:W-:Y:S01]  /*19a0*/  IMAD R59, R110, UR6, R48 ;  /* 0x000000066e3b7c24 */ /* 0x000fe2000f8e0230 */
[----:B------:R-:W-:Y:S01]  /*19b0*/  BSSY B1, `(.L_x_1639) ;  /* 0x0000013000017945 */ /* 0x000fe20003800000 */
[----:B------:R-:W-:-:S03]  /*19c0*/  ISETP.GE.U32.AND P2, PT, R41, 0x4, PT ;  /* 0x000000042900780c */ /* 0x000fc60003f46070 */
[----:B------:R-:W-:Y:S01]  /*19d0*/  SHF.R.S32.HI R58, RZ, 0x1f, R59 ;  /* 0x0000001fff3a7819 */ /* 0x000fe2000001143b */
[----:B0-----:R-:W-:-:S05]  /*19e0*/  IMAD.U32 R56, R59, 0x4, R60 ;  /* 0x000000043b387824 */ /* 0x001fca00078e003c */
[----:B------:R-:W-:Y:S01]  /*19f0*/  LOP3.LUT P0, RZ, R56, 0xf, RZ, 0xc0, !PT ;  /* 0x0000000f38ff7812 */ /* 0x000fe2000780c0ff */
[----:B------:R-:W-:-:S03]  /*1a00*/  IMAD.WIDE R56, R59, 0x4, R108 ;  /* 0x000000043b387825 */ /* 0x000fc600078e026c */
[----:B------:R-:W-:-:S13]  /*1a10*/  ISETP.LT.U32.OR P0, PT, R41, 0x4, P0 ;  /* 0x000000042900780c */ /* 0x000fda0000701470 */
[----:B------:R-:W-:Y:S05]  /*1a20*/  @P0 BRA `(.L_x_1640) ;  /* 0x0000000000080947 */ /* 0x000fea0003800000 */
[----:B------:R0:W5:Y:S01]  /*1a30*/  LDG.E.128 R60, desc[UR4][R56.64] ;  /* 0x00000004383c7981 */ /* 0x000162000c1e1d00 */
[----:B------:R-:W-:Y:S05]  /*1a40*/  BRA `(.L_x_1641) ;  /* 0x0000000000247947 */ /* 0x000fea0003800000 */
.L_x_1640:
        /* <DEDUP_REMOVED lines=9> */
.L_x_1641:
[----:B------:R-:W-:Y:S05]  /*1ae0*/  BSYNC B1 ;  /* 0x0000000000017941 */ /* 0x000fea0003800000 */
.L_x_1639:
        /* <DEDUP_REMOVED lines=9> */
.L_x_1643:
        /* <DEDUP_REMOVED lines=9> */
.L_x_1644:
[----:B------:R-:W-:Y:S05]  /*1c10*/  BSYNC B1 ;  /* 0x0000000000017941 */ /* 0x000fea0003800000 */
.L_x_1642:
[----:B-----5:R-:W-:Y:S01]  /*1c20*/  FMUL R127, R60, R52 ;  /* 0x000000343c7f7220 */ /* 0x020fe20000400000 */
[----:B------:R-:W-:Y:S01]  /*1c30*/  FMUL R99, R160, R56 ;  /* 0x00000038a0637220 */ /* 0x000fe20000400000 */
[----:B------:R-:W-:Y:S01]  /*1c40*/  ISETP.GE.AND P0, PT, R47, UR6, PT ;  /* 0x000000062f007c0c */ /* 0x000fe2000bf06270 */
[-C--:B------:R-:W-:Y:S01]  /*1c50*/  FMUL R119, R61, R52.reuse ;  /* 0x000000343d777220 */ /* 0x080fe20000400000 */
        /* <DEDUP_REMOVED lines=18> */
[----:B01----:R-:W0:Y:S01]  /*1d80*/  LDC R108, c[0x0][0x220] ;  /* 0x00008800ff6c7b82 */ /* 0x003e220000000800 */
[----:B------:R-:W-:Y:S01]  /*1d90*/  IMAD R63, R110, UR6, R47 ;  /* 0x000000066e3f7c24 */ /* 0x000fe2000f8e022f */
[----:B------:R-:W-:Y:S01]  /*1da0*/  BSSY B1, `(.L_x_1645) ;  /* 0x0000014000017945 */ /* 0x000fe20003800000 */
[----:B------:R-:W-:-:S03]  /*1db0*/  ISETP.GE.U32.AND P2, PT, R40, 0x4, PT ;  /* 0x000000042800780c */ /* 0x000fc60003f46070 */
[----:B------:R-:W-:Y:S01]  /*1dc0*/  SHF.R.S32.HI R62, RZ, 0x1f, R63 ;  /* 0x0000001fff3e7819 */ /* 0x000fe2000001143f */
[----:B0-----:R-:W-:Y:S02]  /*1dd0*/  IMAD.U32 R56, R63, 0x4, R108 ;  /* 0x000000043f387824 */ /* 0x001fe400078e006c */
[----:B------:R-:W0:Y:S03]  /*1de0*/  LDC.64 R108, c[0x0][0x220] ;  /* 0x00008800ff6c7b82 */ /* 0x000e260000000a00 */
[----:B------:R-:W-:-:S04]  /*1df0*/  LOP3.LUT P0, RZ, R56, 0xf, RZ, 0xc0, !PT ;  /* 0x0000000f38ff7812 */ /* 0x000fc8000780c0ff */
[----:B------:R-:W-:Y:S01]  /*1e00*/  ISETP.LT.U32.OR P0, PT, R40, 0x4, P0 ;  /* 0x000000042800780c */ /* 0x000fe20000701470 */
[----:B0-----:R-:W-:-:S12]  /*1e10*/  IMAD.WIDE R60, R63, 0x4, R108 ;  /* 0x000000043f3c7825 */ /* 0x001fd800078e026c */
[----:B------:R-:W-:Y:S05]  /*1e20*/  @P0 BRA `(.L_x_1646) ;  /* 0x0000000000080947 */ /* 0x000fea0003800000 */
[----:B------:R0:W5:Y:S01]  /*1e30*/  LDG.E.128 R56, desc[UR4][R60.64] ;  /* 0x000000043c387981 */ /* 0x000162000c1e1d00 */
[----:B------:R-:W-:Y:S05]  /*1e40*/  BRA `(.L_x_1647) ;  /* 0x0000000000247947 */ /* 0x000fea0003800000 */
.L_x_1646:
        /* <DEDUP_REMOVED lines=9> */
.L_x_1647:
[----:B------:R-:W-:Y:S05]  /*1ee0*/  BSYNC B1 ;  /* 0x0000000000017941 */ /* 0x000fea0003800000 */
.L_x_1645:
        /* <DEDUP_REMOVED lines=9> */
.L_x_1649:
        /* <DEDUP_REMOVED lines=9> */
.L_x_1650:
[----:B------:R-:W-:Y:S05]  /*2010*/  BSYNC B1 ;  /* 0x0000000000017941 */ /* 0x000fea0003800000 */
.L_x_1648:
[----:B-----5:R-:W-:Y:S01]  /*2020*/  FMUL R126, R56, R52 ;  /* 0x00000034387e7220 */ /* 0x020fe20000400000 */
[----:B------:R-:W-:Y:S01]  /*2030*/  FMUL R98, R156, R60 ;  /* 0x0000003c9c627220 */ /* 0x000fe20000400000 */
[----:B------:R-:W-:Y:S01]  /*2040*/  ISETP.GE.AND P0, PT, R46, UR6, PT ;  /* 0x000000062e007c0c */ /* 0x000fe2000bf06270 */
[----:B------:R-:W-:Y:S01]  /*2050*/  FMUL R118, R57, R52 ;  /* 0x0000003439767220 */ /* 0x000fe20000400000 */
[----:B------:R-:W-:Y:S01]  /*2060*/  FMUL R83, R155, R61 ;  /* 0x0000003d9b537220 */ /* 0x000fe20000400000 */
[----:B------:R-:W-:Y:S01]  /*2070*/  FADD R56, R107, R98 ;  /* 0x000000626b387221 */ /* 0x000fe20000000000 */
[----:B------:R-:W-:Y:S01]  /*2080*/  FFMA R57, R126, R98, R106 ;  /* 0x000000627e397223 */ /* 0x000fe2000000006a */
[----:B------:R-:W-:Y:S01]  /*2090*/  FMUL R104, R58, R52 ;  /* 0x000000343a687220 */ /* 0x000fe20000400000 */
[----:B01----:R-:W-:Y:S01]  /*20a0*/  FMUL R73, R154, R62 ;  /* 0x0000003e9a497220 */ /* 0x003fe20000400000 */
        /* <DEDUP_REMOVED lines=9> */
[C---:B------:R-:W-:Y:S01]  /*2140*/  FFMA R15, R90.reuse, R63, R15 ;  /* 0x0000003f5a0f7223 */ /* 0x040fe2000000000f */
[----:B------:R-:W-:Y:S01]  /*2150*/  FADD R107, R107, R72 ;  /* 0x000000486b6b7221 */ /* 0x000fe20000000000 */
[----:B------:R-:W-:Y:S01]  /*2160*/  FFMA R106, R90, R72, R57 ;  /* 0x000000485a6a7223 */ /* 0x000fe20000000039 */
[----:B------:R-:W-:Y:S06]  /*2170*/  @P0 BRA `(.L_x_1632) ;  /* 0x0000001000f40947 */ /* 0x000fec0003800000 */
[----:B------:R-:W0:Y:S01]  /*2180*/  LDC R58, c[0x0][0x220] ;  /* 0x00008800ff3a7b82 */ /* 0x000e220000000800 */
[----:B------:R-:W-:Y:S01]  /*2190*/  IMAD R59, R110, UR6, R46 ;  /* 0x000000066e3b7c24 */ /* 0x000fe2000f8e022e */
        /* <DEDUP_REMOVED lines=8> */
[----:B------:R0:W5:Y:S01]  /*2220*/  LDG.E.128 R60, desc[UR4][R56.64] ;  /* 0x00000004383c7981 */ /* 0x000162000c1e1d00 */
[----:B------:R-:W-:Y:S05]  /*2230*/  BRA `(.L_x_1653) ;  /* 0x0000000000247947 */ /* 0x000fea0003800000 */
.L_x_1652:
        /* <DEDUP_REMOVED lines=9> */
.L_x_1653:
[----:B------:R-:W-:Y:S05]  /*22d0*/  BSYNC B1 ;  /* 0x0000000000017941 */ /* 0x000fea0003800000 */
.L_x_1651:
        /* <DEDUP_REMOVED lines=9> */
.L_x_1655:
        /* <DEDUP_REMOVED lines=9> */
.L_x_1656:
[----:B------:R-:W-:Y:S05]  /*2400*/  BSYNC B1 ;  /* 0x0000000000017941 */ /* 0x000fea0003800000 */
.L_x_1654:
        /* <DEDUP_REMOVED lines=35> */
.L_x_1658:
        /* <DEDUP_REMOVED lines=9> */
.L_x_1659:
[----:B------:R-:W-:Y:S05]  /*26d0*/  BSYNC B1 ;  /* 0x0000000000017941 */ /* 0x000fea0003800000 */
.L_x_1657:
        /* <DEDUP_REMOVED lines=9> */
.L_x_1661:
        /* <DEDUP_REMOVED lines=9> */
.L_x_1662:
[----:B------:R-:W-:Y:S05]  /*2800*/  BSYNC B1 ;  /* 0x0000000000017941 */ /* 0x000fea0003800000 */
.L_x_1660:
[-C--:B-----5:R-:W-:Y:S01]  /*2810*/  FMUL R124, R60, R52.reuse ;  /* 0x000000343c7c7220 */ /* 0x0a0fe20000400000 */
[----:B------:R-:W-:Y:S01]  /*2820*/  FMUL R114, R61, R52 ;  /* 0x000000343d727220 */ /* 0x000fe20000400000 */
[-C--:B------:R-:W-:Y:S01]  /*2830*/  FMUL R96, R148, R56.reuse ;  /* 0x0000003894607220 */ /* 0x080fe20000400000 */
[----:B------:R-:W-:Y:S01]  /*2840*/  ISETP.GE.AND P0, PT, R44, UR6, PT ;  /* 0x000000062c007c0c */ /* 0x000fe2000bf06270 */
        /* <DEDUP_REMOVED lines=31> */
.L_x_1664:
        /* <DEDUP_REMOVED lines=9> */
.L_x_1665:
[----:B------:R-:W-:Y:S05]  /*2ad0*/  BSYNC B1 ;  /* 0x0000000000017941 */ /* 0x000fea0003800000 */
.L_x_1663:
        /* <DEDUP_REMOVED lines=9> */
.L_x_1667:
        /* <DEDUP_REMOVED lines=9> */
.L_x_1668:
[----:B------:R-:W-:Y:S05]  /*2c00*/  BSYNC B1 ;  /* 0x0000000000017941 */ /* 0x000fea0003800000 */
.L_x_1666:
        /* <DEDUP_REMOVED lines=25> */
[----:B------:R-:W-:Y:S02]  /*2da0*/  ISETP.GE.U32.AND P2, PT, R3, 0x4, PT ;  /* 0x000000040300780c */ /* 0x000fe40003f46070 */
[----:B0-----:R-:W-:-:S03]  /*2db0*/  IMAD.U32 R54, R53, 0x4, R108 ;  /* 0x0000000435367824 */ /* 0x001fc600078e006c */
[----:B------:R-:W0:Y:S02]  /*2dc0*/  LDC.64 R108, c[0x0][0x220] ;  /* 0x00008800ff6c7b82 */ /* 0x000e240000000a00 */
[----:B------:R-:W-:Y:S02]  /*2dd0*/  LOP3.LUT P0, RZ, R54, 0xf, RZ, 0xc0, !PT ;  /* 0x0000000f36ff7812 */ /* 0x000fe4000780c0ff */
[----:B------:R-:W-:Y:S02]  /*2de0*/  SHF.R.S32.HI R54, RZ, 0x1f, R53 ;  /* 0x0000001fff367819 */ /* 0x000fe40000011435 */
[----:B------:R-:W-:Y:S01]  /*2df0*/  ISETP.LT.U32.OR P0, PT, R3, 0x4, P0 ;  /* 0x000000040300780c */ /* 0x000fe20000701470 */
[----:B0-----:R-:W-:-:S12]  /*2e00*/  IMAD.WIDE R56, R53, 0x4, R108 ;  /* 0x0000000435387825 */ /* 0x001fd800078e026c */
[----:B------:R-:W-:Y:S05]  /*2e10*/  @P0 BRA `(.L_x_1670) ;  /* 0x0000000000080947 */ /* 0x000fea0003800000 */
[----:B------:R1:W5:Y:S01]  /*2e20*/  LDG.E.128 R60, desc[UR4][R56.64] ;  /* 0x00000004383c7981 */ /* 0x000362000c1e1d00 */
[----:B------:R-:W-:Y:S05]  /*2e30*/  BRA `(.L_x_1671) ;  /* 0x0000000000247947 */ /* 0x000fea0003800000 */
.L_x_1670:
        /* <DEDUP_REMOVED lines=9> */
.L_x_1671:
[----:B------:R-:W-:Y:S05]  /*2ed0*/  BSYNC B1 ;  /* 0x0000000000017941 */ /* 0x000fea0003800000 */
.L_x_1669:
[C---:B------:R-:W-:Y:S01]  /*2ee0*/  LEA R108, P3, R53.reuse, R76, 0x2 ;  /* 0x0000004c356c7211 */ /* 0x040fe200078610ff */
[----:B------:R-:W-:Y:S01]  /*2ef0*/  BSSY B1, `(.L_x_1672) ;  /* 0x0000011000017945 */ /* 0x000fe20003800000 */
[----:B------:R-:W-:Y:S02]  /*2f00*/  SHF.L.U64.HI R54, R53, 0x2, R54 ;  /* 0x0000000235367819 */ /* 0x000fe40000010236 */
[----:B------:R-:W-:-:S03]  /*2f10*/  LOP3.LUT P0, RZ, R108, 0xf, RZ, 0xc0, !PT ;  /* 0x0000000f6cff7812 */ /* 0x000fc6000780c0ff */
[----:B------:R-:W-:Y:S01]  /*2f20*/  IMAD.X R109, R54, 0x1, R77, P3 ;  /* 0x00000001366d7824 */ /* 0x000fe200018e064d */
[----:B------:R-:W-:-:S13]  /*2f30*/  ISETP.LT.U32.OR P0, PT, R3, 0x4, P0 ;  /* 0x000000040300780c */ /* 0x000fda0000701470 */
[----:B------:R-:W-:Y:S05]  /*2f40*/  @P0 BRA `(.L_x_1673) ;  /* 0x0000000000080947 */ /* 0x000fea0003800000 */
[----:B01----:R0:W5:Y:S01]  /*2f50*/  LDG.E.128 R56, desc[UR4][R108.64] ;  /* 0x000000046c387981 */ /* 0x003162000c1e1d00 */
[----:B------:R-:W-:Y:S05]  /*2f60*/  BRA `(.L_x_1674) ;  /* 0x0000000000247947 */ /* 0x000fea0003800000 */
.L_x_1673:
[C---:B------:R-:W-:Y:S02]  /*2f70*/  ISETP.NE.AND P0, PT, R3.reuse, RZ, PT ;  /* 0x000000ff0300720c */ /* 0x040fe40003f05270 */
[----:B01----:R-:W-:Y:S02]  /*2f80*/  CS2R R56, SRZ ;  /* 0x0000000000387805 */ /* 0x003fe4000001ff00 */
[C---:B------:R-:W-:Y:S02]  /*2f90*/  ISETP.GE.U32.AND P3, PT, R3.reuse, 0x2, PT ;  /* 0x000000020300780c */ /* 0x040fe40003f66070 */
[----:B------:R-:W-:Y:S02]  /*2fa0*/  CS2R R58, SRZ ;  /* 0x00000000003a7805 */ /* 0x000fe4000001ff00 */
[----:B------:R-:W-:-:S04]  /*2fb0*/  ISETP.GE.U32.AND P4, PT, R3, 0x3, PT ;  /* 0x000000030300780c */ /* 0x000fc80003f86070 */
[----:B------:R1:W5:Y:S04]  /*2fc0*/  @P2 LDG.E R59, desc[UR4][R108.64+0xc] ;  /* 0x00000c046c3b2981 */ /* 0x000368000c1e1900 */
[----:B------:R1:W5:Y:S04]  /*2fd0*/  @P0 LDG.E R56, desc[UR4][R108.64] ;  /* 0x000000046c380981 */ /* 0x000368000c1e1900 */
[----:B------:R1:W5:Y:S04]  /*2fe0*/  @P3 LDG.E R57, desc[UR4][R108.64+0x4] ;  /* 0x000004046c393981 */ /* 0x000368000c1e1900 */
[----:B------:R1:W5:Y:S02]  /*2ff0*/  @P4 LDG.E R58, desc[UR4][R108.64+0x8] ;  /* 0x000008046c3a4981 */ /* 0x000364000c1e1900 */
.L_x_1674:
[----:B------:R-:W-:Y:S05]  /*3000*/  BSYNC B1 ;  /* 0x0000000000017941 */ /* 0x000fea0003800000 */
.L_x_1672:
[-C--:B-----5:R-:W-:Y:S01]  /*3010*/  FMUL R112, R61, R52.reuse ;  /* 0x000000343d707220 */ /* 0x0a0fe20000400000 */
[----:B------:R-:W-:Y:S01]  /*3020*/  FMUL R122, R60, R52 ;  /* 0x000000343c7a7220 */ /* 0x000fe20000400000 */
[----:B------:R-:W-:Y:S01]  /*3030*/  FMUL R94, R140, R56 ;  /* 0x000000388c5e7220 */ /* 0x000fe20000400000 */
[----:B------:R-:W-:Y:S01]  /*3040*/  ISETP.GE.AND P0, PT, R38, UR6, PT ;  /* 0x0000000626007c0c */ /* 0x000fe2000bf06270 */
[-C--:B------:R-:W-:Y:S01]  /*3050*/  FFMA R29, R112, R57.reuse, R29 ;  /* 0x00000039701d7223 */ /* 0x080fe2000000001d */
[----:B------:R-:W-:Y:S01]  /*3060*/  FMUL R79, R139, R57 ;  /* 0x000000398b4f7220 */ /* 0x000fe20000400000 */
[----:B------:R-:W-:Y:S01]  /*3070*/  FADD R54, R107, R94 ;  /* 0x0000005e6b367221 */ /* 0x000fe20000000000 */
[C---:B------:R-:W-:Y:S01]  /*3080*/  FFMA R57, R122.reuse, R94, R106 ;  /* 0x0000005e7a397223 */ /* 0x040fe2000000006a */
        /* <DEDUP_REMOVED lines=27> */
.L_x_1676:
        /* <DEDUP_REMOVED lines=9> */
.L_x_1677:
[----:B------:R-:W-:Y:S05]  /*32d0*/  BSYNC B1 ;  /* 0x0000000000017941 */ /* 0x000fea0003800000 */
.L_x_1675:
        /* <DEDUP_REMOVED lines=9> */
.L_x_1679:
        /* <DEDUP_REMOVED lines=9> */
.L_x_1680:
[----:B------:R-:W-:Y:S05]  /*3400*/  BSYNC B1 ;  /* 0x0000000000017941 */ /* 0x000fea0003800000 */
.L_x_1678:
[----:B-----5:R-:W-:Y:S01]  /*3410*/  FMUL R121, R56, R52 ;  /* 0x0000003438797220 */ /* 0x020fe20000400000 */
[----:B------:R-:W-:Y:S01]  /*3420*/  FMUL R93, R136, R60 ;  /* 0x0000003c885d7220 */ /* 0x000fe20000400000 */
        /* <DEDUP_REMOVED lines=12> */
[----:B------:R-:W-:Y:S01]  /*34f0*/  FFMA R57, R131, R129, R106 ;  /* 0x0000008183397223 */ /* 0x000fe2000000006a */
[----:B------:R-:W-:Y:S01]  /*3500*/  FFMA R33, R105, R61, R33 ;  /* 0x0000003d69217223 */ /* 0x000fe20000000021 */
[----:B------:R-:W-:Y:S01]  /*3510*/  FFMA R34, R131, R62, R34 ;  /* 0x0000003e83227223 */ /* 0x000fe20000000022 */
[C---:B------:R-:W-:Y:S01]  /*3520*/  FFMA R35, R130.reuse, R63, R35 ;  /* 0x0000003f82237223 */ /* 0x040fe20000000023 */
[----:B------:R-:W-:Y:S01]  /*3530*/  FADD R107, R107, R128 ;  /* 0x000000806b6b7221 */ /* 0x000fe20000000000 */
[----:B------:R-:W-:-:S07]  /*3540*/  FFMA R106, R130, R128, R57 ;  /* 0x00000080826a7223 */ /* 0x000fce0000000039 */
.L_x_1632:
[----:B------:R-:W-:Y:S05]  /*3550*/  BSYNC B0 ;  /* 0x0000000000007941 */ /* 0x000fea0003800000 */
.L_x_1631:
[----:B------:R-:W2:Y:S02]  /*3560*/  LDC R60, c[0x0][0x214] ;  /* 0x00008500ff3c7b82 */ /* 0x000ea40000000800 */
[----:B--2---:R-:W-:-:S13]  /*3570*/  ISETP.NE.AND P0, PT, R60, 0x1, PT ;  /* 0x000000013c00780c */ /* 0x004fda0003f05270 */
[----:B------:R-:W-:Y:S05]  /*3580*/  @!P0 BRA `(.L_x_1681) ;  /* 0x00000008007c8947 */ /* 0x000fea0003800000 */
[----:B01----:R-:W0:Y:S01]  /*3590*/  S2R R109, SR_TID.X ;  /* 0x00000000006d7919 */ /* 0x003e220000002100 */
[----:B------:R-:W-:Y:S01]  /*35a0*/  ISETP.NE.AND P0, PT, R165, RZ, PT ;  /* 0x000000ffa500720c */ /* 0x000fe20003f05270 */
[----:B------:R-:W-:Y:S01]  /*35b0*/  ULDC UR7, c[0x0][0x210] ;  /* 0x0000840000077ab9 */ /* 0x000fe20000000800 */
[----:B------:R-:W-:Y:S01]  /*35c0*/  LOP3.LUT R58, R0, 0x1, RZ, 0xc0, !PT ;  /* 0x00000001003a7812 */ /* 0x000fe200078ec0ff */
[----:B------:R-:W-:Y:S01]  /*35d0*/  IMAD R59, R60, UR7, RZ ;  /* 0x000000073c3b7c24 */ /* 0x000fe2000f8e02ff */
[----:B------:R-:W-:-:S03]  /*35e0*/  ULDC.64 UR8, c[0x0][0x240] ;  /* 0x0000900000087ab9 */ /* 0x000fc60000000a00 */
[----:B------:R-:W-:Y:S02]  /*35f0*/  IMAD.MOV R58, RZ, RZ, -R58 ;  /* 0x000000ffff3a7224 */ /* 0x000fe400078e0a3a */
[----:B------:R-:W-:-:S04]  /*3600*/  IMAD.SHL.U32 R59, R59, 0x4, RZ ;  /* 0x000000043b3b7824 */ /* 0x000fc800078e00ff */
[----:B------:R-:W1:Y:S01]  /*3610*/  @!P0 LDC.64 R56, c[0x0][0x240] ;  /* 0x00009000ff388b82 */ /* 0x000e620000000a00 */
[----:B------:R-:W-:Y:S02]  /*3620*/  LOP3.LUT R59, R58, R59, RZ, 0xc0, !PT ;  /* 0x0000003b3a3b7212 */ /* 0x000fe400078ec0ff */
[----:B0-----:R-:W-:-:S05]  /*3630*/  SHF.R.U32.HI R62, RZ, 0x5, R109 ;  /* 0x00000005ff3e7819 */ /* 0x001fca000001166d */
[----:B------:R-:W-:-:S04]  /*3640*/  IMAD R61, R51, 0x4, R62 ;  /* 0x00000004333d7824 */ /* 0x000fc800078e023e */
[----:B------:R-:W-:-:S05]  /*3650*/  IMAD R58, R61, R60, RZ ;  /* 0x0000003c3d3a7224 */ /* 0x000fca00078e02ff */
[----:B------:R-:W-:-:S04]  /*3660*/  IADD3 R61, P2, R58, R59, RZ ;  /* 0x0000003b3a3d7210 */ /* 0x000fc80007f5e0ff */
[----:B------:R-:W-:Y:S01]  /*3670*/  @!P0 IADD3 R58, P3, R50, R61, RZ ;  /* 0x0000003d323a8210 */ /* 0x000fe20007f7e0ff */
[----:B------:R-:W-:-:S03]  /*3680*/  IMAD.X R62, RZ, RZ, RZ, P2 ;  /* 0x000000ffff3e7224 */ /* 0x000fc600010e06ff */
[----:B-1----:R-:W-:Y:S02]  /*3690*/  @!P0 LEA R56, P2, R58, R56, 0x3 ;  /* 0x000000383a388211 */ /* 0x002fe400078418ff */
[----:B------:R-:W-:-:S04]  /*36a0*/  @!P0 LEA.HI.X.SX32 R59, R50, R62, 0x1, P3 ;  /* 0x0000003e323b8211 */ /* 0x000fc800018f0eff */
        /* <DEDUP_REMOVED lines=25> */
[----:B------:R-:W-:Y:S01]  /*3840*/  LOP3.LUT P0, RZ, R0, 0x1, RZ, 0xc0, !PT ;  /* 0x0000000100ff7812 */ /* 0x000fe2000780c0ff */
[----:B------:R-:W-:-:S06]  /*3850*/  IMAD.MOV.U32 R59, RZ, RZ, -0x1 ;  /* 0xffffffffff3b7424 */ /* 0x000fcc00078e00ff */
[----:B------:R-:W1:Y:S01]  /*3860*/  LDC.64 R56, c[0x0][0x248] ;  /* 0x00009200ff387b82 */ /* 0x000e620000000a00 */
[----:B0-----:R-:W-:-:S04]  /*3870*/  SEL R58, R58, RZ, P0 ;  /* 0x000000ff3a3a7207 */ /* 0x001fc80000000000 */
[----:B------:R-:W-:Y:S02]  /*3880*/  SHF.R.S32.HI R76, RZ, 0x1f, R58 ;  /* 0x0000001fff4c7819 */ /* 0x000fe4000001143a */
[----:B------:R-:W-:-:S04]  /*3890*/  IADD3 R58, P0, R51, R58, RZ ;  /* 0x0000003a333a7210 */ /* 0x000fc80007f1e0ff */
[----:B------:R-:W-:Y:S02]  /*38a0*/  LEA.HI.X.SX32 R76, R51, R76, 0x1, P0 ;  /* 0x0000004c334c7211 */ /* 0x000fe400000f0eff */
[----:B-1----:R-:W-:-:S04]  /*38b0*/  LEA R56, P0, R58, R56, 0x2 ;  /* 0x000000383a387211 */ /* 0x002fc800078010ff */
        /* <DEDUP_REMOVED lines=14> */
.L_x_1683:
[----:B------:R-:W2:Y:S04]  /*39a0*/  LDG.E.STRONG.GPU R58, desc[UR4][R56.64] ;  /* 0x00000004383a7981 */ /* 0x000ea8000c1ef900 */
[----:B--2---:R-:W-:Y:S01]  /*39b0*/  CCTL.IVALL ;  /* 0x00000000ff00798f */ /* 0x004fe20002000000 */
[----:B------:R-:W-:Y:S05]  /*39c0*/  YIELD ;  /* 0x0000000000007946 */ /* 0x000fea0003800000 */
[----:B------:R-:W-:-:S13]  /*39d0*/  ISETP.NE.AND P0, PT, R58, R63, PT ;  /* 0x0000003f3a00720c */ /* 0x000fda0003f05270 */
[----:B------:R-:W-:Y:S05]  /*39e0*/  @P0 BRA `(.L_x_1683) ;  /* 0xfffffffc00ec0947 */ /* 0x000fea000383ffff */
.L_x_1682:
        /* <DEDUP_REMOVED lines=14> */
.L_x_1688:
        /* <DEDUP_REMOVED lines=30> */
.L_x_1687:
[----:B------:R-:W-:Y:S05]  /*3cb0*/  BSYNC B1 ;  /* 0x0000000000017941 */ /* 0x000fea0003800000 */
.L_x_1686:
        /* <DEDUP_REMOVED lines=20> */
.L_x_1690:
[----:B------:R-:W-:Y:S05]  /*3e00*/  BSYNC B1 ;  /* 0x0000000000017941 */ /* 0x000fea0003800000 */
.L_x_1689:
        /* <DEDUP_REMOVED lines=9> */
.L_x_1685:
[----:B------:R-:W-:Y:S05]  /*3ea0*/  BSYNC B0 ;  /* 0x0000000000007941 */ /* 0x000fea0003800000 */
.L_x_1684:
        /* <DEDUP_REMOVED lines=13> */
.L_x_1681:
[----:B------:R-:W2:Y:S02]  /*3f80*/  SHFL.BFLY PT, R57, R106, 0x1, 0x1f ;  /* 0x0c201f006a397f89 */ /* 0x000ea400000e0000 */
[----:B--2---:R-:W-:-:S05]  /*3f90*/  FADD R57, R57, R106 ;  /* 0x0000006a39397221 */ /* 0x004fca0000000000 */
[----:B------:R-:W2:Y:S02]  /*3fa0*/  SHFL.BFLY PT, R56, R57, 0x2, 0x1f ;  /* 0x0c401f0039387f89 */ /* 0x000ea400000e0000 */
[----:B--2---:R-:W-:-:S05]  /*3fb0*/  FADD R56, R57, R56 ;  /* 0x0000003839387221 */ /* 0x004fca0000000000 */
[----:B------:R-:W2:Y:S02]  /*3fc0*/  SHFL.BFLY PT, R59, R56, 0x4, 0x1f ;  /* 0x0c801f00383b7f89 */ /* 0x000ea400000e0000 */
[----:B--2---:R-:W-:-:S05]  /*3fd0*/  FADD R59, R56, R59 ;  /* 0x0000003b383b7221 */ /* 0x004fca0000000000 */
[----:B------:R-:W2:Y:S02]  /*3fe0*/  SHFL.BFLY PT, R58, R59, 0x8, 0x1f ;  /* 0x0d001f003b3a7f89 */ /* 0x000ea400000e0000 */
[----:B--2---:R-:W-:-:S05]  /*3ff0*/  FADD R58, R59, R58 ;  /* 0x0000003a3b3a7221 */ /* 0x004fca0000000000 */
[----:B------:R-:W2:Y:S02]  /*4000*/  SHFL.BFLY PT, R61, R58, 0x10, 0x1f ;  /* 0x0e001f003a3d7f89 */ /* 0x000ea400000e0000 */
[----:B--2---:R-:W-:-:S07]  /*4010*/  FADD R61, R58, R61 ;  /* 0x0000003d3a3d7221 */ /* 0x004fce0000000000 */
.L_x_1691:
[----:B------:R-:W2:Y:S01]  /*4020*/  S2R R57, SR_TID.X ;  /* 0x0000000000397919 */ /* 0x000ea20000002100 */
[----:B------:R-:W-:Y:S01]  /*4030*/  ULDC UR7, c[0x0][0x218] ;  /* 0x0000860000077ab9 */ /* 0x000fe20000000800 */
[----:B------:R-:W-:Y:S01]  /*4040*/  BSSY B0, `(.L_x_1692) ;  /* 0x000020d000007945 */ /* 0x000fe20003800000 */
[----:B--2---:R-:W-:-:S05]  /*4050*/  SHF.R.U32.HI R56, RZ, 0x5, R57 ;  /* 0x00000005ff387819 */ /* 0x004fca0000011639 */
[----:B------:R-:W-:-:S05]  /*4060*/  IMAD.IADD R56, R56, 0x1, R49 ;  /* 0x0000000138387824 */ /* 0x000fca00078e0231 */
[----:B------:R-:W-:-:S13]  /*4070*/  ISETP.LT.AND P1, PT, R56, UR7, !P1 ;  /* 0x0000000738007c0c */ /* 0x000fda000cf21270 */
[----:B------:R-:W-:Y:S05]  /*4080*/  @!P1 BRA `(.L_x_1693) ;  /* 0x0000002000209947 */ /* 0x000fea0003800000 */
[----:B01----:R-:W0:Y:S01]  /*4090*/  LDC R108, c[0x0][0x260] ;  /* 0x00009800ff6c7b82 */ /* 0x003e220000000800 */
        /* <DEDUP_REMOVED lines=15> */
[----:B------:R0:W5:Y:S01]  /*4190*/  LDG.E.128 R56, desc[UR4][R62.64] ;  /* 0x000000043e387981 */ /* 0x000162000c1e1d00 */
[----:B------:R-:W-:Y:S05]  /*41a0*/  BRA `(.L_x_1696) ;  /* 0x0000000000247947 */ /* 0x000fea0003800000 */
.L_x_1695:
        /* <DEDUP_REMOVED lines=9> */
.L_x_1696:
[----:B------:R-:W-:Y:S05]  /*4240*/  BSYNC B1 ;  /* 0x0000000000017941 */ /* 0x000fea0003800000 */
.L_x_1694:
[-C--:B01----:R-:W-:Y:S01]  /*4250*/  FFMA R63, R92, -R61.reuse, R55 ;  /* 0x8000003d5c3f7223 */ /* 0x083fe20000000037 */
[-C--:B------:R-:W-:Y:S01]  /*4260*/  FFMA R62, R120, -R61.reuse, R85 ;  /* 0x8000003d783e7223 */ /* 0x080fe20000000055 */
[----:B------:R-:W-:Y:S04]  /*4270*/  BSSY B1, `(.L_x_1697) ;  /* 0x0000026000017945 */ /* 0x000fe80003800000 */
[----:B------:R-:W-:Y:S01]  /*4280*/  BSSY B2, `(.L_x_1698) ;  /* 0x0000011000027945 */ /* 0x000fe20003800000 */
[-C--:B-----5:R-:W-:Y:S01]  /*4290*/  FFMA R56, R63, R52.reuse, R56 ;  /* 0x000000343f387223 */ /* 0x0a0fe20000000038 */
[----:B------:R-:W-:Y:S01]  /*42a0*/  FFMA R57, R62, R52, R57 ;  /* 0x000000343e397223 */ /* 0x000fe20000000039 */
[-C--:B------:R-:W-:Y:S01]  /*42b0*/  FFMA R63, R116, -R61.reuse, R75 ;  /* 0x8000003d743f7223 */ /* 0x080fe2000000004b */
[----:B------:R-:W-:Y:S01]  /*42c0*/  FFMA R62, R115, -R61, R70 ;  /* 0x8000003d733e7223 */ /* 0x000fe20000000046 */
[C---:B------:R-:W-:Y:S01]  /*42d0*/  SHF.L.U64.HI R76, R77.reuse, 0x2, R76 ;  /* 0x000000024d4c7819 */ /* 0x040fe2000001024c */
[----:B------:R-:W-:-:S02]  /*42e0*/  IMAD.SHL.U32 R77, R77, 0x4, RZ ;  /* 0x000000044d4d7824 */ /* 0x000fc400078e00ff */
[-C--:B------:R-:W-:Y:S01]  /*42f0*/  FFMA R58, R63, R52.reuse, R58 ;  /* 0x000000343f3a7223 */ /* 0x080fe2000000003a */
        /* <DEDUP_REMOVED lines=9> */
.L_x_1699:
[----:B------:R-:W-:Y:S05]  /*4390*/  BSYNC B2 ;  /* 0x0000000000027941 */ /* 0x000fea0003800000 */
.L_x_1698:
        /* <DEDUP_REMOVED lines=19> */
.L_x_1700:
[----:B------:R-:W-:Y:S05]  /*44d0*/  BSYNC B1 ;  /* 0x0000000000017941 */ /* 0x000fea0003800000 */
.L_x_1697:
        /* <DEDUP_REMOVED lines=16> */
.L_x_1702:
        /* <DEDUP_REMOVED lines=9> */
.L_x_1703:
[----:B------:R-:W-:Y:S05]  /*4670*/  BSYNC B1 ;  /* 0x0000000000017941 */ /* 0x000fea0003800000 */
.L_x_1701:
        /* <DEDUP_REMOVED lines=20> */
.L_x_1706:
[----:B------:R-:W-:Y:S05]  /*47c0*/  BSYNC B2 ;  /* 0x0000000000027941 */ /* 0x000fea0003800000 */
.L_x_1705:
        /* <DEDUP_REMOVED lines=19> */
.L_x_1707:
[----:B------:R-:W-:Y:S05]  /*4900*/  BSYNC B1 ;  /* 0x0000000000017941 */ /* 0x000fea0003800000 */
.L_x_1704:
        /* <DEDUP_REMOVED lines=16> */
.L_x_1709:
        /* <DEDUP_REMOVED lines=9> */
.L_x_1710:
[----:B------:R-:W-:Y:S05]  /*4aa0*/  BSYNC B1 ;  /* 0x0000000000017941 */ /* 0x000fea0003800000 */
.L_x_1708:
        /* <DEDUP_REMOVED lines=20> */
.L_x_1713:
[----:B------:R-:W-:Y:S05]  /*4bf0*/  BSYNC B2 ;  /* 0x0000000000027941 */ /* 0x000fea0003800000 */
.L_x_1712:
        /* <DEDUP_REMOVED lines=19> */
.L_x_1714:
[----:B------:R-:W-:Y:S05]  /*4d30*/  BSYNC B1 ;  /* 0x0000000000017941 */ /* 0x000fea0003800000 */
.L_x_1711:
        /* <DEDUP_REMOVED lines=16> */
.L_x_1716:
        /* <DEDUP_REMOVED lines=9> */
.L_x_1717:
[----:B------:R-:W-:Y:S05]  /*4ed0*/  BSYNC B1 ;  /* 0x0000000000017941 */ /* 0x000fea0003800000 */
.L_x_1715:
        /* <DEDUP_REMOVED lines=20> */
.L_x_1720:
[----:B------:R-:W-:Y:S05]  /*5020*/  BSYNC B2 ;  /* 0x0000000000027941 */ /* 0x000fea0003800000 */
.L_x_1719:
        /* <DEDUP_REMOVED lines=19> */
.L_x_1721:
[----:B------:R-:W-:Y:S05]  /*5160*/  BSYNC B1 ;  /* 0x0000000000017941 */ /* 0x000fea0003800000 */
.L_x_1718:
        /* <DEDUP_REMOVED lines=16> */
.L_x_1723:
        /* <DEDUP_REMOVED lines=9> */
.L_x_1724:
[----:B------:R-:W-:Y:S05]  /*5300*/  BSYNC B1 ;  /* 0x0000000000017941 */ /* 0x000fea0003800000 */
.L_x_1722:
        /* <DEDUP_REMOVED lines=20> */
.L_x_1727:
[----:B------:R-:W-:Y:S05]  /*5450*/  BSYNC B2 ;  /* 0x0000000000027941 */ /* 0x000fea0003800000 */
.L_x_1726:
        /* <DEDUP_REMOVED lines=19> */
.L_x_1728:
[----:B------:R-:W-:Y:S05]  /*5590*/  BSYNC B1 ;  /* 0x0000000000017941 */ /* 0x000fea0003800000 */
.L_x_1725:
        /* <DEDUP_REMOVED lines=16> */
.L_x_1730:
        /* <DEDUP_REMOVED lines=9> */
.L_x_1731:
[----:B------:R-:W-:Y:S05]  /*5730*/  BSYNC B1 ;  /* 0x0000000000017941 */ /* 0x000fea0003800000 */
.L_x_1729:
        /* <DEDUP_REMOVED lines=20> */
.L_x_1734:
[----:B------:R-:W-:Y:S05]  /*5880*/  BSYNC B2 ;  /* 0x0000000000027941 */ /* 0x000fea0003800000 */
.L_x_1733:
        /* <DEDUP_REMOVED lines=19> */
.L_x_1735:
[----:B------:R-:W-:Y:S05]  /*59c0*/  BSYNC B1 ;  /* 0x0000000000017941 */ /* 0x000fea0003800000 */
.L_x_1732:
        /* <DEDUP_REMOVED lines=16> */
.L_x_1737:
        /* <DEDUP_REMOVED lines=9> */
.L_x_1738:
[----:B------:R-:W-:Y:S05]  /*5b60*/  BSYNC B1 ;  /* 0x0000000000017941 */ /* 0x000fea0003800000 */
.L_x_1736:
        /* <DEDUP_REMOVED lines=20> */
.L_x_1741:
[----:B------:R-:W-:Y:S05]  /*5cb0*/  BSYNC B2 ;  /* 0x0000000000027941 */ /* 0x000fea0003800000 */
.L_x_1740:
        /* <DEDUP_REMOVED lines=19> */
.L_x_1742:
[----:B------:R-:W-:Y:S05]  /*5df0*/  BSYNC B1 ;  /* 0x0000000000017941 */ /* 0x000fea0003800000 */
.L_x_1739:
        /* <DEDUP_REMOVED lines=8> */
[C---:B------:R-:W-:Y:S02]  /*5e80*/  IMAD.U32 R108, R77.reuse, 0x4, R108 ;  /* 0x000000044d6c7824 */ /* 0x040fe400078e006c */
[----:B------:R-:W-:-:S03]  /*5e90*/  IMAD.WIDE R62, R77, 0x4, R106 ;  /* 0x000000044d3e7825 */ /* 0x000fc600078e026a */
[----:B------:R-:W-:-:S04]  /*5ea0*/  LOP3.LUT P0, RZ, R108, 0xf, RZ, 0xc0, !PT ;  /* 0x0000000f6cff7812 */ /* 0x000fc8000780c0ff */
[----:B------:R-:W-:-:S13]  /*5eb0*/  ISETP.LT.U32.OR P0, PT, R2, 0x4, P0 ;  /* 0x000000040200780c */ /* 0x000fda0000701470 */
[----:B------:R-:W-:Y:S05]  /*5ec0*/  @P0 BRA `(.L_x_1744) ;  /* 0x0000000000080947 */ /* 0x000fea0003800000 */
[----:B------:R0:W5:Y:S01]  /*5ed0*/  LDG.E.128 R56, desc[UR4][R62.64] ;  /* 0x000000043e387981 */ /* 0x000162000c1e1d00 */
[----:B------:R-:W-:Y:S05]  /*5ee0*/  BRA `(.L_x_1745) ;  /* 0x0000000000247947 */ /* 0x000fea0003800000 */
.L_x_1744:
        /* <DEDUP_REMOVED lines=9> */
.L_x_1745:
[----:B------:R-:W-:Y:S05]  /*5f80*/  BSYNC B1 ;  /* 0x0000000000017941 */ /* 0x000fea0003800000 */
.L_x_1743:
[----:B01----:R-:W-:Y:S01]  /*5f90*/  SHF.R.S32.HI R62, RZ, 0x1f, R77 ;  /* 0x0000001fff3e7819 */ /* 0x003fe2000001144d */
[----:B------:R-:W-:Y:S01]  /*5fa0*/  ULDC.64 UR8, c[0x0][0x278] ;  /* 0x00009e0000087ab9 */ /* 0x000fe20000000a00 */
[-C--:B------:R-:W-:Y:S02]  /*5fb0*/  FFMA R76, R105, -R61.reuse, R78 ;  /* 0x8000003d694c7223 */ /* 0x080fe4000000004e */
[C---:B------:R-:W-:Y:S02]  /*5fc0*/  SHF.L.U64.HI R63, R77.reuse, 0x2, R62 ;  /* 0x000000024d3f7819 */ /* 0x040fe4000001023e */
[----:B------:R-:W-:Y:S01]  /*5fd0*/  LEA R62, P2, R77, UR8, 0x2 ;  /* 0x000000084d3e7c11 */ /* 0x000fe2000f8410ff */
[-C--:B------:R-:W-:Y:S01]  /*5fe0*/  FFMA R77, R121, -R61.reuse, R93 ;  /* 0x8000003d794d7223 */ /* 0x080fe2000000005d */
[-C--:B-----5:R-:W-:Y:S01]  /*5ff0*/  FFMA R57, R76, R52.reuse, R57 ;  /* 0x000000344c397223 */ /* 0x0a0fe20000000039 */
[-C--:B------:R-:W-:Y:S01]  /*6000*/  FFMA R76, R130, -R61.reuse, R128 ;  /* 0x8000003d824c7223 */ /* 0x080fe20000000080 */
[----:B------:R-:W-:Y:S01]  /*6010*/  LOP3.LUT P0, RZ, R62, 0xf, RZ, 0xc0, !PT ;  /* 0x0000000f3eff7812 */ /* 0x000fe2000780c0ff */
[-C--:B------:R-:W-:Y:S01]  /*6020*/  FFMA R56, R77, R52.reuse, R56 ;  /* 0x000000344d387223 */ /* 0x080fe20000000038 */
[----:B------:R-:W-:Y:S01]  /*6030*/  FFMA R77, R131, -R61, R129 ;  /* 0x8000003d834d7223 */ /* 0x000fe20000000081 */
[----:B------:R-:W-:Y:S01]  /*6040*/  FFMA R59, R76, R52, R59 ;  /* 0x000000344c3b7223 */ /* 0x000fe2000000003b */
[----:B------:R-:W-:-:S02]  /*6050*/  ISETP.LT.U32.OR P0, PT, R2, 0x4, P0 ;  /* 0x000000040200780c */ /* 0x000fc40000701470 */
[----:B------:R-:W-:Y:S01]  /*6060*/  FFMA R58, R77, R52, R58 ;  /* 0x000000344d3a7223 */ /* 0x000fe2000000003a */
[----:B------:R-:W-:-:S10]  /*6070*/  IADD3.X R63, R63, UR9, RZ, P2, !PT ;  /* 0x000000093f3f7c10 */ /* 0x000fd400097fe4ff */
        /* <DEDUP_REMOVED lines=9> */
.L_x_1693:
[----:B------:R-:W-:Y:S05]  /*6110*/  BSYNC B0 ;  /* 0x0000000000007941 */ /* 0x000fea0003800000 */
.L_x_1692:
[----:B------:R-:W-:Y:S05]  /*6120*/  WARPSYNC.ALL ;  /* 0x0000000000007948 */ /* 0x000fea0003800000 */
[----:B-----5:R-:W4:Y:S01]  /*6130*/  LDC R52, c[0x0][0x210] ;  /* 0x00008400ff347b82 */ /* 0x020f220000000800 */
[----:B------:R-:W-:Y:S01]  /*6140*/  ULDC UR7, c[0x0][0x218] ;  /* 0x0000860000077ab9 */ /* 0x000fe20000000800 */
[----:B----4-:R-:W-:-:S05]  /*6150*/  IMAD R49, R52, 0x4, R49 ;  /* 0x0000000434317824 */ /* 0x010fca00078e0231 */
        /* <DEDUP_REMOVED lines=23> */
[----:B------:R4:W-:Y:S01]  /*62d0*/  STL.128 [R1+0x20], R12 ;  /* 0x0000200c01007387 */ /* 0x0009e20000100c00 */
[----:B------:R-:W-:Y:S02]  /*62e0*/  IMAD.MOV.U32 R53, RZ, RZ, R17 ;  /* 0x000000ffff357224 */ /* 0x000fe400078e0011 */
[----:B------:R-:W-:Y:S02]  /*62f0*/  IMAD.MOV.U32 R52, RZ, RZ, R16 ;  /* 0x000000ffff347224 */ /* 0x000fe400078e0010 */
[----:B------:R-:W-:Y:S02]  /*6300*/  IMAD.MOV.U32 R75, RZ, RZ, R27 ;  /* 0x000000ffff4b7224 */ /* 0x000fe400078e001b */
[----:B------:R-:W-:Y:S02]  /*6310*/  IMAD.MOV.U32 R74, RZ, RZ, R26 ;  /* 0x000000ffff4a7224 */ /* 0x000fe400078e001a */
[----:B------:R-:W-:-:S02]  /*6320*/  IMAD.MOV.U32 R73, RZ, RZ, R25 ;  /* 0x000000ffff497224 */ /* 0x000fc400078e0019 */
[----:B------:R-:W-:Y:S02]  /*6330*/  IMAD.MOV.U32 R72, RZ, RZ, R24 ;  /* 0x000000ffff487224 */ /* 0x000fe400078e0018 */
[----:B------:R-:W-:Y:S02]  /*6340*/  IMAD.MOV.U32 R71, RZ, RZ, R31 ;  /* 0x000000ffff477224 */ /* 0x000fe400078e001f */
[----:B------:R-:W-:Y:S02]  /*6350*/  IMAD.MOV.U32 R70, RZ, RZ, R30 ;  /* 0x000000ffff467224 */ /* 0x000fe400078e001e */
[----:B----4-:R-:W-:Y:S02]  /*6360*/  IMAD.MOV.U32 R15, RZ, RZ, R23 ;  /* 0x000000ffff0f7224 */ /* 0x010fe400078e0017 */
[----:B------:R-:W-:Y:S02]  /*6370*/  IMAD.MOV.U32 R14, RZ, RZ, R22 ;  /* 0x000000ffff0e7224 */ /* 0x000fe400078e0016 */
[----:B------:R-:W-:-:S02]  /*6380*/  IMAD.MOV.U32 R13, RZ, RZ, R21 ;  /* 0x000000ffff0d7224 */ /* 0x000fc400078e0015 */
[----:B------:R-:W-:Y:S02]  /*6390*/  IMAD.MOV.U32 R12, RZ, RZ, R20 ;  /* 0x000000ffff0c7224 */ /* 0x000fe400078e0014 */
[----:B------:R-:W-:Y:S02]  /*63a0*/  IMAD.MOV.U32 R69, RZ, RZ, R29 ;  /* 0x000000ffff457224 */ /* 0x000fe400078e001d */
[----:B------:R-:W-:-:S07]  /*63b0*/  IMAD.MOV.U32 R68, RZ, RZ, R28 ;  /* 0x000000ffff447224 */ /* 0x000fce00078e001c */
.L_x_1628:
[----:B-----5:R-:W0:Y:S01]  /*63c0*/  S2R R6, SR_TID.X ;  /* 0x0000000000067919 */ /* 0x020e220000002100 */
[----:B------:R-:W-:Y:S01]  /*63d0*/  IMAD.SHL.U32 R3, R50, 0x20, RZ ;  /* 0x0000002032037824 */ /* 0x000fe200078e00ff */
[----:B------:R-:W-:Y:S01]  /*63e0*/  BSSY B0, `(.L_x_1747) ;  /* 0x0000033000007945 */ /* 0x000fe20003800000 */
[----:B------:R-:W-:Y:S01]  /*63f0*/  BAR.SYNC.DEFER_BLOCKING 0x0 ;  /* 0x0000000000007b1d */ /* 0x000fe20000010000 */
[----:B01----:R-:W-:-:S04]  /*6400*/  LOP3.LUT R4, R6, 0x1f, RZ, 0xc0, !PT ;  /* 0x0000001f06047812 */ /* 0x003fc800078ec0ff */
        /* <DEDUP_REMOVED lines=48> */
.L_x_1748:
[----:B------:R-:W-:Y:S05]  /*6710*/  BSYNC B0 ;  /* 0x0000000000007941 */ /* 0x000fea0003800000 */
.L_x_1747:
[----:B------:R-:W5:Y:S01]  /*6720*/  S2UR UR7, SR_CTAID.X ;  /* 0x00000000000779c3 */ /* 0x000f620000002500 */
[----:B------:R-:W-:-:S07]  /*6730*/  IMAD.MOV R3, RZ, RZ, -R51 ;  /* 0x000000ffff037224 */ /* 0x000fce00078e0a33 */
[----:B------:R-:W-:Y:S01]  /*6740*/  BAR.SYNC.DEFER_BLOCKING 0x0 ;  /* 0x0000000000007b1d */ /* 0x000fe20000010000 */
[----:B-----5:R-:W-:-:S04]  /*6750*/  IMAD R3, R60, R3, UR7 ;  /* 0x000000073c037e24 */ /* 0x020fc8000f8e0203 */
[----:B------:R-:W-:Y:S01]  /*6760*/  IMAD.SHL.U32 R5, R3, 0x20, RZ ;  /* 0x0000002003057824 */ /* 0x000fe200078e00ff */
[----:B------:R-:W-:-:S04]  /*6770*/  LOP3.LUT R3, R6, 0x3fffffe0, RZ, 0xc0, !PT ;  /* 0x3fffffe006037812 */ /* 0x000fc800078ec0ff */
[----:B01--4-:R-:W-:-:S05]  /*6780*/  LOP3.LUT R0, R5, 0xffffffe0, R4, 0xe2, !PT ;  /* 0xffffffe005007812 */ /* 0x013fca00078ee204 */
        /* <DEDUP_REMOVED lines=32> */
[----:B------:R-:W2:Y:S04]  /*6990*/  LDL R3, [R7+0x8] ;  /* 0x0000080007037983 */ /* 0x000ea80000100800 */
[----:B0-----:R-:W4:Y:S04]  /*69a0*/  LDL.64 R12, [R7] ;  /* 0x00000000070c7983 */ /* 0x001f280000100a00 */
        /* <DEDUP_REMOVED lines=10> */
.L_x_1750:
[----:B------:R-:W-:Y:S05]  /*6a50*/  BSYNC B0 ;  /* 0x0000000000007941 */ /* 0x000fea0003800000 */
.L_x_1749:
[----:B------:R-:W-:Y:S04]  /*6a60*/  BSSY B0, `(.L_x_1751) ;  /* 0x000000e000007945 */ /* 0x000fe80003800000 */
[----:B------:R-:W-:Y:S05]  /*6a70*/  @!P4 BRA `(.L_x_1752) ;  /* 0x000000000030c947 */ /* 0x000fea0003800000 */
[----:B------:R-:W2:Y:S04]  /*6a80*/  LDL R3, [R7+0x8] ;  /* 0x0000080007037983 */ /* 0x000ea80000100800 */
[----:B0-----:R-:W4:Y:S04]  /*6a90*/  LDL.64 R12, [R7] ;  /* 0x00000000070c7983 */ /* 0x001f280000100a00 */
[----:B-1----:R-:W5:Y:S04]  /*6aa0*/  LDL R4, [R7+0xc] ;  /* 0x00000c0007047983 */ /* 0x002f680000100800 */
        /* <DEDUP_REMOVED lines=9> */
.L_x_1752:
[----:B------:R-:W-:Y:S05]  /*6b40*/  BSYNC B0 ;  /* 0x0000000000007941 */ /* 0x000fea0003800000 */
.L_x_1751:
[----:B------:R-:W4:Y:S01]  /*6b50*/  @P1 LDL R3, [R7+0x8] ;  /* 0x0000080007031983 */ /* 0x000f220000100800 */
[----:B012---:R-:W0:Y:S03]  /*6b60*/  LDC.64 R4, c[0x0][0x270] ;  /* 0x00009c00ff047b82 */ /* 0x007e260000000a00 */
[----:B------:R-:W2:Y:S04]  /*6b70*/  @P1 LDL.64 R16, [R7] ;  /* 0x0000000007101983 */ /* 0x000ea80000100a00 */
[----:B------:R-:W5:Y:S01]  /*6b80*/  @P1 LDL R14, [R7+0xc] ;  /* 0x00000c00070e1983 */ /* 0x000f620000100800 */
[----:B------:R-:W-:Y:S04]  /*6b90*/  BSSY B1, `(.L_x_1753) ;  /* 0x0000024000017945 */ /* 0x000fe80003800000 */
[----:B------:R-:W-:Y:S01]  /*6ba0*/  BSSY B0, `(.L_x_1754) ;  /* 0x0000017000007945 */ /* 0x000fe20003800000 */
[----:B------:R-:W-:Y:S04]  /*6bb0*/  @P1 LDS R2, [R6+0x638] ;  /* 0x0006380006021984 */ /* 0x000fe80000000800 */
[----:B------:R-:W1:Y:S02]  /*6bc0*/  @P1 LDS.128 R8, [R6+0x630] ;  /* 0x0006300006081984 */ /* 0x000e640000000c00 */
[----:B-1----:R-:W-:-:S04]  /*6bd0*/  IADD3 R10, -R0, UR6, RZ ;  /* 0x00000006000a7c10 */ /* 0x002fc8000fffe1ff */
[----:B------:R-:W-:Y:S01]  /*6be0*/  ISETP.GE.U32.AND P0, PT, R10, 0x4, PT ;  /* 0x000000040a00780c */ /* 0x000fe20003f06070 */
[----:B----4-:R-:W-:Y:S01]  /*6bf0*/  @P1 FADD R12, R2, R3 ;  /* 0x00000003020c1221 */ /* 0x010fe20000000000 */
[----:B--2---:R-:W-:Y:S01]  /*6c00*/  @P1 FADD R9, R9, R17 ;  /* 0x0000001109091221 */ /* 0x004fe20000000000 */
[----:B------:R-:W-:-:S03]  /*6c10*/  @P1 FADD R8, R8, R16 ;  /* 0x0000001008081221 */ /* 0x000fc60000000000 */
[----:B------:R1:W-:Y:S01]  /*6c20*/  @P1 STL [R7+0x8], R12 ;  /* 0x0000080c07001387 */ /* 0x0003e20000100800 */
[----:B-----5:R-:W-:Y:S01]  /*6c30*/  @P1 FADD R14, R11, R14 ;  /* 0x0000000e0b0e1221 */ /* 0x020fe20000000000 */
[----:B------:R-:W-:Y:S02]  /*6c40*/  IMAD R11, R51, UR6, R0 ;  /* 0x00000006330b7c24 */ /* 0x000fe4000f8e0200 */
[----:B------:R1:W-:Y:S02]  /*6c50*/  @P1 STL.64 [R7], R8 ;  /* 0x0000000807001387 */ /* 0x0003e40000100a00 */
[----:B0-----:R-:W-:Y:S02]  /*6c60*/  IMAD.WIDE.U32 R2, R11, 0x4, R4 ;  /* 0x000000040b027825 */ /* 0x001fe400078e0004 */
[----:B------:R1:W-:Y:S01]  /*6c70*/  @P1 STL [R7+0xc], R14 ;  /* 0x00000c0e07001387 */ /* 0x0003e20000100800 */
[----:B------:R-:W-:Y:S05]  /*6c80*/  @!P0 BRA `(.L_x_1755) ;  /* 0x0000000000208947 */ /* 0x000fea0003800000 */
[----:B------:R-:W-:Y:S02]  /*6c90*/  ULDC UR7, c[0x0][0x270] ;  /* 0x00009c0000077ab9 */ /* 0x000fe40000000800 */
[----:B------:R-:W-:-:S04]  /*6ca0*/  LEA R11, R11, UR7, 0x2 ;  /* 0x000000070b0b7c11 */ /* 0x000fc8000f8e10ff */
[----:B------:R-:W-:-:S13]  /*6cb0*/  LOP3.LUT P5, RZ, R11, 0xf, RZ, 0xc0, !PT ;  /* 0x0000000f0bff7812 */ /* 0x000fda00078ac0ff */
[----:B------:R-:W-:Y:S05]  /*6cc0*/  @!P5 BREAK B0 ;  /* 0x000000000000d942 */ /* 0x000fea0003800000 */
[----:B------:R-:W-:Y:S05]  /*6cd0*/  @P5 BRA `(.L_x_1755) ;  /* 0x00000000000c5947 */ /* 0x000fea0003800000 */
[----:B-1----:R-:W2:Y:S04]  /*6ce0*/  LDL.128 R8, [R7] ;  /* 0x0000000007087983 */ /* 0x002ea80000100c00 */
[----:B--2---:R0:W-:Y:S01]  /*6cf0*/  STG.E.128 desc[UR4][R2.64], R8 ;  /* 0x0000000802007986 */ /* 0x0041e2000c101d04 */
[----:B------:R-:W-:Y:S05]  /*6d00*/  BRA `(.L_x_1756) ;  /* 0x0000000000307947 */ /* 0x000fea0003800000 */
.L_x_1755:
[----:B------:R-:W-:Y:S05]  /*6d10*/  BSYNC B0 ;  /* 0x0000000000007941 */ /* 0x000fea0003800000 */
.L_x_1754:
[----:B------:R-:W-:Y:S01]  /*6d20*/  ISETP.NE.AND P6, PT, R10, RZ, PT ;  /* 0x000000ff0a00720c */ /* 0x000fe20003fc5270 */
[----:B------:R-:W2:-:S12]  /*6d30*/  @P0 LDL R15, [R7+0xc] ;  /* 0x00000c00070f0983 */ /* 0x000e980000100800 */
[----:B-1----:R-:W4:Y:S01]  /*6d40*/  @P6 LDL R9, [R7] ;  /* 0x0000000007096983 */ /* 0x002f220000100800 */
[----:B------:R-:W-:-:S13]  /*6d50*/  ISETP.GE.U32.AND P5, PT, R10, 0x2, PT ;  /* 0x000000020a00780c */ /* 0x000fda0003fa6070 */
[----:B------:R-:W5:Y:S04]  /*6d60*/  @P5 LDL R11, [R7+0x4] ;  /* 0x00000400070b5983 */ /* 0x000f680000100800 */
[----:B----4-:R1:W-:Y:S01]  /*6d70*/  @P6 STG.E desc[UR4][R2.64], R9 ;  /* 0x0000000902006986 */ /* 0x0103e2000c101904 */
[----:B------:R-:W-:-:S13]  /*6d80*/  ISETP.GE.U32.AND P6, PT, R10, 0x3, PT ;  /* 0x000000030a00780c */ /* 0x000fda0003fc6070 */
[----:B------:R-:W4:Y:S04]  /*6d90*/  @P6 LDL R13, [R7+0x8] ;  /* 0x00000800070d6983 */ /* 0x000f280000100800 */
[----:B-----5:R1:W-:Y:S04]  /*6da0*/  @P5 STG.E desc[UR4][R2.64+0x4], R11 ;  /* 0x0000040b02005986 */ /* 0x0203e8000c101904 */
[----:B--2---:R1:W-:Y:S04]  /*6db0*/  @P0 STG.E desc[UR4][R2.64+0xc], R15 ;  /* 0x00000c0f02000986 */ /* 0x0043e8000c101904 */
[----:B----4-:R1:W-:Y:S02]  /*6dc0*/  @P6 STG.E desc[UR4][R2.64+0x8], R13 ;  /* 0x0000080d02006986 */ /* 0x0103e4000c101904 */
.L_x_1756:
[----:B------:R-:W-:Y:S05]  /*6dd0*/  BSYNC B1 ;  /* 0x0000000000017941 */ /* 0x000fea0003800000 */
.L_x_1753:
[----:B------:R-:W-:Y:S05]  /*6de0*/  WARPSYNC.ALL ;  /* 0x0000000000007948 */ /* 0x000fea0003800000 */
[----:B------:R-:W-:Y:S02]  /*6df0*/  IMAD R60, R60, 0x200, R0 ;  /* 0x000002003c3c7824 */ /* 0x000fe400078e0200 */
[----:B------:R-:W-:-:S03]  /*6e00*/  VIADD R0, R18, 0x4 ;  /* 0x0000000412007836 */ /* 0x000fc60000000000 */
[----:B------:R-:W-:-:S04]  /*6e10*/  ISETP.GE.AND P0, PT, R60, UR6, PT ;  /* 0x000000063c007c0c */ /* 0x000fc8000bf06270 */
[----:B------:R-:W-:-:S13]  /*6e20*/  ISETP.GT.U32.OR P0, PT, R0, 0x7, P0 ;  /* 0x000000070000780c */ /* 0x000fda0000704470 */
[----:B------:R-:W-:Y:S05]  /*6e30*/  @P0 EXIT ;  /* 0x000000000000094d */ /* 0x000fea0003800000 */
[----:B------:R-:W-:Y:S04]  /*6e40*/  BSSY B1, `(.L_x_1757) ;  /* 0x000000e000017945 */ /* 0x000fe80003800000 */
[----:B------:R-:W-:Y:S05]  /*6e50*/  @!P2 BRA `(.L_x_1758) ;  /* 0x000000000030a947 */ /* 0x000fea0003800000 */
[----:B-1----:R-:W2:Y:S04]  /*6e60*/  LDL R13, [R7+0x48] ;  /* 0x00004800070d7983 */ /* 0x002ea80000100800 */
[----:B0-----:R-:W4:Y:S04]  /*6e70*/  LDL.64 R2, [R7+0x40] ;  /* 0x0000400007027983 */ /* 0x001f280000100a00 */
        /* <DEDUP_REMOVED lines=8> */
[----:B------:R2:W-:Y:S04]  /*6f00*/  STL.64 [R7+0x40], R2 ;  /* 0x0000400207007387 */ /* 0x0005e80000100a00 */
[----:B------:R2:W-:Y:S02]  /*6f10*/  STL [R7+0x4c], R12 ;  /* 0x00004c0c07007387 */ /* 0x0005e40000100800 */
.L_x_1758:
[----:B------:R-:W-:Y:S05]  /*6f20*/  BSYNC B1 ;  /* 0x0000000000017941 */ /* 0x000fea0003800000 */
.L_x_1757:
[----:B------:R-:W-:Y:S04]  /*6f30*/  BSSY B1, `(.L_x_1759) ;  /* 0x000000e000017945 */ /* 0x000fe80003800000 */
[----:B------:R-:W-:Y:S05]  /*6f40*/  @!P3 BRA `(.L_x_1760) ;  /* 0x000000000030b947 */ /* 0x000fea0003800000 */
[----:B012---:R-:W2:Y:S04]  /*6f50*/  LDL R3, [R7+0x48] ;  /* 0x0000480007037983 */ /* 0x007ea80000100800 */
[----:B------:R-:W4:Y:S04]  /*6f60*/  LDL.64 R12, [R7+0x40] ;  /* 0x00004000070c7983 */ /* 0x000f280000100a00 */
        /* <DEDUP_REMOVED lines=10> */
.L_x_1760:
[----:B------:R-:W-:Y:S05]  /*7010*/  BSYNC B1 ;  /* 0x0000000000017941 */ /* 0x000fea0003800000 */
.L_x_1759:
[----:B------:R-:W-:Y:S04]  /*7020*/  BSSY B1, `(.L_x_1761) ;  /* 0x000000e000017945 */ /* 0x000fe80003800000 */
[----:B------:R-:W-:Y:S05]  /*7030*/  @!P4 BRA `(.L_x_1762) ;  /* 0x000000000030c947 */ /* 0x000fea0003800000 */
[----:B012---:R-:W2:Y:S04]  /*7040*/  LDL R3, [R7+0x48] ;  /* 0x0000480007037983 */ /* 0x007ea80000100800 */
[----:B------:R-:W5:Y:S04]  /*7050*/  LDL.64 R12, [R7+0x40] ;  /* 0x00004000070c7983 */ /* 0x000f680000100a00 */
[----:B----4-:R-:W4:Y:S04]  /*7060*/  LDL R2, [R7+0x4c] ;  /* 0x00004c0007027983 */ /* 0x010f280000100800 */
[----:B------:R-:W2:Y:S04]  /*7070*/  LDS R0, [R6+0x2528] ;  /* 0x0025280006007984 */ /* 0x000ea80000000800 */
[----:B------:R-:W5:Y:S01]  /*7080*/  LDS.128 R8, [R6+0x2520] ;  /* 0x0025200006087984 */ /* 0x000f620000000c00 */
[----:B--2---:R-:W-:Y:S01]  /*7090*/  FADD R0, R0, R3 ;  /* 0x0000000300007221 */ /* 0x004fe20000000000 */
[----:B-----5:R-:W-:Y:S01]  /*70a0*/  FADD R9, R9, R13 ;  /* 0x0000000d09097221 */ /* 0x020fe20000000000 */
[----:B------:R-:W-:-:S03]  /*70b0*/  FADD R8, R8, R12 ;  /* 0x0000000c08087221 */ /* 0x000fc60000000000 */
[----:B------:R0:W-:Y:S01]  /*70c0*/  STL [R7+0x48], R0 ;  /* 0x0000480007007387 */ /* 0x0001e20000100800 */
[----:B----4-:R-:W-:-:S03]  /*70d0*/  FADD R2, R11, R2 ;  /* 0x000000020b027221 */ /* 0x010fc60000000000 */
[----:B------:R0:W-:Y:S04]  /*70e0*/  STL.64 [R7+0x40], R8 ;  /* 0x0000400807007387 */ /* 0x0001e80000100a00 */
[----:B------:R0:W-:Y:S02]  /*70f0*/  STL [R7+0x4c], R2 ;  /* 0x00004c0207007387 */ /* 0x0001e40000100800 */
.L_x_1762:
[----:B------:R-:W-:Y:S05]  /*7100*/  BSYNC B1 ;  /* 0x0000000000017941 */ /* 0x000fea0003800000 */
.L_x_1761:
[----:B-1----:R-:W5:Y:S04]  /*7110*/  @P1 LDL.64 R14, [R7+0x40] ;  /* 0x00004000070e1983 */ /* 0x002f680000100a00 */
[----:B------:R-:W3:Y:S04]  /*7120*/  @P1 LDL R13, [R7+0x48] ;  /* 0x00004800070d1983 */ /* 0x000ee80000100800 */
[----:B--2---:R-:W2:Y:S01]  /*7130*/  @P1 LDL R12, [R7+0x4c] ;  /* 0x00004c00070c1983 */ /* 0x004ea20000100800 */
[----:B0-----:R-:W-:Y:S01]  /*7140*/  IMAD R3, R51, UR6, R60 ;  /* 0x0000000633037c24 */ /* 0x001fe2000f8e023c */
[----:B------:R-:W-:-:S02]  /*7150*/  IADD3 R60, -R60, UR6, RZ ;  /* 0x000000063c3c7c10 */ /* 0x000fc4000fffe1ff */
[----:B----4-:R-:W5:Y:S01]  /*7160*/  @P1 LDS.128 R8, [R6+0x2730] ;  /* 0x0027300006081984 */ /* 0x010f620000000c00 */
[----:B------:R-:W-:-:S03]  /*7170*/  IMAD.WIDE.U32 R2, R3, 0x4, R4 ;  /* 0x0000000403027825 */ /* 0x000fc600078e0004 */
[----:B------:R-:W3:Y:S01]  /*7180*/  @P1 LDS R0, [R6+0x2738] ;  /* 0x0027380006001984 */ /* 0x000ee20000000800 */
[----:B------:R-:W-:-:S04]  /*7190*/  LOP3.LUT P0, RZ, R2, 0xf, RZ, 0xc0, !PT ;  /* 0x0000000f02ff7812 */ /* 0x000fc8000780c0ff */
[----:B------:R-:W-:Y:S01]  /*71a0*/  ISETP.LT.U32.OR P0, PT, R60, 0x4, P0 ;  /* 0x000000043c00780c */ /* 0x000fe20000701470 */
[----:B-----5:R-:W-:Y:S01]  /*71b0*/  @P1 FADD R9, R9, R15 ;  /* 0x0000000f09091221 */ /* 0x020fe20000000000 */
[----:B------:R-:W-:Y:S01]  /*71c0*/  @P1 FADD R8, R8, R14 ;  /* 0x0000000e08081221 */ /* 0x000fe20000000000 */
[----:B---3--:R-:W-:-:S04]  /*71d0*/  @P1 FADD R0, R0, R13 ;  /* 0x0000000d00001221 */ /* 0x008fc80000000000 */
[----:B------:R0:W-:Y:S01]  /*71e0*/  @P1 STL.64 [R7+0x40], R8 ;  /* 0x0000400807001387 */ /* 0x0001e20000100a00 */
[----:B--2---:R-:W-:-:S03]  /*71f0*/  @P1 FADD R12, R11, R12 ;  /* 0x0000000c0b0c1221 */ /* 0x004fc60000000000 */
[----:B------:R0:W-:Y:S04]  /*7200*/  @P1 STL [R7+0x48], R0 ;  /* 0x0000480007001387 */ /* 0x0001e80000100800 */
[----:B------:R0:W-:Y:S01]  /*7210*/  @P1 STL [R7+0x4c], R12 ;  /* 0x00004c0c07001387 */ /* 0x0001e20000100800 */
[----:B------:R-:W-:Y:S05]  /*7220*/  @P0 BRA `(.L_x_1763) ;  /* 0x00000000000c0947 */ /* 0x000fea0003800000 */
[----:B0-----:R-:W2:Y:S04]  /*7230*/  LDL.128 R4, [R7+0x40] ;  /* 0x0000400007047983 */ /* 0x001ea80000100c00 */
[----:B--2---:R-:W-:Y:S01]  /*7240*/  STG.E.128 desc[UR4][R2.64], R4 ;  /* 0x0000000402007986 */ /* 0x004fe2000c101d04 */
[----:B------:R-:W-:Y:S05]  /*7250*/  EXIT ;  /* 0x000000000000794d */ /* 0x000fea0003800000 */
.L_x_1763:
[C---:B------:R-:W-:Y:S02]  /*7260*/  ISETP.NE.AND P0, PT, R60.reuse, RZ, PT ;  /* 0x000000ff3c00720c */ /* 0x040fe40003f05270 */
[C---:B------:R-:W-:Y:S02]  /*7270*/  ISETP.GE.U32.AND P1, PT, R60.reuse, 0x2, PT ;  /* 0x000000023c00780c */ /* 0x040fe40003f26070 */
[----:B------:R-:W-:-:S09]  /*7280*/  ISETP.GE.U32.AND P2, PT, R60, 0x3, PT ;  /* 0x000000033c00780c */ /* 0x000fd20003f46070 */
[----:B------:R-:W2:Y:S04]  /*7290*/  @P0 LDL R5, [R7+0x40] ;  /* 0x0000400007050983 */ /* 0x000ea80000100800 */
[----:B0-----:R-:W3:Y:S04]  /*72a0*/  @P1 LDL R9, [R7+0x44] ;  /* 0x0000440007091983 */ /* 0x001ee80000100800 */
[----:B------:R-:W4:Y:S01]  /*72b0*/  @P2 LDL R11, [R7+0x48] ;  /* 0x00004800070b2983 */ /* 0x000f220000100800 */
[----:B------:R-:W-:-:S03]  /*72c0*/  ISETP.GE.U32.AND P3, PT, R60, 0x4, PT ;  /* 0x000000043c00780c */ /* 0x000fc60003f66070 */
[----:B--2---:R0:W-:Y:S04]  /*72d0*/  @P0 STG.E desc[UR4][R2.64], R5 ;  /* 0x0000000502000986 */ /* 0x0041e8000c101904 */
[----:B---3--:R0:W-:Y:S04]  /*72e0*/  @P1 STG.E desc[UR4][R2.64+0x4], R9 ;  /* 0x0000040902001986 */ /* 0x0081e8000c101904 */
[----:B----4-:R0:W-:Y:S02]  /*72f0*/  @P2 STG.E desc[UR4][R2.64+0x8], R11 ;  /* 0x0000080b02002986 */ /* 0x0101e4000c101904 */
[----:B------:R-:W-:Y:S05]  /*7300*/  @!P3 EXIT ;  /* 0x000000000000b94d */ /* 0x000fea0003800000 */
[----:B------:R-:W2:Y:S04]  /*7310*/  LDL R7, [R7+0x4c] ;  /* 0x00004c0007077983 */ /* 0x000ea80000100800 */
[----:B--2---:R-:W-:Y:S01]  /*7320*/  STG.E desc[UR4][R2.64+0xc], R7 ;  /* 0x00000c0702007986 */ /* 0x004fe2000c101904 */
[----:B------:R-:W-:Y:S05]  /*7330*/  EXIT ;  /* 0x000000000000794d */ /* 0x000fea0003800000 */
        .weak           $__internal_14_$__cuda_sm20_rcp_rn_f32_slowpath
        .type           $__internal_14_$__cuda_sm20_rcp_rn_f32_slowpath,@function
        .size           $__internal_14_$__cuda_sm20_rcp_rn_f32_slowpath,(.L_x_5641 - $__internal_14_$__cuda_sm20_rcp_rn_f32_slowpath)
$__internal_14_$__cuda_sm20_rcp_rn_f32_slowpath:
        /* <DEDUP_REMOVED lines=15> */
.L_x_1764:
        /* <DEDUP_REMOVED lines=33> */
.L_x_1766:
[----:B------:R0:W1:Y:S02]  /*7640*/  MUFU.RCP R4, R0 ;  /* 0x0000000000047308 */ /* 0x0000640000001000 */
.L_x_1765:
[----:B-1-3--:R-:W-:Y:S02]  /*7650*/  IMAD.MOV.U32 R132, RZ, RZ, R4 ;  /* 0x000000ffff847224 */ /* 0x00afe400078e0004 */
[----:B------:R-:W-:Y:S02]  /*7660*/  IMAD.MOV.U32 R4, RZ, RZ, R10 ;  /* 0x000000ffff047224 */ /* 0x000fe400078e000a */
[----:B------:R-:W-:-:S04]  /*7670*/  IMAD.MOV.U32 R5, RZ, RZ, 0x0 ;  /* 0x00000000ff057424 */ /* 0x000fc800078e00ff */
[----:B0-2---:R-:W-:Y:S05]  /*7680*/  RET.REL.NODEC R4 `(_ZN18transformer_engine13normalization26rmsnorm_bwd_general_kernelINS0_13Kernel_traitsIffffjLj1024ELj1ELj4ELj1ELj16ENS0_18Kernel_traits_baseILj1024EffffjLj128EEEEELb1EEEvNS0_20BackwardKernelParamsE) ;  /* 0xffffff88045c7950 */ /* 0x005fea0003c3ffff */
.L_x_1767:
        /* <DEDUP_REMOVED lines=15> */
.L_x_5641:


//--------------------- .text._ZN18transformer_engine13normalization26rmsnorm_bwd_general_kernelINS0_13Kernel_traitsI13__nv_bfloat16fS3_fjLj512ELj1ELj4ELj1ELj16ENS0_18Kernel_traits_baseILj512ES3_fS3_fjLj128EEEEELb1EEEvNS0_20BackwardKernelParamsE --------------------------
	.section	.text._ZN18transformer_engine13normalization26rmsnorm_bwd_general_kernelINS0_13Kernel_traitsI13__nv_bfloat16fS3_fjLj512ELj1ELj4ELj1ELj16ENS0_18Kernel_traits_baseILj512ES3_fS3_fjLj128EEEEELb1EEEvNS0_20BackwardKernelParamsE,"ax",@progbits
	.align	128
        .global         _ZN18transformer_engine13normalization26rmsnorm_bwd_general_kernelINS0_13Kernel_traitsI13__nv_bfloat16fS3_fjLj512ELj1ELj4ELj1ELj16ENS0_18Kernel_traits_baseILj512ES3_fS3_fjLj128EEEEELb1EEEvNS0_20BackwardKernelParamsE
        .type           _ZN18transformer_engine13normalization26rmsnorm_bwd_general_kernelINS0_13Kernel_traitsI13__nv_bfloat16fS3_fjLj512ELj1ELj4ELj1ELj16ENS0_18Kernel_traits_baseILj512ES3_fS3_fjLj128EEEEELb1EEEvNS0_20BackwardKernelParamsE,@function
        .size           _ZN18transformer_engine13normalization26rmsnorm_bwd_general_kernelINS0_13Kernel_traitsI13__nv_bfloat16fS3_fjLj512ELj1ELj4ELj1ELj16ENS0_18Kernel_traits_baseILj512ES3_fS3_fjLj128EEEEELb1EEEvNS0_20BackwardKernelParamsE,(.L_x_5642 - _ZN18transformer_engine13normalization26rmsnorm_bwd_general_kernelINS0_13Kernel_traitsI13__nv_bfloat16fS3_fjLj512ELj1ELj4ELj1ELj16ENS0_18Kernel_traits_baseILj512ES3_fS3_fjLj128EEEEELb1EEEvNS0_20BackwardKernelParamsE)
        .other          _ZN18transformer_engine13normalization26rmsnorm_bwd_general_kernelINS0_13Kernel_traitsI13__nv_bfloat16fS3_fjLj512ELj1ELj4ELj1ELj16ENS0_18Kernel_traits_baseILj512ES3_fS3_fjLj128EEEEELb1EEEvNS0_20BackwardKernelParamsE,@"STO_CUDA_ENTRY STV_DEFAULT"
_ZN18transformer_engine13normalization26rmsnorm_bwd_general_kernelINS0_13Kernel_traitsI13__nv_bfloat16fS3_fjLj512ELj1ELj4ELj1ELj16ENS0_18Kernel_traits_baseILj512ES3_fS3_fjLj128EEEEELb1EEEvNS0_20BackwardKernelParamsE:
.text._ZN18transformer_engine13normalization26rmsnorm_bwd_general_kernelINS0_13Kernel_traitsI13__nv_bfloat16fS3_fjLj512ELj1ELj4ELj1ELj16ENS0_18Kernel_traits_baseILj512ES3_fS3_fjLj128EEEEELb1EEEvNS0_20BackwardKernelParamsE:
[----:B------:R-:W-:Y:S01]  /*0000*/  LDC R1, c[0x0][0x28] ;  /* 0x00000a00ff017b82 */ /* 0x000fe20000000800 */
[----:B------:R-:W-:Y:S01]  /*0010*/  ULDC UR4, c[0x0][0x214] ;  /* 0x0000850000047ab9 */ /* 0x000fe20000000800 */
[----:B------:R-:W0:Y:S01]  /*0020*/  S2R R51, SR_TID.X ;  /* 0x0000000000337919 */ /* 0x000e220000002100 */
[----:B------:R-:W-:Y:S01]  /*0030*/  IMAD.U32 R101, RZ, RZ, UR4 ;  /* 0x00000004ff657e24 */ /* 0x000fe2000f8e00ff */
[----:B------:R-:W-:-:S04]  /*0040*/  ULDC UR6, c[0x0][0x21c] ;  /* 0x0000870000067ab9 */ /* 0x000fc80000000800 */
[----:B------:R-:W1:Y:S01]  /*0050*/  S2UR UR4, SR_CTAID.X ;  /* 0x00000000000479c3 */ /* 0x000e620000002500 */
[----:B------:R-:W-:Y:S01]  /*0060*/  BSSY B0, `(.L_x_1768) ;  /* 0x00000a9000007945 */ /* 0x000fe20003800000 */
[----:B------:R-:W2:Y:S01]  /*0070*/  I2F.U32.RP R0, R101 ;  /* 0x0000006500007306 */ /* 0x000ea20000209000 */
[----:B------:R-:W-:Y:S02]  /*0080*/  ISETP.NE.U32.AND P2, PT, R101, RZ, PT ;  /* 0x000000ff6500720c */ /* 0x000fe40003f45070 */
[----:B------:R-:W-:Y:S02]  /*0090*/  CS2R R26, SRZ ;  /* 0x00000000001a7805 */ /* 0x000fe4000001ff00 */
[----:B------:R-:W-:Y:S02]  /*00a0*/  CS2R R24, SRZ ;  /* 0x0000000000187805 */ /* 0x000fe4000001ff00 */
[----:B------:R-:W-:Y:S02]  /*00b0*/  CS2R R18, SRZ ;  /* 0x0000000000127805 */ /* 0x000fe4000001ff00 */
[----:B------:R-:W-:-:S02]  /*00c0*/  CS2R R28, SRZ ;  /* 0x00000000001c7805 */ /* 0x000fc4000001ff00 */
[----:B------:R-:W-:Y:S01]  /*00d0*/  CS2R R30, SRZ ;  /* 0x00000000001e7805 */ /* 0x000fe2000001ff00 */
[----:B------:R-:W-:Y:S01]  /*00e0*/  IMAD.MOV.U32 R32, RZ, RZ, RZ ;  /* 0x000000ffff207224 */ /* 0x000fe200078e00ff */
[----:B------:R-:W-:Y:S01]  /*00f0*/  CS2R R16, SRZ ;  /* 0x0000000000107805 */ /* 0x000fe2000001ff00 */
[----:B------:R-:W-:Y:S01]  /*0100*/  IMAD.MOV.U32 R12, RZ, RZ, RZ ;  /* 0x000000ffff0c7224 */ /* 0x000fe200078e00ff */
[----:B--2---:R-:W2:Y:S01]  /*0110*/  MUFU.RCP R0, R0 ;  /* 0x0000000000007308 */ /* 0x004ea20000001000 */
[----:B0-----:R-:W-:Y:S01]  /*0120*/  LOP3.LUT R49, R51, 0x1f, RZ, 0xc0, !PT ;  /* 0x0000001f33317812 */ /* 0x001fe200078ec0ff */
[----:B--2---:R-:W-:Y:S02]  /*0130*/  VIADD R2, R0, 0xffffffe ;  /* 0x0ffffffe00027836 */ /* 0x004fe40000000000 */
[----:B------:R-:W-:-:S04]  /*0140*/  IMAD.MOV.U32 R0, RZ, RZ, RZ ;  /* 0x000000ffff007224 */ /* 0x000fc800078e00ff */
[----:B------:R0:W2:Y:S02]  /*0150*/  F2I.FTZ.U32.TRUNC.NTZ R3, R2 ;  /* 0x0000000200037305 */ /* 0x0000a4000021f000 */
[----:B0-----:R-:W-:Y:S02]  /*0160*/  IMAD.MOV.U32 R2, RZ, RZ, RZ ;  /* 0x000000ffff027224 */ /* 0x001fe400078e00ff */
[----:B--2---:R-:W-:-:S04]  /*0170*/  IMAD R4, R3, R101, RZ ;  /* 0x0000006503047224 */ /* 0x004fc800078e02ff */
[----:B------:R-:W-:-:S04]  /*0180*/  IMAD.MOV R5, RZ, RZ, -R4 ;  /* 0x000000ffff057224 */ /* 0x000fc800078e0a04 */
[----:B------:R-:W-:-:S06]  /*0190*/  IMAD.HI.U32 R3, R3, R5, R2 ;  /* 0x0000000503037227 */ /* 0x000fcc00078e0002 */
[----:B-1----:R-:W-:-:S04]  /*01a0*/  IMAD.HI.U32 R52, R3, UR4, RZ ;  /* 0x0000000403347c27 */ /* 0x002fc8000f8e00ff */
[----:B------:R-:W-:Y:S02]  /*01b0*/  IMAD.MOV R4, RZ, RZ, -R52 ;  /* 0x000000ffff047224 */ /* 0x000fe400078e0a34 */
[----:B------:R-:W-:Y:S02]  /*01c0*/  IMAD.MOV.U32 R3, RZ, RZ, RZ ;  /* 0x000000ffff037224 */ /* 0x000fe400078e00ff */
[----:B------:R-:W-:-:S05]  /*01d0*/  IMAD R4, R101, R4, UR4 ;  /* 0x0000000465047e24 */ /* 0x000fca000f8e0204 */
[----:B------:R-:W-:-:S13]  /*01e0*/  ISETP.GE.U32.AND P0, PT, R4, R101, PT ;  /* 0x000000650400720c */ /* 0x000fda0003f06070 */
[----:B------:R-:W-:Y:S02]  /*01f0*/  @P0 IMAD.IADD R4, R4, 0x1, -R101 ;  /* 0x0000000104040824 */ /* 0x000fe400078e0a65 */
[----:B------:R-:W-:-:S03]  /*0200*/  @P0 VIADD R52, R52, 0x1 ;  /* 0x0000000134340836 */ /* 0x000fc60000000000 */
[----:B------:R-:W-:-:S13]  /*0210*/  ISETP.GE.U32.AND P1, PT, R4, R101, PT ;  /* 0x000000650400720c */ /* 0x000fda0003f26070 */
[----:B------:R-:W-:Y:S02]  /*0220*/  @P1 IADD3 R52, R52, 0x1, RZ ;  /* 0x0000000134341810 */ /* 0x000fe40007ffe0ff */
[----:B------:R-:W-:-:S04]  /*0230*/  @!P2 LOP3.LUT R52, RZ, R101, RZ, 0x33, !PT ;  /* 0x00000065ff34a212 */ /* 0x000fc800078e33ff */
[----:B------:R-:W-:Y:S01]  /*0240*/  SHF.L.U32 R47, R52, 0x2, RZ ;  /* 0x00000002342f7819 */ /* 0x000fe200000006ff */
[----:B------:R-:W-:-:S04]  /*0250*/  IMAD.MOV R50, RZ, RZ, -R52 ;  /* 0x000000ffff327224 */ /* 0x000fc800078e0a34 */
[----:B------:R-:W-:Y:S01]  /*0260*/  IMAD R50, R101, R50, UR4 ;  /* 0x0000000465327e24 */ /* 0x000fe2000f8e0232 */
[----:B------:R-:W-:-:S03]  /*0270*/  ULDC.64 UR4, c[0x0][0x208] ;  /* 0x0000820000047ab9 */ /* 0x000fc60000000a00 */
        /* <DEDUP_REMOVED lines=20> */
.L_x_1771:
        /* <DEDUP_REMOVED lines=12> */
.L_x_1772:
[----:B------:R-:W-:Y:S05]  /*0480*/  BSYNC B1 ;  /* 0x0000000000017941 */ /* 0x000fea0003800000 */
.L_x_1770:
        /* <DEDUP_REMOVED lines=20> */
.L_x_1774:
        /* <DEDUP_REMOVED lines=12> */
.L_x_1775:
[----:B------:R-:W-:Y:S05]  /*0690*/  BSYNC B1 ;  /* 0x0000000000017941 */ /* 0x000fea0003800000 */
.L_x_1773:
[----:B------:R-:W-:Y:S01]  /*06a0*/  LEA R13, R101, R13, 0x7 ;  /* 0x0000000d650d7211 */ /* 0x000fe200078e38ff */
        /* <DEDUP_REMOVED lines=19> */
.L_x_1777:
        /* <DEDUP_REMOVED lines=12> */
.L_x_1778:
[----:B------:R-:W-:Y:S05]  /*08a0*/  BSYNC B1 ;  /* 0x0000000000017941 */ /* 0x000fea0003800000 */
.L_x_1776:
[----:B------:R-:W-:Y:S01]  /*08b0*/  IMAD R13, R101, 0x80, R13 ;  /* 0x00000080650d7824 */ /* 0x000fe200078e020d */
[----:B-----5:R-:W-:Y:S01]  /*08c0*/  SHF.L.U32 R60, R9, 0x10, RZ ;  /* 0x00000010093c7819 */ /* 0x020fe200000006ff */
[----:B------:R-:W-:Y:S02]  /*08d0*/  IMAD.U32 R58, R8, 0x10000, RZ ;  /* 0x00010000083a7824 */ /* 0x000fe400078e00ff */
[----:B------:R-:W-:Y:S01]  /*08e0*/  IMAD.U32 R62, R10, 0x10000, RZ ;  /* 0x000100000a3e7824 */ /* 0x000fe200078e00ff */
[----:B------:R-:W-:Y:S01]  /*08f0*/  ISETP.GE.AND P0, PT, R13, UR6, PT ;  /* 0x000000060d007c0c */ /* 0x000fe2000bf06270 */
[----:B------:R-:W-:-:S12]  /*0900*/  IMAD.U32 R64, R11, 0x10000, RZ ;  /* 0x000100000b407824 */ /* 0x000fd800078e00ff */
        /* <DEDUP_REMOVED lines=13> */
.L_x_1780:
        /* <DEDUP_REMOVED lines=12> */
.L_x_1781:
[----:B------:R-:W-:Y:S05]  /*0aa0*/  BSYNC B1 ;  /* 0x0000000000017941 */ /* 0x000fea0003800000 */
.L_x_1779:
[----:B-----5:R-:W-:Y:S02]  /*0ab0*/  IMAD.U32 R66, R6, 0x10000, RZ ;  /* 0x0001000006427824 */ /* 0x020fe400078e00ff */
[----:B------:R-:W-:Y:S02]  /*0ac0*/  IMAD.U32 R68, R7, 0x10000, RZ ;  /* 0x0001000007447824 */ /* 0x000fe400078e00ff */
[----:B------:R-:W-:Y:S02]  /*0ad0*/  IMAD.U32 R70, R8, 0x10000, RZ ;  /* 0x0001000008467824 */ /* 0x000fe400078e00ff */
[----:B------:R-:W-:-:S07]  /*0ae0*/  IMAD.U32 R72, R9, 0x10000, RZ ;  /* 0x0001000009487824 */ /* 0x000fce00078e00ff */
.L_x_1769:
[----:B------:R-:W-:Y:S05]  /*0af0*/  BSYNC B0 ;  /* 0x0000000000007941 */ /* 0x000fea0003800000 */
.L_x_1768:
        /* <DEDUP_REMOVED lines=15> */
[----:B------:R-:W-:Y:S01]  /*0bf0*/  IADD3 R2, R0, 0x1800000, RZ ;  /* 0x0180000000027810 */ /* 0x000fe20007ffe0ff */
[C---:B------:R-:W-:Y:S01]  /*0c00*/  IMAD R45, R101.reuse, 0x80, R46 ;  /* 0x00000080652d7824 */ /* 0x040fe200078e022e */
[----:B------:R-:W-:Y:S02]  /*0c10*/  FSEL R25, RZ, 1, !P0 ;  /* 0x3f800000ff197808 */ /* 0x000fe40004000000 */
[----:B------:R-:W-:Y:S01]  /*0c20*/  LOP3.LUT R2, R2, 0x7f800000, RZ, 0xc0, !PT ;  /* 0x7f80000002027812 */ /* 0x000fe200078ec0ff */
[----:B------:R-:W-:Y:S01]  /*0c30*/  IMAD R24, R101, 0x80, R45 ;  /* 0x0000008065187824 */ /* 0x000fe200078e022d */
[----:B------:R-:W-:Y:S01]  /*0c40*/  IADD3 R23, -R48, UR6, RZ ;  /* 0x0000000630177c10 */ /* 0x000fe2000fffe1ff */
        /* <DEDUP_REMOVED lines=22> */
[----:B------:R-:W-:Y:S05]  /*0db0*/  CALL.REL.NOINC `($__internal_15_$__cuda_sm20_rcp_rn_f32_slowpath) ;  /* 0x0000004400087944 */ /* 0x000fea0003c00000 */
[----:B------:R-:W-:Y:S05]  /*0dc0*/  BRA `(.L_x_1784) ;  /* 0x0000000000107947 */ /* 0x000fea0003800000 */
.L_x_1783:
[----:B------:R-:W0:Y:S02]  /*0dd0*/  MUFU.RCP R19, R0 ;  /* 0x0000000000137308 */ /* 0x000e240000001000 */
[----:B0-----:R-:W-:-:S04]  /*0de0*/  FFMA R2, R0, R19, -1 ;  /* 0xbf80000000027423 */ /* 0x001fc80000000013 */
[----:B------:R-:W-:-:S04]  /*0df0*/  FADD.FTZ R2, -R2, -RZ ;  /* 0x800000ff02027221 */ /* 0x000fc80000010100 */
[----:B------:R-:W-:-:S07]  /*0e00*/  FFMA R19, R19, R2, R19 ;  /* 0x0000000213137223 */ /* 0x000fce0000000013 */
.L_x_1784:
        /* <DEDUP_REMOVED lines=8> */
[----:B------:R-:W-:-:S07]  /*0e90*/  CS2R R2, SRZ ;  /* 0x0000000000027805 */ /* 0x000fce000001ff00 */
.L_x_1842:
[----:B------:R-:W-:Y:S01]  /*0ea0*/  SHF.R.U32.HI R86, RZ, 0x5, R51 ;  /* 0x00000005ff567819 */ /* 0x000fe20000011633 */
[----:B------:R-:W-:Y:S01]  /*0eb0*/  ULDC UR7, c[0x0][0x218] ;  /* 0x0000860000077ab9 */ /* 0x000fe20000000800 */
[----:B-----5:R-:W-:Y:S01]  /*0ec0*/  IMAD.MOV.U32 R53, RZ, RZ, RZ ;  /* 0x000000ffff357224 */ /* 0x020fe200078e00ff */
[----:B------:R-:W-:Y:S02]  /*0ed0*/  ULDC UR6, c[0x0][0x21c] ;  /* 0x0000870000067ab9 */ /* 0x000fe40000000800 */
[----:B------:R-:W-:-:S05]  /*0ee0*/  IMAD.IADD R89, R86, 0x1, R47 ;  /* 0x0000000156597824 */ /* 0x000fca00078e022f */
[----:B------:R-:W-:-:S13]  /*0ef0*/  ISETP.GE.AND P0, PT, R89, UR7, PT ;  /* 0x0000000759007c0c */ /* 0x000fda000bf06270 */
[----:B------:R-:W0:Y:S02]  /*0f00*/  @!P0 LDC.64 R32, c[0x0][0x230] ;  /* 0x00008c00ff208b82 */ /* 0x000e240000000a00 */
[----:B0-----:R-:W-:-:S05]  /*0f10*/  @!P0 IMAD.WIDE R32, R89, 0x4, R32 ;  /* 0x0000000459208825 */ /* 0x001fca00078e0220 */
[----:B------:R0:W5:Y:S01]  /*0f20*/  @!P0 LDG.E R53, desc[UR4][R32.64] ;  /* 0x0000000420358981 */ /* 0x000162000c1e1900 */
[----:B------:R-:W-:Y:S01]  /*0f30*/  ISETP.GE.AND P1, PT, R48, UR6, PT ;  /* 0x0000000630007c0c */ /* 0x000fe2000bf26270 */
[----:B------:R-:W-:Y:S01]  /*0f40*/  BSSY B0, `(.L_x_1785) ;  /* 0x0000125000007945 */ /* 0x000fe20003800000 */
[----:B------:R-:W-:Y:S02]  /*0f50*/  CS2R R94, SRZ ;  /* 0x00000000005e7805 */ /* 0x000fe4000001ff00 */
[----:B------:R-:W-:-:S13]  /*0f60*/  ISETP.LT.AND P1, PT, R89, UR7, !P1 ;  /* 0x0000000759007c0c */ /* 0x000fda000cf21270 */
[----:B0-----:R-:W-:Y:S05]  /*0f70*/  @!P1 BRA `(.L_x_1786) ;  /* 0x0000001000849947 */ /* 0x001fea0003800000 */
[----:B------:R-:W0:Y:S01]  /*0f80*/  LDC R88, c[0x0][0x220] ;  /* 0x00008800ff587b82 */ /* 0x000e220000000800 */
[----:B------:R-:W-:Y:S01]  /*0f90*/  IMAD R63, R89, UR6, R48 ;  /* 0x00000006593f7c24 */ /* 0x000fe2000f8e0230 */
[----:B------:R-:W-:Y:S01]  /*0fa0*/  BSSY B1, `(.L_x_1787) ;  /* 0x0000014000017945 */ /* 0x000fe20003800000 */
[----:B------:R-:W-:-:S05]  /*0fb0*/  ISETP.GE.U32.AND P3, PT, R23, 0x4, PT ;  /* 0x000000041700780c */ /* 0x000fca0003f66070 */
[----:B------:R-:W1:Y:S01]  /*0fc0*/  LDC.64 R90, c[0x0][0x220] ;  /* 0x00008800ff5a7b82 */ /* 0x000e620000000a00 */
[----:B0-----:R-:W-:-:S05]  /*0fd0*/  IMAD.U32 R0, R63, 0x4, R88 ;  /* 0x000000043f007824 */ /* 0x001fca00078e0058 */
[----:B------:R-:W-:Y:S02]  /*0fe0*/  LOP3.LUT P0, RZ, R0, 0xf, RZ, 0xc0, !PT ;  /* 0x0000000f00ff7812 */ /* 0x000fe4000780c0ff */
[----:B------:R-:W-:Y:S01]  /*0ff0*/  SHF.R.S32.HI R0, RZ, 0x1f, R63 ;  /* 0x0000001fff007819 */ /* 0x000fe2000001143f */
[----:B-1----:R-:W-:Y:S01]  /*1000*/  IMAD.WIDE R60, R63, 0x4, R90 ;  /* 0x000000043f3c7825 */ /* 0x002fe200078e025a */
[----:B------:R-:W-:-:S13]  /*1010*/  ISETP.LT.U32.OR P0, PT, R23, 0x4, P0 ;  /* 0x000000041700780c */ /* 0x000fda0000701470 */
[----:B------:R-:W-:Y:S05]  /*1020*/  @P0 BRA `(.L_x_1788) ;  /* 0x0000000000080947 */ /* 0x000fea0003800000 */
[----:B------:R1:W5:Y:S01]  /*1030*/  LDG.E.128 R32, desc[UR4][R60.64] ;  /* 0x000000043c207981 */ /* 0x000362000c1e1d00 */
[----:B------:R-:W-:Y:S05]  /*1040*/  BRA `(.L_x_1789) ;  /* 0x0000000000247947 */ /* 0x000fea0003800000 */
.L_x_1788:
        /* <DEDUP_REMOVED lines=9> */
.L_x_1789:
[----:B------:R-:W-:Y:S05]  /*10e0*/  BSYNC B1 ;  /* 0x0000000000017941 */ /* 0x000fea0003800000 */
.L_x_1787:
[----:B01----:R-:W0:Y:S01]  /*10f0*/  LDC.64 R60, c[0x0][0x258] ;  /* 0x00009600ff3c7b82 */ /* 0x003e220000000a00 */
[C---:B------:R-:W-:Y:S02]  /*1100*/  SHF.L.U64.HI R0, R63.reuse, 0x1, R0 ;  /* 0x000000013f007819 */ /* 0x040fe40000010200 */
[----:B0-----:R-:W-:-:S04]  /*1110*/  LEA R84, P2, R63, R60, 0x1 ;  /* 0x0000003c3f547211 */ /* 0x001fc800078408ff */
[----:B------:R-:W-:Y:S02]  /*1120*/  LOP3.LUT P0, RZ, R84, 0x7, RZ, 0xc0, !PT ;  /* 0x0000000754ff7812 */ /* 0x000fe4000780c0ff */
[----:B------:R-:W-:Y:S02]  /*1130*/  IADD3.X R85, R0, R61, RZ, P2, !PT ;  /* 0x0000003d00557210 */ /* 0x000fe400017fe4ff */
[----:B------:R-:W-:-:S13]  /*1140*/  ISETP.LT.U32.OR P0, PT, R23, 0x4, P0 ;  /* 0x000000041700780c */ /* 0x000fda0000701470 */
[----:B------:R-:W2:Y:S01]  /*1150*/  @!P0 LDG.E.64 R68, desc[UR4][R84.64] ;  /* 0x0000000454448981 */ /* 0x000ea2000c1e1b00 */
[----:B------:R-:W-:Y:S01]  /*1160*/  BSSY B1, `(.L_x_1790) ;  /* 0x0000013000017945 */ /* 0x000fe20003800000 */
[----:B-----5:R-:W-:Y:S01]  /*1170*/  FMUL R0, R32, R53 ;  /* 0x0000003520007220 */ /* 0x020fe20000400000 */
[--C-:B--2---:R-:W-:Y:S02]  /*1180*/  @!P0 SHF.R.U64 R63, R68, 0x10, R69.reuse ;  /* 0x00000010443f8819 */ /* 0x104fe40000001245 */
[----:B------:R-:W-:Y:S02]  /*1190*/  @!P0 SHF.R.U32.HI R92, RZ, 0x10, R69 ;  /* 0x00000010ff5c8819 */ /* 0x000fe40000011645 */
[----:B------:R-:W-:Y:S02]  /*11a0*/  @!P0 PRMT R82, R69, 0x7610, R82 ;  /* 0x0000761045528816 */ /* 0x000fe40000000052 */
        /* <DEDUP_REMOVED lines=14> */
.L_x_1791:
[----:B------:R-:W-:Y:S05]  /*1290*/  BSYNC B1 ;  /* 0x0000000000017941 */ /* 0x000fea0003800000 */
.L_x_1790:
[----:B-----5:R-:W-:Y:S02]  /*12a0*/  IMAD.U32 R87, R68, 0x10000, RZ ;  /* 0x0001000044577824 */ /* 0x020fe400078e00ff */
[----:B------:R-:W-:Y:S01]  /*12b0*/  FMUL R63, R33, R53 ;  /* 0x00000035213f7220 */ /* 0x000fe20000400000 */
[----:B------:R-:W-:Y:S01]  /*12c0*/  IMAD.U32 R32, R32, 0x10000, RZ ;  /* 0x0001000020207824 */ /* 0x000fe200078e00ff */
[----:B------:R-:W-:Y:S01]  /*12d0*/  ISETP.GE.AND P0, PT, R46, UR6, PT ;  /* 0x000000062e007c0c */ /* 0x000fe2000bf06270 */
[-C--:B------:R-:W-:Y:S01]  /*12e0*/  FFMA R3, R0, R87.reuse, R3 ;  /* 0x0000005700037223 */ /* 0x080fe20000000003 */
[----:B------:R-:W-:Y:S01]  /*12f0*/  FMUL R87, R44, R87 ;  /* 0x000000572c577220 */ /* 0x000fe20000400000 */
[----:B------:R-:W-:Y:S01]  /*1300*/  FMUL R85, R35, R53 ;  /* 0x0000003523557220 */ /* 0x000fe20000400000 */
[-C--:B------:R-:W-:Y:S01]  /*1310*/  FFMA R2, R63, R32.reuse, R2 ;  /* 0x000000203f027223 */ /* 0x080fe20000000002 */
[----:B------:R-:W-:Y:S01]  /*1320*/  FMUL R84, R43, R32 ;  /* 0x000000202b547220 */ /* 0x000fe20000400000 */
[----:B------:R-:W-:-:S02]  /*1330*/  IMAD.U32 R35, R82, 0x10000, RZ ;  /* 0x0001000052237824 */ /* 0x000fc400078e00ff */
[----:B------:R-:W-:Y:S01]  /*1340*/  FADD R33, RZ, R87 ;  /* 0x00000057ff217221 */ /* 0x000fe20000000000 */
[----:B------:R-:W-:Y:S01]  /*1350*/  FFMA R32, R0, R87, RZ ;  /* 0x0000005700207223 */ /* 0x000fe200000000ff */
[----:B------:R-:W-:Y:S01]  /*1360*/  FMUL R69, R34, R53 ;  /* 0x0000003522457220 */ /* 0x000fe20000400000 */
[----:B------:R-:W-:Y:S02]  /*1370*/  IMAD.U32 R92, R92, 0x10000, RZ ;  /* 0x000100005c5c7824 */ /* 0x000fe400078e00ff */
[-C--:B------:R-:W-:Y:S01]  /*1380*/  FMUL R82, R42, R35.reuse ;  /* 0x000000232a527220 */ /* 0x080fe20000400000 */
[----:B------:R-:W-:Y:S01]  /*1390*/  FADD R33, R33, R84 ;  /* 0x0000005421217221 */ /* 0x000fe20000000000 */
[----:B------:R-:W-:Y:S01]  /*13a0*/  FFMA R32, R63, R84, R32 ;  /* 0x000000543f207223 */ /* 0x000fe20000000020 */
[----:B------:R-:W-:Y:S01]  /*13b0*/  FMUL R68, R41, R92 ;  /* 0x0000005c29447220 */ /* 0x000fe20000400000 */
[----:B------:R-:W-:Y:S01]  /*13c0*/  FFMA R4, R69, R35, R4 ;  /* 0x0000002345047223 */ /* 0x000fe20000000004 */
        /* <DEDUP_REMOVED lines=17> */
.L_x_1793:
        /* <DEDUP_REMOVED lines=9> */
.L_x_1794:
[----:B------:R-:W-:Y:S05]  /*1570*/  BSYNC B1 ;  /* 0x0000000000017941 */ /* 0x000fea0003800000 */
.L_x_1792:
[C---:B------:R-:W-:Y:S02]  /*1580*/  LEA R92, P2, R67.reuse, R60, 0x1 ;  /* 0x0000003c435c7211 */ /* 0x040fe400078408ff */
[----:B01----:R-:W-:Y:S02]  /*1590*/  SHF.L.U64.HI R58, R67, 0x1, R62 ;  /* 0x00000001433a7819 */ /* 0x003fe4000001023e */
[----:B------:R-:W-:-:S03]  /*15a0*/  LOP3.LUT P0, RZ, R92, 0x7, RZ, 0xc0, !PT ;  /* 0x000000075cff7812 */ /* 0x000fc6000780c0ff */
[----:B------:R-:W-:Y:S01]  /*15b0*/  IMAD.X R93, R58, 0x1, R61, P2 ;  /* 0x000000013a5d7824 */ /* 0x000fe200010e063d */
[----:B------:R-:W-:-:S13]  /*15c0*/  ISETP.LT.U32.OR P0, PT, R22, 0x4, P0 ;  /* 0x000000041600780c */ /* 0x000fda0000701470 */
[----:B------:R-:W2:Y:S01]  /*15d0*/  @!P0 LDG.E.64 R58, desc[UR4][R92.64] ;  /* 0x000000045c3a8981 */ /* 0x000ea2000c1e1b00 */
[----:B------:R-:W-:Y:S01]  /*15e0*/  BSSY B1, `(.L_x_1795) ;  /* 0x0000013000017945 */ /* 0x000fe20003800000 */
[--C-:B--2---:R-:W-:Y:S02]  /*15f0*/  @!P0 SHF.R.U64 R62, R58, 0x10, R59.reuse ;  /* 0x000000103a3e8819 */ /* 0x104fe4000000123b */
[----:B------:R-:W-:Y:S02]  /*1600*/  @!P0 SHF.R.U32.HI R71, RZ, 0x10, R59 ;  /* 0x00000010ff478819 */ /* 0x000fe4000001163b */
[----:B------:R-:W-:Y:S01]  /*1610*/  @!P0 PRMT R64, R59, 0x7610, R64 ;  /* 0x000076103b408816 */ /* 0x000fe20000000040 */
[----:B-----5:R-:W-:Y:S01]  /*1620*/  FMUL R59, R32, R53 ;  /* 0x00000035203b7220 */ /* 0x020fe20000400000 */
        /* <DEDUP_REMOVED lines=14> */
.L_x_1796:
[----:B------:R-:W-:Y:S05]  /*1710*/  BSYNC B1 ;  /* 0x0000000000017941 */ /* 0x000fea0003800000 */
.L_x_1795:
[----:B-----5:R-:W-:Y:S01]  /*1720*/  IMAD.U32 R83, R58, 0x10000, RZ ;  /* 0x000100003a537824 */ /* 0x020fe200078e00ff */
[----:B------:R-:W-:Y:S01]  /*1730*/  SHF.L.U32 R32, R32, 0x10, RZ ;  /* 0x0000001020207819 */ /* 0x000fe200000006ff */
[----:B------:R-:W-:Y:S01]  /*1740*/  FMUL R58, R33, R53 ;  /* 0x00000035213a7220 */ /* 0x000fe20000400000 */
[----:B------:R-:W-:Y:S01]  /*1750*/  ISETP.GE.AND P0, PT, R45, UR6, PT ;  /* 0x000000062d007c0c */ /* 0x000fe2000bf06270 */
[-C--:B------:R-:W-:Y:S01]  /*1760*/  FMUL R80, R40, R83.reuse ;  /* 0x0000005328507220 */ /* 0x080fe20000400000 */
[----:B------:R-:W-:Y:S01]  /*1770*/  FFMA R6, R59, R83, R6 ;  /* 0x000000533b067223 */ /* 0x000fe20000000006 */
[-C--:B------:R-:W-:Y:S01]  /*1780*/  FFMA R7, R58, R32.reuse, R7 ;  /* 0x000000203a077223 */ /* 0x080fe20000000007 */
[----:B------:R-:W-:Y:S01]  /*1790*/  FMUL R83, R39, R32 ;  /* 0x0000002027537220 */ /* 0x000fe20000400000 */
[----:B------:R-:W-:Y:S01]  /*17a0*/  FADD R32, R95, R80 ;  /* 0x000000505f207221 */ /* 0x000fe20000000000 */
[----:B------:R-:W-:Y:S02]  /*17b0*/  IMAD.U32 R93, R64, 0x10000, RZ ;  /* 0x00010000405d7824 */ /* 0x000fe400078e00ff */
[----:B------:R-:W-:Y:S01]  /*17c0*/  FFMA R33, R59, R80, R94 ;  /* 0x000000503b217223 */ /* 0x000fe2000000005e */
[-C--:B------:R-:W-:Y:S01]  /*17d0*/  FMUL R62, R35, R53.reuse ;  /* 0x00000035233e7220 */ /* 0x080fe20000400000 */
[----:B------:R-:W-:Y:S01]  /*17e0*/  FADD R35, R32, R83 ;  /* 0x0000005320237221 */ /* 0x000fe20000000000 */
[----:B------:R-:W-:Y:S01]  /*17f0*/  FMUL R67, R34, R53 ;  /* 0x0000003522437220 */ /* 0x000fe20000400000 */
[----:B------:R-:W-:-:S02]  /*1800*/  IMAD.U32 R92, R71, 0x10000, RZ ;  /* 0x00010000475c7824 */ /* 0x000fc400078e00ff */
[----:B------:R-:W-:Y:S01]  /*1810*/  FMUL R64, R38, R93 ;  /* 0x0000005d26407220 */ /* 0x000fe20000400000 */
[----:B------:R-:W-:Y:S01]  /*1820*/  FFMA R32, R58, R83, R33 ;  /* 0x000000533a207223 */ /* 0x000fe20000000021 */
[----:B------:R-:W-:Y:S01]  /*1830*/  FFMA R8, R67, R93, R8 ;  /* 0x0000005d43087223 */ /* 0x000fe20000000008 */
[----:B------:R-:W-:Y:S01]  /*1840*/  FMUL R71, R37, R92 ;  /* 0x0000005c25477220 */ /* 0x000fe20000400000 */
[----:B------:R-:W-:Y:S01]  /*1850*/  FADD R34, R35, R64 ;  /* 0x0000004023227221 */ /* 0x000fe20000000000 */
[----:B------:R-:W-:Y:S01]  /*1860*/  FFMA R32, R67, R64, R32 ;  /* 0x0000004043207223 */ /* 0x000fe20000000020 */
[----:B------:R-:W-:Y:S02]  /*1870*/  FFMA R9, R62, R92, R9 ;  /* 0x0000005c3e097223 */ /* 0x000fe40000000009 */
        /* <DEDUP_REMOVED lines=14> */
.L_x_1798:
        /* <DEDUP_REMOVED lines=9> */
.L_x_1799:
[----:B------:R-:W-:Y:S05]  /*19f0*/  BSYNC B1 ;  /* 0x0000000000017941 */ /* 0x000fea0003800000 */
.L_x_1797:
        /* <DEDUP_REMOVED lines=25> */
.L_x_1801:
[----:B------:R-:W-:Y:S05]  /*1b90*/  BSYNC B1 ;  /* 0x0000000000017941 */ /* 0x000fea0003800000 */
.L_x_1800:
[----:B-----5:R-:W-:Y:S02]  /*1ba0*/  IMAD.U32 R93, R56, 0x10000, RZ ;  /* 0x00010000385d7824 */ /* 0x020fe400078e00ff */
[----:B------:R-:W-:Y:S01]  /*1bb0*/  FMUL R56, R33, R53 ;  /* 0x0000003521387220 */ /* 0x000fe20000400000 */
[----:B------:R-:W-:Y:S01]  /*1bc0*/  IMAD.U32 R32, R32, 0x10000, RZ ;  /* 0x0001000020207824 */ /* 0x000fe200078e00ff */
[----:B------:R-:W-:Y:S01]  /*1bd0*/  ISETP.GE.AND P0, PT, R24, UR6, PT ;  /* 0x0000000618007c0c */ /* 0x000fe2000bf06270 */
[-C--:B------:R-:W-:Y:S01]  /*1be0*/  FMUL R70, R36, R93.reuse ;  /* 0x0000005d24467220 */ /* 0x080fe20000400000 */
[----:B------:R-:W-:Y:S01]  /*1bf0*/  FFMA R10, R57, R93, R10 ;  /* 0x0000005d390a7223 */ /* 0x000fe2000000000a */
[----:B------:R-:W-:Y:S02]  /*1c00*/  IMAD.U32 R93, R75, 0x10000, RZ ;  /* 0x000100004b5d7824 */ /* 0x000fe400078e00ff */
[-C--:B------:R-:W-:Y:S01]  /*1c10*/  FFMA R11, R56, R32.reuse, R11 ;  /* 0x00000020380b7223 */ /* 0x080fe2000000000b */
[----:B------:R-:W-:Y:S01]  /*1c20*/  FMUL R75, R31, R32 ;  /* 0x000000201f4b7220 */ /* 0x000fe20000400000 */
[----:B------:R-:W-:Y:S01]  /*1c30*/  FADD R32, R95, R70 ;  /* 0x000000465f207221 */ /* 0x000fe20000000000 */
[----:B------:R-:W-:Y:S01]  /*1c40*/  FFMA R33, R57, R70, R94 ;  /* 0x0000004639217223 */ /* 0x000fe2000000005e */
[-C--:B------:R-:W-:Y:S01]  /*1c50*/  FMUL R66, R35, R53.reuse ;  /* 0x0000003523427220 */ /* 0x080fe20000400000 */
[----:B------:R-:W-:Y:S01]  /*1c60*/  SHF.L.U32 R92, R77, 0x10, RZ ;  /* 0x000000104d5c7819 */ /* 0x000fe200000006ff */
[----:B------:R-:W-:Y:S01]  /*1c70*/  FADD R35, R32, R75 ;  /* 0x0000004b20237221 */ /* 0x000fe20000000000 */
[----:B------:R-:W-:Y:S01]  /*1c80*/  FMUL R73, R34, R53 ;  /* 0x0000003522497220 */ /* 0x000fe20000400000 */
[----:B------:R-:W-:Y:S01]  /*1c90*/  FMUL R72, R30, R93 ;  /* 0x0000005d1e487220 */ /* 0x000fe20000400000 */
        /* <DEDUP_REMOVED lines=20> */
.L_x_1803:
        /* <DEDUP_REMOVED lines=9> */
.L_x_1804:
[----:B------:R-:W-:Y:S05]  /*1e70*/  BSYNC B1 ;  /* 0x0000000000017941 */ /* 0x000fea0003800000 */
.L_x_1802:
[C---:B------:R-:W-:Y:S02]  /*1e80*/  LEA R60, P2, R55.reuse, R60, 0x1 ;  /* 0x0000003c373c7211 */ /* 0x040fe400078408ff */
[----:B------:R-:W-:Y:S02]  /*1e90*/  SHF.L.U64.HI R54, R55, 0x1, R54 ;  /* 0x0000000137367819 */ /* 0x000fe40000010236 */
        /* <DEDUP_REMOVED lines=23> */
.L_x_1806:
[----:B------:R-:W-:Y:S05]  /*2010*/  BSYNC B1 ;  /* 0x0000000000017941 */ /* 0x000fea0003800000 */
.L_x_1805:
[----:B-----5:R-:W-:Y:S02]  /*2020*/  IMAD.U32 R61, R54, 0x10000, RZ ;  /* 0x00010000363d7824 */ /* 0x020fe400078e00ff */
[-C--:B------:R-:W-:Y:S01]  /*2030*/  FMUL R65, R34, R53.reuse ;  /* 0x0000003522417220 */ /* 0x080fe20000400000 */
[----:B------:R-:W-:Y:S02]  /*2040*/  IMAD.U32 R34, R32, 0x10000, RZ ;  /* 0x0001000020227824 */ /* 0x000fe400078e00ff */
[----:B------:R-:W-:Y:S01]  /*2050*/  FMUL R54, R33, R53 ;  /* 0x0000003521367220 */ /* 0x000fe20000400000 */
[-C--:B------:R-:W-:Y:S01]  /*2060*/  FMUL R76, R28, R61.reuse ;  /* 0x0000003d1c4c7220 */ /* 0x080fe20000400000 */
[----:B------:R-:W-:Y:S01]  /*2070*/  FFMA R14, R55, R61, R14 ;  /* 0x0000003d370e7223 */ /* 0x000fe2000000000e */
[----:B------:R-:W-:Y:S01]  /*2080*/  FMUL R79, R27, R34 ;  /* 0x000000221b4f7220 */ /* 0x000fe20000400000 */
[----:B------:R-:W-:Y:S02]  /*2090*/  IMAD.U32 R61, R78, 0x10000, RZ ;  /* 0x000100004e3d7824 */ /* 0x000fe400078e00ff */
[----:B------:R-:W-:Y:S01]  /*20a0*/  FADD R32, R95, R76 ;  /* 0x0000004c5f207221 */ /* 0x000fe20000000000 */
[----:B------:R-:W-:Y:S01]  /*20b0*/  FFMA R33, R55, R76, R94 ;  /* 0x0000004c37217223 */ /* 0x000fe2000000005e */
[----:B------:R-:W-:Y:S01]  /*20c0*/  FMUL R74, R35, R53 ;  /* 0x00000035234a7220 */ /* 0x000fe20000400000 */
[----:B------:R-:W-:-:S02]  /*20d0*/  IMAD.U32 R60, R81, 0x10000, RZ ;  /* 0x00010000513c7824 */ /* 0x000fc400078e00ff */
[----:B------:R-:W-:Y:S01]  /*20e0*/  FADD R35, R32, R79 ;  /* 0x0000004f20237221 */ /* 0x000fe20000000000 */
[----:B------:R-:W-:Y:S01]  /*20f0*/  FMUL R78, R26, R61 ;  /* 0x0000003d1a4e7220 */ /* 0x000fe20000400000 */
[C---:B------:R-:W-:Y:S01]  /*2100*/  FFMA R32, R54.reuse, R79, R33 ;  /* 0x0000004f36207223 */ /* 0x040fe20000000021 */
[----:B------:R-:W-:Y:S01]  /*2110*/  FFMA R15, R54, R34, R15 ;  /* 0x00000022360f7223 */ /* 0x000fe2000000000f */
[----:B------:R-:W-:Y:S01]  /*2120*/  FMUL R81, R25, R60 ;  /* 0x0000003c19517220 */ /* 0x000fe20000400000 */
[----:B------:R-:W-:Y:S01]  /*2130*/  FADD R34, R35, R78 ;  /* 0x0000004e23227221 */ /* 0x000fe20000000000 */
[C---:B------:R-:W-:Y:S01]  /*2140*/  FFMA R32, R65.reuse, R78, R32 ;  /* 0x0000004e41207223 */ /* 0x040fe20000000020 */
[----:B------:R-:W-:Y:S01]  /*2150*/  FFMA R16, R65, R61, R16 ;  /* 0x0000003d41107223 */ /* 0x000fe20000000010 */
[----:B------:R-:W-:Y:S01]  /*2160*/  FFMA R17, R74, R60, R17 ;  /* 0x0000003c4a117223 */ /* 0x000fe20000000011 */
[----:B------:R-:W-:Y:S01]  /*2170*/  FADD R95, R34, R81 ;  /* 0x00000051225f7221 */ /* 0x000fe20000000000 */
[----:B------:R-:W-:-:S07]  /*2180*/  FFMA R94, R74, R81, R32 ;  /* 0x000000514a5e7223 */ /* 0x000fce0000000020 */
.L_x_1786:
[----:B------:R-:W-:Y:S05]  /*2190*/  BSYNC B0 ;  /* 0x0000000000007941 */ /* 0x000fea0003800000 */
.L_x_1785:
[----:B------:R-:W2:Y:S02]  /*21a0*/  LDC R101, c[0x0][0x214] ;  /* 0x00008500ff657b82 */ /* 0x000ea40000000800 */
[----:B--2---:R-:W-:-:S13]  /*21b0*/  ISETP.NE.AND P0, PT, R101, 0x1, PT ;  /* 0x000000016500780c */ /* 0x004fda0003f05270 */
[----:B------:R-:W-:Y:S05]  /*21c0*/  @!P0 BRA `(.L_x_1807) ;  /* 0x0000000800748947 */ /* 0x000fea0003800000 */
[----:B------:R-:W2:Y:S01]  /*21d0*/  SHFL.DOWN PT, R32, R95, 0x10, 0x1f ;  /* 0x0a001f005f207f89 */ /* 0x000ea200000e0000 */
[----:B------:R-:W-:Y:S01]  /*21e0*/  ISETP.NE.AND P0, PT, R49, RZ, PT ;  /* 0x000000ff3100720c */ /* 0x000fe20003f05270 */
[----:B------:R-:W-:Y:S01]  /*21f0*/  IMAD R86, R52, 0x4, R86 ;  /* 0x0000000434567824 */ /* 0x000fe200078e0256 */
[----:B01----:R-:W-:Y:S01]  /*2200*/  LOP3.LUT R90, R18, 0x1, RZ, 0xc0, !PT ;  /* 0x00000001125a7812 */ /* 0x003fe200078ec0ff */
[----:B------:R-:W0:Y:S01]  /*2210*/  SHFL.DOWN PT, R33, R94, 0x10, 0x1f ;  /* 0x0a001f005e217f89 */ /* 0x000e2200000e0000 */
[----:B------:R-:W-:Y:S01]  /*2220*/  ULDC.64 UR8, c[0x0][0x240] ;  /* 0x0000900000087ab9 */ /* 0x000fe20000000a00 */
[----:B------:R-:W-:Y:S02]  /*2230*/  IMAD R93, R86, R101, RZ ;  /* 0x00000065565d7224 */ /* 0x000fe400078e02ff */
[----:B--2---:R-:W-:Y:S01]  /*2240*/  FADD R32, R32, R95 ;  /* 0x0000005f20207221 */ /* 0x004fe20000000000 */
[----:B0-----:R-:W-:-:S04]  /*2250*/  FADD R33, R33, R94 ;  /* 0x0000005e21217221 */ /* 0x001fc80000000000 */
[----:B------:R-:W0:Y:S01]  /*2260*/  SHFL.DOWN PT, R35, R32, 0x8, 0x1f ;  /* 0x09001f0020237f89 */ /* 0x000e2200000e0000 */
[----:B------:R-:W1:Y:S03]  /*2270*/  LDC R94, c[0x0][0x210] ;  /* 0x00008400ff5e7b82 */ /* 0x000e660000000800 */
[----:B------:R-:W2:Y:S01]  /*2280*/  SHFL.DOWN PT, R34, R33, 0x8, 0x1f ;  /* 0x09001f0021227f89 */ /* 0x000ea200000e0000 */
[----:B0-----:R-:W-:Y:S01]  /*2290*/  FADD R35, R32, R35 ;  /* 0x0000002320237221 */ /* 0x001fe20000000000 */
[----:B-1----:R-:W-:Y:S02]  /*22a0*/  IMAD R92, R101, R94, RZ ;  /* 0x0000005e655c7224 */ /* 0x002fe400078e02ff */
[----:B--2---:R-:W-:Y:S02]  /*22b0*/  FADD R34, R33, R34 ;  /* 0x0000002221227221 */ /* 0x004fe40000000000 */
[----:B------:R-:W0:Y:S01]  /*22c0*/  SHFL.DOWN PT, R60, R35, 0x4, 0x1f ;  /* 0x08801f00233c7f89 */ /* 0x000e2200000e0000 */
[----:B------:R-:W1:Y:S01]  /*22d0*/  @!P0 LDC.64 R32, c[0x0][0x240] ;  /* 0x00009000ff208b82 */ /* 0x000e620000000a00 */
[----:B------:R-:W-:-:S02]  /*22e0*/  IMAD.SHL.U32 R92, R92, 0x4, RZ ;  /* 0x000000045c5c7824 */ /* 0x000fc400078e00ff */
[----:B------:R-:W2:Y:S01]  /*22f0*/  SHFL.DOWN PT, R61, R34, 0x4, 0x1f ;  /* 0x08801f00223d7f89 */ /* 0x000ea200000e0000 */
[----:B0-----:R-:W-:Y:S01]  /*2300*/  FADD R60, R35, R60 ;  /* 0x0000003c233c7221 */ /* 0x001fe20000000000 */
[----:B------:R-:W-:Y:S01]  /*2310*/  IADD3 R35, -R90, RZ, RZ ;  /* 0x000000ff5a237210 */ /* 0x000fe20007ffe1ff */
[----:B--2---:R-:W-:-:S03]  /*2320*/  FADD R61, R34, R61 ;  /* 0x0000003d223d7221 */ /* 0x004fc60000000000 */
[----:B------:R-:W0:Y:S01]  /*2330*/  SHFL.DOWN PT, R91, R60, 0x2, 0x1f ;  /* 0x08401f003c5b7f89 */ /* 0x000e2200000e0000 */
[----:B------:R-:W-:-:S03]  /*2340*/  LOP3.LUT R92, R35, R92, RZ, 0xc0, !PT ;  /* 0x0000005c235c7212 */ /* 0x000fc600078ec0ff */
[----:B------:R-:W2:Y:S01]  /*2350*/  SHFL.DOWN PT, R88, R61, 0x2, 0x1f ;  /* 0x08401f003d587f89 */ /* 0x000ea200000e0000 */
[----:B------:R-:W-:-:S04]  /*2360*/  IADD3 R93, P2, R93, R92, RZ ;  /* 0x0000005c5d5d7210 */ /* 0x000fc80007f5e0ff */
[----:B------:R-:W-:Y:S01]  /*2370*/  @!P0 IADD3 R35, P3, R50, R93, RZ ;  /* 0x0000005d32238210 */ /* 0x000fe20007f7e0ff */
[----:B------:R-:W-:Y:S01]  /*2380*/  IMAD.X R95, RZ, RZ, RZ, P2 ;  /* 0x000000ffff5f7224 */ /* 0x000fe200010e06ff */
[----:B------:R-:W-:-:S04]  /*2390*/  ISETP.NE.AND P2, PT, R51, RZ, PT ;  /* 0x000000ff3300720c */ /* 0x000fc80003f45270 */
[----:B------:R-:W-:Y:S02]  /*23a0*/  @!P0 LEA.HI.X.SX32 R86, R50, R95, 0x1, P3 ;  /* 0x0000005f32568211 */ /* 0x000fe400018f0eff */
[----:B-1----:R-:W-:-:S04]  /*23b0*/  @!P0 LEA R34, P3, R35, R32, 0x3 ;  /* 0x0000002023228211 */ /* 0x002fc800078618ff */
[----:B------:R-:W-:Y:S01]  /*23c0*/  @!P0 LEA.HI.X R35, R35, R33, R86, 0x3, P3 ;  /* 0x0000002123238211 */ /* 0x000fe200018f1c56 */
[----:B0-----:R-:W-:Y:S01]  /*23d0*/  FADD R91, R60, R91 ;  /* 0x0000005b3c5b7221 */ /* 0x001fe20000000000 */
[----:B--2---:R-:W-:-:S04]  /*23e0*/  FADD R88, R61, R88 ;  /* 0x000000583d587221 */ /* 0x004fc80000000000 */
[----:B------:R-:W0:Y:S04]  /*23f0*/  SHFL.DOWN PT, R60, R91, 0x1, 0x1f ;  /* 0x08201f005b3c7f89 */ /* 0x000e2800000e0000 */
[----:B------:R-:W1:Y:S01]  /*2400*/  SHFL.DOWN PT, R61, R88, 0x1, 0x1f ;  /* 0x08201f00583d7f89 */ /* 0x000e6200000e0000 */
[----:B0-----:R-:W-:Y:S01]  /*2410*/  FADD R32, R91, R60 ;  /* 0x0000003c5b207221 */ /* 0x001fe20000000000 */
[----:B-1----:R-:W-:-:S05]  /*2420*/  FADD R33, R88, R61 ;  /* 0x0000003d58217221 */ /* 0x002fca0000000000 */
[----:B------:R0:W-:Y:S01]  /*2430*/  @!P0 STG.E.64 desc[UR4][R34.64], R32 ;  /* 0x0000002022008986 */ /* 0x0001e2000c101b04 */
[----:B------:R-:W-:Y:S05]  /*2440*/  @P2 BRA `(.L_x_1808) ;  /* 0x00000000006c2947 */ /* 0x000fea0003800000 */
[----:B0-----:R-:W0:Y:S01]  /*2450*/  LDC.64 R32, c[0x0][0x248] ;  /* 0x00009200ff207b82 */ /* 0x001e220000000a00 */
[C---:B------:R-:W-:Y:S01]  /*2460*/  LOP3.LUT P0, RZ, R18.reuse, 0x1, RZ, 0xc0, !PT ;  /* 0x0000000112ff7812 */ /* 0x040fe2000780c0ff */
[----:B------:R-:W-:Y:S01]  /*2470*/  IMAD.MOV.U32 R60, RZ, RZ, -0x1 ;  /* 0xffffffffff3c7424 */ /* 0x000fe200078e00ff */
[----:B------:R-:W-:Y:S02]  /*2480*/  LOP3.LUT R34, R18, 0x2, RZ, 0xc0, !PT ;  /* 0x0000000212227812 */ /* 0x000fe400078ec0ff */
[----:B------:R-:W-:Y:S02]  /*2490*/  SEL R35, R94, RZ, P0 ;  /* 0x000000ff5e237207 */ /* 0x000fe40000000000 */
[----:B------:R-:W-:Y:S02]  /*24a0*/  ISETP.NE.AND P0, PT, R34, RZ, PT ;  /* 0x000000ff2200720c */ /* 0x000fe40003f05270 */
[----:B------:R-:W-:Y:S02]  /*24b0*/  SHF.R.S32.HI R61, RZ, 0x1f, R35 ;  /* 0x0000001fff3d7819 */ /* 0x000fe40000011423 */
[----:B------:R-:W-:-:S04]  /*24c0*/  IADD3 R35, P2, R52, R35, RZ ;  /* 0x0000002334237210 */ /* 0x000fc80007f5e0ff */
[----:B------:R-:W-:Y:S02]  /*24d0*/  LEA.HI.X.SX32 R34, R52, R61, 0x1, P2 ;  /* 0x0000003d34227211 */ /* 0x000fe400010f0eff */
[----:B0-----:R-:W-:-:S04]  /*24e0*/  LEA R32, P2, R35, R32, 0x2 ;  /* 0x0000002023207211 */ /* 0x001fc800078410ff */
[----:B------:R-:W-:Y:S02]  /*24f0*/  LEA.HI.X R33, R35, R33, R34, 0x2, P2 ;  /* 0x0000002123217211 */ /* 0x000fe400010f1422 */
        /* <DEDUP_REMOVED lines=10> */
[----:B-1----:R-:W-:Y:S05]  /*25a0*/  @!P0 BRA `(.L_x_1808) ;  /* 0x0000000000148947 */ /* 0x002fea0003800000 */
.L_x_1809:
[----:B------:R-:W2:Y:S04]  /*25b0*/  LDG.E.STRONG.GPU R34, desc[UR4][R32.64] ;  /* 0x0000000420227981 */ /* 0x000ea8000c1ef900 */
[----:B--2---:R-:W-:Y:S01]  /*25c0*/  CCTL.IVALL ;  /* 0x00000000ff00798f */ /* 0x004fe20002000000 */
[----:B------:R-:W-:Y:S05]  /*25d0*/  YIELD ;  /* 0x0000000000007946 */ /* 0x000fea0003800000 */
[----:B------:R-:W-:-:S13]  /*25e0*/  ISETP.NE.AND P0, PT, R34, R61, PT ;  /* 0x0000003d2200720c */ /* 0x000fda0003f05270 */
[----:B------:R-:W-:Y:S05]  /*25f0*/  @P0 BRA `(.L_x_1809) ;  /* 0xfffffffc00ec0947 */ /* 0x000fea000383ffff */
.L_x_1808:
        /* <DEDUP_REMOVED lines=13> */
[----:B------:R-:W-:Y:S02]  /*26d0*/  PLOP3.LUT P0, PT, PT, PT, PT, 0x8, 0x0 ;  /* 0x000000000000781c */ /* 0x000fe40003f0e170 */
[----:B------:R-:W-:-:S11]  /*26e0*/  IADD3 R97, R101, -0x60, RZ ;  /* 0xffffffa065617810 */ /* 0x000fd60007ffe0ff */
.L_x_1814:
        /* <DEDUP_REMOVED lines=10> */
[C---:B------:R-:W-:Y:S01]  /*2790*/  LEA R60, P2, R33.reuse, UR8, 0x3 ;  /* 0x00000008213c7c11 */ /* 0x040fe2000f8418ff */
        /* <DEDUP_REMOVED lines=19> */
.L_x_1813:
[----:B------:R-:W-:Y:S05]  /*28d0*/  BSYNC B1 ;  /* 0x0000000000017941 */ /* 0x000fea0003800000 */
.L_x_1812:
        /* <DEDUP_REMOVED lines=20> */
.L_x_1816:
[----:B------:R-:W-:Y:S05]  /*2a20*/  BSYNC B1 ;  /* 0x0000000000017941 */ /* 0x000fea0003800000 */
.L_x_1815:
        /* <DEDUP_REMOVED lines=9> */
.L_x_1811:
[----:B------:R-:W-:Y:S05]  /*2ac0*/  BSYNC B0 ;  /* 0x0000000000007941 */ /* 0x000fea0003800000 */
.L_x_1810:
[----:B0-----:R-:W0:Y:S01]  /*2ad0*/  SHFL.BFLY PT, R33, R86, 0x1, 0x1f ;  /* 0x0c201f0056217f89 */ /* 0x001e2200000e0000 */
[----:B------:R-:W-:-:S04]  /*2ae0*/  IADD3 R18, R18, 0x1, RZ ;  /* 0x0000000112127810 */ /* 0x000fc80007ffe0ff */
        /* <DEDUP_REMOVED lines=11> */
.L_x_1807:
        /* <DEDUP_REMOVED lines=10> */
.L_x_1817:
[----:B------:R-:W-:Y:S04]  /*2c40*/  BSSY B0, `(.L_x_1818) ;  /* 0x0000102000007945 */ /* 0x000fe80003800000 */
[----:B------:R-:W-:Y:S05]  /*2c50*/  @!P1 BRA `(.L_x_1819) ;  /* 0x0000001000009947 */ /* 0x000fea0003800000 */
[----:B------:R-:W2:Y:S01]  /*2c60*/  LDC R88, c[0x0][0x260] ;  /* 0x00009800ff587b82 */ /* 0x000ea20000000800 */
[----:B------:R-:W-:Y:S01]  /*2c70*/  IMAD R93, R89, UR6, R48 ;  /* 0x00000006595d7c24 */ /* 0x000fe2000f8e0230 */
[----:B------:R-:W-:Y:S01]  /*2c80*/  BSSY B1, `(.L_x_1820) ;  /* 0x000001a000017945 */ /* 0x000fe20003800000 */
[----:B------:R-:W-:Y:S01]  /*2c90*/  ISETP.GE.U32.AND P1, PT, R23, 0x4, PT ;  /* 0x000000041700780c */ /* 0x000fe20003f26070 */
[----:B------:R-:W-:Y:S02]  /*2ca0*/  FMUL R86, R86, R19 ;  /* 0x0000001356567220 */ /* 0x000fe40000400000 */
[----:B------:R-:W-:Y:S02]  /*2cb0*/  SHF.R.S32.HI R100, RZ, 0x1f, R93 ;  /* 0x0000001fff647819 */ /* 0x000fe4000001145d */
[----:B01----:R-:W0:Y:S01]  /*2cc0*/  LDC.64 R90, c[0x0][0x260] ;  /* 0x00009800ff5a7b82 */ /* 0x003e220000000a00 */
[----:B--2---:R-:W-:-:S05]  /*2cd0*/  IMAD.U32 R32, R93, 0x2, R88 ;  /* 0x000000025d207824 */ /* 0x004fca00078e0058 */
[----:B------:R-:W-:Y:S01]  /*2ce0*/  LOP3.LUT P0, RZ, R32, 0x7, RZ, 0xc0, !PT ;  /* 0x0000000720ff7812 */ /* 0x000fe2000780c0ff */
[----:B0-----:R-:W-:-:S03]  /*2cf0*/  IMAD.WIDE R32, R93, 0x2, R90 ;  /* 0x000000025d207825 */ /* 0x001fc600078e025a */
[----:B------:R-:W-:-:S13]  /*2d00*/  ISETP.LT.U32.OR P0, PT, R23, 0x4, P0 ;  /* 0x000000041700780c */ /* 0x000fda0000701470 */
[----:B------:R-:W-:Y:S05]  /*2d10*/  @P0 BRA `(.L_x_1821) ;  /* 0x0000000000080947 */ /* 0x000fea0003800000 */
[----:B------:R-:W5:Y:S01]  /*2d20*/  LDG.E.64 R32, desc[UR4][R32.64] ;  /* 0x0000000420207981 */ /* 0x000f62000c1e1b00 */
[----:B------:R-:W-:Y:S05]  /*2d30*/  BRA `(.L_x_1822) ;  /* 0x0000000000387947 */ /* 0x000fea0003800000 */
.L_x_1821:
        /* <DEDUP_REMOVED lines=14> */
.L_x_1822:
[----:B------:R-:W-:Y:S05]  /*2e20*/  BSYNC B1 ;  /* 0x0000000000017941 */ /* 0x000fea0003800000 */
.L_x_1820:
        /* <DEDUP_REMOVED lines=31> */
.L_x_1824:
[----:B------:R-:W-:Y:S05]  /*3020*/  BSYNC B1 ;  /* 0x0000000000017941 */ /* 0x000fea0003800000 */
.L_x_1823:
        /* <DEDUP_REMOVED lines=12> */
.L_x_1826:
        /* <DEDUP_REMOVED lines=14> */
.L_x_1827:
[----:B------:R-:W-:Y:S05]  /*31d0*/  BSYNC B1 ;  /* 0x0000000000017941 */ /* 0x000fea0003800000 */
.L_x_1825:
[C---:B-----5:R-:W-:Y:S01]  /*31e0*/  PRMT R34, R32.reuse, 0x7632, R34 ;  /* 0x0000763220227816 */ /* 0x060fe20000000022 */
[C---:B------:R-:W-:Y:S01]  /*31f0*/  IMAD.U32 R95, R33.reuse, 0x10000, RZ ;  /* 0x00010000215f7824 */ /* 0x040fe200078e00ff */
[----:B------:R-:W-:Y:S01]  /*3200*/  PRMT R93, R33, 0x7632, R93 ;  /* 0x00007632215d7816 */ /* 0x000fe2000000005d */
[-C--:B------:R-:W-:Y:S01]  /*3210*/  FFMA R94, R67, -R86.reuse, R64 ;  /* 0x80000056435e7223 */ /* 0x080fe20000000040 */
[----:B------:R-:W-:Y:S01]  /*3220*/  SHF.L.U32 R35, R32, 0x10, RZ ;  /* 0x0000001020237819 */ /* 0x000fe200000006ff */
        /* <DEDUP_REMOVED lines=20> */
.L_x_1830:
[----:B------:R-:W-:Y:S05]  /*3370*/  BSYNC B2 ;  /* 0x0000000000027941 */ /* 0x000fea0003800000 */
.L_x_1829:
[C---:B------:R-:W-:Y:S02]  /*3380*/  ISETP.NE.AND P3, PT, R22.reuse, RZ, PT ;  /* 0x000000ff1600720c */ /* 0x040fe40003f65270 */
[C---:B------:R-:W-:Y:S02]  /*3390*/  ISETP.GE.U32.AND P2, PT, R22.reuse, 0x2, PT ;  /* 0x000000021600780c */ /* 0x040fe40003f46070 */
[----:B------:R-:W-:Y:S02]  /*33a0*/  ISETP.GE.U32.AND P0, PT, R22, 0x3, PT ;  /* 0x000000031600780c */ /* 0x000fe40003f06070 */
[----:B0-----:R-:W-:-:S05]  /*33b0*/  @P1 IADD3 R92, P5, R95, R60, RZ ;  /* 0x0000003c5f5c1210 */ /* 0x001fca0007fbe0ff */
[----:B------:R-:W-:Y:S02]  /*33c0*/  @P1 IMAD.X R93, R100, 0x1, R61, P5 ;  /* 0x00000001645d1824 */ /* 0x000fe400028e063d */
[CC--:B------:R-:W-:Y:S02]  /*33d0*/  @P3 IADD3 R98, P6, R95.reuse, R60.reuse, RZ ;  /* 0x0000003c5f623210 */ /* 0x0c0fe40007fde0ff */
[----:B------:R-:W-:-:S03]  /*33e0*/  @P2 IADD3 R96, P4, R95, R60, RZ ;  /* 0x0000003c5f602210 */ /* 0x000fc60007f9e0ff */
[C-C-:B------:R-:W-:Y:S01]  /*33f0*/  @P3 IMAD.X R99, R100.reuse, 0x1, R61.reuse, P6 ;  /* 0x0000000164633824 */ /* 0x140fe200030e063d */
[----:B------:R-:W-:Y:S02]  /*3400*/  @P0 IADD3 R94, P6, R95, R60, RZ ;  /* 0x0000003c5f5e0210 */ /* 0x000fe40007fde0ff */
[C---:B------:R-:W-:Y:S02]  /*3410*/  @P2 IADD3.X R97, R100.reuse, R61, RZ, P4, !PT ;  /* 0x0000003d64612210 */ /* 0x040fe400027fe4ff */
[----:B------:R1:W-:Y:S01]  /*3420*/  @P3 STG.E desc[UR4][R98.64], R32 ;  /* 0x0000002062003986 */ /* 0x0003e2000c101904 */
[----:B------:R-:W-:-:S03]  /*3430*/  @P0 IMAD.X R95, R100, 0x1, R61, P6 ;  /* 0x00000001645f0824 */ /* 0x000fc600030e063d */
[----:B------:R1:W-:Y:S04]  /*3440*/  @P2 STG.E desc[UR4][R96.64+0x4], R33 ;  /* 0x0000042160002986 */ /* 0x0003e8000c101904 */
[----:B------:R1:W-:Y:S04]  /*3450*/  @P0 STG.E desc[UR4][R94.64+0x8], R34 ;  /* 0x000008225e000986 */ /* 0x0003e8000c101904 */
[----:B------:R1:W-:Y:S02]  /*3460*/  @P1 STG.E desc[UR4][R92.64+0xc], R35 ;  /* 0x00000c235c001986 */ /* 0x0003e4000c101904 */
.L_x_1831:
[----:B------:R-:W-:Y:S05]  /*3470*/  BSYNC B1 ;  /* 0x0000000000017941 */ /* 0x000fea0003800000 */
.L_x_1828:
        /* <DEDUP_REMOVED lines=13> */
.L_x_1833:
        /* <DEDUP_REMOVED lines=14> */
.L_x_1834:
[----:B------:R-:W-:Y:S05]  /*3630*/  BSYNC B1 ;  /* 0x0000000000017941 */ /* 0x000fea0003800000 */
.L_x_1832:
        /* <DEDUP_REMOVED lines=20> */
[----:B------:R-:W-:Y:S02]  /*3780*/  LOP3.LUT P0, RZ, R92, 0xf, RZ, 0xc0, !PT ;  /* 0x0000000f5cff7812 */ /* 0x000fe4000780c0ff */
[----:B------:R-:W-:-:S11]  /*3790*/  IADD3.X R93, R100, R61, RZ, P2, !PT ;  /* 0x0000003d645d7210 */ /* 0x000fd600017fe4ff */
[----:B------:R0:W-:Y:S01]  /*37a0*/  @!P0 STG.E.128 desc[UR4][R92.64], R32 ;  /* 0x000000205c008986 */ /* 0x0001e2000c101d04 */
[----:B------:R-:W-:Y:S05]  /*37b0*/  @!P0 BREAK B2 ;  /* 0x0000000000028942 */ /* 0x000fea0003800000 */
[----:B------:R-:W-:Y:S05]  /*37c0*/  @!P0 BRA `(.L_x_1838) ;  /* 0x0000000000408947 */ /* 0x000fea0003800000 */
.L_x_1837:
[----:B------:R-:W-:Y:S05]  /*37d0*/  BSYNC B2 ;  /* 0x0000000000027941 */ /* 0x000fea0003800000 */
.L_x_1836:
        /* <DEDUP_REMOVED lines=8> */
[----:B------:R-:W-:Y:S01]  /*3860*/  @P0 IADD3 R94, P6, R95, R60, RZ ;  /* 0x0000003c5f5e0210 */ /* 0x000fe20007fde0ff */
[----:B------:R-:W-:-:S03]  /*3870*/  @P2 IMAD.X R97, R100, 0x1, R61, P4 ;  /* 0x0000000164612824 */ /* 0x000fc600020e063d */
[----:B------:R1:W-:Y:S01]  /*3880*/  @P3 STG.E desc[UR4][R98.64], R32 ;  /* 0x0000002062003986 */ /* 0x0003e2000c101904 */
[----:B------:R-:W-:-:S03]  /*3890*/  @P0 IMAD.X R95, R100, 0x1, R61, P6 ;  /* 0x00000001645f0824 */ /* 0x000fc600030e063d */
[----:B------:R1:W-:Y:S04]  /*38a0*/  @P2 STG.E desc[UR4][R96.64+0x4], R33 ;  /* 0x0000042160002986 */ /* 0x0003e8000c101904 */
[----:B------:R1:W-:Y:S04]  /*38b0*/  @P0 STG.E desc[UR4][R94.64+0x8], R34 ;  /* 0x000008225e000986 */ /* 0x0003e8000c101904 */
[----:B------:R1:W-:Y:S02]  /*38c0*/  @P1 STG.E desc[UR4][R92.64+0xc], R35 ;  /* 0x00000c235c001986 */ /* 0x0003e4000c101904 */
.L_x_1838:
[----:B------:R-:W-:Y:S05]  /*38d0*/  BSYNC B1 ;  /* 0x0000000000017941 */ /* 0x000fea0003800000 */
.L_x_1835:
[----:B------:R-:W-:-:S13]  /*38e0*/  ISETP.GE.AND P0, PT, R24, UR6, PT ;  /* 0x0000000618007c0c */ /* 0x000fda000bf06270 */
[----:B------:R-:W-:Y:S05]  /*38f0*/  @P0 BRA `(.L_x_1819) ;  /* 0x0000000000d80947 */ /* 0x000fea0003800000 */
[----:B01----:R-:W-:Y:S01]  /*3900*/  IMAD R93, R89, UR6, R24 ;  /* 0x00000006595d7c24 */ /* 0x003fe2000f8e0218 */
[----:B------:R-:W-:Y:S01]  /*3910*/  BSSY B1, `(.L_x_1839) ;  /* 0x0000018000017945 */ /* 0x000fe20003800000 */
[----:B------:R-:W-:Y:S02]  /*3920*/  ISETP.GE.U32.AND P1, PT, R20, 0x4, PT ;  /* 0x000000041400780c */ /* 0x000fe40003f26070 */
[C---:B------:R-:W-:Y:S02]  /*3930*/  IMAD.U32 R88, R93.reuse, 0x2, R88 ;  /* 0x000000025d587824 */ /* 0x040fe400078e0058 */
[----:B------:R-:W-:Y:S01]  /*3940*/  IMAD.WIDE R32, R93, 0x2, R90 ;  /* 0x000000025d207825 */ /* 0x000fe200078e025a */
[----:B------:R-:W-:Y:S02]  /*3950*/  SHF.R.S32.HI R90, RZ, 0x1f, R93 ;  /* 0x0000001fff5a7819 */ /* 0x000fe4000001145d */
[----:B------:R-:W-:-:S04]  /*3960*/  LOP3.LUT P0, RZ, R88, 0x7, RZ, 0xc0, !PT ;  /* 0x0000000758ff7812 */ /* 0x000fc8000780c0ff */
[----:B------:R-:W-:-:S13]  /*3970*/  ISETP.LT.U32.OR P0, PT, R20, 0x4, P0 ;  /* 0x000000041400780c */ /* 0x000fda0000701470 */
[----:B------:R-:W-:Y:S05]  /*3980*/  @P0 BRA `(.L_x_1840) ;  /* 0x0000000000080947 */ /* 0x000fea0003800000 */
[----:B------:R-:W5:Y:S01]  /*3990*/  LDG.E.64 R32, desc[UR4][R32.64] ;  /* 0x0000000420207981 */ /* 0x000f62000c1e1b00 */
[----:B------:R-:W-:Y:S05]  /*39a0*/  BRA `(.L_x_1841) ;  /* 0x0000000000387947 */ /* 0x000fea0003800000 */
.L_x_1840:
        /* <DEDUP_REMOVED lines=14> */
.L_x_1841:
[----:B------:R-:W-:Y:S05]  /*3a90*/  BSYNC B1 ;  /* 0x0000000000017941 */ /* 0x000fea0003800000 */
.L_x_1839:
[C---:B------:R-:W-:Y:S01]  /*3aa0*/  SHF.L.U64.HI R88, R93.reuse, 0x2, R90 ;  /* 0x000000025d587819 */ /* 0x040fe2000001025a */
[C---:B-----5:R-:W-:Y:S01]  /*3ab0*/  IMAD.U32 R35, R32.reuse, 0x10000, RZ ;  /* 0x0001000020237824 */ /* 0x060fe200078e00ff */
[----:B------:R-:W-:Y:S01]  /*3ac0*/  LEA R60, P0, R93, R60, 0x2 ;  /* 0x0000003c5d3c7211 */ /* 0x000fe200078010ff */
[-C--:B------:R-:W-:Y:S01]  /*3ad0*/  FFMA R90, R65, -R86.reuse, R78 ;  /* 0x80000056415a7223 */ /* 0x080fe2000000004e */
[----:B------:R-:W-:Y:S01]  /*3ae0*/  PRMT R34, R32, 0x7632, R34 ;  /* 0x0000763220227816 */ /* 0x000fe20000000022 */
[-C--:B------:R-:W-:Y:S01]  /*3af0*/  FFMA R32, R55, -R86.reuse, R76 ;  /* 0x8000005637207223 */ /* 0x080fe2000000004c */
[C---:B------:R-:W-:Y:S01]  /*3b00*/  PRMT R89, R33.reuse, 0x7632, R89 ;  /* 0x0000763221597816 */ /* 0x040fe20000000059 */
[----:B------:R-:W-:Y:S01]  /*3b10*/  IMAD.X R61, R88, 0x1, R61, P0 ;  /* 0x00000001583d7824 */ /* 0x000fe200000e063d */
[----:B------:R-:W-:Y:S01]  /*3b20*/  LOP3.LUT P0, RZ, R60, 0xf, RZ, 0xc0, !PT ;  /* 0x0000000f3cff7812 */ /* 0x000fe2000780c0ff */
[----:B------:R-:W-:Y:S01]  /*3b30*/  FFMA R88, R54, -R86, R79 ;  /* 0x8000005636587223 */ /* 0x000fe2000000004f */
[----:B------:R-:W-:Y:S01]  /*3b40*/  SHF.L.U32 R91, R33, 0x10, RZ ;  /* 0x00000010215b7819 */ /* 0x000fe200000006ff */
        /* <DEDUP_REMOVED lines=17> */
.L_x_1819:
[----:B------:R-:W-:Y:S05]  /*3c60*/  BSYNC B0 ;  /* 0x0000000000007941 */ /* 0x000fea0003800000 */
.L_x_1818:
[----:B------:R-:W-:Y:S05]  /*3c70*/  WARPSYNC.ALL ;  /* 0x0000000000007948 */ /* 0x000fea0003800000 */
[----:B0123--:R-:W0:Y:S02]  /*3c80*/  LDC R32, c[0x0][0x210] ;  /* 0x00008400ff207b82 */ /* 0x00fe240000000800 */
[----:B0-----:R-:W-:-:S05]  /*3c90*/  IMAD R47, R32, 0x4, R47 ;  /* 0x00000004202f7824 */ /* 0x001fca00078e022f */
[----:B------:R-:W-:-:S13]  /*3ca0*/  ISETP.GE.AND P0, PT, R47, UR7, PT ;  /* 0x000000072f007c0c */ /* 0x000fda000bf06270 */
[----:B------:R-:W-:Y:S05]  /*3cb0*/  @!P0 BRA `(.L_x_1842) ;  /* 0xffffffd000788947 */ /* 0x000fea000383ffff */
[--C-:B------:R-:W-:Y:S01]  /*3cc0*/  IMAD.MOV.U32 R27, RZ, RZ, R4.reuse ;  /* 0x000000ffff1b7224 */ /* 0x100fe200078e0004 */
[----:B------:R-:W-:Y:S01]  /*3cd0*/  MOV R19, R8 ;  /* 0x0000000800137202 */ /* 0x000fe20000000f00 */
[--C-:B------:R-:W-:Y:S01]  /*3ce0*/  IMAD.MOV.U32 R26, RZ, RZ, R5.reuse ;  /* 0x000000ffff1a7224 */ /* 0x100fe200078e0005 */
[----:B------:R-:W-:Y:S01]  /*3cf0*/  MOV R20, R3 ;  /* 0x0000000300147202 */ /* 0x000fe20000000f00 */
[----:B------:R-:W-:Y:S02]  /*3d00*/  IMAD.MOV.U32 R22, RZ, RZ, R4 ;  /* 0x000000ffff167224 */ /* 0x000fe400078e0004 */
[----:B------:R-:W-:Y:S02]  /*3d10*/  IMAD.MOV.U32 R23, RZ, RZ, R5 ;  /* 0x000000ffff177224 */ /* 0x000fe400078e0005 */
[----:B------:R-:W-:Y:S02]  /*3d20*/  IMAD.MOV.U32 R25, RZ, RZ, R6 ;  /* 0x000000ffff197224 */ /* 0x000fe400078e0006 */
[----:B------:R-:W-:-:S02]  /*3d30*/  IMAD.MOV.U32 R24, RZ, RZ, R7 ;  /* 0x000000ffff187224 */ /* 0x000fc400078e0007 */
[----:B------:R-:W-:Y:S02]  /*3d40*/  IMAD.MOV.U32 R4, RZ, RZ, R6 ;  /* 0x000000ffff047224 */ /* 0x000fe400078e0006 */
[----:B------:R-:W-:Y:S02]  /*3d50*/  IMAD.MOV.U32 R5, RZ, RZ, R7 ;  /* 0x000000ffff057224 */ /* 0x000fe400078e0007 */
[--C-:B------:R-:W-:Y:S02]  /*3d60*/  IMAD.MOV.U32 R18, RZ, RZ, R9.reuse ;  /* 0x000000ffff127224 */ /* 0x100fe400078e0009 */
[----:B------:R-:W-:Y:S01]  /*3d70*/  IMAD.MOV.U32 R6, RZ, RZ, R8 ;  /* 0x000000ffff067224 */ /* 0x000fe200078e0008 */
[----:B------:R-:W-:Y:S01]  /*3d80*/  MOV R8, R10 ;  /* 0x0000000a00087202 */ /* 0x000fe20000000f00 */
[----:B------:R-:W-:Y:S02]  /*3d90*/  IMAD.MOV.U32 R7, RZ, RZ, R9 ;  /* 0x000000ffff077224 */ /* 0x000fe400078e0009 */
[----:B------:R-:W-:-:S02]  /*3da0*/  IMAD.MOV.U32 R0, RZ, RZ, R10 ;  /* 0x000000ffff007224 */ /* 0x000fc400078e000a */
[--C-:B------:R-:W-:Y:S02]  /*3db0*/  IMAD.MOV.U32 R29, RZ, RZ, R11.reuse ;  /* 0x000000ffff1d7224 */ /* 0x100fe400078e000b */
[----:B------:R-:W-:Y:S02]  /*3dc0*/  IMAD.MOV.U32 R9, RZ, RZ, R11 ;  /* 0x000000ffff097224 */ /* 0x000fe400078e000b */
[--C-:B------:R-:W-:Y:S02]  /*3dd0*/  IMAD.MOV.U32 R31, RZ, RZ, R12.reuse ;  /* 0x000000ffff1f7224 */ /* 0x100fe400078e000c */
[--C-:B------:R-:W-:Y:S02]  /*3de0*/  IMAD.MOV.U32 R32, RZ, RZ, R13.reuse ;  /* 0x000000ffff207224 */ /* 0x100fe400078e000d */
[----:B------:R-:W-:Y:S02]  /*3df0*/  IMAD.MOV.U32 R10, RZ, RZ, R12 ;  /* 0x000000ffff0a7224 */ /* 0x000fe400078e000c */
[----:B------:R-:W-:-:S02]  /*3e00*/  IMAD.MOV.U32 R11, RZ, RZ, R13 ;  /* 0x000000ffff0b7224 */ /* 0x000fc400078e000d */
[--C-:B------:R-:W-:Y:S02]  /*3e10*/  IMAD.MOV.U32 R30, RZ, RZ, R14.reuse ;  /* 0x000000ffff1e7224 */ /* 0x100fe400078e000e */
[--C-:B------:R-:W-:Y:S02]  /*3e20*/  IMAD.MOV.U32 R28, RZ, RZ, R15.reuse ;  /* 0x000000ffff1c7224 */ /* 0x100fe400078e000f */
[----:B------:R-:W-:Y:S02]  /*3e30*/  IMAD.MOV.U32 R12, RZ, RZ, R14 ;  /* 0x000000ffff0c7224 */ /* 0x000fe400078e000e */
[----:B------:R-:W-:Y:S02]  /*3e40*/  IMAD.MOV.U32 R13, RZ, RZ, R15 ;  /* 0x000000ffff0d7224 */ /* 0x000fe400078e000f */
[----:B------:R-:W-:Y:S02]  /*3e50*/  IMAD.MOV.U32 R21, RZ, RZ, R2 ;  /* 0x000000ffff157224 */ /* 0x000fe400078e0002 */
[----:B------:R-:W-:-:S02]  /*3e60*/  IMAD.MOV.U32 R14, RZ, RZ, R16 ;  /* 0x000000ffff0e7224 */ /* 0x000fc400078e0010 */
[----:B------:R-:W-:-:S07]  /*3e70*/  IMAD.MOV.U32 R15, RZ, RZ, R17 ;  /* 0x000000ffff0f7224 */ /* 0x000fce00078e0011 */
.L_x_1782:
[----:B------:R-:W-:Y:S01]  /*3e80*/  BAR.SYNC.DEFER_BLOCKING 0x0 ;  /* 0x0000000000007b1d */ /* 0x000fe20000010000 */
[----:B------:R-:W-:-:S05]  /*3e90*/  ISETP.GE.AND P0, PT, R48, UR6, PT ;  /* 0x0000000630007c0c */ /* 0x000fca000bf06270 */
[----:B------:R-:W-:Y:S08]  /*3ea0*/  BSSY B0, `(.L_x_1843) ;  /* 0x000001a000007945 */ /* 0x000ff00003800000 */
[----:B------:R-:W-:Y:S05]  /*3eb0*/  @P0 BRA `(.L_x_1844) ;  /* 0x0000000000600947 */ /* 0x000fea0003800000 */
[----:B------:R-:W0:Y:S01]  /*3ec0*/  S2R R34, SR_CgaCtaId ;  /* 0x0000000000227919 */ /* 0x000e220000008800 */
[----:B------:R-:W-:Y:S01]  /*3ed0*/  MOV R33, 0x400 ;  /* 0x0000040000217802 */ /* 0x000fe20000000f00 */
[----:B------:R-:W-:Y:S01]  /*3ee0*/  IMAD R48, R101, 0x80, R48 ;  /* 0x0000008065307824 */ /* 0x000fe200078e0230 */
[----:B------:R-:W-:-:S04]  /*3ef0*/  SHF.R.U32.HI R36, RZ, 0x5, R51 ;  /* 0x00000005ff247819 */ /* 0x000fc80000011633 */
[----:B------:R-:W-:Y:S02]  /*3f00*/  ISETP.NE.AND P0, PT, R36, RZ, PT ;  /* 0x000000ff2400720c */ /* 0x000fe40003f05270 */
[----:B0-----:R-:W-:Y:S02]  /*3f10*/  LEA R33, R34, R33, 0x18 ;  /* 0x0000002122217211 */ /* 0x001fe400078ec0ff */
[----:B------:R-:W-:-:S03]  /*3f20*/  SHF.L.U32 R34, R51, 0x4, RZ ;  /* 0x0000000433227819 */ /* 0x000fc600000006ff */
[----:B------:R-:W-:Y:S01]  /*3f30*/  IMAD R33, R36, 0x210, R33 ;  /* 0x0000021024217824 */ /* 0x000fe200078e0221 */
[----:B------:R-:W-:-:S05]  /*3f40*/  LOP3.LUT R34, R34, 0x1f0, RZ, 0xc0, !PT ;  /* 0x000001f022227812 */ /* 0x000fca00078ec0ff */
[----:B------:R-:W-:-:S05]  /*3f50*/  IMAD.IADD R33, R33, 0x1, R34 ;  /* 0x0000000121217824 */ /* 0x000fca00078e0222 */
[----:B------:R0:W-:Y:S01]  /*3f60*/  @P0 STS.128 [R33], R20 ;  /* 0x0000001421000388 */ /* 0x0001e20000000c00 */
        /* <DEDUP_REMOVED lines=13> */
.L_x_1844:
[----:B------:R-:W-:Y:S05]  /*4040*/  BSYNC B0 ;  /* 0x0000000000007941 */ /* 0x000fea0003800000 */
.L_x_1843:
[----:B------:R-:W3:Y:S01]  /*4050*/  S2UR UR7, SR_CTAID.X ;  /* 0x00000000000779c3 */ /* 0x000ee20000002500 */
[----:B-1----:R-:W-:-:S07]  /*4060*/  IMAD.MOV R4, RZ, RZ, -R52 ;  /* 0x000000ffff047224 */ /* 0x002fce00078e0a34 */
[----:B------:R-:W-:Y:S01]  /*4070*/  BAR.SYNC.DEFER_BLOCKING 0x0 ;  /* 0x0000000000007b1d */ /* 0x000fe20000010000 */
[----:B---3--:R-:W-:-:S04]  /*4080*/  IMAD R4, R101, R4, UR7 ;  /* 0x0000000765047e24 */ /* 0x008fc8000f8e0204 */
        /* <DEDUP_REMOVED lines=8> */
[----:B--2---:R-:W1:Y:S01]  /*4110*/  S2R R9, SR_CgaCtaId ;  /* 0x0000000000097919 */ /* 0x004e620000008800 */
[----:B------:R-:W2:Y:S01]  /*4120*/  LDC.64 R4, c[0x0][0x270] ;  /* 0x00009c00ff047b82 */ /* 0x000ea20000000a00 */
[----:B------:R-:W-:Y:S01]  /*4130*/  SHF.R.U32.HI R8, RZ, 0x5, R51 ;  /* 0x00000005ff087819 */ /* 0x000fe20000011633 */
[----:B------:R-:W-:Y:S01]  /*4140*/  BSSY B0, `(.L_x_1845) ;  /* 0x0000039000007945 */ /* 0x000fe20003800000 */
[----:B------:R-:W-:Y:S02]  /*4150*/  MOV R6, 0x400 ;  /* 0x0000040000067802 */ /* 0x000fe40000000f00 */
[C---:B------:R-:W-:Y:S02]  /*4160*/  ISETP.NE.AND P0, PT, R8.reuse, RZ, PT ;  /* 0x000000ff0800720c */ /* 0x040fe40003f05270 */
[----:B------:R-:W-:Y:S02]  /*4170*/  SHF.L.U32 R51, R51, 0x4, RZ ;  /* 0x0000000433337819 */ /* 0x000fe400000006ff */
[----:B------:R-:W-:-:S02]  /*4180*/  ISETP.NE.AND P1, PT, R8, 0x1, PT ;  /* 0x000000010800780c */ /* 0x000fc40003f25270 */
[----:B------:R-:W-:Y:S02]  /*4190*/  LOP3.LUT R51, R51, 0x1f0, RZ, 0xc0, !PT ;  /* 0x000001f033337812 */ /* 0x000fe400078ec0ff */
[C---:B------:R-:W-:Y:S02]  /*41a0*/  ISETP.NE.AND P2, PT, R8.reuse, 0x2, PT ;  /* 0x000000020800780c */ /* 0x040fe40003f45270 */
[----:B------:R-:W-:Y:S02]  /*41b0*/  ISETP.NE.AND P3, PT, R8, 0x3, PT ;  /* 0x000000030800780c */ /* 0x000fe40003f65270 */
[----:B-1----:R-:W-:-:S05]  /*41c0*/  LEA R9, R9, R6, 0x18 ;  /* 0x0000000609097211 */ /* 0x002fca00078ec0ff */
[----:B------:R-:W-:Y:S02]  /*41d0*/  IMAD R6, R8, 0x840, R9 ;  /* 0x0000084008067824 */ /* 0x000fe400078e0209 */
[----:B------:R-:W-:Y:S02]  /*41e0*/  IMAD R9, R52, UR6, R7 ;  /* 0x0000000634097c24 */ /* 0x000fe4000f8e0207 */
[----:B------:R-:W-:Y:S02]  /*41f0*/  IMAD.IADD R6, R51, 0x1, R6 ;  /* 0x0000000133067824 */ /* 0x000fe400078e0206 */
[----:B--2---:R-:W-:-:S04]  /*4200*/  IMAD.WIDE.U32 R4, R9, 0x4, R4 ;  /* 0x0000000409047825 */ /* 0x004fc800078e0004 */
[----:B------:R-:W-:Y:S01]  /*4210*/  IMAD.SHL.U32 R8, R8, 0x10, RZ ;  /* 0x0000001008087824 */ /* 0x000fe200078e00ff */
[----:B------:R-:W-:Y:S06]  /*4220*/  @!P0 BRA `(.L_x_1846) ;  /* 0x0000000000a88947 */ /* 0x000fec0003800000 */
[----:B------:R-:W1:Y:S01]  /*4230*/  LDS.128 R12, [R6] ;  /* 0x00000000060c7984 */ /* 0x000e620000000c00 */
[C---:B------:R-:W-:Y:S02]  /*4240*/  ISETP.EQ.AND P0, PT, R8.reuse, RZ, PT ;  /* 0x000000ff0800720c */ /* 0x040fe40003f02270 */
[C---:B------:R-:W-:Y:S01]  /*4250*/  ISETP.EQ.AND P4, PT, R8.reuse, 0x10, PT ;  /* 0x000000100800780c */ /* 0x040fe20003f82270 */
[----:B0-----:R-:W0:Y:S01]  /*4260*/  LDS R20, [R6+0x8] ;  /* 0x0000080006147984 */ /* 0x001e220000000800 */
[C---:B------:R-:W-:Y:S02]  /*4270*/  ISETP.EQ.AND P5, PT, R8.reuse, 0x20, PT ;  /* 0x000000200800780c */ /* 0x040fe40003fa2270 */
[----:B------:R-:W-:-:S07]  /*4280*/  ISETP.EQ.AND P6, PT, R8, 0x30, PT ;  /* 0x000000300800780c */ /* 0x000fce0003fc2270 */
[----:B------:R-:W-:Y:S01]  /*4290*/  @P0 IMAD.MOV.U32 R9, RZ, RZ, R3 ;  /* 0x000000ffff090224 */ /* 0x000fe200078e0003 */
[----:B------:R-:W-:Y:S01]  /*42a0*/  @P0 MOV R10, R2 ;  /* 0x00000002000a0202 */ /* 0x000fe20000000f00 */
[----:B------:R-:W-:Y:S02]  /*42b0*/  @P0 IMAD.MOV.U32 R22, RZ, RZ, R26 ;  /* 0x000000ffff160224 */ /* 0x000fe400078e001a */
[----:B------:R-:W-:Y:S02]  /*42c0*/  @P0 IMAD.MOV.U32 R11, RZ, RZ, R27 ;  /* 0x000000ffff0b0224 */ /* 0x000fe400078e001b */
[----:B------:R-:W-:Y:S02]  /*42d0*/  @P4 IMAD.MOV.U32 R9, RZ, RZ, R25 ;  /* 0x000000ffff094224 */ /* 0x000fe400078e0019 */
[----:B------:R-:W-:Y:S01]  /*42e0*/  @P4 IMAD.MOV.U32 R22, RZ, RZ, R18 ;  /* 0x000000ffff164224 */ /* 0x000fe200078e0012 */
[----:B------:R-:W-:Y:S01]  /*42f0*/  @P5 MOV R22, R32 ;  /* 0x0000002000165202 */ /* 0x000fe20000000f00 */
[----:B------:R-:W-:-:S02]  /*4300*/  @P4 IMAD.MOV.U32 R11, RZ, RZ, R19 ;  /* 0x000000ffff0b4224 */ /* 0x000fc400078e0013 */
[----:B------:R-:W-:Y:S02]  /*4310*/  @P5 IMAD.MOV.U32 R9, RZ, RZ, R0 ;  /* 0x000000ffff095224 */ /* 0x000fe400078e0000 */
[----:B------:R-:W-:Y:S02]  /*4320*/  @P4 IMAD.MOV.U32 R10, RZ, RZ, R24 ;  /* 0x000000ffff0a4224 */ /* 0x000fe400078e0018 */
[----:B------:R-:W-:Y:S02]  /*4330*/  @P5 IMAD.MOV.U32 R11, RZ, RZ, R31 ;  /* 0x000000ffff0b5224 */ /* 0x000fe400078e001f */
[----:B------:R-:W-:Y:S02]  /*4340*/  @P6 IMAD.MOV.U32 R9, RZ, RZ, R30 ;  /* 0x000000ffff096224 */ /* 0x000fe400078e001e */
[----:B------:R-:W-:Y:S02]  /*4350*/  @P5 IMAD.MOV.U32 R10, RZ, RZ, R29 ;  /* 0x000000ffff0a5224 */ /* 0x000fe400078e001d */
[----:B------:R-:W-:-:S02]  /*4360*/  @P6 IMAD.MOV.U32 R22, RZ, RZ, R17 ;  /* 0x000000ffff166224 */ /* 0x000fc400078e0011 */
[----:B------:R-:W-:Y:S02]  /*4370*/  @P6 IMAD.MOV.U32 R11, RZ, RZ, R16 ;  /* 0x000000ffff0b6224 */ /* 0x000fe400078e0010 */
[----:B------:R-:W-:Y:S02]  /*4380*/  @P6 IMAD.MOV.U32 R10, RZ, RZ, R28 ;  /* 0x000000ffff0a6224 */ /* 0x000fe400078e001c */
[----:B-1----:R-:W-:Y:S01]  /*4390*/  FADD R12, R12, R9 ;  /* 0x000000090c0c7221 */ /* 0x002fe20000000000 */
[----:B------:R-:W-:Y:S01]  /*43a0*/  FADD R15, R15, R22 ;  /* 0x000000160f0f7221 */ /* 0x000fe20000000000 */
[----:B0-----:R-:W-:Y:S01]  /*43b0*/  FADD R20, R20, R11 ;  /* 0x0000000b14147221 */ /* 0x001fe20000000000 */
[----:B------:R-:W-:Y:S01]  /*43c0*/  FADD R13, R13, R10 ;  /* 0x0000000a0d0d7221 */ /* 0x000fe20000000000 */
[----:B------:R-:W-:Y:S01]  /*43d0*/  @P0 IMAD.MOV.U32 R3, RZ, RZ, R12 ;  /* 0x000000ffff030224 */ /* 0x000fe200078e000c */
[----:B------:R-:W-:Y:S01]  /*43e0*/  @P4 MOV R25, R12 ;  /* 0x0000000c00194202 */ /* 0x000fe20000000f00 */
[--C-:B------:R-:W-:Y:S01]  /*43f0*/  @P0 IMAD.MOV.U32 R27, RZ, RZ, R20.reuse ;  /* 0x000000ffff1b0224 */ /* 0x100fe200078e0014 */
[----:B------:R-:W-:Y:S01]  /*4400*/  @P4 MOV R18, R15 ;  /* 0x0000000f00124202 */ /* 0x000fe20000000f00 */
[----:B------:R-:W-:-:S02]  /*4410*/  @P4 IMAD.MOV.U32 R19, RZ, RZ, R20 ;  /* 0x000000ffff134224 */ /* 0x000fc400078e0014 */
[--C-:B------:R-:W-:Y:S02]  /*4420*/  @P5 IMAD.MOV.U32 R31, RZ, RZ, R20.reuse ;  /* 0x000000ffff1f5224 */ /* 0x100fe400078e0014 */
[----:B------:R-:W-:Y:S02]  /*4430*/  @P6 IMAD.MOV.U32 R16, RZ, RZ, R20 ;  /* 0x000000ffff106224 */ /* 0x000fe400078e0014 */
[--C-:B------:R-:W-:Y:S02]  /*4440*/  @P5 IMAD.MOV.U32 R0, RZ, RZ, R12.reuse ;  /* 0x000000ffff005224 */ /* 0x100fe400078e000c */
[----:B------:R-:W-:Y:S02]  /*4450*/  @P6 IMAD.MOV.U32 R30, RZ, RZ, R12 ;  /* 0x000000ffff1e6224 */ /* 0x000fe400078e000c */
[--C-:B------:R-:W-:Y:S02]  /*4460*/  @P0 IMAD.MOV.U32 R2, RZ, RZ, R13.reuse ;  /* 0x000000ffff020224 */ /* 0x100fe400078e000d */
[----:B------:R-:W-:-:S02]  /*4470*/  @P4 IMAD.MOV.U32 R24, RZ, RZ, R13 ;  /* 0x000000ffff184224 */ /* 0x000fc400078e000d */
[--C-:B------:R-:W-:Y:S02]  /*4480*/  @P5 IMAD.MOV.U32 R29, RZ, RZ, R13.reuse ;  /* 0x000000ffff1d5224 */ /* 0x100fe400078e000d */
[----:B------:R-:W-:Y:S02]  /*4490*/  @P6 IMAD.MOV.U32 R28, RZ, RZ, R13 ;  /* 0x000000ffff1c6224 */ /* 0x000fe400078e000d */
[--C-:B------:R-:W-:Y:S02]  /*44a0*/  @P0 IMAD.MOV.U32 R26, RZ, RZ, R15.reuse ;  /* 0x000000ffff1a0224 */ /* 0x100fe400078e000f */
[--C-:B------:R-:W-:Y:S02]  /*44b0*/  @P5 IMAD.MOV.U32 R32, RZ, RZ, R15.reuse ;  /* 0x000000ffff205224 */ /* 0x100fe400078e000f */
[----:B------:R-:W-:-:S07]  /*44c0*/  @P6 IMAD.MOV.U32 R17, RZ, RZ, R15 ;  /* 0x000000ffff116224 */ /* 0x000fce00078e000f */
.L_x_1846:
[----:B------:R-:W-:Y:S05]  /*44d0*/  BSYNC B0 ;  /* 0x0000000000007941 */ /* 0x000fea0003800000 */
.L_x_1845:
[----:B------:R-:W-:Y:S01]  /*44e0*/  BSSY B0, `(.L_x_1847) ;  /* 0x000002e000007945 */ /* 0x000fe20003800000 */
[----:B------:R-:W-:Y:S02]  /*44f0*/  LOP3.LUT P0, RZ, R4, 0xf, RZ, 0xc0, !PT ;  /* 0x0000000f04ff7812 */ /* 0x000fe4000780c0ff */
[----:B------:R-:W-:Y:S01]  /*4500*/  IADD3 R11, -R7, UR6, RZ ;  /* 0x00000006070b7c10 */ /* 0x000fe2000fffe1ff */
[----:B------:R-:W-:Y:S10]  /*4510*/  @!P1 BRA `(.L_x_1848) ;  /* 0x0000000000a89947 */ /* 0x000ff40003800000 */
[----:B0-----:R-:W0:Y:S01]  /*4520*/  LDS R20, [R6+0x218] ;  /* 0x0002180006147984 */ /* 0x001e220000000800 */
[C---:B------:R-:W-:Y:S02]  /*4530*/  ISETP.EQ.AND P1, PT, R8.reuse, RZ, PT ;  /* 0x000000ff0800720c */ /* 0x040fe40003f22270 */
[C---:B------:R-:W-:Y:S01]  /*4540*/  ISETP.EQ.AND P4, PT, R8.reuse, 0x10, PT ;  /* 0x000000100800780c */ /* 0x040fe20003f82270 */
[----:B------:R-:W1:Y:S01]  /*4550*/  LDS.128 R12, [R6+0x210] ;  /* 0x00021000060c7984 */ /* 0x000e620000000c00 */
[C---:B------:R-:W-:Y:S02]  /*4560*/  ISETP.EQ.AND P5, PT, R8.reuse, 0x20, PT ;  /* 0x000000200800780c */ /* 0x040fe40003fa2270 */
[----:B------:R-:W-:-:S07]  /*4570*/  ISETP.EQ.AND P6, PT, R8, 0x30, PT ;  /* 0x000000300800780c */ /* 0x000fce0003fc2270 */
[----:B------:R-:W-:Y:S02]  /*4580*/  @P1 IMAD.MOV.U32 R9, RZ, RZ, R27 ;  /* 0x000000ffff091224 */ /* 0x000fe400078e001b */
[----:B------:R-:W-:Y:S02]  /*4590*/  @P1 IMAD.MOV.U32 R7, RZ, RZ, R3 ;  /* 0x000000ffff071224 */ /* 0x000fe400078e0003 */
[----:B------:R-:W-:Y:S02]  /*45a0*/  @P1 IMAD.MOV.U32 R10, RZ, RZ, R2 ;  /* 0x000000ffff0a1224 */ /* 0x000fe400078e0002 */
[----:B------:R-:W-:Y:S01]  /*45b0*/  @P4 IMAD.MOV.U32 R9, RZ, RZ, R19 ;  /* 0x000000ffff094224 */ /* 0x000fe200078e0013 */
[----:B------:R-:W-:Y:S01]  /*45c0*/  @P5 MOV R9, R31 ;  /* 0x0000001f00095202 */ /* 0x000fe20000000f00 */
[----:B------:R-:W-:Y:S02]  /*45d0*/  @P4 IMAD.MOV.U32 R7, RZ, RZ, R25 ;  /* 0x000000ffff074224 */ /* 0x000fe400078e0019 */
[----:B------:R-:W-:-:S02]  /*45e0*/  @P1 IMAD.MOV.U32 R22, RZ, RZ, R26 ;  /* 0x000000ffff161224 */ /* 0x000fc400078e001a */
[----:B------:R-:W-:Y:S02]  /*45f0*/  @P4 IMAD.MOV.U32 R10, RZ, RZ, R24 ;  /* 0x000000ffff0a4224 */ /* 0x000fe400078e0018 */
[----:B------:R-:W-:Y:S01]  /*4600*/  @P5 IMAD.MOV.U32 R7, RZ, RZ, R0 ;  /* 0x000000ffff075224 */ /* 0x000fe200078e0000 */
[----:B------:R-:W-:Y:S01]  /*4610*/  @P6 MOV R7, R30 ;  /* 0x0000001e00076202 */ /* 0x000fe20000000f00 */
[----:B------:R-:W-:Y:S02]  /*4620*/  @P4 IMAD.MOV.U32 R22, RZ, RZ, R18 ;  /* 0x000000ffff164224 */ /* 0x000fe400078e0012 */
[----:B------:R-:W-:Y:S02]  /*4630*/  @P5 IMAD.MOV.U32 R10, RZ, RZ, R29 ;  /* 0x000000ffff0a5224 */ /* 0x000fe400078e001d */
[----:B------:R-:W-:Y:S02]  /*4640*/  @P6 IMAD.MOV.U32 R9, RZ, RZ, R16 ;  /* 0x000000ffff096224 */ /* 0x000fe400078e0010 */
[----:B------:R-:W-:-:S02]  /*4650*/  @P5 IMAD.MOV.U32 R22, RZ, RZ, R32 ;  /* 0x000000ffff165224 */ /* 0x000fc400078e0020 */
[----:B------:R-:W-:Y:S02]  /*4660*/  @P6 IMAD.MOV.U32 R10, RZ, RZ, R28 ;  /* 0x000000ffff0a6224 */ /* 0x000fe400078e001c */
[----:B------:R-:W-:Y:S02]  /*4670*/  @P6 IMAD.MOV.U32 R22, RZ, RZ, R17 ;  /* 0x000000ffff166224 */ /* 0x000fe400078e0011 */
[----:B0-----:R-:W-:Y:S01]  /*4680*/  FADD R20, R20, R9 ;  /* 0x0000000914147221 */ /* 0x001fe20000000000 */
[----:B-1----:R-:W-:Y:S01]  /*4690*/  FADD R13, R13, R10 ;  /* 0x0000000a0d0d7221 */ /* 0x002fe20000000000 */
[----:B------:R-:W-:Y:S01]  /*46a0*/  FADD R12, R12, R7 ;  /* 0x000000070c0c7221 */ /* 0x000fe20000000000 */
[----:B------:R-:W-:Y:S01]  /*46b0*/  FADD R15, R15, R22 ;  /* 0x000000160f0f7221 */ /* 0x000fe20000000000 */
[--C-:B------:R-:W-:Y:S01]  /*46c0*/  @P1 IMAD.MOV.U32 R27, RZ, RZ, R20.reuse ;  /* 0x000000ffff1b1224 */ /* 0x100fe200078e0014 */
[----:B------:R-:W-:Y:S01]  /*46d0*/  @P5 MOV R31, R20 ;  /* 0x00000014001f5202 */ /* 0x000fe20000000f00 */
[--C-:B------:R-:W-:Y:S01]  /*46e0*/  @P4 IMAD.MOV.U32 R19, RZ, RZ, R20.reuse ;  /* 0x000000ffff134224 */ /* 0x100fe200078e0014 */
[----:B------:R-:W-:Y:S01]  /*46f0*/  @P4 MOV R24, R13 ;  /* 0x0000000d00184202 */ /* 0x000fe20000000f00 */
[----:B------:R-:W-:-:S02]  /*4700*/  @P6 IMAD.MOV.U32 R16, RZ, RZ, R20 ;  /* 0x000000ffff106224 */ /* 0x000fc400078e0014 */
[--C-:B------:R-:W-:Y:S02]  /*4710*/  @P1 IMAD.MOV.U32 R3, RZ, RZ, R12.reuse ;  /* 0x000000ffff031224 */ /* 0x100fe400078e000c */
[--C-:B------:R-:W-:Y:S02]  /*4720*/  @P4 IMAD.MOV.U32 R25, RZ, RZ, R12.reuse ;  /* 0x000000ffff194224 */ /* 0x100fe400078e000c */
[--C-:B------:R-:W-:Y:S02]  /*4730*/  @P5 IMAD.MOV.U32 R0, RZ, RZ, R12.reuse ;  /* 0x000000ffff005224 */ /* 0x100fe400078e000c */
[----:B------:R-:W-:Y:S02]  /*4740*/  @P6 IMAD.MOV.U32 R30, RZ, RZ, R12 ;  /* 0x000000ffff1e6224 */ /* 0x000fe400078e000c */
[--C-:B------:R-:W-:Y:S02]  /*4750*/  @P1 IMAD.MOV.U32 R2, RZ, RZ, R13.reuse ;  /* 0x000000ffff021224 */ /* 0x100fe400078e000d */
[----:B------:R-:W-:-:S02]  /*4760*/  @P5 IMAD.MOV.U32 R29, RZ, RZ, R13 ;  /* 0x000000ffff1d5224 */ /* 0x000fc400078e000d */
[----:B------:R-:W-:Y:S02]  /*4770*/  @P6 IMAD.MOV.U32 R28, RZ, RZ, R13 ;  /* 0x000000ffff1c6224 */ /* 0x000fe400078e000d */
[--C-:B------:R-:W-:Y:S02]  /*4780*/  @P1 IMAD.MOV.U32 R26, RZ, RZ, R15.reuse ;  /* 0x000000ffff1a1224 */ /* 0x100fe400078e000f */
[--C-:B------:R-:W-:Y:S02]  /*4790*/  @P4 IMAD.MOV.U32 R18, RZ, RZ, R15.reuse ;  /* 0x000000ffff124224 */ /* 0x100fe400078e000f */
[--C-:B------:R-:W-:Y:S02]  /*47a0*/  @P5 IMAD.MOV.U32 R32, RZ, RZ, R15.reuse ;  /* 0x000000ffff205224 */ /* 0x100fe400078e000f */
[----:B------:R-:W-:-:S07]  /*47b0*/  @P6 IMAD.MOV.U32 R17, RZ, RZ, R15 ;  /* 0x000000ffff116224 */ /* 0x000fce00078e000f */
.L_x_1848:
[----:B------:R-:W-:Y:S05]  /*47c0*/  BSYNC B0 ;  /* 0x0000000000007941 */ /* 0x000fea0003800000 */
.L_x_1847:
[----:B------:R-:W-:Y:S01]  /*47d0*/  BSSY B0, `(.L_x_1849) ;  /* 0x000002e000007945 */ /* 0x000fe20003800000 */
[C---:B------:R-:W-:Y:S02]  /*47e0*/  ISETP.GE.U32.AND P1, PT, R11.reuse, 0x4, PT ;  /* 0x000000040b00780c */ /* 0x040fe40003f26070 */
[----:B------:R-:W-:Y:S01]  /*47f0*/  ISETP.LT.U32.OR P0, PT, R11, 0x4, P0 ;  /* 0x000000040b00780c */ /* 0x000fe20000701470 */
[----:B------:R-:W-:-:S12]  /*4800*/  @!P2 BRA `(.L_x_1850) ;  /* 0x0000000000a8a947 */ /* 0x000fd80003800000 */
[----:B------:R-:W1:Y:S01]  /*4810*/  LDS.128 R12, [R6+0x420] ;  /* 0x00042000060c7984 */ /* 0x000e620000000c00 */
        /* <DEDUP_REMOVED lines=21> */
[----:B-1----:R-:W-:Y:S01]  /*4970*/  FADD R12, R12, R7 ;  /* 0x000000070c0c7221 */ /* 0x002fe20000000000 */
[----:B------:R-:W-:Y:S01]  /*4980*/  FADD R15, R15, R22 ;  /* 0x000000160f0f7221 */ /* 0x000fe20000000000 */
[----:B------:R-:W-:Y:S01]  /*4990*/  FADD R13, R13, R10 ;  /* 0x0000000a0d0d7221 */ /* 0x000fe20000000000 */
[----:B0-----:R-:W-:Y:S01]  /*49a0*/  FADD R20, R20, R9 ;  /* 0x0000000914147221 */ /* 0x001fe20000000000 */
[--C-:B------:R-:W-:Y:S01]  /*49b0*/  @P2 IMAD.MOV.U32 R3, RZ, RZ, R12.reuse ;  /* 0x000000ffff032224 */ /* 0x100fe200078e000c */
[----:B------:R-:W-:Y:S01]  /*49c0*/  @P4 MOV R25, R12 ;  /* 0x0000000c00194202 */ /* 0x000fe20000000f00 */
[----:B------:R-:W-:Y:S01]  /*49d0*/  @P5 IMAD.MOV.U32 R0, RZ, RZ, R12 ;  /* 0x000000ffff005224 */ /* 0x000fe200078e000c */
[----:B------:R-:W-:Y:S01]  /*49e0*/  @P2 MOV R26, R15 ;  /* 0x0000000f001a2202 */ /* 0x000fe20000000f00 */
[----:B------:R-:W-:-:S02]  /*49f0*/  @P2 IMAD.MOV.U32 R27, RZ, RZ, R20 ;  /* 0x000000ffff1b2224 */ /* 0x000fc400078e0014 */
[--C-:B------:R-:W-:Y:S02]  /*4a00*/  @P4 IMAD.MOV.U32 R19, RZ, RZ, R20.reuse ;  /* 0x000000ffff134224 */ /* 0x100fe400078e0014 */
[--C-:B------:R-:W-:Y:S02]  /*4a10*/  @P5 IMAD.MOV.U32 R31, RZ, RZ, R20.reuse ;  /* 0x000000ffff1f5224 */ /* 0x100fe400078e0014 */
[----:B------:R-:W-:Y:S02]  /*4a20*/  @P6 IMAD.MOV.U32 R16, RZ, RZ, R20 ;  /* 0x000000ffff106224 */ /* 0x000fe400078e0014 */
        /* <DEDUP_REMOVED lines=8> */
.L_x_1850:
[----:B------:R-:W-:Y:S05]  /*4ab0*/  BSYNC B0 ;  /* 0x0000000000007941 */ /* 0x000fea0003800000 */
.L_x_1849:
[----:B------:R-:W-:Y:S04]  /*4ac0*/  BSSY B0, `(.L_x_1851) ;  /* 0x000002c000007945 */ /* 0x000fe80003800000 */
[----:B------:R-:W-:Y:S05]  /*4ad0*/  @!P3 BRA `(.L_x_1852) ;  /* 0x0000000000a8b947 */ /* 0x000fea0003800000 */
[----:B------:R-:W1:Y:S01]  /*4ae0*/  LDS.128 R12, [R6+0x630] ;  /* 0x00063000060c7984 */ /* 0x000e620000000c00 */
[C---:B------:R-:W-:Y:S02]  /*4af0*/  ISETP.EQ.AND P2, PT, R8.reuse, RZ, PT ;  /* 0x000000ff0800720c */ /* 0x040fe40003f42270 */
[C---:B------:R-:W-:Y:S01]  /*4b00*/  ISETP.EQ.AND P3, PT, R8.reuse, 0x10, PT ;  /* 0x000000100800780c */ /* 0x040fe20003f62270 */
[----:B------:R2:W3:Y:S01]  /*4b10*/  LDS R9, [R6+0x638] ;  /* 0x0006380006097984 */ /* 0x0004e20000000800 */
[C---:B------:R-:W-:Y:S02]  /*4b20*/  ISETP.EQ.AND P4, PT, R8.reuse, 0x20, PT ;  /* 0x000000200800780c */ /* 0x040fe40003f82270 */
[----:B------:R-:W-:-:S07]  /*4b30*/  ISETP.EQ.AND P5, PT, R8, 0x30, PT ;  /* 0x000000300800780c */ /* 0x000fce0003fa2270 */
[----:B------:R-:W-:Y:S01]  /*4b40*/  @P2 IMAD.MOV.U32 R7, RZ, RZ, R3 ;  /* 0x000000ffff072224 */ /* 0x000fe200078e0003 */
[----:B--2---:R-:W-:Y:S01]  /*4b50*/  @P2 MOV R6, R27 ;  /* 0x0000001b00062202 */ /* 0x004fe20000000f00 */
[----:B0-----:R-:W-:Y:S01]  /*4b60*/  @P2 IMAD.MOV.U32 R20, RZ, RZ, R26 ;  /* 0x000000ffff142224 */ /* 0x001fe200078e001a */
[----:B------:R-:W-:Y:S01]  /*4b70*/  @P3 MOV R7, R25 ;  /* 0x0000001900073202 */ /* 0x000fe20000000f00 */
[----:B------:R-:W-:Y:S02]  /*4b80*/  @P2 IMAD.MOV.U32 R10, RZ, RZ, R2 ;  /* 0x000000ffff0a2224 */ /* 0x000fe400078e0002 */
[----:B------:R-:W-:Y:S02]  /*4b90*/  @P3 IMAD.MOV.U32 R20, RZ, RZ, R18 ;  /* 0x000000ffff143224 */ /* 0x000fe400078e0012 */
[----:B------:R-:W-:Y:S02]  /*4ba0*/  @P3 IMAD.MOV.U32 R6, RZ, RZ, R19 ;  /* 0x000000ffff063224 */ /* 0x000fe400078e0013 */
        /* <DEDUP_REMOVED lines=11> */
[----:B---3--:R-:W-:Y:S01]  /*4c60*/  FADD R9, R9, R6 ;  /* 0x0000000609097221 */ /* 0x008fe20000000000 */
[----:B------:R-:W-:Y:S01]  /*4c70*/  FADD R13, R13, R10 ;  /* 0x0000000a0d0d7221 */ /* 0x000fe20000000000 */
[--C-:B------:R-:W-:Y:S01]  /*4c80*/  @P2 IMAD.MOV.U32 R3, RZ, RZ, R12.reuse ;  /* 0x000000ffff032224 */ /* 0x100fe200078e000c */
[----:B------:R-:W-:Y:S01]  /*4c90*/  @P4 MOV R0, R12 ;  /* 0x0000000c00004202 */ /* 0x000fe20000000f00 */
        /* <DEDUP_REMOVED lines=8> */
[--C-:B------:R-:W-:Y:S02]  /*4d20*/  @P3 IMAD.MOV.U32 R18, RZ, RZ, R15.reuse ;  /* 0x000000ffff123224 */ /* 0x100fe400078e000f */
[--C-:B------:R-:W-:Y:S02]  /*4d30*/  @P4 IMAD.MOV.U32 R32, RZ, RZ, R15.reuse ;  /* 0x000000ffff204224 */ /* 0x100fe400078e000f */
[----:B------:R-:W-:-:S02]  /*4d40*/  @P5 IMAD.MOV.U32 R17, RZ, RZ, R15 ;  /* 0x000000ffff115224 */ /* 0x000fc400078e000f */
[--C-:B------:R-:W-:Y:S02]  /*4d50*/  @P2 IMAD.MOV.U32 R27, RZ, RZ, R9.reuse ;  /* 0x000000ffff1b2224 */ /* 0x100fe400078e0009 */
[--C-:B------:R-:W-:Y:S02]  /*4d60*/  @P3 IMAD.MOV.U32 R19, RZ, RZ, R9.reuse ;  /* 0x000000ffff133224 */ /* 0x100fe400078e0009 */
[----:B------:R-:W-:-:S07]  /*4d70*/  @P4 IMAD.MOV.U32 R31, RZ, RZ, R9 ;  /* 0x000000ffff1f4224 */ /* 0x000fce00078e0009 */
.L_x_1852:
[----:B------:R-:W-:Y:S05]  /*4d80*/  BSYNC B0 ;  /* 0x0000000000007941 */ /* 0x000fea0003800000 */
.L_x_1851:
[----:B------:R-:W-:Y:S05]  /*4d90*/  @P0 BRA `(.L_x_1853) ;  /* 0x0000000000580947 */ /* 0x000fea0003800000 */
[C---:B------:R-:W-:Y:S02]  /*4da0*/  ISETP.EQ.AND P0, PT, R8.reuse, RZ, PT ;  /* 0x000000ff0800720c */ /* 0x040fe40003f02270 */
[C---:B------:R-:W-:Y:S02]  /*4db0*/  ISETP.EQ.AND P1, PT, R8.reuse, 0x10, PT ;  /* 0x000000100800780c */ /* 0x040fe40003f22270 */
[C---:B------:R-:W-:Y:S02]  /*4dc0*/  ISETP.EQ.AND P2, PT, R8.reuse, 0x20, PT ;  /* 0x000000200800780c */ /* 0x040fe40003f42270 */
[----:B------:R-:W-:-:S07]  /*4dd0*/  ISETP.EQ.AND P3, PT, R8, 0x30, PT ;  /* 0x000000300800780c */ /* 0x000fce0003f62270 */
[----:B------:R-:W-:Y:S02]  /*4de0*/  @P0 IMAD.MOV.U32 R8, RZ, RZ, R3 ;  /* 0x000000ffff080224 */ /* 0x000fe400078e0003 */
[----:B------:R-:W-:Y:S02]  /*4df0*/  @P0 IMAD.MOV.U32 R9, RZ, RZ, R2 ;  /* 0x000000ffff090224 */ /* 0x000fe400078e0002 */
[----:B------:R-:W-:Y:S01]  /*4e00*/  @P0 IMAD.MOV.U32 R10, RZ, RZ, R27 ;  /* 0x000000ffff0a0224 */ /* 0x000fe200078e001b */
[----:B------:R-:W-:Y:S01]  /*4e10*/  @P1 MOV R10, R19 ;  /* 0x00000013000a1202 */ /* 0x000fe20000000f00 */
[----:B------:R-:W-:Y:S02]  /*4e20*/  @P0 IMAD.MOV.U32 R11, RZ, RZ, R26 ;  /* 0x000000ffff0b0224 */ /* 0x000fe400078e001a */
[----:B------:R-:W-:Y:S02]  /*4e30*/  @P1 IMAD.MOV.U32 R8, RZ, RZ, R25 ;  /* 0x000000ffff081224 */ /* 0x000fe400078e0019 */
[----:B------:R-:W-:-:S02]  /*4e40*/  @P1 IMAD.MOV.U32 R9, RZ, RZ, R24 ;  /* 0x000000ffff091224 */ /* 0x000fc400078e0018 */
        /* <DEDUP_REMOVED lines=8> */
[----:B------:R-:W-:-:S05]  /*4ed0*/  @P3 IMAD.MOV.U32 R11, RZ, RZ, R17 ;  /* 0x000000ffff0b3224 */ /* 0x000fca00078e0011 */
[----:B------:R-:W-:Y:S01]  /*4ee0*/  STG.E.128 desc[UR4][R4.64], R8 ;  /* 0x0000000804007986 */ /* 0x000fe2000c101d04 */
[----:B------:R-:W-:Y:S05]  /*4ef0*/  EXIT ;  /* 0x000000000000794d */ /* 0x000fea0003800000 */
.L_x_1853:
[C---:B------:R-:W-:Y:S01]  /*4f00*/  ISETP.NE.AND P3, PT, R11.reuse, RZ, PT ;  /* 0x000000ff0b00720c */ /* 0x040fe20003f65270 */
[----:B------:R-:W-:Y:S01]  /*4f10*/  BSSY B0, `(.L_x_1854) ;  /* 0x000000c000007945 */ /* 0x000fe20003800000 */
[C---:B------:R-:W-:Y:S02]  /*4f20*/  ISETP.GE.U32.AND P0, PT, R11.reuse, 0x2, PT ;  /* 0x000000020b00780c */ /* 0x040fe40003f06070 */
[----:B------:R-:W-:-:S09]  /*4f30*/  ISETP.GE.U32.AND P2, PT, R11, 0x3, PT ;  /* 0x000000030b00780c */ /* 0x000fd20003f46070 */
[----:B------:R-:W-:Y:S05]  /*4f40*/  @!P3 BRA `(.L_x_1855) ;  /* 0x000000000020b947 */ /* 0x000fea0003800000 */
[C---:B------:R-:W-:Y:S02]  /*4f50*/  ISETP.EQ.AND P4, PT, R8.reuse, 0x10, PT ;  /* 0x000000100800780c */ /* 0x040fe40003f82270 */
[C---:B------:R-:W-:Y:S02]  /*4f60*/  ISETP.EQ.AND P5, PT, R8.reuse, 0x20, PT ;  /* 0x000000200800780c */ /* 0x040fe40003fa2270 */
[C---:B------:R-:W-:Y:S02]  /*4f70*/  ISETP.EQ.AND P6, PT, R8.reuse, 0x30, PT ;  /* 0x000000300800780c */ /* 0x040fe40003fc2270 */
[----:B------:R-:W-:-:S07]  /*4f80*/  ISETP.EQ.AND P3, PT, R8, RZ, PT ;  /* 0x000000ff0800720c */ /* 0x000fce0003f62270 */
[----:B------:R-:W-:Y:S02]  /*4f90*/  @P4 IMAD.MOV.U32 R3, RZ, RZ, R25 ;  /* 0x000000ffff034224 */ /* 0x000fe400078e0019 */
[----:B------:R-:W-:Y:S02]  /*4fa0*/  @P5 IMAD.MOV.U32 R3, RZ, RZ, R0 ;  /* 0x000000ffff035224 */ /* 0x000fe400078e0000 */
[----:B------:R-:W-:-:S05]  /*4fb0*/  @P6 IMAD.MOV.U32 R3, RZ, RZ, R30 ;  /* 0x000000ffff036224 */ /* 0x000fca00078e001e */
[----:B------:R1:W-:Y:S02]  /*4fc0*/  STG.E desc[UR4][R4.64], R3 ;  /* 0x0000000304007986 */ /* 0x0003e4000c101904 */
.L_x_1855:
[----:B------:R-:W-:Y:S05]  /*4fd0*/  BSYNC B0 ;  /* 0x0000000000007941 */ /* 0x000fea0003800000 */
.L_x_1854:
[----:B------:R-:W-:Y:S04]  /*4fe0*/  BSSY B0, `(.L_x_1856) ;  /* 0x000000a000007945 */ /* 0x000fe80003800000 */
[----:B------:R-:W-:Y:S05]  /*4ff0*/  @!P0 BRA `(.L_x_1857) ;  /* 0x0000000000208947 */ /* 0x000fea0003800000 */
[C---:B------:R-:W-:Y:S02]  /*5000*/  ISETP.EQ.AND P3, PT, R8.reuse, 0x10, PT ;  /* 0x000000100800780c */ /* 0x040fe40003f62270 */
[C---:B------:R-:W-:Y:S02]  /*5010*/  ISETP.EQ.AND P4, PT, R8.reuse, 0x20, PT ;  /* 0x000000200800780c */ /* 0x040fe40003f82270 */
[C---:B------:R-:W-:Y:S02]  /*5020*/  ISETP.EQ.AND P5, PT, R8.reuse, 0x30, PT ;  /* 0x000000300800780c */ /* 0x040fe40003fa2270 */
[----:B------:R-:W-:-:S07]  /*5030*/  ISETP.EQ.AND P0, PT, R8, RZ, PT ;  /* 0x000000ff0800720c */ /* 0x000fce0003f02270 */
[----:B------:R-:W-:Y:S02]  /*5040*/  @P3 IMAD.MOV.U32 R2, RZ, RZ, R24 ;  /* 0x000000ffff023224 */ /* 0x000fe400078e0018 */
[----:B------:R-:W-:Y:S02]  /*5050*/  @P4 MOV R2, R29 ;  /* 0x0000001d00024202 */ /* 0x000fe40000000f00 */
[----:B------:R-:W-:-:S05]  /*5060*/  @P5 IMAD.MOV.U32 R2, RZ, RZ, R28 ;  /* 0x000000ffff025224 */ /* 0x000fca00078e001c */
[----:B------:R2:W-:Y:S02]  /*5070*/  STG.E desc[UR4][R4.64+0x4], R2 ;  /* 0x0000040204007986 */ /* 0x0005e4000c101904 */
.L_x_1857:
[----:B------:R-:W-:Y:S05]  /*5080*/  BSYNC B0 ;  /* 0x0000000000007941 */ /* 0x000fea0003800000 */
.L_x_1856:
[----:B------:R-:W-:Y:S04]  /*5090*/  BSSY B0, `(.L_x_1858) ;  /* 0x000000a000007945 */ /* 0x000fe80003800000 */
        /* <DEDUP_REMOVED lines=9> */
.L_x_1859:
[----:B------:R-:W-:Y:S05]  /*5130*/  BSYNC B0 ;  /* 0x0000000000007941 */ /* 0x000fea0003800000 */
.L_x_1858:
[----:B------:R-:W-:Y:S05]  /*5140*/  @!P1 EXIT ;  /* 0x000000000000994d */ /* 0x000fea0003800000 */
[C---:B------:R-:W-:Y:S02]  /*5150*/  ISETP.EQ.AND P1, PT, R8.reuse, 0x10, PT ;  /* 0x000000100800780c */ /* 0x040fe40003f22270 */
[C---:B------:R-:W-:Y:S02]  /*5160*/  ISETP.EQ.AND P2, PT, R8.reuse, 0x20, PT ;  /* 0x000000200800780c */ /* 0x040fe40003f42270 */
[C---:B------:R-:W-:Y:S02]  /*5170*/  ISETP.EQ.AND P3, PT, R8.reuse, 0x30, PT ;  /* 0x000000300800780c */ /* 0x040fe40003f62270 */
[----:B------:R-:W-:-:S07]  /*5180*/  ISETP.EQ.AND P0, PT, R8, RZ, PT ;  /* 0x000000ff0800720c */ /* 0x000fce0003f02270 */
[----:B------:R-:W-:Y:S02]  /*5190*/  @P1 IMAD.MOV.U32 R26, RZ, RZ, R18 ;  /* 0x000000ffff1a1224 */ /* 0x000fe400078e0012 */
[----:B------:R-:W-:Y:S02]  /*51a0*/  @P2 IMAD.MOV.U32 R26, RZ, RZ, R32 ;  /* 0x000000ffff1a2224 */ /* 0x000fe400078e0020 */
[----:B------:R-:W-:-:S05]  /*51b0*/  @P3 MOV R26, R17 ;  /* 0x00000011001a3202 */ /* 0x000fca0000000f00 */
[----:B------:R-:W-:Y:S01]  /*51c0*/  STG.E desc[UR4][R4.64+0xc], R26 ;  /* 0x00000c1a04007986 */ /* 0x000fe2000c101904 */
[----:B------:R-:W-:Y:S05]  /*51d0*/  EXIT ;  /* 0x000000000000794d */ /* 0x000fea0003800000 */
        .weak           $__internal_15_$__cuda_sm20_rcp_rn_f32_slowpath
        .type           $__internal_15_$__cuda_sm20_rcp_rn_f32_slowpath,@function
        .size           $__internal_15_$__cuda_sm20_rcp_rn_f32_slowpath,(.L_x_5642 - $__internal_15_$__cuda_sm20_rcp_rn_f32_slowpath)
$__internal_15_$__cuda_sm20_rcp_rn_f32_slowpath:
        /* <DEDUP_REMOVED lines=15> */
.L_x_1860:
        /* <DEDUP_REMOVED lines=26> */
[----:B------:R-:W-:Y:S02]  /*5470*/  ISETP.GE.AND P0, PT, R3, RZ, PT ;  /* 0x000000ff0300720c */ /* 0x000fe40003f06270 */
[----:B------:R-:W-:-:S04]  /*5480*/  IADD3 R3, R2, -0xfc, RZ ;  /* 0xffffff0402037810 */ /* 0x000fc80007ffe0ff */
[----:B------:R-:W-:-:S07]  /*5490*/  SHF.R.U32.HI R3, RZ, R3, R6 ;  /* 0x00000003ff037219 */ /* 0x000fce0000011606 */
[----:B------:R-:W-:-:S04]  /*54a0*/  @!P0 VIADD R3, R3, 0x1 ;  /* 0x0000000103038836 */ /* 0x000fc80000000000 */
[----:B------:R-:W-:-:S05]  /*54b0*/  @!P1 IMAD.SHL.U32 R3, R3, 0x2, RZ ;  /* 0x0000000203039824 */ /* 0x000fca00078e00ff */
[----:B------:R-:W-:Y:S01]  /*54c0*/  LOP3.LUT R2, R3, 0x80000000, R0, 0xf8, !PT ;  /* 0x8000000003027812 */ /* 0x000fe200078ef800 */
[----:B------:R-:W-:Y:S06]  /*54d0*/  BRA `(.L_x_1861) ;  /* 0x0000000000047947 */ /* 0x000fec0003800000 */
.L_x_1862:
[----:B------:R0:W1:Y:S02]  /*54e0*/  MUFU.RCP R2, R0 ;  /* 0x0000000000027308 */ /* 0x0000640000001000 */
.L_x_1861:
[----:B-1-3--:R-:W-:Y:S02]  /*54f0*/  IMAD.MOV.U32 R19, RZ, RZ, R2 ;  /* 0x000000ffff137224 */ /* 0x00afe400078e0002 */
[----:B------:R-:W-:Y:S02]  /*5500*/  IMAD.MOV.U32 R2, RZ, RZ, R8 ;  /* 0x000000ffff027224 */ /* 0x000fe400078e0008 */
[----:B------:R-:W-:-:S04]  /*5510*/  IMAD.MOV.U32 R3, RZ, RZ, 0x0 ;  /* 0x00000000ff037424 */ /* 0x000fc800078e00ff */
[----:B0-2---:R-:W-:Y:S05]  /*5520*/  RET.REL.NODEC R2 `(_ZN18transformer_engine13normalization26rmsnorm_bwd_general_kernelINS0_13Kernel_traitsI13__nv_bfloat16fS3_fjLj512ELj1ELj4ELj1ELj16ENS0_18Kernel_traits_baseILj512ES3_fS3_fjLj128EEEEELb1EEEvNS0_20BackwardKernelParamsE) ;  /* 0xffffffa802b47950 */ /* 0x005fea0003c3ffff */
.L_x_1863:
        /* <DEDUP_REMOVED lines=13> */
.L_x_5642:


//--------------------- .text._ZN18transformer_engine13normalization26rmsnorm_bwd_general_kernelINS0_13Kernel_traitsI13__nv_bfloat16S3_S3_fjLj512ELj1ELj4ELj1ELj16ENS0_18Kernel_traits_baseILj512ES3_S3_S3_fjLj128EEEEELb1EEEvNS0_20BackwardKernelParamsE --------------------------
	.section	.text._ZN18transformer_engine13normalization26rmsnorm_bwd_general_kernelINS0_13Kernel_traitsI13__nv_bfloat16S3_S3_fjLj512ELj1ELj4ELj1ELj16ENS0_18Kernel_traits_baseILj512ES3_S3_S3_fjLj128EEEEELb1EEEvNS0_20BackwardKernelParamsE,"ax",@progbits
	.align	128
        .global         _ZN18transformer_engine13normalization26rmsnorm_bwd_general_kernelINS0_13Kernel_traitsI13__nv_bfloat16S3_S3_fjLj512ELj1ELj4ELj1ELj16ENS0_18Kernel_traits_baseILj512ES3_S3_S3_fjLj128EEEEELb1EEEvNS0_20BackwardKernelParamsE
        .type           _ZN18transformer_engine13normalization26rmsnorm_bwd_general_kernelINS0_13Kernel_traitsI13__nv_bfloat16S3_S3_fjLj512ELj1ELj4ELj1ELj16ENS0_18Kernel_traits_baseILj512ES3_S3_S3_fjLj128EEEEELb1EEEvNS0_20BackwardKernelParamsE,@function
        .size           _ZN18transformer_engine13normalization26rmsnorm_bwd_general_kernelINS0_13Kernel_traitsI13__nv_bfloat16S3_S3_fjLj512ELj1ELj4ELj1ELj16ENS0_18Kernel_traits_baseILj512ES3_S3_S3_fjLj128EEEEELb1EEEvNS0_20BackwardKernelParamsE,(.L_x_5643 - _ZN18transformer_engine13normalization26rmsnorm_bwd_general_kernelINS0_13Kernel_traitsI13__nv_bfloat16S3_S3_fjLj512ELj1ELj4ELj1ELj16ENS0_18Kernel_traits_baseILj512ES3_S3_S3_fjLj128EEEEELb1EEEvNS0_20BackwardKernelParamsE)
        .other          _ZN18transformer_engine13normalization26rmsnorm_bwd_general_kernelINS0_13Kernel_traitsI13__nv_bfloat16S3_S3_fjLj512ELj1ELj4ELj1ELj16ENS0_18Kernel_traits_baseILj512ES3_S3_S3_fjLj128EEEEELb1EEEvNS0_20BackwardKernelParamsE,@"STO_CUDA_ENTRY STV_DEFAULT"
_ZN18transformer_engine13normalization26rmsnorm_bwd_general_kernelINS0_13Kernel_traitsI13__nv_bfloat16S3_S3_fjLj512ELj1ELj4ELj1ELj16ENS0_18Kernel_traits_baseILj512ES3_S3_S3_fjLj128EEEEELb1EEEvNS0_20BackwardKernelParamsE:
.text._ZN18transformer_engine13normalization26rmsnorm_bwd_general_kernelINS0_13Kernel_traitsI13__nv_bfloat16S3_S3_fjLj512ELj1ELj4ELj1ELj16ENS0_18Kernel_traits_baseILj512ES3_S3_S3_fjLj128EEEEELb1EEEvNS0_20BackwardKernelParamsE:
        /* <DEDUP_REMOVED lines=14> */
[----:B--2---:R-:W2:Y:S02]  /*00e0*/  MUFU.RCP R0, R0 ;  /* 0x0000000000007308 */ /* 0x004ea40000001000 */
[----:B--2---:R-:W-:-:S02]  /*00f0*/  VIADD R2, R0, 0xffffffe ;  /* 0x0ffffffe00027836 */ /* 0x004fc40000000000 */
[----:B------:R-:W2:Y:S04]  /*0100*/  S2R R0, SR_TID.X ;  /* 0x0000000000007919 */ /* 0x000ea80000002100 */
        /* <DEDUP_REMOVED lines=35> */
.L_x_1867:
        /* <DEDUP_REMOVED lines=28> */
.L_x_1868:
[----:B------:R-:W-:Y:S05]  /*0500*/  BSYNC B1 ;  /* 0x0000000000017941 */ /* 0x000fea0003800000 */
.L_x_1866:
[----:B------:R-:W-:Y:S01]  /*0510*/  IMAD R9, R40, 0x100, R3 ;  /* 0x0000010028097824 */ /* 0x000fe200078e0203 */
[C---:B-----5:R-:W-:Y:S01]  /*0520*/  PRMT R2, R20.reuse, 0x7632, R2 ;  /* 0x0000763214027816 */ /* 0x060fe20000000002 */
[----:B------:R-:W-:Y:S01]  /*0530*/  IMAD.U32 R45, R20, 0x10000, RZ ;  /* 0x00010000142d7824 */ /* 0x000fe200078e00ff */
[C---:B0-----:R-:W-:Y:S01]  /*0540*/  PRMT R4, R21.reuse, 0x7632, R4 ;  /* 0x0000763215047816 */ /* 0x041fe20000000004 */
        /* <DEDUP_REMOVED lines=19> */
.L_x_1870:
        /* <DEDUP_REMOVED lines=28> */
.L_x_1871:
[----:B------:R-:W-:Y:S05]  /*0840*/  BSYNC B1 ;  /* 0x0000000000017941 */ /* 0x000fea0003800000 */
.L_x_1869:
        /* <DEDUP_REMOVED lines=12> */
.L_x_1865:
[----:B------:R-:W-:Y:S05]  /*0910*/  BSYNC B0 ;  /* 0x0000000000007941 */ /* 0x000fea0003800000 */
.L_x_1864:
        /* <DEDUP_REMOVED lines=38> */
[----:B------:R-:W-:Y:S06]  /*0b80*/  @P0 BRA `(.L_x_1873) ;  /* 0x0000000000100947 */ /* 0x000fec0003800000 */
[----:B------:R-:W-:-:S07]  /*0b90*/  MOV R9, 0xbb0 ;  /* 0x00000bb000097802 */ /* 0x000fce0000000f00 */
[----:B------:R-:W-:Y:S05]  /*0ba0*/  CALL.REL.NOINC `($__internal_16_$__cuda_sm20_rcp_rn_f32_slowpath) ;  /* 0x0000003800e07944 */ /* 0x000fea0003c00000 */
[----:B------:R-:W-:Y:S01]  /*0bb0*/  IMAD.MOV.U32 R3, RZ, RZ, R4 ;  /* 0x000000ffff037224 */ /* 0x000fe200078e0004 */
[----:B------:R-:W-:Y:S06]  /*0bc0*/  BRA `(.L_x_1874) ;  /* 0x0000000000107947 */ /* 0x000fec0003800000 */
.L_x_1873:
[----:B------:R-:W0:Y:S02]  /*0bd0*/  MUFU.RCP R3, R2 ;  /* 0x0000000200037308 */ /* 0x000e240000001000 */
[----:B0-----:R-:W-:-:S04]  /*0be0*/  FFMA R4, R2, R3, -1 ;  /* 0xbf80000002047423 */ /* 0x001fc80000000003 */
[----:B------:R-:W-:-:S04]  /*0bf0*/  FADD.FTZ R4, -R4, -RZ ;  /* 0x800000ff04047221 */ /* 0x000fc80000010100 */
[----:B------:R-:W-:-:S07]  /*0c00*/  FFMA R3, R3, R4, R3 ;  /* 0x0000000403037223 */ /* 0x000fce0000000003 */
.L_x_1874:
        /* <DEDUP_REMOVED lines=8> */
[----:B------:R-:W-:-:S07]  /*0c90*/  CS2R R4, SRZ ;  /* 0x0000000000047805 */ /* 0x000fce000001ff00 */
.L_x_1913:
[----:B------:R-:W0:Y:S01]  /*0ca0*/  S2R R87, SR_TID.X ;  /* 0x0000000000577919 */ /* 0x000e220000002100 */
[----:B------:R-:W-:Y:S01]  /*0cb0*/  ULDC UR7, c[0x0][0x218] ;  /* 0x0000860000077ab9 */ /* 0x000fe20000000800 */
[----:B---3-5:R-:W-:Y:S01]  /*0cc0*/  IMAD.MOV.U32 R49, RZ, RZ, RZ ;  /* 0x000000ffff317224 */ /* 0x028fe200078e00ff */
[----:B------:R-:W-:Y:S01]  /*0cd0*/  ULDC UR6, c[0x0][0x21c] ;  /* 0x0000870000067ab9 */ /* 0x000fe20000000800 */
[----:B0-----:R-:W-:Y:S02]  /*0ce0*/  SHF.R.U32.HI R89, RZ, 0x5, R87 ;  /* 0x00000005ff597819 */ /* 0x001fe40000011657 */
[----:B------:R-:W-:-:S03]  /*0cf0*/  LEA.HI R93, R87, R0, RZ, 0x1b ;  /* 0x00000000575d7211 */ /* 0x000fc600078fd8ff */
[----:B------:R-:W-:-:S05]  /*0d00*/  IMAD.IADD R36, R89, 0x1, R0 ;  /* 0x0000000159247824 */ /* 0x000fca00078e0200 */
[----:B------:R-:W-:-:S13]  /*0d10*/  ISETP.GE.AND P0, PT, R36, UR7, PT ;  /* 0x0000000724007c0c */ /* 0x000fda000bf06270 */
[----:B------:R-:W0:Y:S02]  /*0d20*/  @!P0 LDC.64 R36, c[0x0][0x230] ;  /* 0x00008c00ff248b82 */ /* 0x000e240000000a00 */
[----:B0-----:R-:W-:-:S05]  /*0d30*/  @!P0 IMAD.WIDE R36, R93, 0x4, R36 ;  /* 0x000000045d248825 */ /* 0x001fca00078e0224 */
[----:B------:R0:W5:Y:S01]  /*0d40*/  @!P0 LDG.E R49, desc[UR4][R36.64] ;  /* 0x0000000424318981 */ /* 0x000162000c1e1900 */
[----:B------:R-:W-:Y:S01]  /*0d50*/  IMAD.SHL.U32 R84, R47, 0x20, RZ ;  /* 0x000000202f547824 */ /* 0x000fe200078e00ff */
[----:B------:R-:W-:Y:S01]  /*0d60*/  LOP3.LUT R85, R87, 0x1f, RZ, 0xc0, !PT ;  /* 0x0000001f57557812 */ /* 0x000fe200078ec0ff */
[----:B------:R-:W-:Y:S01]  /*0d70*/  BSSY B0, `(.L_x_1875) ;  /* 0x0000127000007945 */ /* 0x000fe20003800000 */
[----:B------:R-:W-:Y:S02]  /*0d80*/  IMAD.MOV.U32 R88, RZ, RZ, RZ ;  /* 0x000000ffff587224 */ /* 0x000fe400078e00ff */
[----:B------:R-:W-:Y:S01]  /*0d90*/  LOP3.LUT R84, R84, 0xffffffe0, R85, 0xe2, !PT ;  /* 0xffffffe054547812 */ /* 0x000fe200078ee255 */
[----:B------:R-:W-:-:S04]  /*0da0*/  IMAD.MOV.U32 R86, RZ, RZ, RZ ;  /* 0x000000ffff567224 */ /* 0x000fc800078e00ff */
        /* <DEDUP_REMOVED lines=16> */
.L_x_1878:
        /* <DEDUP_REMOVED lines=28> */
.L_x_1879:
[----:B------:R-:W-:Y:S05]  /*1070*/  BSYNC B1 ;  /* 0x0000000000017941 */ /* 0x000fea0003800000 */
.L_x_1877:
        /* <DEDUP_REMOVED lines=10> */
.L_x_1881:
        /* <DEDUP_REMOVED lines=28> */
.L_x_1882:
[----:B------:R-:W-:Y:S05]  /*12e0*/  BSYNC B1 ;  /* 0x0000000000017941 */ /* 0x000fea0003800000 */
.L_x_1880:
[C---:B-----5:R-:W-:Y:S01]  /*12f0*/  PRMT R53, R36.reuse, 0x7632, R53 ;  /* 0x0000763224357816 */ /* 0x060fe20000000035 */
[----:B------:R-:W-:Y:S01]  /*1300*/  IMAD.U32 R74, R36, 0x10000, RZ ;  /* 0x00010000244a7824 */ /* 0x000fe200078e00ff */
[----:B------:R-:W-:Y:S01]  /*1310*/  PRMT R80, R40, 0x7632, R80 ;  /* 0x0000763228507816 */ /* 0x000fe20000000050 */
[C---:B------:R-:W-:Y:S01]  /*1320*/  IMAD.U32 R72, R38.reuse, 0x10000, RZ ;  /* 0x0001000026487824 */ /* 0x040fe200078e00ff */
[----:B------:R-:W-:Y:S01]  /*1330*/  PRMT R50, R38, 0x7632, R50 ;  /* 0x0000763226327816 */ /* 0x000fe20000000032 */
[----:B------:R-:W-:Y:S01]  /*1340*/  FMUL R83, R74, R49 ;  /* 0x000000314a537220 */ /* 0x000fe20000400000 */
[----:B------:R-:W-:Y:S01]  /*1350*/  IMAD.U32 R74, R53, 0x10000, RZ ;  /* 0x00010000354a7824 */ /* 0x000fe200078e00ff */
[----:B------:R-:W-:Y:S01]  /*1360*/  PRMT R51, R37, 0x7632, R51 ;  /* 0x0000763225337816 */ /* 0x000fe20000000033 */
[----:B------:R-:W-:Y:S01]  /*1370*/  IMAD.U32 R40, R40, 0x10000, RZ ;  /* 0x0001000028287824 */ /* 0x000fe200078e00ff */
[C---:B------:R-:W-:Y:S01]  /*1380*/  PRMT R36, R39.reuse, 0x7632, R36 ;  /* 0x0000763227247816 */ /* 0x040fe20000000024 */
[----:B------:R-:W-:Y:S01]  /*1390*/  IMAD.U32 R38, R39, 0x10000, RZ ;  /* 0x0001000027267824 */ /* 0x000fe200078e00ff */
[----:B------:R-:W-:Y:S01]  /*13a0*/  PRMT R39, R42, 0x7632, R39 ;  /* 0x000076322a277816 */ /* 0x000fe20000000027 */
[----:B------:R-:W-:-:S02]  /*13b0*/  IMAD.U32 R76, R37, 0x10000, RZ ;  /* 0x00010000254c7824 */ /* 0x000fc400078e00ff */
[-C--:B------:R-:W-:Y:S01]  /*13c0*/  FMUL R81, R74, R49.reuse ;  /* 0x000000314a517220 */ /* 0x080fe20000400000 */
[----:B------:R-:W-:Y:S02]  /*13d0*/  IMAD.U32 R80, R80, 0x10000, RZ ;  /* 0x0001000050507824 */ /* 0x000fe400078e00ff */
[-C--:B------:R-:W-:Y:S01]  /*13e0*/  FMUL R82, R45, R40.reuse ;  /* 0x000000282d527220 */ /* 0x080fe20000400000 */
[----:B------:R-:W-:Y:S01]  /*13f0*/  FFMA R4, R83, R40, R4 ;  /* 0x0000002853047223 */ /* 0x000fe20000000004 */
[----:B------:R-:W-:Y:S01]  /*1400*/  PRMT R73, R41, 0x7632, R73 ;  /* 0x0000763229497816 */ /* 0x000fe20000000049 */
[----:B------:R-:W-:Y:S02]  /*1410*/  IMAD.U32 R40, R51, 0x10000, RZ ;  /* 0x0001000033287824 */ /* 0x000fe400078e00ff */
[-C--:B------:R-:W-:Y:S01]  /*1420*/  FMUL R75, R72, R49.reuse ;  /* 0x00000031484b7220 */ /* 0x080fe20000400000 */
[----:B------:R-:W-:Y:S02]  /*1430*/  IMAD.U32 R78, R41, 0x10000, RZ ;  /* 0x00010000294e7824 */ /* 0x000fe400078e00ff */
[----:B------:R-:W-:Y:S01]  /*1440*/  FMUL R79, R76, R49 ;  /* 0x000000314c4f7220 */ /* 0x000fe20000400000 */
[----:B------:R-:W-:-:S02]  /*1450*/  IMAD.U32 R72, R39, 0x10000, RZ ;  /* 0x0001000027487824 */ /* 0x000fc400078e00ff */
[-C--:B------:R-:W-:Y:S01]  /*1460*/  FMUL R51, R38, R49.reuse ;  /* 0x0000003126337220 */ /* 0x080fe20000400000 */
[-C--:B------:R-:W-:Y:S01]  /*1470*/  FFMA R5, R81, R80.reuse, R5 ;  /* 0x0000005051057223 */ /* 0x080fe20000000005 */
[----:B------:R-:W-:Y:S01]  /*1480*/  FMUL R80, R44, R80 ;  /* 0x000000502c507220 */ /* 0x000fe20000400000 */
[----:B------:R-:W-:Y:S01]  /*1490*/  FADD R39, RZ, R82 ;  /* 0x00000052ff277221 */ /* 0x000fe20000000000 */
[----:B------:R-:W-:Y:S01]  /*14a0*/  FFMA R38, R83, R82, RZ ;  /* 0x0000005253267223 */ /* 0x000fe200000000ff */
[----:B------:R-:W-:Y:S02]  /*14b0*/  IMAD.U32 R76, R73, 0x10000, RZ ;  /* 0x00010000494c7824 */ /* 0x000fe400078e00ff */
[-C--:B------:R-:W-:Y:S01]  /*14c0*/  FFMA R6, R79, R78.reuse, R6 ;  /* 0x0000004e4f067223 */ /* 0x080fe20000000006 */
[----:B------:R-:W-:Y:S01]  /*14d0*/  FMUL R77, R40, R49 ;  /* 0x00000031284d7220 */ /* 0x000fe20000400000 */
[----:B------:R-:W-:Y:S01]  /*14e0*/  FMUL R78, R35, R78 ;  /* 0x0000004e234e7220 */ /* 0x000fe20000400000 */
[----:B------:R-:W-:Y:S01]  /*14f0*/  FADD R39, R39, R80 ;  /* 0x0000005027277221 */ /* 0x000fe20000000000 */
[----:B------:R-:W-:Y:S01]  /*1500*/  FFMA R38, R81, R80, R38 ;  /* 0x0000005051267223 */ /* 0x000fe20000000026 */
[----:B------:R-:W-:-:S02]  /*1510*/  IMAD.U32 R50, R50, 0x10000, RZ ;  /* 0x0001000032327824 */ /* 0x000fc400078e00ff */
[-C--:B------:R-:W-:Y:S01]  /*1520*/  FFMA R7, R77, R76.reuse, R7 ;  /* 0x0000004c4d077223 */ /* 0x080fe20000000007 */
[----:B------:R-:W-:Y:S02]  /*1530*/  IMAD.U32 R42, R42, 0x10000, RZ ;  /* 0x000100002a2a7824 */ /* 0x000fe400078e00ff */
[----:B------:R-:W-:Y:S01]  /*1540*/  FMUL R76, R34, R76 ;  /* 0x0000004c224c7220 */ /* 0x000fe20000400000 */
[----:B------:R-:W-:Y:S01]  /*1550*/  FADD R39, R39, R78 ;  /* 0x0000004e27277221 */ /* 0x000fe20000000000 */
[----:B------:R-:W-:Y:S01]  /*1560*/  FFMA R38, R79, R78, R38 ;  /* 0x0000004e4f267223 */ /* 0x000fe20000000026 */
[----:B------:R-:W-:Y:S01]  /*1570*/  FMUL R73, R50, R49 ;  /* 0x0000003132497220 */ /* 0x000fe20000400000 */
[----:B------:R-:W-:Y:S01]  /*1580*/  FMUL R74, R33, R42 ;  /* 0x0000002a214a7220 */ /* 0x000fe20000400000 */
[----:B------:R-:W-:Y:S01]  /*1590*/  FADD R39, R39, R76 ;  /* 0x0000004c27277221 */ /* 0x000fe20000000000 */
[----:B------:R-:W-:Y:S01]  /*15a0*/  FFMA R38, R77, R76, R38 ;  /* 0x0000004c4d267223 */ /* 0x000fe20000000026 */
[----:B------:R-:W-:Y:S01]  /*15b0*/  ISETP.GE.AND P0, PT, R46, UR6, PT ;  /* 0x000000062e007c0c */ /* 0x000fe2000bf06270 */
[C---:B------:R-:W-:Y:S01]  /*15c0*/  IMAD.U32 R52, R43.reuse, 0x10000, RZ ;  /* 0x000100002b347824 */ /* 0x040fe200078e00ff */
[----:B------:R-:W-:Y:S01]  /*15d0*/  PRMT R37, R43, 0x7632, R37 ;  /* 0x000076322b257816 */ /* 0x000fe20000000025 */
[----:B------:R-:W-:-:S02]  /*15e0*/  IMAD.U32 R36, R36, 0x10000, RZ ;  /* 0x0001000024247824 */ /* 0x000fc400078e00ff */
[-C--:B------:R-:W-:Y:S01]  /*15f0*/  FFMA R9, R73, R72.reuse, R9 ;  /* 0x0000004849097223 */ /* 0x080fe20000000009 */
[----:B------:R-:W-:Y:S01]  /*1600*/  FMUL R72, R32, R72 ;  /* 0x0000004820487220 */ /* 0x000fe20000400000 */
[----:B------:R-:W-:Y:S01]  /*1610*/  FADD R39, R39, R74 ;  /* 0x0000004a27277221 */ /* 0x000fe20000000000 */
[----:B------:R-:W-:Y:S01]  /*1620*/  FFMA R38, R75, R74, R38 ;  /* 0x0000004a4b267223 */ /* 0x000fe20000000026 */
[----:B------:R-:W-:Y:S02]  /*1630*/  IMAD.U32 R37, R37, 0x10000, RZ ;  /* 0x0001000025257824 */ /* 0x000fe400078e00ff */
        /* <DEDUP_REMOVED lines=23> */
.L_x_1884:
        /* <DEDUP_REMOVED lines=28> */
.L_x_1885:
[----:B------:R-:W-:Y:S05]  /*1970*/  BSYNC B1 ;  /* 0x0000000000017941 */ /* 0x000fea0003800000 */
.L_x_1883:
        /* <DEDUP_REMOVED lines=9> */
.L_x_1887:
        /* <DEDUP_REMOVED lines=28> */
.L_x_1888:
[----:B------:R-:W-:Y:S05]  /*1bd0*/  BSYNC B1 ;  /* 0x0000000000017941 */ /* 0x000fea0003800000 */
.L_x_1886:
[C---:B-----5:R-:W-:Y:S01]  /*1be0*/  PRMT R54, R36.reuse, 0x7632, R54 ;  /* 0x0000763224367816 */ /* 0x060fe20000000036 */
[----:B------:R-:W-:Y:S01]  /*1bf0*/  IMAD.U32 R56, R36, 0x10000, RZ ;  /* 0x0001000024387824 */ /* 0x000fe200078e00ff */
[C---:B------:R-:W-:Y:S01]  /*1c00*/  PRMT R58, R38.reuse, 0x7632, R58 ;  /* 0x00007632263a7816 */ /* 0x040fe2000000003a */
[----:B------:R-:W-:Y:S01]  /*1c10*/  IMAD.U32 R66, R38, 0x10000, RZ ;  /* 0x0001000026427824 */ /* 0x000fe200078e00ff */
[C---:B------:R-:W-:Y:S01]  /*1c20*/  PRMT R36, R39.reuse, 0x7632, R36 ;  /* 0x0000763227247816 */ /* 0x040fe20000000024 */
[----:B------:R-:W-:Y:S01]  /*1c30*/  IMAD.U32 R38, R39, 0x10000, RZ ;  /* 0x0001000027267824 */ /* 0x000fe200078e00ff */
[----:B------:R-:W-:Y:S01]  /*1c40*/  PRMT R39, R40, 0x7632, R39 ;  /* 0x0000763228277816 */ /* 0x000fe20000000027 */
[----:B------:R-:W-:Y:S01]  /*1c50*/  IMAD.U32 R60, R54, 0x10000, RZ ;  /* 0x00010000363c7824 */ /* 0x000fe200078e00ff */
[----:B------:R-:W-:Y:S01]  /*1c60*/  PRMT R59, R37, 0x7632, R59 ;  /* 0x00007632253b7816 */ /* 0x000fe2000000003b */
[----:B------:R-:W-:Y:S01]  /*1c70*/  IMAD.U32 R40, R40, 0x10000, RZ ;  /* 0x0001000028287824 */ /* 0x000fe200078e00ff */
[----:B------:R-:W-:Y:S01]  /*1c80*/  PRMT R61, R41, 0x7632, R61 ;  /* 0x00007632293d7816 */ /* 0x000fe2000000003d */
[----:B------:R-:W-:-:S02]  /*1c90*/  IMAD.U32 R62, R37, 0x10000, RZ ;  /* 0x00010000253e7824 */ /* 0x000fc400078e00ff */
[-C--:B------:R-:W-:Y:S01]  /*1ca0*/  FMUL R55, R56, R49.reuse ;  /* 0x0000003138377220 */ /* 0x080fe20000400000 */
[----:B------:R-:W-:Y:S01]  /*1cb0*/  IMAD.U32 R64, R41, 0x10000, RZ ;  /* 0x0001000029407824 */ /* 0x000fe200078e00ff */
[----:B------:R-:W-:Y:S01]  /*1cc0*/  PRMT R41, R42, 0x7632, R41 ;  /* 0x000076322a297816 */ /* 0x000fe20000000029 */
[----:B------:R-:W-:Y:S02]  /*1cd0*/  IMAD.U32 R63, R39, 0x10000, RZ ;  /* 0x00010000273f7824 */ /* 0x000fe400078e00ff */
[-C--:B------:R-:W-:Y:S01]  /*1ce0*/  FMUL R60, R60, R49.reuse ;  /* 0x000000313c3c7220 */ /* 0x080fe20000400000 */
[-C--:B------:R-:W-:Y:S01]  /*1cf0*/  FMUL R54, R29, R40.reuse ;  /* 0x000000281d367220 */ /* 0x080fe20000400000 */
[----:B------:R-:W-:Y:S01]  /*1d00*/  FMUL R57, R62, R49 ;  /* 0x000000313e397220 */ /* 0x000fe20000400000 */
[----:B------:R-:W-:Y:S01]  /*1d10*/  FFMA R12, R55, R40, R12 ;  /* 0x00000028370c7223 */ /* 0x000fe2000000000c */
[----:B------:R-:W-:Y:S02]  /*1d20*/  IMAD.U32 R40, R59, 0x10000, RZ ;  /* 0x000100003b287824 */ /* 0x000fe400078e00ff */
[----:B------:R-:W-:Y:S01]  /*1d30*/  FFMA R13, R60, R63, R13 ;  /* 0x0000003f3c0d7223 */ /* 0x000fe2000000000d */
[----:B------:R-:W-:-:S02]  /*1d40*/  IMAD.U32 R39, R41, 0x10000, RZ ;  /* 0x0001000029277824 */ /* 0x000fc400078e00ff */
[----:B------:R-:W-:Y:S01]  /*1d50*/  FADD R88, R88, R54 ;  /* 0x0000003658587221 */ /* 0x000fe20000000000 */
[----:B------:R-:W-:Y:S01]  /*1d60*/  FMUL R63, R28, R63 ;  /* 0x0000003f1c3f7220 */ /* 0x000fe20000400000 */
[----:B------:R-:W-:Y:S01]  /*1d70*/  FFMA R41, R55, R54, R86 ;  /* 0x0000003637297223 */ /* 0x000fe20000000056 */
[-C--:B------:R-:W-:Y:S01]  /*1d80*/  FFMA R14, R57, R64.reuse, R14 ;  /* 0x00000040390e7223 */ /* 0x080fe2000000000e */
[----:B------:R-:W-:Y:S01]  /*1d90*/  FMUL R56, R27, R64 ;  /* 0x000000401b387220 */ /* 0x000fe20000400000 */
[C---:B------:R-:W-:Y:S01]  /*1da0*/  PRMT R37, R43.reuse, 0x7632, R37 ;  /* 0x000076322b257816 */ /* 0x040fe20000000025 */
[----:B------:R-:W-:Y:S02]  /*1db0*/  IMAD.U32 R68, R43, 0x10000, RZ ;  /* 0x000100002b447824 */ /* 0x000fe400078e00ff */
[-C--:B------:R-:W-:Y:S01]  /*1dc0*/  FMUL R64, R40, R49.reuse ;  /* 0x0000003128407220 */ /* 0x080fe20000400000 */
[----:B------:R-:W-:Y:S02]  /*1dd0*/  IMAD.U32 R67, R61, 0x10000, RZ ;  /* 0x000100003d437824 */ /* 0x000fe400078e00ff */
[----:B------:R-:W-:Y:S01]  /*1de0*/  FMUL R65, R38, R49 ;  /* 0x0000003126417220 */ /* 0x000fe20000400000 */
[----:B------:R-:W-:Y:S01]  /*1df0*/  FADD R43, R88, R63 ;  /* 0x0000003f582b7221 */ /* 0x000fe20000000000 */
        /* <DEDUP_REMOVED lines=8> */
[----:B------:R-:W-:Y:S02]  /*1e80*/  IMAD.U32 R70, R36, 0x10000, RZ ;  /* 0x0001000024467824 */ /* 0x000fe400078e00ff */
[----:B------:R-:W-:Y:S01]  /*1e90*/  FADD R37, R40, R67 ;  /* 0x0000004328257221 */ /* 0x000fe20000000000 */
[----:B------:R-:W-:Y:S01]  /*1ea0*/  FMUL R61, R66, R49 ;  /* 0x00000031423d7220 */ /* 0x000fe20000400000 */
[----:B------:R-:W-:-:S02]  /*1eb0*/  IMAD.U32 R58, R58, 0x10000, RZ ;  /* 0x000100003a3a7824 */ /* 0x000fc400078e00ff */
[----:B------:R-:W-:Y:S01]  /*1ec0*/  FFMA R36, R64, R67, R41 ;  /* 0x0000004340247223 */ /* 0x000fe20000000029 */
[----:B------:R-:W-:Y:S01]  /*1ed0*/  FADD R38, R37, R62 ;  /* 0x0000003e25267221 */ /* 0x000fe20000000000 */
[----:B------:R-:W-:Y:S01]  /*1ee0*/  FMUL R69, R24, R39 ;  /* 0x0000002718457220 */ /* 0x000fe20000400000 */
[----:B------:R-:W-:Y:S01]  /*1ef0*/  FMUL R66, R58, R49 ;  /* 0x000000313a427220 */ /* 0x000fe20000400000 */
        /* <DEDUP_REMOVED lines=14> */
.L_x_1876:
[----:B------:R-:W-:Y:S05]  /*1fe0*/  BSYNC B0 ;  /* 0x0000000000007941 */ /* 0x000fea0003800000 */
.L_x_1875:
[----:B------:R-:W0:Y:S02]  /*1ff0*/  LDC R40, c[0x0][0x214] ;  /* 0x00008500ff287b82 */ /* 0x000e240000000800 */
[----:B0-----:R-:W-:-:S13]  /*2000*/  ISETP.NE.AND P0, PT, R40, 0x1, PT ;  /* 0x000000012800780c */ /* 0x001fda0003f05270 */
[----:B------:R-:W-:Y:S05]  /*2010*/  @!P0 BRA `(.L_x_1889) ;  /* 0x0000000800708947 */ /* 0x000fea0003800000 */
[----:B------:R-:W0:Y:S01]  /*2020*/  SHFL.DOWN PT, R37, R88, 0x10, 0x1f ;  /* 0x0a001f0058257f89 */ /* 0x000e2200000e0000 */
[----:B------:R-:W1:Y:S01]  /*2030*/  LDC R41, c[0x0][0x210] ;  /* 0x00008400ff297b82 */ /* 0x000e620000000800 */
[----:B------:R-:W-:Y:S01]  /*2040*/  ISETP.NE.AND P0, PT, R85, RZ, PT ;  /* 0x000000ff5500720c */ /* 0x000fe20003f05270 */
[----:B------:R-:W-:Y:S01]  /*2050*/  IMAD R89, R48, 0x4, R89 ;  /* 0x0000000430597824 */ /* 0x000fe200078e0259 */
[----:B------:R-:W2:Y:S01]  /*2060*/  SHFL.DOWN PT, R39, R86, 0x10, 0x1f ;  /* 0x0a001f0056277f89 */ /* 0x000ea200000e0000 */
[----:B------:R-:W-:Y:S01]  /*2070*/  ULDC.64 UR8, c[0x0][0x240] ;  /* 0x0000900000087ab9 */ /* 0x000fe20000000a00 */
[----:B0-----:R-:W-:Y:S01]  /*2080*/  FADD R37, R37, R88 ;  /* 0x0000005825257221 */ /* 0x001fe20000000000 */
[----:B--2---:R-:W-:-:S04]  /*2090*/  FADD R39, R39, R86 ;  /* 0x0000005627277221 */ /* 0x004fc80000000000 */
[----:B------:R-:W0:Y:S04]  /*20a0*/  SHFL.DOWN PT, R36, R37, 0x8, 0x1f ;  /* 0x09001f0025247f89 */ /* 0x000e2800000e0000 */
        /* <DEDUP_REMOVED lines=8> */
[----:B------:R-:W-:-:S05]  /*2130*/  IMAD.SHL.U32 R39, R39, 0x4, RZ ;  /* 0x0000000427277824 */ /* 0x000fca00078e00ff */
[----:B------:R-:W-:Y:S01]  /*2140*/  LOP3.LUT R39, R86, R39, RZ, 0xc0, !PT ;  /* 0x0000002756277212 */ /* 0x000fe200078ec0ff */
[----:B0-----:R-:W-:Y:S02]  /*2150*/  FADD R42, R36, R43 ;  /* 0x0000002b242a7221 */ /* 0x001fe40000000000 */
[----:B------:R-:W0:Y:S01]  /*2160*/  @!P0 LDC.64 R36, c[0x0][0x240] ;  /* 0x00009000ff248b82 */ /* 0x000e220000000a00 */
[----:B-1----:R-:W-:Y:S02]  /*2170*/  FADD R58, R38, R59 ;  /* 0x0000003b263a7221 */ /* 0x002fe40000000000 */
[----:B------:R-:W1:Y:S04]  /*2180*/  SHFL.DOWN PT, R43, R42, 0x2, 0x1f ;  /* 0x08401f002a2b7f89 */ /* 0x000e6800000e0000 */
[----:B------:R-:W2:Y:S01]  /*2190*/  SHFL.DOWN PT, R59, R58, 0x2, 0x1f ;  /* 0x08401f003a3b7f89 */ /* 0x000ea200000e0000 */
[----:B-1----:R-:W-:Y:S01]  /*21a0*/  FADD R43, R42, R43 ;  /* 0x0000002b2a2b7221 */ /* 0x002fe20000000000 */
[----:B------:R-:W-:-:S02]  /*21b0*/  IMAD R42, R89, R40, RZ ;  /* 0x00000028592a7224 */ /* 0x000fc400078e02ff */
[----:B--2---:R-:W-:Y:S02]  /*21c0*/  FADD R59, R58, R59 ;  /* 0x0000003b3a3b7221 */ /* 0x004fe40000000000 */
[----:B------:R-:W1:Y:S01]  /*21d0*/  SHFL.DOWN PT, R88, R43, 0x1, 0x1f ;  /* 0x08201f002b587f89 */ /* 0x000e6200000e0000 */
[----:B------:R-:W-:-:S03]  /*21e0*/  IADD3 R42, P2, R42, R39, RZ ;  /* 0x000000272a2a7210 */ /* 0x000fc60007f5e0ff */
[----:B------:R-:W2:Y:S01]  /*21f0*/  SHFL.DOWN PT, R86, R59, 0x1, 0x1f ;  /* 0x08201f003b567f89 */ /* 0x000ea200000e0000 */
[----:B------:R-:W-:Y:S01]  /*2200*/  @!P0 IADD3 R39, P3, R47, R42, RZ ;  /* 0x0000002a2f278210 */ /* 0x000fe20007f7e0ff */
[----:B------:R-:W-:-:S03]  /*2210*/  IMAD.X R58, RZ, RZ, RZ, P2 ;  /* 0x000000ffff3a7224 */ /* 0x000fc600010e06ff */
[----:B0-----:R-:W-:Y:S02]  /*2220*/  @!P0 LEA R38, P2, R39, R36, 0x3 ;  /* 0x0000002427268211 */ /* 0x001fe400078418ff */
[----:B------:R-:W-:-:S04]  /*2230*/  @!P0 LEA.HI.X.SX32 R36, R47, R58, 0x1, P3 ;  /* 0x0000003a2f248211 */ /* 0x000fc800018f0eff */
[----:B------:R-:W-:Y:S02]  /*2240*/  @!P0 LEA.HI.X R39, R39, R37, R36, 0x3, P2 ;  /* 0x0000002527278211 */ /* 0x000fe400010f1c24 */
[----:B------:R-:W-:Y:S01]  /*2250*/  ISETP.NE.AND P2, PT, R87, RZ, PT ;  /* 0x000000ff5700720c */ /* 0x000fe20003f45270 */
[----:B-1----:R-:W-:Y:S01]  /*2260*/  FADD R36, R43, R88 ;  /* 0x000000582b247221 */ /* 0x002fe20000000000 */
[----:B--2---:R-:W-:-:S05]  /*2270*/  FADD R37, R59, R86 ;  /* 0x000000563b257221 */ /* 0x004fca0000000000 */
[----:B------:R0:W-:Y:S06]  /*2280*/  @!P0 STG.E.64 desc[UR4][R38.64], R36 ;  /* 0x0000002426008986 */ /* 0x0001ec000c101b04 */
[----:B------:R-:W-:Y:S05]  /*2290*/  @P2 BRA `(.L_x_1890) ;  /* 0x00000000006c2947 */ /* 0x000fea0003800000 */
[----:B0-----:R-:W0:Y:S01]  /*22a0*/  LDC.64 R36, c[0x0][0x248] ;  /* 0x00009200ff247b82 */ /* 0x001e220000000a00 */
[C---:B------:R-:W-:Y:S02]  /*22b0*/  LOP3.LUT P0, RZ, R2.reuse, 0x1, RZ, 0xc0, !PT ;  /* 0x0000000102ff7812 */ /* 0x040fe4000780c0ff */
[----:B------:R-:W-:Y:S02]  /*22c0*/  LOP3.LUT R38, R2, 0x2, RZ, 0xc0, !PT ;  /* 0x0000000202267812 */ /* 0x000fe400078ec0ff */
[----:B------:R-:W-:Y:S02]  /*22d0*/  SEL R41, R41, RZ, P0 ;  /* 0x000000ff29297207 */ /* 0x000fe40000000000 */
[----:B------:R-:W-:Y:S02]  /*22e0*/  ISETP.NE.AND P0, PT, R38, RZ, PT ;  /* 0x000000ff2600720c */ /* 0x000fe40003f05270 */
[----:B------:R-:W-:Y:S02]  /*22f0*/  SHF.R.S32.HI R39, RZ, 0x1f, R41 ;  /* 0x0000001fff277819 */ /* 0x000fe40000011429 */
[----:B------:R-:W-:-:S04]  /*2300*/  IADD3 R41, P2, R48, R41, RZ ;  /* 0x0000002930297210 */ /* 0x000fc80007f5e0ff */
[----:B------:R-:W-:Y:S01]  /*2310*/  LEA.HI.X.SX32 R38, R48, R39, 0x1, P2 ;  /* 0x0000002730267211 */ /* 0x000fe200010f0eff */
[----:B------:R-:W-:-:S05]  /*2320*/  IMAD.MOV.U32 R39, RZ, RZ, -0x1 ;  /* 0xffffffffff277424 */ /* 0x000fca00078e00ff */
[----:B------:R-:W-:Y:S02]  /*2330*/  SEL R39, R39, 0x1, P0 ;  /* 0x0000000127277807 */ /* 0x000fe40000000000 */
[----:B0-----:R-:W-:-:S04]  /*2340*/  LEA R36, P2, R41, R36, 0x2 ;  /* 0x0000002429247211 */ /* 0x001fc800078410ff */
        /* <DEDUP_REMOVED lines=10> */
[----:B-1----:R-:W-:Y:S05]  /*23f0*/  @!P0 BRA `(.L_x_1890) ;  /* 0x0000000000148947 */ /* 0x002fea0003800000 */
.L_x_1891:
[----:B------:R-:W2:Y:S04]  /*2400*/  LDG.E.STRONG.GPU R38, desc[UR4][R36.64] ;  /* 0x0000000424267981 */ /* 0x000ea8000c1ef900 */
[----:B--2---:R-:W-:Y:S01]  /*2410*/  CCTL.IVALL ;  /* 0x00000000ff00798f */ /* 0x004fe20002000000 */
[----:B------:R-:W-:Y:S05]  /*2420*/  YIELD ;  /* 0x0000000000007946 */ /* 0x000fea0003800000 */
[----:B------:R-:W-:-:S13]  /*2430*/  ISETP.NE.AND P0, PT, R38, R41, PT ;  /* 0x000000292600720c */ /* 0x000fda0003f05270 */
[----:B------:R-:W-:Y:S05]  /*2440*/  @P0 BRA `(.L_x_1891) ;  /* 0xfffffffc00ec0947 */ /* 0x000fea000383ffff */
.L_x_1890:
[----:B------:R-:W-:Y:S01]  /*2450*/  ISETP.GE.AND P0, PT, R85, R40, PT ;  /* 0x000000285500720c */ /* 0x000fe20003f06270 */
[----:B------:R-:W-:Y:S05]  /*2460*/  WARPSYNC.ALL ;  /* 0x0000000000007948 */ /* 0x000fea0003800000 */
[----:B------:R-:W-:Y:S01]  /*2470*/  BAR.SYNC.DEFER_BLOCKING 0x0 ;  /* 0x0000000000007b1d */ /* 0x000fe20000010000 */
[----:B------:R-:W-:-:S05]  /*2480*/  IMAD.MOV.U32 R41, RZ, RZ, RZ ;  /* 0x000000ffff297224 */ /* 0x000fca00078e00ff */
[----:B------:R-:W-:Y:S04]  /*2490*/  BSSY B0, `(.L_x_1892) ;  /* 0x0000047000007945 */ /* 0x000fe80003800000 */
[----:B------:R-:W-:Y:S05]  /*24a0*/  @P0 BRA `(.L_x_1893) ;  /* 0x0000000400140947 */ /* 0x000fea0003800000 */
[----:B0-----:R-:W-:Y:S01]  /*24b0*/  IMAD.IADD R36, R40, 0x1, -R85 ;  /* 0x0000000128247824 */ /* 0x001fe200078e0a55 */
[----:B------:R-:W-:Y:S01]  /*24c0*/  BSSY B1, `(.L_x_1894) ;  /* 0x0000025000017945 */ /* 0x000fe20003800000 */
[----:B------:R-:W-:Y:S01]  /*24d0*/  PLOP3.LUT P0, PT, PT, PT, PT, 0x80, 0x0 ;  /* 0x000000000000781c */ /* 0x000fe20003f0f070 */
[----:B------:R-:W-:Y:S02]  /*24e0*/  IMAD.MOV.U32 R41, RZ, RZ, RZ ;  /* 0x000000ffff297224 */ /* 0x000fe400078e00ff */
[----:B------:R-:W-:-:S13]  /*24f0*/  ISETP.GT.AND P2, PT, R36, 0x60, PT ;  /* 0x000000602400780c */ /* 0x000fda0003f44270 */
[----:B------:R-:W-:Y:S05]  /*2500*/  @!P2 BRA `(.L_x_1895) ;  /* 0x000000000080a947 */ /* 0x000fea0003800000 */
[----:B------:R-:W-:Y:S01]  /*2510*/  PLOP3.LUT P0, PT, PT, PT, PT, 0x8, 0x0 ;  /* 0x000000000000781c */ /* 0x000fe20003f0e170 */
[----:B------:R-:W-:-:S12]  /*2520*/  VIADD R86, R40, 0xffffffa0 ;  /* 0xffffffa028567836 */ /* 0x000fd80000000000 */
.L_x_1896:
[C---:B------:R-:W-:Y:S01]  /*2530*/  IADD3 R36, P2, R85.reuse, R42, RZ ;  /* 0x0000002a55247210 */ /* 0x040fe20007f5e0ff */
[----:B------:R-:W-:-:S03]  /*2540*/  VIADD R37, R85, 0x20 ;  /* 0x0000002055257836 */ /* 0x000fc60000000000 */
[----:B------:R-:W-:Y:S02]  /*2550*/  LEA.HI.X.SX32 R39, R85, R58, 0x1, P2 ;  /* 0x0000003a55277211 */ /* 0x000fe400010f0eff */
[----:B------:R-:W-:-:S04]  /*2560*/  LEA R90, P2, R36, UR8, 0x3 ;  /* 0x00000008245a7c11 */ /* 0x000fc8000f8418ff */
[----:B------:R-:W-:Y:S02]  /*2570*/  LEA.HI.X R91, R36, UR9, R39, 0x3, P2 ;  /* 0x00000009245b7c11 */ /* 0x000fe400090f1c27 */
[----:B------:R-:W-:-:S03]  /*2580*/  IADD3 R36, P2, R37, R42, RZ ;  /* 0x0000002a25247210 */ /* 0x000fc60007f5e0ff */
[----:B------:R-:W2:Y:S01]  /*2590*/  LDG.E R90, desc[UR4][R90.64+0x4] ;  /* 0x000004045a5a7981 */ /* 0x000ea2000c1e1900 */
        /* <DEDUP_REMOVED lines=8> */
[----:B------:R-:W-:Y:S01]  /*2620*/  LEA.HI.X R39, R36, UR9, R37, 0x3, P2 ;  /* 0x0000000924277c11 */ /* 0x000fe200090f1c25 */
[----:B------:R-:W-:-:S04]  /*2630*/  VIADD R37, R85, 0x60 ;  /* 0x0000006055257836 */ /* 0x000fc80000000000 */
[----:B------:R-:W4:Y:S01]  /*2640*/  LDG.E R38, desc[UR4][R38.64+0x4] ;  /* 0x0000040426267981 */ /* 0x000f22000c1e1900 */
[----:B------:R-:W-:-:S04]  /*2650*/  IADD3 R43, P2, R37, R42, RZ ;  /* 0x0000002a252b7210 */ /* 0x000fc80007f5e0ff */
        /* <DEDUP_REMOVED lines=11> */
.L_x_1895:
[----:B------:R-:W-:Y:S05]  /*2710*/  BSYNC B1 ;  /* 0x0000000000017941 */ /* 0x000fea0003800000 */
.L_x_1894:
        /* <DEDUP_REMOVED lines=20> */
.L_x_1898:
[----:B------:R-:W-:Y:S05]  /*2860*/  BSYNC B1 ;  /* 0x0000000000017941 */ /* 0x000fea0003800000 */
.L_x_1897:
        /* <DEDUP_REMOVED lines=9> */
.L_x_1893:
[----:B------:R-:W-:Y:S05]  /*2900*/  BSYNC B0 ;  /* 0x0000000000007941 */ /* 0x000fea0003800000 */
.L_x_1892:
[----:B0-----:R-:W0:Y:S01]  /*2910*/  SHFL.BFLY PT, R36, R41, 0x1, 0x1f ;  /* 0x0c201f0029247f89 */ /* 0x001e2200000e0000 */
        /* <DEDUP_REMOVED lines=12> */
.L_x_1889:
        /* <DEDUP_REMOVED lines=10> */
.L_x_1899:
        /* <DEDUP_REMOVED lines=18> */
.L_x_1904:
[----:B------:R-:W-:Y:S05]  /*2ba0*/  BSYNC B2 ;  /* 0x0000000000027941 */ /* 0x000fea0003800000 */
.L_x_1903:
        /* <DEDUP_REMOVED lines=28> */
.L_x_1905:
[----:B------:R-:W-:Y:S05]  /*2d70*/  BSYNC B1 ;  /* 0x0000000000017941 */ /* 0x000fea0003800000 */
.L_x_1902:
[----:B-----5:R-:W-:Y:S02]  /*2d80*/  IMAD.U32 R59, R38, 0x10000, RZ ;  /* 0x00010000263b7824 */ /* 0x020fe400078e00ff */
[-C--:B------:R-:W-:Y:S01]  /*2d90*/  FFMA R42, R79, -R41.reuse, R78 ;  /* 0x800000294f2a7223 */ /* 0x080fe2000000004e */
[C---:B------:R-:W-:Y:S01]  /*2da0*/  IMAD.U32 R43, R37.reuse, 0x10000, RZ ;  /* 0x00010000252b7824 */ /* 0x040fe200078e00ff */
[----:B------:R-:W-:Y:S01]  /*2db0*/  PRMT R38, R37, 0x7632, R38 ;  /* 0x0000763225267816 */ /* 0x000fe20000000026 */
[----:B------:R-:W-:Y:S02]  /*2dc0*/  IMAD.U32 R89, R39, 0x10000, RZ ;  /* 0x0001000027597824 */ /* 0x000fe400078e00ff */
[----:B------:R-:W-:Y:S01]  /*2dd0*/  FFMA R88, R77, -R41, R76 ;  /* 0x800000294d587223 */ /* 0x000fe2000000004c */
[----:B------:R-:W-:Y:S01]  /*2de0*/  FFMA R42, R42, R49, R43 ;  /* 0x000000312a2a7223 */ /* 0x000fe2000000002b */
[C---:B------:R-:W-:Y:S01]  /*2df0*/  PRMT R39, R38.reuse, 0x7632, R39 ;  /* 0x0000763226277816 */ /* 0x040fe20000000027 */
[----:B------:R-:W-:-:S02]  /*2e00*/  IMAD.U32 R43, R38, 0x10000, RZ ;  /* 0x00010000262b7824 */ /* 0x000fc400078e00ff */
[----:B------:R-:W-:Y:S01]  /*2e10*/  FFMA R38, R83, -R41, R82 ;  /* 0x8000002953267223 */ /* 0x000fe20000000052 */
[C---:B------:R-:W-:Y:S01]  /*2e20*/  IMAD.U32 R37, R36.reuse, 0x10000, RZ ;  /* 0x0001000024257824 */ /* 0x040fe200078e00ff */
[----:B------:R-:W-:Y:S01]  /*2e30*/  PRMT R36, R36, 0x7632, R36 ;  /* 0x0000763224247816 */ /* 0x000fe20000000024 */
[-C--:B------:R-:W-:Y:S01]  /*2e40*/  FFMA R88, R88, R49.reuse, R43 ;  /* 0x0000003158587223 */ /* 0x080fe2000000002b */
[----:B------:R-:W-:Y:S02]  /*2e50*/  IMAD.U32 R43, R39, 0x10000, RZ ;  /* 0x00010000272b7824 */ /* 0x000fe400078e00ff */
[----:B------:R-:W-:Y:S01]  /*2e60*/  FFMA R37, R38, R49, R37 ;  /* 0x0000003126257223 */ /* 0x000fe20000000025 */
[-C--:B------:R-:W-:Y:S01]  /*2e70*/  FFMA R38, R73, -R41.reuse, R72 ;  /* 0x8000002949267223 */ /* 0x080fe20000000048 */
[----:B------:R-:W-:Y:S01]  /*2e80*/  PRMT R39, R39, 0x7632, R39 ;  /* 0x0000763227277816 */ /* 0x000fe20000000027 */
[----:B------:R-:W-:Y:S01]  /*2e90*/  FFMA R58, R75, -R41, R74 ;  /* 0x800000294b3a7223 */ /* 0x000fe2000000004a */
[----:B------:R-:W-:Y:S01]  /*2ea0*/  BSSY B1, `(.L_x_1906) ;  /* 0x0000043000017945 */ /* 0x000fe20003800000 */
[----:B------:R-:W-:Y:S01]  /*2eb0*/  FFMA R86, R38, R49, R43 ;  /* 0x0000003126567223 */ /* 0x000fe2000000002b */
[----:B------:R-:W-:Y:S01]  /*2ec0*/  FFMA R38, R50, -R41, R53 ;  /* 0x8000002932267223 */ /* 0x000fe20000000035 */
[----:B------:R-:W-:-:S02]  /*2ed0*/  IMAD.U32 R43, R39, 0x10000, RZ ;  /* 0x00010000272b7824 */ /* 0x000fc400078e00ff */
[----:B------:R-:W-:Y:S01]  /*2ee0*/  FFMA R84, R58, R49, R59 ;  /* 0x000000313a547223 */ /* 0x000fe2000000003b */
[----:B------:R-:W-:Y:S02]  /*2ef0*/  IMAD.U32 R39, R36, 0x10000, RZ ;  /* 0x0001000024277824 */ /* 0x000fe400078e00ff */
[-C--:B------:R-:W-:Y:S01]  /*2f00*/  FFMA R58, R51, -R41.reuse, R52 ;  /* 0x80000029333a7223 */ /* 0x080fe20000000034 */
[----:B------:R-:W-:Y:S01]  /*2f10*/  FFMA R36, R81, -R41, R80 ;  /* 0x8000002951247223 */ /* 0x000fe20000000050 */
[-C--:B------:R-:W-:Y:S01]  /*2f20*/  FFMA R87, R38, R49.reuse, R43 ;  /* 0x0000003126577223 */ /* 0x080fe2000000002b */
[----:B------:R-:W-:Y:S01]  /*2f30*/  BSSY B2, `(.L_x_1907) ;  /* 0x0000018000027945 */ /* 0x000fe20003800000 */
[-C--:B------:R-:W-:Y:S01]  /*2f40*/  FFMA R89, R58, R49.reuse, R89 ;  /* 0x000000313a597223 */ /* 0x080fe20000000059 */
[----:B------:R-:W-:Y:S01]  /*2f50*/  FFMA R43, R36, R49, R39 ;  /* 0x00000031242b7223 */ /* 0x000fe20000000027 */
[----:B------:R-:W-:Y:S02]  /*2f60*/  F2FP.BF16.F32.PACK_AB R42, RZ, R42 ;  /* 0x0000002aff2a723e */ /* 0x000fe400000010ff */
[----:B------:R-:W-:-:S02]  /*2f70*/  F2FP.BF16.F32.PACK_AB R84, RZ, R84 ;  /* 0x00000054ff54723e */ /* 0x000fc400000010ff */
[----:B------:R-:W-:Y:S02]  /*2f80*/  F2FP.BF16.F32.PACK_AB R89, RZ, R89 ;  /* 0x00000059ff59723e */ /* 0x000fe400000010ff */
[----:B------:R-:W-:Y:S02]  /*2f90*/  F2FP.BF16.F32.PACK_AB R36, RZ, R37 ;  /* 0x00000025ff24723e */ /* 0x000fe400000010ff */
[----:B------:R-:W-:Y:S02]  /*2fa0*/  F2FP.BF16.F32.PACK_AB R88, RZ, R88 ;  /* 0x00000058ff58723e */ /* 0x000fe400000010ff */
[----:B------:R-:W-:Y:S02]  /*2fb0*/  F2FP.BF16.F32.PACK_AB R86, RZ, R86 ;  /* 0x00000056ff56723e */ /* 0x000fe400000010ff */
[----:B------:R-:W-:Y:S02]  /*2fc0*/  F2FP.BF16.F32.PACK_AB R87, RZ, R87 ;  /* 0x00000057ff57723e */ /* 0x000fe400000010ff */
        /* <DEDUP_REMOVED lines=14> */
.L_x_1908:
[----:B------:R-:W-:Y:S05]  /*30b0*/  BSYNC B2 ;  /* 0x0000000000027941 */ /* 0x000fea0003800000 */
.L_x_1907:
[C---:B------:R-:W-:Y:S02]  /*30c0*/  ISETP.NE.AND P3, PT, R21.reuse, RZ, PT ;  /* 0x000000ff1500720c */ /* 0x040fe40003f65270 */
[C---:B------:R-:W-:Y:S02]  /*30d0*/  ISETP.GE.U32.AND P2, PT, R21.reuse, 0x2, PT ;  /* 0x000000021500780c */ /* 0x040fe40003f46070 */
[C---:B------:R-:W-:Y:S02]  /*30e0*/  ISETP.GE.U32.AND P1, PT, R21.reuse, 0x3, PT ;  /* 0x000000031500780c */ /* 0x040fe40003f26070 */
[----:B0-----:R-:W-:Y:S02]  /*30f0*/  PRMT R37, R36, 0x7610, R37 ;  /* 0x0000761024257816 */ /* 0x001fe40000000025 */
[C---:B------:R-:W-:Y:S02]  /*3100*/  ISETP.GE.U32.AND P4, PT, R21.reuse, 0x5, PT ;  /* 0x000000051500780c */ /* 0x040fe40003f86070 */
[----:B------:R-:W-:-:S03]  /*3110*/  ISETP.GE.U32.AND P5, PT, R21, 0x7, PT ;  /* 0x000000071500780c */ /* 0x000fc60003fa6070 */
[----:B------:R-:W0:Y:S08]  /*3120*/  @P3 LDC.64 R58, c[0x0][0x278] ;  /* 0x00009e00ff3a3b82 */ /* 0x000e300000000a00 */
[----:B------:R-:W1:Y:S01]  /*3130*/  @P2 LDC.64 R38, c[0x0][0x278] ;  /* 0x00009e00ff262b82 */ /* 0x000e620000000a00 */
[----:B0-----:R-:W-:-:S05]  /*3140*/  @P3 IMAD.WIDE R58, R85, 0x2, R58 ;  /* 0x00000002553a3825 */ /* 0x001fca00078e023a */
[----:B------:R0:W-:Y:S01]  /*3150*/  @P3 STG.E.U16 desc[UR4][R58.64], R37 ;  /* 0x000000253a003986 */ /* 0x0001e2000c101504 */
[----:B------:R-:W-:Y:S01]  /*3160*/  ISETP.GE.U32.AND P3, PT, R21, 0x4, PT ;  /* 0x000000041500780c */ /* 0x000fe20003f66070 */
[----:B-1----:R-:W-:-:S05]  /*3170*/  @P2 IMAD.WIDE R38, R85, 0x2, R38 ;  /* 0x0000000255262825 */ /* 0x002fca00078e0226 */
[----:B------:R1:W-:Y:S01]  /*3180*/  @P2 STG.E.U16 desc[UR4][R38.64+0x2], R43 ;  /* 0x0000022b26002986 */ /* 0x0003e2000c101504 */
[----:B------:R-:W-:Y:S01]  /*3190*/  ISETP.GE.U32.AND P2, PT, R21, 0x6, PT ;  /* 0x000000061500780c */ /* 0x000fe20003f46070 */
[----:B0-----:R-:W0:Y:S01]  /*31a0*/  @P1 LDC.64 R36, c[0x0][0x278] ;  /* 0x00009e00ff241b82 */ /* 0x001e220000000a00 */
[----:B-1----:R-:W-:-:S07]  /*31b0*/  PRMT R39, R42, 0x7610, R39 ;  /* 0x000076102a277816 */ /* 0x002fce0000000027 */
[----:B------:R-:W1:Y:S08]  /*31c0*/  @P3 LDC.64 R90, c[0x0][0x278] ;  /* 0x00009e00ff5a3b82 */ /* 0x000e700000000a00 */
[----:B------:R-:W2:Y:S01]  /*31d0*/  @P4 LDC.64 R58, c[0x0][0x278] ;  /* 0x00009e00ff3a4b82 */ /* 0x000ea20000000a00 */
[----:B0-----:R-:W-:-:S07]  /*31e0*/  @P1 IMAD.WIDE R92, R85, 0x2, R36 ;  /* 0x00000002555c1825 */ /* 0x001fce00078e0224 */
[----:B------:R-:W0:Y:S01]  /*31f0*/  @P2 LDC.64 R42, c[0x0][0x278] ;  /* 0x00009e00ff2a2b82 */ /* 0x000e220000000a00 */
[----:B------:R3:W-:Y:S07]  /*3200*/  @P1 STG.E.U16 desc[UR4][R92.64+0x4], R39 ;  /* 0x000004275c001986 */ /* 0x0007ee000c101504 */
[----:B------:R-:W4:Y:S01]  /*3210*/  @P0 LDC.64 R36, c[0x0][0x278] ;  /* 0x00009e00ff240b82 */ /* 0x000f220000000a00 */
[----:B-1----:R-:W-:-:S05]  /*3220*/  @P3 IMAD.WIDE R90, R85, 0x2, R90 ;  /* 0x00000002555a3825 */ /* 0x002fca00078e025a */
[----:B------:R1:W-:Y:S02]  /*3230*/  @P3 STG.E.U16 desc[UR4][R90.64+0x6], R88 ;  /* 0x000006585a003986 */ /* 0x0003e4000c101504 */
[----:B---3--:R-:W3:Y:S01]  /*3240*/  @P5 LDC.64 R38, c[0x0][0x278] ;  /* 0x00009e00ff265b82 */ /* 0x008ee20000000a00 */
[----:B--2---:R-:W-:-:S05]  /*3250*/  @P4 IMAD.WIDE R58, R85, 0x2, R58 ;  /* 0x00000002553a4825 */ /* 0x004fca00078e023a */
[----:B------:R1:W-:Y:S01]  /*3260*/  @P4 STG.E.U16 desc[UR4][R58.64+0x8], R84 ;  /* 0x000008543a004986 */ /* 0x0003e2000c101504 */
[----:B0-----:R-:W-:-:S05]  /*3270*/  @P2 IMAD.WIDE R42, R85, 0x2, R42 ;  /* 0x00000002552a2825 */ /* 0x001fca00078e022a */
[----:B------:R1:W-:Y:S01]  /*3280*/  @P2 STG.E.U16 desc[UR4][R42.64+0xa], R86 ;  /* 0x00000a562a002986 */ /* 0x0003e2000c101504 */
[----:B----4-:R-:W-:-:S04]  /*3290*/  @P0 IMAD.WIDE R36, R85, 0x2, R36 ;  /* 0x0000000255240825 */ /* 0x010fc800078e0224 */
[----:B---3--:R-:W-:-:S05]  /*32a0*/  @P5 IMAD.WIDE R38, R85, 0x2, R38 ;  /* 0x0000000255265825 */ /* 0x008fca00078e0226 */
[----:B------:R1:W-:Y:S04]  /*32b0*/  @P5 STG.E.U16 desc[UR4][R38.64+0xc], R89 ;  /* 0x00000c5926005986 */ /* 0x0003e8000c101504 */
[----:B------:R1:W-:Y:S02]  /*32c0*/  @P0 STG.E.U16 desc[UR4][R36.64+0xe], R87 ;  /* 0x00000e5724000986 */ /* 0x0003e4000c101504 */
.L_x_1909:
[----:B------:R-:W-:Y:S05]  /*32d0*/  BSYNC B1 ;  /* 0x0000000000017941 */ /* 0x000fea0003800000 */
.L_x_1906:
[----:B------:R-:W-:-:S13]  /*32e0*/  ISETP.GE.AND P0, PT, R46, UR6, PT ;  /* 0x000000062e007c0c */ /* 0x000fda000bf06270 */
[----:B------:R-:W-:Y:S05]  /*32f0*/  @P0 BRA `(.L_x_1901) ;  /* 0x0000000400ac0947 */ /* 0x000fea0003800000 */
[----:B01----:R-:W0:Y:S01]  /*3300*/  S2R R39, SR_TID.X ;  /* 0x0000000000277919 */ /* 0x003e220000002100 */
[----:B------:R-:W-:Y:S01]  /*3310*/  ULDC UR7, c[0x0][0x260] ;  /* 0x0000980000077ab9 */ /* 0x000fe20000000800 */
[----:B------:R-:W1:Y:S01]  /*3320*/  LDC.64 R36, c[0x0][0x260] ;  /* 0x00009800ff247b82 */ /* 0x000e620000000a00 */
[----:B------:R-:W-:Y:S01]  /*3330*/  BSSY B1, `(.L_x_1910) ;  /* 0x0000028000017945 */ /* 0x000fe20003800000 */
[----:B------:R-:W-:Y:S02]  /*3340*/  ISETP.GE.U32.AND P1, PT, R20, 0x8, PT ;  /* 0x000000081400780c */ /* 0x000fe40003f26070 */
[----:B0-----:R-:W-:-:S05]  /*3350*/  LEA.HI R39, R39, R0, RZ, 0x1b ;  /* 0x0000000027277211 */ /* 0x001fca00078fd8ff */
[----:B------:R-:W-:-:S04]  /*3360*/  IMAD R58, R39, UR6, R46 ;  /* 0x00000006273a7c24 */ /* 0x000fc8000f8e022e */
[C---:B-1----:R-:W-:Y:S01]  /*3370*/  IMAD.WIDE R36, R58.reuse, 0x2, R36 ;  /* 0x000000023a247825 */ /* 0x042fe200078e0224 */
[----:B------:R-:W-:Y:S02]  /*3380*/  LEA R38, R58, UR7, 0x1 ;  /* 0x000000073a267c11 */ /* 0x000fe4000f8e08ff */
[----:B------:R-:W-:Y:S02]  /*3390*/  SHF.R.S32.HI R43, RZ, 0x1f, R58 ;  /* 0x0000001fff2b7819 */ /* 0x000fe4000001143a */
[----:B------:R-:W-:-:S04]  /*33a0*/  LOP3.LUT P0, RZ, R38, 0xf, RZ, 0xc0, !PT ;  /* 0x0000000f26ff7812 */ /* 0x000fc8000780c0ff */
[----:B------:R-:W-:-:S13]  /*33b0*/  ISETP.LT.U32.OR P0, PT, R20, 0x8, P0 ;  /* 0x000000081400780c */ /* 0x000fda0000701470 */
[----:B------:R-:W-:Y:S05]  /*33c0*/  @P0 BRA `(.L_x_1911) ;  /* 0x0000000000080947 */ /* 0x000fea0003800000 */
[----:B------:R-:W5:Y:S01]  /*33d0*/  LDG.E.128 R36, desc[UR4][R36.64] ;  /* 0x0000000424247981 */ /* 0x000f62000c1e1d00 */
[----:B------:R-:W-:Y:S05]  /*33e0*/  BRA `(.L_x_1912) ;  /* 0x0000000000707947 */ /* 0x000fea0003800000 */
.L_x_1911:
        /* <DEDUP_REMOVED lines=28> */
.L_x_1912:
[----:B------:R-:W-:Y:S05]  /*35b0*/  BSYNC B1 ;  /* 0x0000000000017941 */ /* 0x000fea0003800000 */
.L_x_1910:
[----:B-----5:R-:W-:Y:S02]  /*35c0*/  IMAD.U32 R59, R38, 0x10000, RZ ;  /* 0x00010000263b7824 */ /* 0x020fe400078e00ff */
[-C--:B------:R-:W-:Y:S01]  /*35d0*/  FFMA R84, R61, -R41.reuse, R62 ;  /* 0x800000293d547223 */ /* 0x080fe2000000003e */
[----:B------:R-:W-:Y:S02]  /*35e0*/  IMAD.U32 R85, R37, 0x10000, RZ ;  /* 0x0001000025557824 */ /* 0x000fe400078e00ff */
[----:B------:R-:W-:Y:S01]  /*35f0*/  FFMA R42, R57, -R41, R56 ;  /* 0x80000029392a7223 */ /* 0x000fe20000000038 */
[----:B------:R-:W-:Y:S02]  /*3600*/  IMAD.U32 R87, R36, 0x10000, RZ ;  /* 0x0001000024577824 */ /* 0x000fe400078e00ff */
[----:B------:R-:W-:Y:S01]  /*3610*/  FFMA R59, R84, R49, R59 ;  /* 0x00000031543b7223 */ /* 0x000fe2000000003b */
[----:B------:R-:W-:Y:S01]  /*3620*/  FFMA R84, R55, -R41, R54 ;  /* 0x8000002937547223 */ /* 0x000fe20000000036 */
[----:B------:R-:W-:Y:S01]  /*3630*/  PRMT R37, R37, 0x7632, R37 ;  /* 0x0000763225257816 */ /* 0x000fe20000000025 */
[----:B------:R-:W-:Y:S01]  /*3640*/  FFMA R85, R42, R49, R85 ;  /* 0x000000312a557223 */ /* 0x000fe20000000055 */
[----:B------:R-:W-:Y:S01]  /*3650*/  FFMA R86, R65, -R41, R68 ;  /* 0x8000002941567223 */ /* 0x000fe20000000044 */
[----:B------:R-:W-:Y:S01]  /*3660*/  FFMA R84, R84, R49, R87 ;  /* 0x0000003154547223 */ /* 0x000fe20000000057 */
[----:B------:R-:W-:Y:S01]  /*3670*/  IMAD.U32 R87, R39, 0x10000, RZ ;  /* 0x0001000027577824 */ /* 0x000fe200078e00ff */
[----:B------:R-:W-:Y:S01]  /*3680*/  PRMT R36, R38, 0x7632, R36 ;  /* 0x0000763226247816 */ /* 0x000fe20000000024 */
[----:B------:R-:W-:-:S02]  /*3690*/  IMAD.U32 R37, R37, 0x10000, RZ ;  /* 0x0001000025257824 */ /* 0x000fc400078e00ff */
[----:B------:R-:W-:Y:S01]  /*36a0*/  FFMA R42, R64, -R41, R67 ;  /* 0x80000029402a7223 */ /* 0x000fe20000000043 */
[-C--:B------:R-:W-:Y:S01]  /*36b0*/  FFMA R86, R86, R49.reuse, R87 ;  /* 0x0000003156567223 */ /* 0x080fe20000000057 */
[C---:B------:R-:W-:Y:S01]  /*36c0*/  PRMT R38, R36.reuse, 0x7632, R38 ;  /* 0x0000763224267816 */ /* 0x040fe20000000026 */
[----:B------:R-:W-:Y:S02]  /*36d0*/  IMAD.U32 R87, R36, 0x10000, RZ ;  /* 0x0001000024577824 */ /* 0x000fe400078e00ff */
[----:B------:R-:W-:Y:S01]  /*36e0*/  FFMA R37, R42, R49, R37 ;  /* 0x000000312a257223 */ /* 0x000fe20000000025 */
[-C--:B------:R-:W-:Y:S01]  /*36f0*/  FFMA R36, R66, -R41.reuse, R69 ;  /* 0x8000002942247223 */ /* 0x080fe20000000045 */
[----:B------:R-:W-:Y:S01]  /*3700*/  PRMT R42, R39, 0x7632, R42 ;  /* 0x00007632272a7816 */ /* 0x000fe2000000002a */
[----:B------:R-:W-:Y:S02]  /*3710*/  IMAD.U32 R39, R38, 0x10000, RZ ;  /* 0x0001000026277824 */ /* 0x000fe400078e00ff */
[----:B------:R-:W-:Y:S01]  /*3720*/  FFMA R38, R60, -R41, R63 ;  /* 0x800000293c267223 */ /* 0x000fe2000000003f */
[----:B------:R-:W-:Y:S01]  /*3730*/  FFMA R36, R36, R49, R87 ;  /* 0x0000003124247223 */ /* 0x000fe20000000057 */
[----:B------:R-:W-:Y:S01]  /*3740*/  ULDC.64 UR8, c[0x0][0x278] ;  /* 0x00009e0000087ab9 */ /* 0x000fe20000000a00 */
[----:B------:R-:W-:-:S02]  /*3750*/  IMAD.U32 R87, R42, 0x10000, RZ ;  /* 0x000100002a577824 */ /* 0x000fc400078e00ff */
[----:B------:R-:W-:Y:S01]  /*3760*/  FFMA R42, R70, -R41, R71 ;  /* 0x80000029462a7223 */ /* 0x000fe20000000047 */
[-C--:B------:R-:W-:Y:S01]  /*3770*/  FFMA R38, R38, R49.reuse, R39 ;  /* 0x0000003126267223 */ /* 0x080fe20000000027 */
[----:B------:R-:W-:Y:S02]  /*3780*/  SHF.L.U64.HI R43, R58, 0x1, R43 ;  /* 0x000000013a2b7819 */ /* 0x000fe4000001022b */
[----:B------:R-:W-:Y:S01]  /*3790*/  FFMA R41, R42, R49, R87 ;  /* 0x000000312a297223 */ /* 0x000fe20000000057 */
[----:B------:R-:W-:Y:S02]  /*37a0*/  LEA R42, P2, R58, UR8, 0x1 ;  /* 0x000000083a2a7c11 */ /* 0x000fe4000f8408ff */
[----:B------:R-:W-:Y:S02]  /*37b0*/  F2FP.BF16.F32.PACK_AB R39, RZ, R86 ;  /* 0x00000056ff27723e */ /* 0x000fe400000010ff */
[----:B------:R-:W-:Y:S02]  /*37c0*/  LOP3.LUT P0, RZ, R42, 0xf, RZ, 0xc0, !PT ;  /* 0x0000000f2aff7812 */ /* 0x000fe4000780c0ff */
[----:B------:R-:W-:-:S02]  /*37d0*/  F2FP.BF16.F32.PACK_AB R85, RZ, R85 ;  /* 0x00000055ff55723e */ /* 0x000fc400000010ff */
[----:B------:R-:W-:Y:S02]  /*37e0*/  ISETP.LT.U32.OR P0, PT, R20, 0x8, P0 ;  /* 0x000000081400780c */ /* 0x000fe40000701470 */
[----:B------:R-:W-:Y:S02]  /*37f0*/  F2FP.BF16.F32.PACK_AB R59, RZ, R59 ;  /* 0x0000003bff3b723e */ /* 0x000fe400000010ff */
[----:B------:R-:W-:Y:S02]  /*3800*/  F2FP.BF16.F32.PACK_AB R84, RZ, R84 ;  /* 0x00000054ff54723e */ /* 0x000fe400000010ff */
[----:B------:R-:W-:Y:S02]  /*3810*/  F2FP.BF16.F32.PACK_AB R41, RZ, R41 ;  /* 0x00000029ff29723e */ /* 0x000fe400000010ff */
[----:B------:R-:W-:Y:S02]  /*3820*/  F2FP.BF16.F32.PACK_AB R49, RZ, R36 ;  /* 0x00000024ff31723e */ /* 0x000fe400000010ff */
[----:B------:R-:W-:-:S02]  /*3830*/  F2FP.BF16.F32.PACK_AB R86, RZ, R37 ;  /* 0x00000025ff56723e */ /* 0x000fc400000010ff */
[----:B------:R-:W-:Y:S02]  /*3840*/  F2FP.BF16.F32.PACK_AB R58, RZ, R38 ;  /* 0x00000026ff3a723e */ /* 0x000fe400000010ff */
[----:B------:R-:W-:Y:S02]  /*3850*/  IADD3.X R43, R43, UR9, RZ, P2, !PT ;  /* 0x000000092b2b7c10 */ /* 0x000fe400097fe4ff */
        /* <DEDUP_REMOVED lines=21> */
.L_x_1901:
[----:B------:R-:W-:Y:S05]  /*39b0*/  BSYNC B0 ;  /* 0x0000000000007941 */ /* 0x000fea0003800000 */
.L_x_1900:
[----:B------:R-:W-:Y:S05]  /*39c0*/  WARPSYNC.ALL ;  /* 0x0000000000007948 */ /* 0x000fea0003800000 */
[----:B012---:R-:W0:Y:S01]  /*39d0*/  LDC R37, c[0x0][0x210] ;  /* 0x00008400ff257b82 */ /* 0x007e220000000800 */
[----:B------:R-:W-:Y:S01]  /*39e0*/  ULDC UR7, c[0x0][0x218] ;  /* 0x0000860000077ab9 */ /* 0x000fe20000000800 */
[----:B0-----:R-:W-:-:S05]  /*39f0*/  IMAD R0, R37, 0x4, R0 ;  /* 0x0000000425007824 */ /* 0x001fca00078e0200 */
[----:B------:R-:W-:-:S13]  /*3a00*/  ISETP.GE.AND P0, PT, R0, UR7, PT ;  /* 0x0000000700007c0c */ /* 0x000fda000bf06270 */
[----:B------:R-:W-:Y:S05]  /*3a10*/  @!P0 BRA `(.L_x_1913) ;  /* 0xffffffd000a08947 */ /* 0x000fea000383ffff */
[----:B------:R0:W-:Y:S01]  /*3a20*/  STL.128 [R1], R4 ;  /* 0x0000000401007387 */ /* 0x0001e20000100c00 */
[----:B------:R-:W-:Y:S02]  /*3a30*/  IMAD.MOV.U32 R23, RZ, RZ, R7 ;  /* 0x000000ffff177224 */ /* 0x000fe400078e0007 */
[----:B------:R-:W-:Y:S01]  /*3a40*/  IMAD.MOV.U32 R22, RZ, RZ, R6 ;  /* 0x000000ffff167224 */ /* 0x000fe200078e0006 */
[----:B------:R0:W-:Y:S01]  /*3a50*/  STL.128 [R1+0x10], R8 ;  /* 0x0000100801007387 */ /* 0x0001e20000100c00 */
[----:B------:R-:W-:Y:S02]  /*3a60*/  IMAD.MOV.U32 R21, RZ, RZ, R5 ;  /* 0x000000ffff157224 */ /* 0x000fe400078e0005 */
[----:B------:R-:W-:Y:S01]  /*3a70*/  IMAD.MOV.U32 R20, RZ, RZ, R4 ;  /* 0x000000ffff147224 */ /* 0x000fe200078e0004 */
[----:B------:R0:W-:Y:S01]  /*3a80*/  STL.128 [R1+0x20], R12 ;  /* 0x0000200c01007387 */ /* 0x0001e20000100c00 */
[----:B------:R-:W-:Y:S02]  /*3a90*/  IMAD.MOV.U32 R27, RZ, RZ, R11 ;  /* 0x000000ffff1b7224 */ /* 0x000fe400078e000b */
[----:B------:R-:W-:Y:S01]  /*3aa0*/  IMAD.MOV.U32 R26, RZ, RZ, R10 ;  /* 0x000000ffff1a7224 */ /* 0x000fe200078e000a */
[----:B------:R0:W-:Y:S01]  /*3ab0*/  STL.128 [R1+0x30], R16 ;  /* 0x0000301001007387 */ /* 0x0001e20000100c00 */
[----:B------:R-:W-:-:S02]  /*3ac0*/  IMAD.MOV.U32 R25, RZ, RZ, R9 ;  /* 0x000000ffff197224 */ /* 0x000fc400078e0009 */
[----:B------:R-:W-:-:S07]  /*3ad0*/  IMAD.MOV.U32 R24, RZ, RZ, R8 ;  /* 0x000000ffff187224 */ /* 0x000fce00078e0008 */
.L_x_1872:
[----:B0-----:R-:W0:Y:S01]  /*3ae0*/  S2R R6, SR_TID.X ;  /* 0x0000000000067919 */ /* 0x001e220000002100 */
        /* <DEDUP_REMOVED lines=9> */
[----:B------:R-:W-:Y:S01]  /*3b80*/  SHF.R.U32.HI R5, RZ, 0x5, R6 ;  /* 0x00000005ff057819 */ /* 0x000fe20000011606 */
[----:B------:R-:W-:Y:S01]  /*3b90*/  IMAD R4, R40, 0x100, R9 ;  /* 0x0000010028047824 */ /* 0x000fe200078e0209 */
[----:B------:R-:W-:Y:S01]  /*3ba0*/  MOV R0, 0x400 ;  /* 0x0000040000007802 */ /* 0x000fe20000000f00 */
[----:B------:R-:W-:Y:S01]  /*3bb0*/  IMAD.SHL.U32 R2, R6, 0x20, RZ ;  /* 0x0000002006027824 */ /* 0x000fe200078e00ff */
[C---:B------:R-:W-:Y:S02]  /*3bc0*/  ISETP.NE.AND P0, PT, R5.reuse, 0x1, PT ;  /* 0x000000010500780c */ /* 0x040fe40003f05270 */
[----:B------:R-:W-:Y:S02]  /*3bd0*/  ISETP.NE.AND P1, PT, R5, RZ, PT ;  /* 0x000000ff0500720c */ /* 0x000fe40003f25270 */
[----:B------:R-:W-:Y:S02]  /*3be0*/  ISETP.GE.OR P0, PT, R4, UR6, !P0 ;  /* 0x0000000604007c0c */ /* 0x000fe4000c706670 */
[----:B0-----:R-:W-:-:S02]  /*3bf0*/  LEA R0, R3, R0, 0x18 ;  /* 0x0000000003007211 */ /* 0x001fc400078ec0ff */
[----:B------:R-:W-:-:S03]  /*3c00*/  LOP3.LUT R3, R2, 0x3e0, RZ, 0xc0, !PT ;  /* 0x000003e002037812 */ /* 0x000fc600078ec0ff */
[----:B------:R-:W-:-:S04]  /*3c10*/  IMAD R0, R5, 0x420, R0 ;  /* 0x0000042005007824 */ /* 0x000fc800078e0200 */
[----:B------:R-:W-:-:S05]  /*3c20*/  IMAD.IADD R0, R0, 0x1, R3 ;  /* 0x0000000100007824 */ /* 0x000fca00078e0203 */
[----:B------:R0:W-:Y:S04]  /*3c30*/  @P1 STS.128 [R0], R20 ;  /* 0x0000001400001388 */ /* 0x0001e80000000c00 */
[----:B------:R0:W-:Y:S04]  /*3c40*/  @P1 STS.128 [R0+0x10], R24 ;  /* 0x0000101800001388 */ /* 0x0001e80000000c00 */
[----:B------:R0:W-:Y:S04]  /*3c50*/  @!P0 STS.128 [R0+0x1080], R12 ;  /* 0x0010800c00008388 */ /* 0x0001e80000000c00 */
[----:B------:R0:W-:Y:S02]  /*3c60*/  @!P0 STS.128 [R0+0x1090], R16 ;  /* 0x0010901000008388 */ /* 0x0001e40000000c00 */
.L_x_1915:
[----:B------:R-:W-:Y:S05]  /*3c70*/  BSYNC B0 ;  /* 0x0000000000007941 */ /* 0x000fea0003800000 */
.L_x_1914:
[----:B------:R-:W1:Y:S01]  /*3c80*/  S2UR UR7, SR_CTAID.X ;  /* 0x00000000000779c3 */ /* 0x000e620000002500 */
[----:B------:R-:W-:-:S07]  /*3c90*/  IMAD.MOV R3, RZ, RZ, -R48 ;  /* 0x000000ffff037224 */ /* 0x000fce00078e0a30 */
[----:B------:R-:W-:Y:S01]  /*3ca0*/  BAR.SYNC.DEFER_BLOCKING 0x0 ;  /* 0x0000000000007b1d */ /* 0x000fe20000010000 */
[----:B-1----:R-:W-:-:S04]  /*3cb0*/  IMAD R3, R40, R3, UR7 ;  /* 0x0000000728037e24 */ /* 0x002fc8000f8e0203 */
[----:B0-----:R-:W-:Y:S01]  /*3cc0*/  IMAD.SHL.U32 R0, R3, 0x20, RZ ;  /* 0x0000002003007824 */ /* 0x001fe200078e00ff */
        /* <DEDUP_REMOVED lines=15> */
[----:B------:R-:W-:Y:S02]  /*3dc0*/  ISETP.NE.AND P4, PT, R0, 0x1, PT ;  /* 0x000000010000780c */ /* 0x000fe40003f85270 */
[----:B------:R-:W-:-:S02]  /*3dd0*/  LOP3.LUT R6, R6, 0x3e0, RZ, 0xc0, !PT ;  /* 0x000003e006067812 */ /* 0x000fc400078ec0ff */
[C---:B------:R-:W-:Y:S02]  /*3de0*/  ISETP.NE.AND P1, PT, R0.reuse, 0x2, PT ;  /* 0x000000020000780c */ /* 0x040fe40003f25270 */
[----:B------:R-:W-:Y:S01]  /*3df0*/  ISETP.NE.AND P2, PT, R0, 0x3, PT ;  /* 0x000000030000780c */ /* 0x000fe20003f45270 */
[----:B-1----:R-:W-:-:S03]  /*3e00*/  IMAD.WIDE.U32 R2, R7, 0x4, R2 ;  /* 0x0000000407027825 */ /* 0x002fc600078e0002 */
[----:B------:R-:W-:Y:S02]  /*3e10*/  LOP3.LUT P0, RZ, R2, 0x1f, RZ, 0xc0, !PT ;  /* 0x0000001f02ff7812 */ /* 0x000fe4000780c0ff */
[----:B0-----:R-:W-:Y:S02]  /*3e20*/  LEA R9, R9, R4, 0x18 ;  /* 0x0000000409097211 */ /* 0x001fe400078ec0ff */
[----:B------:R-:W-:-:S03]  /*3e30*/  IADD3 R4, -R5, UR6, RZ ;  /* 0x0000000605047c10 */ /* 0x000fc6000fffe1ff */
[----:B------:R-:W-:Y:S01]  /*3e40*/  IMAD R5, R0, 0x1080, R9 ;  /* 0x0000108000057824 */ /* 0x000fe200078e0209 */
[----:B------:R-:W-:Y:S01]  /*3e50*/  ISETP.LT.U32.OR P0, PT, R4, 0x8, P0 ;  /* 0x000000080400780c */ /* 0x000fe20000701470 */
[----:B------:R-:W-:Y:S02]  /*3e60*/  IMAD.U32 R0, R0, 0x20, R1 ;  /* 0x0000002000007824 */ /* 0x000fe400078e0001 */
[----:B------:R-:W-:Y:S01]  /*3e70*/  IMAD.IADD R5, R6, 0x1, R5 ;  /* 0x0000000106057824 */ /* 0x000fe200078e0205 */
[----:B------:R-:W-:Y:S09]  /*3e80*/  @!P3 BRA `(.L_x_1917) ;  /* 0x000000000060b947 */ /* 0x000ff20003800000 */
[----:B------:R-:W2:Y:S04]  /*3e90*/  LDL.64 R6, [R0] ;  /* 0x0000000000067983 */ /* 0x000ea80000100a00 */
[----:B------:R-:W4:Y:S04]  /*3ea0*/  LDL R13, [R0+0x8] ;  /* 0x00000800000d7983 */ /* 0x000f280000100800 */
[----:B------:R-:W3:Y:S04]  /*3eb0*/  LDL R14, [R0+0xc] ;  /* 0x00000c00000e7983 */ /* 0x000ee80000100800 */
[----:B------:R-:W3:Y:S04]  /*3ec0*/  LDL R15, [R0+0x10] ;  /* 0x00001000000f7983 */ /* 0x000ee80000100800 */
[----:B------:R-:W3:Y:S04]  /*3ed0*/  LDL R18, [R0+0x14] ;  /* 0x0000140000127983 */ /* 0x000ee80000100800 */
[----:B------:R-:W3:Y:S04]  /*3ee0*/  LDL.64 R20, [R0+0x18] ;  /* 0x0000180000147983 */ /* 0x000ee80000100a00 */
[----:B------:R-:W2:Y:S04]  /*3ef0*/  LDS.128 R8, [R5] ;  /* 0x0000000005087984 */ /* 0x000ea80000000c00 */
[----:B------:R-:W4:Y:S04]  /*3f00*/  LDS R12, [R5+0x8] ;  /* 0x00000800050c7984 */ /* 0x000f280000000800 */
[----:B------:R-:W0:Y:S04]  /*3f10*/  LDS R16, [R5+0x10] ;  /* 0x0000100005107984 */ /* 0x000e280000000800 */
[----:B------:R-:W1:Y:S01]  /*3f20*/  LDS.128 R24, [R5+0x10] ;  /* 0x0000100005187984 */ /* 0x000e620000000c00 */
[----:B--2---:R-:W-:Y:S01]  /*3f30*/  FADD R7, R9, R7 ;  /* 0x0000000709077221 */ /* 0x004fe20000000000 */
[----:B------:R-:W-:Y:S01]  /*3f40*/  FADD R6, R8, R6 ;  /* 0x0000000608067221 */ /* 0x000fe20000000000 */
[----:B----4-:R-:W-:Y:S01]  /*3f50*/  FADD R13, R12, R13 ;  /* 0x0000000d0c0d7221 */ /* 0x010fe20000000000 */
[----:B---3--:R-:W-:Y:S01]  /*3f60*/  FADD R11, R11, R14 ;  /* 0x0000000e0b0b7221 */ /* 0x008fe20000000000 */
[----:B0-----:R-:W-:Y:S01]  /*3f70*/  FADD R15, R15, R16 ;  /* 0x000000100f0f7221 */ /* 0x001fe20000000000 */
[----:B-1----:R-:W-:Y:S01]  /*3f80*/  FADD R9, R25, R18 ;  /* 0x0000001219097221 */ /* 0x002fe20000000000 */
[----:B------:R-:W-:Y:S01]  /*3f90*/  FADD R20, R26, R20 ;  /* 0x000000141a147221 */ /* 0x000fe20000000000 */
[----:B------:R-:W-:Y:S01]  /*3fa0*/  FADD R21, R27, R21 ;  /* 0x000000151b157221 */ /* 0x000fe20000000000 */
[----:B------:R0:W-:Y:S04]  /*3fb0*/  STL [R0+0x8], R13 ;  /* 0x0000080d00007387 */ /* 0x0001e80000100800 */
[----:B------:R0:W-:Y:S04]  /*3fc0*/  STL.64 [R0], R6 ;  /* 0x0000000600007387 */ /* 0x0001e80000100a00 */
[----:B------:R0:W-:Y:S04]  /*3fd0*/  STL [R0+0xc], R11 ;  /* 0x00000c0b00007387 */ /* 0x0001e80000100800 */
[----:B------:R0:W-:Y:S04]  /*3fe0*/  STL [R0+0x10], R15 ;  /* 0x0000100f00007387 */ /* 0x0001e80000100800 */
[----:B------:R0:W-:Y:S04]  /*3ff0*/  STL [R0+0x14], R9 ;  /* 0x0000140900007387 */ /* 0x0001e80000100800 */
[----:B------:R0:W-:Y:S02]  /*4000*/  STL.64 [R0+0x18], R20 ;  /* 0x0000181400007387 */ /* 0x0001e40000100a00 */
.L_x_1917:
[----:B------:R-:W-:Y:S05]  /*4010*/  BSYNC B0 ;  /* 0x0000000000007941 */ /* 0x000fea0003800000 */
.L_x_1916:
[----:B------:R-:W-:Y:S04]  /*4020*/  BSSY B0, `(.L_x_1918) ;  /* 0x000001a000007945 */ /* 0x000fe80003800000 */
[----:B------:R-:W-:Y:S05]  /*4030*/  @!P4 BRA `(.L_x_1919) ;  /* 0x000000000060c947 */ /* 0x000fea0003800000 */
[----:B0-----:R-:W2:Y:S04]  /*4040*/  LDL.64 R6, [R0] ;  /* 0x0000000000067983 */ /* 0x001ea80000100a00 */
[----:B------:R-:W4:Y:S04]  /*4050*/  LDL R13, [R0+0x8] ;  /* 0x00000800000d7983 */ /* 0x000f280000100800 */
[----:B------:R-:W3:Y:S04]  /*4060*/  LDL R14, [R0+0xc] ;  /* 0x00000c00000e7983 */ /* 0x000ee80000100800 */
[----:B------:R-:W3:Y:S04]  /*4070*/  LDL R15, [R0+0x10] ;  /* 0x00001000000f7983 */ /* 0x000ee80000100800 */
[----:B------:R-:W3:Y:S04]  /*4080*/  LDL R18, [R0+0x14] ;  /* 0x0000140000127983 */ /* 0x000ee80000100800 */
[----:B------:R-:W3:Y:S04]  /*4090*/  LDL.64 R20, [R0+0x18] ;  /* 0x0000180000147983 */ /* 0x000ee80000100a00 */
[----:B------:R-:W2:Y:S04]  /*40a0*/  LDS.128 R8, [R5+0x420] ;  /* 0x0004200005087984 */ /* 0x000ea80000000c00 */
        /* <DEDUP_REMOVED lines=17> */
.L_x_1919:
[----:B------:R-:W-:Y:S05]  /*41c0*/  BSYNC B0 ;  /* 0x0000000000007941 */ /* 0x000fea0003800000 */
.L_x_1918:
[----:B------:R-:W-:Y:S04]  /*41d0*/  BSSY B0, `(.L_x_1920) ;  /* 0x000001a000007945 */ /* 0x000fe80003800000 */
[----:B------:R-:W-:Y:S05]  /*41e0*/  @!P1 BRA `(.L_x_1921) ;  /* 0x0000000000609947 */ /* 0x000fea0003800000 */
[----:B01----:R-:W2:Y:S04]  /*41f0*/  LDL.64 R6, [R0] ;  /* 0x0000000000067983 */ /* 0x003ea80000100a00 */
        /* <DEDUP_REMOVED lines=23> */
.L_x_1921:
[----:B------:R-:W-:Y:S05]  /*4370*/  BSYNC B0 ;  /* 0x0000000000007941 */ /* 0x000fea0003800000 */
.L_x_1920:
[----:B------:R-:W-:Y:S04]  /*4380*/  BSSY B0, `(.L_x_1922) ;  /* 0x000001a000007945 */ /* 0x000fe80003800000 */
[----:B------:R-:W-:Y:S05]  /*4390*/  @!P2 BRA `(.L_x_1923) ;  /* 0x000000000060a947 */ /* 0x000fea0003800000 */
[----:B012---:R-:W2:Y:S04]  /*43a0*/  LDL.64 R6, [R0] ;  /* 0x0000000000067983 */ /* 0x007ea80000100a00 */
        /* <DEDUP_REMOVED lines=23> */
.L_x_1923:
[----:B------:R-:W-:Y:S05]  /*4520*/  BSYNC B0 ;  /* 0x0000000000007941 */ /* 0x000fea0003800000 */
.L_x_1922:
[----:B------:R-:W-:Y:S05]  /*4530*/  @P0 BRA `(.L_x_1924) ;  /* 0x0000000000140947 */ /* 0x000fea0003800000 */
[----:B012-4-:R-:W2:Y:S04]  /*4540*/  LDL.128 R4, [R0] ;  /* 0x0000000000047983 */ /* 0x017ea80000100c00 */
[----:B------:R-:W4:Y:S04]  /*4550*/  LDL.128 R8, [R0+0x10] ;  /* 0x0000100000087983 */ /* 0x000f280000100c00 */
[----:B--2---:R-:W-:Y:S04]  /*4560*/  STG.E.128 desc[UR4][R2.64], R4 ;  /* 0x0000000402007986 */ /* 0x004fe8000c101d04 */
[----:B----4-:R-:W-:Y:S01]  /*4570*/  STG.E.128 desc[UR4][R2.64+0x10], R8 ;  /* 0x0000100802007986 */ /* 0x010fe2000c101d04 */
[----:B------:R-:W-:Y:S05]  /*4580*/  EXIT ;  /* 0x000000000000794d */ /* 0x000fea0003800000 */
.L_x_1924:
[C---:B------:R-:W-:Y:S02]  /*4590*/  ISETP.NE.AND P6, PT, R4.reuse, RZ, PT ;  /* 0x000000ff0400720c */ /* 0x040fe40003fc5270 */
[C---:B------:R-:W-:Y:S02]  /*45a0*/  ISETP.GE.U32.AND P5, PT, R4.reuse, 0x2, PT ;  /* 0x000000020400780c */ /* 0x040fe40003fa6070 */
[C---:B------:R-:W-:Y:S02]  /*45b0*/  ISETP.GE.U32.AND P4, PT, R4.reuse, 0x3, PT ;  /* 0x000000030400780c */ /* 0x040fe40003f86070 */
[C---:B------:R-:W-:Y:S02]  /*45c0*/  ISETP.GE.U32.AND P3, PT, R4.reuse, 0x4, PT ;  /* 0x000000040400780c */ /* 0x040fe40003f66070 */
[C---:B------:R-:W-:Y:S02]  /*45d0*/  ISETP.GE.U32.AND P2, PT, R4.reuse, 0x5, PT ;  /* 0x000000050400780c */ /* 0x040fe40003f46070 */
[----:B------:R-:W-:-:S02]  /*45e0*/  ISETP.GE.U32.AND P1, PT, R4, 0x6, PT ;  /* 0x000000060400780c */ /* 0x000fc40003f26070 */
[C---:B------:R-:W-:Y:S01]  /*45f0*/  ISETP.GE.U32.AND P0, PT, R4.reuse, 0x7, PT ;  /* 0x000000070400780c */ /* 0x040fe20003f06070 */
[----:B------:R-:W3:Y:S04]  /*4600*/  @P6 LDL R5, [R0] ;  /* 0x0000000000056983 */ /* 0x000ee80000100800 */
[----:B012-4-:R-:W2:Y:S04]  /*4610*/  @P5 LDL R7, [R0+0x4] ;  /* 0x0000040000075983 */ /* 0x017ea80000100800 */
[----:B------:R-:W4:Y:S04]  /*4620*/  @P4 LDL R9, [R0+0x8] ;  /* 0x0000080000094983 */ /* 0x000f280000100800 */
[----:B------:R-:W4:Y:S04]  /*4630*/  @P3 LDL R11, [R0+0xc] ;  /* 0x00000c00000b3983 */ /* 0x000f280000100800 */
[----:B------:R-:W4:Y:S04]  /*4640*/  @P2 LDL R13, [R0+0x10] ;  /* 0x00001000000d2983 */ /* 0x000f280000100800 */
[----:B------:R-:W4:Y:S04]  /*4650*/  @P1 LDL R15, [R0+0x14] ;  /* 0x00001400000f1983 */ /* 0x000f280000100800 */
[----:B------:R-:W4:Y:S04]  /*4660*/  @P0 LDL R17, [R0+0x18] ;  /* 0x0000180000110983 */ /* 0x000f280000100800 */
[----:B---3--:R0:W-:Y:S01]  /*4670*/  @P6 STG.E desc[UR4][R2.64], R5 ;  /* 0x0000000502006986 */ /* 0x0081e2000c101904 */
[----:B------:R-:W-:-:S03]  /*4680*/  ISETP.GE.U32.AND P6, PT, R4, 0x8, PT ;  /* 0x000000080400780c */ /* 0x000fc60003fc6070 */
[----:B--2---:R0:W-:Y:S04]  /*4690*/  @P5 STG.E desc[UR4][R2.64+0x4], R7 ;  /* 0x0000040702005986 */ /* 0x0041e8000c101904 */
[----:B----4-:R0:W-:Y:S04]  /*46a0*/  @P4 STG.E desc[UR4][R2.64+0x8], R9 ;  /* 0x0000080902004986 */ /* 0x0101e8000c101904 */
[----:B------:R0:W-:Y:S04]  /*46b0*/  @P3 STG.E desc[UR4][R2.64+0xc], R11 ;  /* 0x00000c0b02003986 */ /* 0x0001e8000c101904 */
[----:B------:R0:W-:Y:S04]  /*46c0*/  @P2 STG.E desc[UR4][R2.64+0x10], R13 ;  /* 0x0000100d02002986 */ /* 0x0001e8000c101904 */
[----:B------:R0:W-:Y:S04]  /*46d0*/  @P1 STG.E desc[UR4][R2.64+0x14], R15 ;  /* 0x0000140f02001986 */ /* 0x0001e8000c101904 */
[----:B------:R0:W-:Y:S01]  /*46e0*/  @P0 STG.E desc[UR4][R2.64+0x18], R17 ;  /* 0x0000181102000986 */ /* 0x0001e2000c101904 */
[----:B------:R-:W-:Y:S05]  /*46f0*/  @!P6 EXIT ;  /* 0x000000000000e94d */ /* 0x000fea0003800000 */
[----:B0-----:R-:W2:Y:S04]  /*4700*/  LDL R5, [R0+0x1c] ;  /* 0x00001c0000057983 */ /* 0x001ea80000100800 */
[----:B--2---:R-:W-:Y:S01]  /*4710*/  STG.E desc[UR4][R2.64+0x1c], R5 ;  /* 0x00001c0502007986 */ /* 0x004fe2000c101904 */
[----:B------:R-:W-:Y:S05]  /*4720*/  EXIT ;  /* 0x000000000000794d */ /* 0x000fea0003800000 */
        .weak           $__internal_16_$__cuda_sm20_rcp_rn_f32_slowpath
        .type           $__internal_16_$__cuda_sm20_rcp_rn_f32_slowpath,@function
        .size           $__internal_16_$__cuda_sm20_rcp_rn_f32_slowpath,(.L_x_5643 - $__internal_16_$__cuda_sm20_rcp_rn_f32_slowpath)
$__internal_16_$__cuda_sm20_rcp_rn_f32_slowpath:
        /* <DEDUP_REMOVED lines=9> */
[----:B-1----:R-:W0:Y:S02]  /*47c0*/  MUFU.RCP R3, R4 ;  /* 0x0000000400037308 */ /* 0x002e240000001000 */
[----:B0-----:R-:W-:-:S04]  /*47d0*/  FFMA R2, R4, R3, -1 ;  /* 0xbf80000004027423 */ /* 0x001fc80000000003 */
[----:B------:R-:W-:-:S04]  /*47e0*/  FADD.FTZ R2, -R2, -RZ ;  /* 0x800000ff02027221 */ /* 0x000fc80000010100 */
[----:B------:R-:W-:-:S04]  /*47f0*/  FFMA R2, R3, R2, R3 ;  /* 0x0000000203027223 */ /* 0x000fc80000000003 */
[----:B------:R-:W-:Y:S01]  /*4800*/  FFMA R3, R2, 1.84467440737095516160e+19, RZ ;  /* 0x5f80000002037823 */ /* 0x000fe200000000ff */
[----:B------:R-:W-:Y:S06]  /*4810*/  BRA `(.L_x_1926) ;  /* 0x0000000000887947 */ /* 0x000fec0003800000 */
.L_x_1925:
        /* <DEDUP_REMOVED lines=33> */
.L_x_1927:
[----:B------:R2:W3:Y:S02]  /*4a30*/  MUFU.RCP R3, R2 ;  /* 0x0000000200037308 */ /* 0x0004e40000001000 */
.L_x_1926:
[----:B-1-3--:R-:W-:Y:S02]  /*4a40*/  IMAD.MOV.U32 R4, RZ, RZ, R3 ;  /* 0x000000ffff047224 */ /* 0x00afe400078e0003 */
[----:B0-2---:R-:W-:Y:S02]  /*4a50*/  IMAD.MOV.U32 R2, RZ, RZ, R9 ;  /* 0x000000ffff027224 */ /* 0x005fe400078e0009 */
[----:B------:R-:W-:-:S04]  /*4a60*/  IMAD.MOV.U32 R3, RZ, RZ, 0x0 ;  /* 0x00000000ff037424 */ /* 0x000fc800078e00ff */
[----:B------:R-:W-:Y:S05]  /*4a70*/  RET.REL.NODEC R2 `(_ZN18transformer_engine13normalization26rmsnorm_bwd_general_kernelINS0_13Kernel_traitsI13__nv_bfloat16S3_S3_fjLj512ELj1ELj4ELj1ELj16ENS0_18Kernel_traits_baseILj512ES3_S3_S3_fjLj128EEEEELb1EEEvNS0_20BackwardKernelParamsE) ;  /* 0xffffffb402607950 */ /* 0x000fea0003c3ffff */
.L_x_1928:
        /* <DEDUP_REMOVED lines=16> */
.L_x_5643:


//--------------------- .text._ZN18transformer_engine13normalization26rmsnorm_bwd_general_kernelINS0_13Kernel_traitsI6__halffS3_fjLj512ELj1ELj4ELj1ELj16ENS0_18Kernel_traits_baseILj512ES3_fS3_fjLj128EEEEELb1EEEvNS0_20BackwardKernelParamsE --------------------------
	.section	.text._ZN18transformer_engine13normalization26rmsnorm_bwd_general_kernelINS0_13Kernel_traitsI6__halffS3_fjLj512ELj1ELj4ELj1ELj16ENS0_18Kernel_traits_baseILj512ES3_fS3_fjLj128EEEEELb1EEEvNS0_20BackwardKernelParamsE,"ax",@progbits
	.align	128
        .global         _ZN18transformer_engine13normalization26rmsnorm_bwd_general_kernelINS0_13Kernel_traitsI6__halffS3_fjLj512ELj1ELj4ELj1ELj16ENS0_18Kernel_traits_baseILj512ES3_fS3_fjLj128EEEEELb1EEEvNS0_20BackwardKernelParamsE
        .type           _ZN18transformer_engine13normalization26rmsnorm_bwd_general_kernelINS0_13Kernel_traitsI6__halffS3_fjLj512ELj1ELj4ELj1ELj16ENS0_18Kernel_traits_baseILj512ES3_fS3_fjLj128EEEEELb1EEEvNS0_20BackwardKernelParamsE,@function
        .size           _ZN18transformer_engine13normalization26rmsnorm_bwd_general_kernelINS0_13Kernel_traitsI6__halffS3_fjLj512ELj1ELj4ELj1ELj16ENS0_18Kernel_traits_baseILj512ES3_fS3_fjLj128EEEEELb1EEEvNS0_20BackwardKernelParamsE,(.L_x_5644 - _ZN18transformer_engine13normalization26rmsnorm_bwd_general_kernelINS0_13Kernel_traitsI6__halffS3_fjLj512ELj1ELj4ELj1ELj16ENS0_18Kernel_traits_baseILj512ES3_fS3_fjLj128EEEEELb1EEEvNS0_20BackwardKernelParamsE)
        .other          _ZN18transformer_engine13normalization26rmsnorm_bwd_general_kernelINS0_13Kernel_traitsI6__halffS3_fjLj512ELj1ELj4ELj1ELj16ENS0_18Kernel_traits_baseILj512ES3_fS3_fjLj128EEEEELb1EEEvNS0_20BackwardKernelParamsE,@"STO_CUDA_ENTRY STV_DEFAULT"
_ZN18transformer_engine13normalization26rmsnorm_bwd_general_kernelINS0_13Kernel_traitsI6__halffS3_fjLj512ELj1ELj4ELj1ELj16ENS0_18Kernel_traits_baseILj512ES3_fS3_fjLj128EEEEELb1EEEvNS0_20BackwardKernelParamsE:
.text._ZN18transformer_engine13normalization26rmsnorm_bwd_general_kernelINS0_13Kernel_traitsI6__halffS3_fjLj512ELj1ELj4ELj1ELj16ENS0_18Kernel_traits_baseILj512ES3_fS3_fjLj128EEEEELb1EEEvNS0_20BackwardKernelParamsE:
        /* <DEDUP_REMOVED lines=31> */
[----:B------:R-:W-:Y:S01]  /*01f0*/  @P0 IMAD.IADD R4, R4, 0x1, -R101 ;  /* 0x0000000104040824 */ /* 0x000fe200078e0a65 */
[----:B------:R-:W-:-:S04]  /*0200*/  @P0 IADD3 R52, R52, 0x1, RZ ;  /* 0x0000000134340810 */ /* 0x000fc80007ffe0ff */
        /* <DEDUP_REMOVED lines=8> */
[----:B------:R-:W-:-:S04]  /*0290*/  LOP3.LUT R48, R48, 0xffffffe0, R49, 0xe2, !PT ;  /* 0xffffffe030307812 */ /* 0x000fc800078ee231 */
[----:B------:R-:W-:-:S04]  /*02a0*/  SHF.L.U32 R48, R48, 0x2, RZ ;  /* 0x0000000230307819 */ /* 0x000fc800000006ff */
        /* <DEDUP_REMOVED lines=17> */
.L_x_1932:
        /* <DEDUP_REMOVED lines=12> */
.L_x_1933:
[----:B------:R-:W-:Y:S05]  /*0480*/  BSYNC B1 ;  /* 0x0000000000017941 */ /* 0x000fea0003800000 */
.L_x_1931:
[----:B------:R-:W-:Y:S02]  /*0490*/  IMAD R13, R101, 0x80, R48 ;  /* 0x00000080650d7824 */ /* 0x000fe400078e0230 */
[----:B-----5:R-:W-:Y:S02]  /*04a0*/  HADD2.F32 R44, -RZ, R8.H0_H0 ;  /* 0x20000008ff2c7230 */ /* 0x020fe40000004100 */
[----:B------:R-:W-:Y:S01]  /*04b0*/  HADD2.F32 R34, -RZ, R9.H0_H0 ;  /* 0x20000009ff227230 */ /* 0x000fe20000004100 */
[----:B------:R-:W-:Y:S01]  /*04c0*/  ISETP.GE.AND P0, PT, R13, UR6, PT ;  /* 0x000000060d007c0c */ /* 0x000fe2000bf06270 */
[----:B------:R-:W-:Y:S02]  /*04d0*/  HADD2.F32 R42, -RZ, R10.H0_H0 ;  /* 0x2000000aff2a7230 */ /* 0x000fe40000004100 */
[----:B------:R-:W-:-:S10]  /*04e0*/  HADD2.F32 R36, -RZ, R11.H0_H0 ;  /* 0x2000000bff247230 */ /* 0x000fd40000004100 */
[----:B------:R-:W-:Y:S05]  /*04f0*/  @P0 BRA `(.L_x_1930) ;  /* 0x00000004007c0947 */ /* 0x000fea0003800000 */
[C---:B------:R-:W-:Y:S01]  /*0500*/  LEA R6, R13.reuse, R14, 0x1 ;  /* 0x0000000e0d067211 */ /* 0x040fe200078e08ff */
[----:B------:R-:W-:Y:S01]  /*0510*/  BSSY B1, `(.L_x_1934) ;  /* 0x0000018000017945 */ /* 0x000fe20003800000 */
[C---:B------:R-:W-:Y:S02]  /*0520*/  IADD3 R8, -R13.reuse, UR6, RZ ;  /* 0x000000060d087c10 */ /* 0x040fe4000fffe1ff */
        /* <DEDUP_REMOVED lines=10> */
.L_x_1935:
        /* <DEDUP_REMOVED lines=12> */
.L_x_1936:
[----:B------:R-:W-:Y:S05]  /*0690*/  BSYNC B1 ;  /* 0x0000000000017941 */ /* 0x000fea0003800000 */
.L_x_1934:
        /* <DEDUP_REMOVED lines=20> */
.L_x_1938:
        /* <DEDUP_REMOVED lines=12> */
.L_x_1939:
[----:B------:R-:W-:Y:S05]  /*08a0*/  BSYNC B1 ;  /* 0x0000000000017941 */ /* 0x000fea0003800000 */
.L_x_1937:
        /* <DEDUP_REMOVED lines=19> */
.L_x_1941:
        /* <DEDUP_REMOVED lines=12> */
.L_x_1942:
[----:B------:R-:W-:Y:S05]  /*0aa0*/  BSYNC B1 ;  /* 0x0000000000017941 */ /* 0x000fea0003800000 */
.L_x_1940:
[----:B-----5:R-:W-:Y:S02]  /*0ab0*/  HADD2.F32 R66, -RZ, R6.H0_H0 ;  /* 0x20000006ff427230 */ /* 0x020fe40000004100 */
[----:B------:R-:W-:Y:S02]  /*0ac0*/  HADD2.F32 R68, -RZ, R7.H0_H0 ;  /* 0x20000007ff447230 */ /* 0x000fe40000004100 */
[----:B------:R-:W-:Y:S02]  /*0ad0*/  HADD2.F32 R70, -RZ, R8.H0_H0 ;  /* 0x20000008ff467230 */ /* 0x000fe40000004100 */
[----:B------:R-:W-:-:S07]  /*0ae0*/  HADD2.F32 R72, -RZ, R9.H0_H0 ;  /* 0x20000009ff487230 */ /* 0x000fce0000004100 */
.L_x_1930:
[----:B------:R-:W-:Y:S05]  /*0af0*/  BSYNC B0 ;  /* 0x0000000000007941 */ /* 0x000fea0003800000 */
.L_x_1929:
        /* <DEDUP_REMOVED lines=13> */
[C---:B------:R-:W-:Y:S02]  /*0bd0*/  LEA R46, R101.reuse, R48, 0x7 ;  /* 0x00000030652e7211 */ /* 0x040fe400078e38ff */
[----:B------:R-:W-:Y:S01]  /*0be0*/  ISETP.NE.AND P0, PT, RZ, UR7, PT ;  /* 0x00000007ff007c0c */ /* 0x000fe2000bf05270 */
[----:B------:R-:W-:Y:S01]  /*0bf0*/  VIADD R2, R0, 0x1800000 ;  /* 0x0180000000027836 */ /* 0x000fe20000000000 */
[----:B------:R-:W-:Y:S01]  /*0c00*/  IADD3 R23, -R48, UR6, RZ ;  /* 0x0000000630177c10 */ /* 0x000fe2000fffe1ff */
        /* <DEDUP_REMOVED lines=26> */
[----:B------:R-:W-:Y:S05]  /*0db0*/  CALL.REL.NOINC `($__internal_17_$__cuda_sm20_rcp_rn_f32_slowpath) ;  /* 0x0000004000e87944 */ /* 0x000fea0003c00000 */
[----:B------:R-:W-:Y:S05]  /*0dc0*/  BRA `(.L_x_1945) ;  /* 0x0000000000107947 */ /* 0x000fea0003800000 */
.L_x_1944:
[----:B------:R-:W0:Y:S02]  /*0dd0*/  MUFU.RCP R19, R0 ;  /* 0x0000000000137308 */ /* 0x000e240000001000 */
[----:B0-----:R-:W-:-:S04]  /*0de0*/  FFMA R2, R0, R19, -1 ;  /* 0xbf80000000027423 */ /* 0x001fc80000000013 */
[----:B------:R-:W-:-:S04]  /*0df0*/  FADD.FTZ R2, -R2, -RZ ;  /* 0x800000ff02027221 */ /* 0x000fc80000010100 */
[----:B------:R-:W-:-:S07]  /*0e00*/  FFMA R19, R19, R2, R19 ;  /* 0x0000000213137223 */ /* 0x000fce0000000013 */
.L_x_1945:
        /* <DEDUP_REMOVED lines=9> */
.L_x_2003:
        /* <DEDUP_REMOVED lines=19> */
[----:B0-----:R-:W-:-:S04]  /*0fd0*/  LEA R0, R63, R88, 0x2 ;  /* 0x000000583f007211 */ /* 0x001fc800078e10ff */
[----:B------:R-:W-:Y:S02]  /*0fe0*/  LOP3.LUT P0, RZ, R0, 0xf, RZ, 0xc0, !PT ;  /* 0x0000000f00ff7812 */ /* 0x000fe4000780c0ff */
[----:B------:R-:W-:Y:S02]  /*0ff0*/  SHF.R.S32.HI R0, RZ, 0x1f, R63 ;  /* 0x0000001fff007819 */ /* 0x000fe4000001143f */
[----:B------:R-:W-:Y:S01]  /*1000*/  ISETP.LT.U32.OR P0, PT, R23, 0x4, P0 ;  /* 0x000000041700780c */ /* 0x000fe20000701470 */
[----:B-1----:R-:W-:-:S12]  /*1010*/  IMAD.WIDE R60, R63, 0x4, R90 ;  /* 0x000000043f3c7825 */ /* 0x002fd800078e025a */
[----:B------:R-:W-:Y:S05]  /*1020*/  @P0 BRA `(.L_x_1949) ;  /* 0x0000000000080947 */ /* 0x000fea0003800000 */
[----:B------:R1:W5:Y:S01]  /*1030*/  LDG.E.128 R32, desc[UR4][R60.64] ;  /* 0x000000043c207981 */ /* 0x000362000c1e1d00 */
[----:B------:R-:W-:Y:S05]  /*1040*/  BRA `(.L_x_1950) ;  /* 0x0000000000247947 */ /* 0x000fea0003800000 */
.L_x_1949:
        /* <DEDUP_REMOVED lines=9> */
.L_x_1950:
[----:B------:R-:W-:Y:S05]  /*10e0*/  BSYNC B1 ;  /* 0x0000000000017941 */ /* 0x000fea0003800000 */
.L_x_1948:
        /* <DEDUP_REMOVED lines=26> */
.L_x_1952:
[----:B------:R-:W-:Y:S05]  /*1290*/  BSYNC B1 ;  /* 0x0000000000017941 */ /* 0x000fea0003800000 */
.L_x_1951:
        /* <DEDUP_REMOVED lines=8> */
[-C--:B------:R-:W-:Y:S01]  /*1320*/  FFMA R2, R63, R32.reuse, R2 ;  /* 0x000000203f027223 */ /* 0x080fe20000000002 */
[----:B------:R-:W-:Y:S01]  /*1330*/  FMUL R84, R43, R32 ;  /* 0x000000202b547220 */ /* 0x000fe20000400000 */
[----:B------:R-:W-:Y:S01]  /*1340*/  FADD R33, RZ, R87 ;  /* 0x00000057ff217221 */ /* 0x000fe20000000000 */
[----:B------:R-:W-:Y:S01]  /*1350*/  FFMA R32, R0, R87, RZ ;  /* 0x0000005700207223 */ /* 0x000fe200000000ff */
[----:B------:R-:W-:-:S02]  /*1360*/  HADD2.F32 R92, -RZ, R92.H0_H0 ;  /* 0x2000005cff5c7230 */ /* 0x000fc40000004100 */
[----:B------:R-:W-:Y:S01]  /*1370*/  FMUL R69, R34, R53 ;  /* 0x0000003522457220 */ /* 0x000fe20000400000 */
[-C--:B------:R-:W-:Y:S01]  /*1380*/  FMUL R82, R42, R35.reuse ;  /* 0x000000232a527220 */ /* 0x080fe20000400000 */
[----:B------:R-:W-:Y:S01]  /*1390*/  FADD R33, R33, R84 ;  /* 0x0000005421217221 */ /* 0x000fe20000000000 */
[----:B------:R-:W-:Y:S01]  /*13a0*/  FFMA R32, R63, R84, R32 ;  /* 0x000000543f207223 */ /* 0x000fe20000000020 */
[----:B------:R-:W-:Y:S01]  /*13b0*/  FMUL R68, R41, R92 ;  /* 0x0000005c29447220 */ /* 0x000fe20000400000 */
[----:B------:R-:W-:Y:S01]  /*13c0*/  FFMA R4, R69, R35, R4 ;  /* 0x0000002345047223 */ /* 0x000fe20000000004 */
        /* <DEDUP_REMOVED lines=17> */
.L_x_1954:
        /* <DEDUP_REMOVED lines=9> */
.L_x_1955:
[----:B------:R-:W-:Y:S05]  /*1570*/  BSYNC B1 ;  /* 0x0000000000017941 */ /* 0x000fea0003800000 */
.L_x_1953:
        /* <DEDUP_REMOVED lines=25> */
.L_x_1957:
[----:B------:R-:W-:Y:S05]  /*1710*/  BSYNC B1 ;  /* 0x0000000000017941 */ /* 0x000fea0003800000 */
.L_x_1956:
[----:B-----5:R-:W-:Y:S02]  /*1720*/  HADD2.F32 R83, -RZ, R58.H0_H0 ;  /* 0x2000003aff537230 */ /* 0x020fe40000004100 */
[----:B------:R-:W-:Y:S01]  /*1730*/  FMUL R58, R33, R53 ;  /* 0x00000035213a7220 */ /* 0x000fe20000400000 */
[----:B------:R-:W-:Y:S01]  /*1740*/  HADD2.F32 R32, -RZ, R32.H0_H0 ;  /* 0x20000020ff207230 */ /* 0x000fe20000004100 */
[----:B------:R-:W-:Y:S01]  /*1750*/  ISETP.GE.AND P0, PT, R45, UR6, PT ;  /* 0x000000062d007c0c */ /* 0x000fe2000bf06270 */
[----:B------:R-:W-:Y:S02]  /*1760*/  HADD2.F32 R93, -RZ, R64.H0_H0 ;  /* 0x20000040ff5d7230 */ /* 0x000fe40000004100 */
[-C--:B------:R-:W-:Y:S01]  /*1770*/  FMUL R80, R40, R83.reuse ;  /* 0x0000005328507220 */ /* 0x080fe20000400000 */
[----:B------:R-:W-:Y:S01]  /*1780*/  FFMA R6, R59, R83, R6 ;  /* 0x000000533b067223 */ /* 0x000fe20000000006 */
        /* <DEDUP_REMOVED lines=29> */
.L_x_1959:
        /* <DEDUP_REMOVED lines=9> */
.L_x_1960:
[----:B------:R-:W-:Y:S05]  /*19f0*/  BSYNC B1 ;  /* 0x0000000000017941 */ /* 0x000fea0003800000 */
.L_x_1958:
        /* <DEDUP_REMOVED lines=25> */
.L_x_1962:
[----:B------:R-:W-:Y:S05]  /*1b90*/  BSYNC B1 ;  /* 0x0000000000017941 */ /* 0x000fea0003800000 */
.L_x_1961:
[----:B-----5:R-:W-:Y:S02]  /*1ba0*/  HADD2.F32 R93, -RZ, R56.H0_H0 ;  /* 0x20000038ff5d7230 */ /* 0x020fe40000004100 */
[-C--:B------:R-:W-:Y:S01]  /*1bb0*/  FMUL R56, R33, R53.reuse ;  /* 0x0000003521387220 */ /* 0x080fe20000400000 */
[----:B------:R-:W-:Y:S01]  /*1bc0*/  HADD2.F32 R32, -RZ, R32.H0_H0 ;  /* 0x20000020ff207230 */ /* 0x000fe20000004100 */
[----:B------:R-:W-:Y:S01]  /*1bd0*/  ISETP.GE.AND P0, PT, R24, UR6, PT ;  /* 0x0000000618007c0c */ /* 0x000fe2000bf06270 */
[----:B------:R-:W-:Y:S01]  /*1be0*/  FMUL R66, R35, R53 ;  /* 0x0000003523427220 */ /* 0x000fe20000400000 */
[-C--:B------:R-:W-:Y:S01]  /*1bf0*/  FMUL R70, R36, R93.reuse ;  /* 0x0000005d24467220 */ /* 0x080fe20000400000 */
[----:B------:R-:W-:Y:S01]  /*1c00*/  FFMA R10, R57, R93, R10 ;  /* 0x0000005d390a7223 */ /* 0x000fe2000000000a */
[----:B------:R-:W-:Y:S02]  /*1c10*/  HADD2.F32 R93, -RZ, R75.H0_H0 ;  /* 0x2000004bff5d7230 */ /* 0x000fe40000004100 */
        /* <DEDUP_REMOVED lines=20> */
[C---:B------:R-:W-:Y:S01]  /*1d60*/  IMAD.WIDE R90, R55.reuse, 0x4, R90 ;  /* 0x00000004375a7825 */ /* 0x040fe200078e025a */
[----:B------:R-:W-:Y:S02]  /*1d70*/  LEA R88, R55, R88, 0x2 ;  /* 0x0000005837587211 */ /* 0x000fe400078e10ff */
[----:B------:R-:W-:Y:S02]  /*1d80*/  SHF.R.S32.HI R54, RZ, 0x1f, R55 ;  /* 0x0000001fff367819 */ /* 0x000fe40000011437 */
[----:B------:R-:W-:-:S04]  /*1d90*/  LOP3.LUT P0, RZ, R88, 0xf, RZ, 0xc0, !PT ;  /* 0x0000000f58ff7812 */ /* 0x000fc8000780c0ff */
[----:B------:R-:W-:-:S13]  /*1da0*/  ISETP.LT.U32.OR P0, PT, R20, 0x4, P0 ;  /* 0x000000041400780c */ /* 0x000fda0000701470 */
[----:B------:R-:W-:Y:S05]  /*1db0*/  @P0 BRA `(.L_x_1964) ;  /* 0x0000000000080947 */ /* 0x000fea0003800000 */
[----:B------:R1:W5:Y:S01]  /*1dc0*/  LDG.E.128 R32, desc[UR4][R90.64] ;  /* 0x000000045a207981 */ /* 0x000362000c1e1d00 */
[----:B------:R-:W-:Y:S05]  /*1dd0*/  BRA `(.L_x_1965) ;  /* 0x0000000000247947 */ /* 0x000fea0003800000 */
.L_x_1964:
        /* <DEDUP_REMOVED lines=9> */
.L_x_1965:
[----:B------:R-:W-:Y:S05]  /*1e70*/  BSYNC B1 ;  /* 0x0000000000017941 */ /* 0x000fea0003800000 */
.L_x_1963:
        /* <DEDUP_REMOVED lines=25> */
.L_x_1967:
[----:B------:R-:W-:Y:S05]  /*2010*/  BSYNC B1 ;  /* 0x0000000000017941 */ /* 0x000fea0003800000 */
.L_x_1966:
[----:B-----5:R-:W-:Y:S02]  /*2020*/  HADD2.F32 R61, -RZ, R54.H0_H0 ;  /* 0x20000036ff3d7230 */ /* 0x020fe40000004100 */
[-C--:B------:R-:W-:Y:S01]  /*2030*/  FMUL R65, R34, R53.reuse ;  /* 0x0000003522417220 */ /* 0x080fe20000400000 */
[----:B------:R-:W-:Y:S02]  /*2040*/  HADD2.F32 R34, -RZ, R32.H0_H0 ;  /* 0x20000020ff227230 */ /* 0x000fe40000004100 */
[-C--:B------:R-:W-:Y:S01]  /*2050*/  FMUL R54, R33, R53.reuse ;  /* 0x0000003521367220 */ /* 0x080fe20000400000 */
[----:B------:R-:W-:Y:S01]  /*2060*/  FMUL R74, R35, R53 ;  /* 0x00000035234a7220 */ /* 0x000fe20000400000 */
[-C--:B------:R-:W-:Y:S01]  /*2070*/  FMUL R76, R28, R61.reuse ;  /* 0x0000003d1c4c7220 */ /* 0x080fe20000400000 */
[----:B------:R-:W-:Y:S01]  /*2080*/  FFMA R14, R55, R61, R14 ;  /* 0x0000003d370e7223 */ /* 0x000fe2000000000e */
[----:B------:R-:W-:Y:S02]  /*2090*/  HADD2.F32 R61, -RZ, R78.H0_H0 ;  /* 0x2000004eff3d7230 */ /* 0x000fe40000004100 */
[----:B------:R-:W-:Y:S01]  /*20a0*/  FMUL R79, R27, R34 ;  /* 0x000000221b4f7220 */ /* 0x000fe20000400000 */
[----:B------:R-:W-:Y:S01]  /*20b0*/  FADD R32, R95, R76 ;  /* 0x0000004c5f207221 */ /* 0x000fe20000000000 */
[----:B------:R-:W-:Y:S01]  /*20c0*/  FFMA R33, R55, R76, R94 ;  /* 0x0000004c37217223 */ /* 0x000fe2000000005e */
[----:B------:R-:W-:-:S02]  /*20d0*/  HADD2.F32 R60, -RZ, R81.H0_H0 ;  /* 0x20000051ff3c7230 */ /* 0x000fc40000004100 */
[----:B------:R-:W-:Y:S01]  /*20e0*/  FMUL R78, R26, R61 ;  /* 0x0000003d1a4e7220 */ /* 0x000fe20000400000 */
[----:B------:R-:W-:Y:S01]  /*20f0*/  FADD R35, R32, R79 ;  /* 0x0000004f20237221 */ /* 0x000fe20000000000 */
        /* <DEDUP_REMOVED lines=9> */
.L_x_1947:
[----:B------:R-:W-:Y:S05]  /*2190*/  BSYNC B0 ;  /* 0x0000000000007941 */ /* 0x000fea0003800000 */
.L_x_1946:
        /* <DEDUP_REMOVED lines=23> */
[----:B------:R-:W-:Y:S02]  /*2310*/  IMAD.MOV R35, RZ, RZ, -R90 ;  /* 0x000000ffff237224 */ /* 0x000fe400078e0a5a */
[----:B--2---:R-:W-:Y:S02]  /*2320*/  FADD R61, R34, R61 ;  /* 0x0000003d223d7221 */ /* 0x004fe40000000000 */
        /* <DEDUP_REMOVED lines=19> */
[C---:B------:R-:W-:Y:S02]  /*2460*/  LOP3.LUT P0, RZ, R18.reuse, 0x1, RZ, 0xc0, !PT ;  /* 0x0000000112ff7812 */ /* 0x040fe4000780c0ff */
[----:B------:R-:W-:Y:S02]  /*2470*/  LOP3.LUT R34, R18, 0x2, RZ, 0xc0, !PT ;  /* 0x0000000212227812 */ /* 0x000fe400078ec0ff */
[----:B------:R-:W-:Y:S02]  /*2480*/  SEL R35, R94, RZ, P0 ;  /* 0x000000ff5e237207 */ /* 0x000fe40000000000 */
[----:B------:R-:W-:Y:S02]  /*2490*/  ISETP.NE.AND P0, PT, R34, RZ, PT ;  /* 0x000000ff2200720c */ /* 0x000fe40003f05270 */
[----:B------:R-:W-:Y:S02]  /*24a0*/  SHF.R.S32.HI R61, RZ, 0x1f, R35 ;  /* 0x0000001fff3d7819 */ /* 0x000fe40000011423 */
[----:B------:R-:W-:-:S02]  /*24b0*/  IADD3 R35, P2, R52, R35, RZ ;  /* 0x0000002334237210 */ /* 0x000fc40007f5e0ff */
[----:B------:R-:W-:Y:S02]  /*24c0*/  MOV R60, 0xffffffff ;  /* 0xffffffff003c7802 */ /* 0x000fe40000000f00 */
        /* <DEDUP_REMOVED lines=14> */
.L_x_1970:
[----:B------:R-:W2:Y:S04]  /*25b0*/  LDG.E.STRONG.GPU R34, desc[UR4][R32.64] ;  /* 0x0000000420227981 */ /* 0x000ea8000c1ef900 */
[----:B--2---:R-:W-:Y:S01]  /*25c0*/  CCTL.IVALL ;  /* 0x00000000ff00798f */ /* 0x004fe20002000000 */
[----:B------:R-:W-:Y:S05]  /*25d0*/  YIELD ;  /* 0x0000000000007946 */ /* 0x000fea0003800000 */
[----:B------:R-:W-:-:S13]  /*25e0*/  ISETP.NE.AND P0, PT, R34, R61, PT ;  /* 0x0000003d2200720c */ /* 0x000fda0003f05270 */
[----:B------:R-:W-:Y:S05]  /*25f0*/  @P0 BRA `(.L_x_1970) ;  /* 0xfffffffc00ec0947 */ /* 0x000fea000383ffff */
.L_x_1969:
        /* <DEDUP_REMOVED lines=15> */
.L_x_1975:
[C---:B------:R-:W-:Y:S01]  /*26f0*/  IADD3 R60, P2, R88.reuse, R93, RZ ;  /* 0x0000005d583c7210 */ /* 0x040fe20007f5e0ff */
[C---:B------:R-:W-:Y:S01]  /*2700*/  VIADD R34, R88.reuse, 0x40 ;  /* 0x0000004058227836 */ /* 0x040fe20000000000 */
[C---:B------:R-:W-:Y:S01]  /*2710*/  IADD3 R32, R88.reuse, 0x20, RZ ;  /* 0x0000002058207810 */ /* 0x040fe20007ffe0ff */
[C---:B------:R-:W-:Y:S01]  /*2720*/  VIADD R92, R88.reuse, 0x60 ;  /* 0x00000060585c7836 */ /* 0x040fe20000000000 */
[----:B------:R-:W-:Y:S02]  /*2730*/  LEA.HI.X.SX32 R61, R88, R95, 0x1, P2 ;  /* 0x0000005f583d7211 */ /* 0x000fe400010f0eff */
        /* <DEDUP_REMOVED lines=25> */
.L_x_1974:
[----:B------:R-:W-:Y:S05]  /*28d0*/  BSYNC B1 ;  /* 0x0000000000017941 */ /* 0x000fea0003800000 */
.L_x_1973:
        /* <DEDUP_REMOVED lines=16> */
[----:B------:R-:W-:Y:S02]  /*29e0*/  PLOP3.LUT P0, PT, PT, PT, PT, 0x8, 0x0 ;  /* 0x000000000000781c */ /* 0x000fe40003f0e170 */
[----:B------:R-:W-:Y:S01]  /*29f0*/  IADD3 R88, R88, 0x40, RZ ;  /* 0x0000004058587810 */ /* 0x000fe20007ffe0ff */
[----:B--2---:R-:W-:-:S04]  /*2a00*/  FADD R86, R86, R35 ;  /* 0x0000002356567221 */ /* 0x004fc80000000000 */
[----:B---3--:R-:W-:-:S07]  /*2a10*/  FADD R86, R86, R33 ;  /* 0x0000002156567221 */ /* 0x008fce0000000000 */
.L_x_1977:
[----:B------:R-:W-:Y:S05]  /*2a20*/  BSYNC B1 ;  /* 0x0000000000017941 */ /* 0x000fea0003800000 */
.L_x_1976:
        /* <DEDUP_REMOVED lines=9> */
.L_x_1972:
[----:B------:R-:W-:Y:S05]  /*2ac0*/  BSYNC B0 ;  /* 0x0000000000007941 */ /* 0x000fea0003800000 */
.L_x_1971:
        /* <DEDUP_REMOVED lines=13> */
.L_x_1968:
        /* <DEDUP_REMOVED lines=10> */
.L_x_1978:
        /* <DEDUP_REMOVED lines=16> */
.L_x_1982:
        /* <DEDUP_REMOVED lines=14> */
.L_x_1983:
[----:B------:R-:W-:Y:S05]  /*2e20*/  BSYNC B1 ;  /* 0x0000000000017941 */ /* 0x000fea0003800000 */
.L_x_1981:
        /* <DEDUP_REMOVED lines=29> */
.L_x_1985:
[----:B------:R-:W-:Y:S05]  /*3000*/  BSYNC B1 ;  /* 0x0000000000017941 */ /* 0x000fea0003800000 */
.L_x_1984:
        /* <DEDUP_REMOVED lines=12> */
.L_x_1987:
        /* <DEDUP_REMOVED lines=14> */
.L_x_1988:
[----:B------:R-:W-:Y:S05]  /*31b0*/  BSYNC B1 ;  /* 0x0000000000017941 */ /* 0x000fea0003800000 */
.L_x_1986:
        /* <DEDUP_REMOVED lines=23> */
.L_x_1991:
[----:B------:R-:W-:Y:S05]  /*3330*/  BSYNC B2 ;  /* 0x0000000000027941 */ /* 0x000fea0003800000 */
.L_x_1990:
        /* <DEDUP_REMOVED lines=15> */
.L_x_1992:
[----:B------:R-:W-:Y:S05]  /*3430*/  BSYNC B1 ;  /* 0x0000000000017941 */ /* 0x000fea0003800000 */
.L_x_1989:
        /* <DEDUP_REMOVED lines=13> */
.L_x_1994:
        /* <DEDUP_REMOVED lines=14> */
.L_x_1995:
[----:B------:R-:W-:Y:S05]  /*35f0*/  BSYNC B1 ;  /* 0x0000000000017941 */ /* 0x000fea0003800000 */
.L_x_1993:
        /* <DEDUP_REMOVED lines=14> */
[----:B------:R-:W-:-:S02]  /*36e0*/  SHF.L.U64.HI R100, R99, 0x2, R96 ;  /* 0x0000000263647819 */ /* 0x000fc40000010260 */
[----:B------:R-:W-:Y:S01]  /*36f0*/  SHF.L.U32 R95, R99, 0x2, RZ ;  /* 0x00000002635f7819 */ /* 0x000fe200000006ff */
[----:B------:R-:W-:Y:S06]  /*3700*/  @!P1 BRA `(.L_x_1998) ;  /* 0x0000000000189947 */ /* 0x000fec0003800000 */
[----:B------:R-:W-:-:S04]  /*3710*/  IADD3 R92, P2, R95, R60, RZ ;  /* 0x0000003c5f5c7210 */ /* 0x000fc80007f5e0ff */
[----:B------:R-:W-:Y:S01]  /*3720*/  LOP3.LUT P0, RZ, R92, 0xf, RZ, 0xc0, !PT ;  /* 0x0000000f5cff7812 */ /* 0x000fe2000780c0ff */
[----:B------:R-:W-:-:S12]  /*3730*/  IMAD.X R93, R100, 0x1, R61, P2 ;  /* 0x00000001645d7824 */ /* 0x000fd800010e063d */
[----:B------:R0:W-:Y:S01]  /*3740*/  @!P0 STG.E.128 desc[UR4][R92.64], R32 ;  /* 0x000000205c008986 */ /* 0x0001e2000c101d04 */
[----:B------:R-:W-:Y:S05]  /*3750*/  @!P0 BREAK B2 ;  /* 0x0000000000028942 */ /* 0x000fea0003800000 */
[----:B------:R-:W-:Y:S05]  /*3760*/  @!P0 BRA `(.L_x_1999) ;  /* 0x0000000000408947 */ /* 0x000fea0003800000 */
.L_x_1998:
[----:B------:R-:W-:Y:S05]  /*3770*/  BSYNC B2 ;  /* 0x0000000000027941 */ /* 0x000fea0003800000 */
.L_x_1997:
        /* <DEDUP_REMOVED lines=15> */
.L_x_1999:
[----:B------:R-:W-:Y:S05]  /*3870*/  BSYNC B1 ;  /* 0x0000000000017941 */ /* 0x000fea0003800000 */
.L_x_1996:
[----:B------:R-:W-:-:S13]  /*3880*/  ISETP.GE.AND P0, PT, R24, UR6, PT ;  /* 0x0000000618007c0c */ /* 0x000fda000bf06270 */
[----:B------:R-:W-:Y:S05]  /*3890*/  @P0 BRA `(.L_x_1980) ;  /* 0x0000000000d00947 */ /* 0x000fea0003800000 */
[----:B01----:R-:W-:Y:S01]  /*38a0*/  IMAD R93, R89, UR6, R24 ;  /* 0x00000006595d7c24 */ /* 0x003fe2000f8e0218 */
        /* <DEDUP_REMOVED lines=8> */
[----:B------:R-:W5:Y:S01]  /*3930*/  LDG.E.64 R32, desc[UR4][R32.64] ;  /* 0x0000000420207981 */ /* 0x000f62000c1e1b00 */
[----:B------:R-:W-:Y:S05]  /*3940*/  BRA `(.L_x_2002) ;  /* 0x0000000000387947 */ /* 0x000fea0003800000 */
.L_x_2001:
        /* <DEDUP_REMOVED lines=14> */
.L_x_2002:
[----:B------:R-:W-:Y:S05]  /*3a30*/  BSYNC B1 ;  /* 0x0000000000017941 */ /* 0x000fea0003800000 */
.L_x_2000:
        /* <DEDUP_REMOVED lines=26> */
.L_x_1980:
[----:B------:R-:W-:Y:S05]  /*3be0*/  BSYNC B0 ;  /* 0x0000000000007941 */ /* 0x000fea0003800000 */
.L_x_1979:
[----:B------:R-:W-:Y:S05]  /*3bf0*/  WARPSYNC.ALL ;  /* 0x0000000000007948 */ /* 0x000fea0003800000 */
[----:B0123--:R-:W0:Y:S02]  /*3c00*/  LDC R32, c[0x0][0x210] ;  /* 0x00008400ff207b82 */ /* 0x00fe240000000800 */
[----:B0-----:R-:W-:-:S05]  /*3c10*/  IMAD R47, R32, 0x4, R47 ;  /* 0x00000004202f7824 */ /* 0x001fca00078e022f */
[----:B------:R-:W-:-:S13]  /*3c20*/  ISETP.GE.AND P0, PT, R47, UR7, PT ;  /* 0x000000072f007c0c */ /* 0x000fda000bf06270 */
[----:B------:R-:W-:Y:S05]  /*3c30*/  @!P0 BRA `(.L_x_2003) ;  /* 0xffffffd000988947 */ /* 0x000fea000383ffff */
[--C-:B------:R-:W-:Y:S01]  /*3c40*/  IMAD.MOV.U32 R27, RZ, RZ, R4.reuse ;  /* 0x000000ffff1b7224 */ /* 0x100fe200078e0004 */
[----:B------:R-:W-:Y:S01]  /*3c50*/  MOV R23, R5 ;  /* 0x0000000500177202 */ /* 0x000fe20000000f00 */
[----:B------:R-:W-:Y:S01]  /*3c60*/  IMAD.MOV.U32 R26, RZ, RZ, R5 ;  /* 0x000000ffff1a7224 */ /* 0x000fe200078e0005 */
[----:B------:R-:W-:Y:S01]  /*3c70*/  MOV R24, R7 ;  /* 0x0000000700187202 */ /* 0x000fe20000000f00 */
[----:B------:R-:W-:Y:S01]  /*3c80*/  IMAD.MOV.U32 R22, RZ, RZ, R4 ;  /* 0x000000ffff167224 */ /* 0x000fe200078e0004 */
[----:B------:R-:W-:Y:S01]  /*3c90*/  MOV R32, R13 ;  /* 0x0000000d00207202 */ /* 0x000fe20000000f00 */
[--C-:B------:R-:W-:Y:S02]  /*3ca0*/  IMAD.MOV.U32 R25, RZ, RZ, R6.reuse ;  /* 0x000000ffff197224 */ /* 0x100fe400078e0006 */
[----:B------:R-:W-:Y:S02]  /*3cb0*/  IMAD.MOV.U32 R4, RZ, RZ, R6 ;  /* 0x000000ffff047224 */ /* 0x000fe400078e0006 */
[----:B------:R-:W-:-:S02]  /*3cc0*/  IMAD.MOV.U32 R5, RZ, RZ, R7 ;  /* 0x000000ffff057224 */ /* 0x000fc400078e0007 */
[--C-:B------:R-:W-:Y:S02]  /*3cd0*/  IMAD.MOV.U32 R19, RZ, RZ, R8.reuse ;  /* 0x000000ffff137224 */ /* 0x100fe400078e0008 */
[--C-:B------:R-:W-:Y:S02]  /*3ce0*/  IMAD.MOV.U32 R18, RZ, RZ, R9.reuse ;  /* 0x000000ffff127224 */ /* 0x100fe400078e0009 */
[----:B------:R-:W-:Y:S02]  /*3cf0*/  IMAD.MOV.U32 R6, RZ, RZ, R8 ;  /* 0x000000ffff067224 */ /* 0x000fe400078e0008 */
[----:B------:R-:W-:Y:S01]  /*3d00*/  IMAD.MOV.U32 R7, RZ, RZ, R9 ;  /* 0x000000ffff077224 */ /* 0x000fe200078e0009 */
[----:B------:R-:W-:Y:S01]  /*3d10*/  MOV R9, R11 ;  /* 0x0000000b00097202 */ /* 0x000fe20000000f00 */
[----:B------:R-:W-:Y:S02]  /*3d20*/  IMAD.MOV.U32 R0, RZ, RZ, R10 ;  /* 0x000000ffff007224 */ /* 0x000fe400078e000a */
[----:B------:R-:W-:-:S02]  /*3d30*/  IMAD.MOV.U32 R29, RZ, RZ, R11 ;  /* 0x000000ffff1d7224 */ /* 0x000fc400078e000b */
[----:B------:R-:W-:Y:S02]  /*3d40*/  IMAD.MOV.U32 R8, RZ, RZ, R10 ;  /* 0x000000ffff087224 */ /* 0x000fe400078e000a */
[--C-:B------:R-:W-:Y:S02]  /*3d50*/  IMAD.MOV.U32 R31, RZ, RZ, R12.reuse ;  /* 0x000000ffff1f7224 */ /* 0x100fe400078e000c */
[----:B------:R-:W-:Y:S02]  /*3d60*/  IMAD.MOV.U32 R10, RZ, RZ, R12 ;  /* 0x000000ffff0a7224 */ /* 0x000fe400078e000c */
[----:B------:R-:W-:Y:S02]  /*3d70*/  IMAD.MOV.U32 R11, RZ, RZ, R13 ;  /* 0x000000ffff0b7224 */ /* 0x000fe400078e000d */
[----:B------:R-:W-:Y:S02]  /*3d80*/  IMAD.MOV.U32 R30, RZ, RZ, R14 ;  /* 0x000000ffff1e7224 */ /* 0x000fe400078e000e */
[----:B------:R-:W-:-:S02]  /*3d90*/  IMAD.MOV.U32 R28, RZ, RZ, R15 ;  /* 0x000000ffff1c7224 */ /* 0x000fc400078e000f */
[----:B------:R-:W-:Y:S02]  /*3da0*/  IMAD.MOV.U32 R12, RZ, RZ, R14 ;  /* 0x000000ffff0c7224 */ /* 0x000fe400078e000e */
[----:B------:R-:W-:Y:S01]  /*3db0*/  IMAD.MOV.U32 R13, RZ, RZ, R15 ;  /* 0x000000ffff0d7224 */ /* 0x000fe200078e000f */
[----:B------:R-:W-:Y:S01]  /*3dc0*/  MOV R15, R17 ;  /* 0x00000011000f7202 */ /* 0x000fe20000000f00 */
[----:B------:R-:W-:Y:S02]  /*3dd0*/  IMAD.MOV.U32 R20, RZ, RZ, R3 ;  /* 0x000000ffff147224 */ /* 0x000fe400078e0003 */
[----:B------:R-:W-:Y:S02]  /*3de0*/  IMAD.MOV.U32 R21, RZ, RZ, R2 ;  /* 0x000000ffff157224 */ /* 0x000fe400078e0002 */
[----:B------:R-:W-:-:S07]  /*3df0*/  IMAD.MOV.U32 R14, RZ, RZ, R16 ;  /* 0x000000ffff0e7224 */ /* 0x000fce00078e0010 */
.L_x_1943:
        /* <DEDUP_REMOVED lines=9> */
[----:B0-----:R-:W-:Y:S01]  /*3e90*/  LEA R33, R34, R33, 0x18 ;  /* 0x0000002122217211 */ /* 0x001fe200078ec0ff */
[----:B------:R-:W-:-:S04]  /*3ea0*/  IMAD.SHL.U32 R34, R51, 0x10, RZ ;  /* 0x0000001033227824 */ /* 0x000fc800078e00ff */
        /* <DEDUP_REMOVED lines=17> */
.L_x_2005:
[----:B------:R-:W-:Y:S05]  /*3fc0*/  BSYNC B0 ;  /* 0x0000000000007941 */ /* 0x000fea0003800000 */
.L_x_2004:
[----:B------:R-:W3:Y:S01]  /*3fd0*/  S2UR UR7, SR_CTAID.X ;  /* 0x00000000000779c3 */ /* 0x000ee20000002500 */
[----:B-1----:R-:W-:-:S07]  /*3fe0*/  IADD3 R4, -R52, RZ, RZ ;  /* 0x000000ff34047210 */ /* 0x002fce0007ffe1ff */
        /* <DEDUP_REMOVED lines=13> */
[----:B------:R-:W-:Y:S01]  /*40c0*/  IMAD.SHL.U32 R51, R51, 0x10, RZ ;  /* 0x0000001033337824 */ /* 0x000fe200078e00ff */
[----:B------:R-:W-:Y:S01]  /*40d0*/  MOV R6, 0x400 ;  /* 0x0000040000067802 */ /* 0x000fe20000000f00 */
[----:B------:R-:W-:Y:S01]  /*40e0*/  BSSY B0, `(.L_x_2006) ;  /* 0x0000037000007945 */ /* 0x000fe20003800000 */
[C---:B------:R-:W-:Y:S02]  /*40f0*/  ISETP.NE.AND P0, PT, R8.reuse, RZ, PT ;  /* 0x000000ff0800720c */ /* 0x040fe40003f05270 */
[----:B------:R-:W-:Y:S02]  /*4100*/  LOP3.LUT R51, R51, 0x1f0, RZ, 0xc0, !PT ;  /* 0x000001f033337812 */ /* 0x000fe400078ec0ff */
[----:B------:R-:W-:-:S02]  /*4110*/  ISETP.NE.AND P1, PT, R8, 0x1, PT ;  /* 0x000000010800780c */ /* 0x000fc40003f25270 */
        /* <DEDUP_REMOVED lines=9> */
[----:B0-----:R-:W0:Y:S01]  /*41b0*/  LDS R20, [R6+0x8] ;  /* 0x0000080006147984 */ /* 0x001e220000000800 */
[C---:B------:R-:W-:Y:S02]  /*41c0*/  ISETP.EQ.AND P0, PT, R8.reuse, RZ, PT ;  /* 0x000000ff0800720c */ /* 0x040fe40003f02270 */
[C---:B------:R-:W-:Y:S01]  /*41d0*/  ISETP.EQ.AND P4, PT, R8.reuse, 0x10, PT ;  /* 0x000000100800780c */ /* 0x040fe20003f82270 */
[----:B------:R-:W1:Y:S01]  /*41e0*/  LDS.128 R12, [R6] ;  /* 0x00000000060c7984 */ /* 0x000e620000000c00 */
[C---:B------:R-:W-:Y:S02]  /*41f0*/  ISETP.EQ.AND P5, PT, R8.reuse, 0x20, PT ;  /* 0x000000200800780c */ /* 0x040fe40003fa2270 */
[----:B------:R-:W-:-:S07]  /*4200*/  ISETP.EQ.AND P6, PT, R8, 0x30, PT ;  /* 0x000000300800780c */ /* 0x000fce0003fc2270 */
[----:B------:R-:W-:Y:S01]  /*4210*/  @P0 MOV R11, R27 ;  /* 0x0000001b000b0202 */ /* 0x000fe20000000f00 */
        /* <DEDUP_REMOVED lines=35> */
.L_x_2007:
[----:B------:R-:W-:Y:S05]  /*4450*/  BSYNC B0 ;  /* 0x0000000000007941 */ /* 0x000fea0003800000 */
.L_x_2006:
        /* <DEDUP_REMOVED lines=12> */
[----:B------:R-:W-:Y:S01]  /*4520*/  @P1 IMAD.MOV.U32 R22, RZ, RZ, R26 ;  /* 0x000000ffff161224 */ /* 0x000fe200078e001a */
[----:B------:R-:W-:Y:S01]  /*4530*/  @P4 MOV R22, R18 ;  /* 0x0000001200164202 */ /* 0x000fe20000000f00 */
        /* <DEDUP_REMOVED lines=15> */
[----:B------:R-:W-:Y:S02]  /*4630*/  FADD R13, R13, R10 ;  /* 0x0000000a0d0d7221 */ /* 0x000fe40000000000 */
[----:B------:R-:W-:Y:S01]  /*4640*/  @P1 MOV R27, R20 ;  /* 0x00000014001b1202 */ /* 0x000fe20000000f00 */
[--C-:B------:R-:W-:Y:S01]  /*4650*/  @P4 IMAD.MOV.U32 R19, RZ, RZ, R20.reuse ;  /* 0x000000ffff134224 */ /* 0x100fe200078e0014 */
[----:B------:R-:W-:Y:S01]  /*4660*/  @P5 MOV R0, R12 ;  /* 0x0000000c00005202 */ /* 0x000fe20000000f00 */
[--C-:B------:R-:W-:Y:S01]  /*4670*/  @P5 IMAD.MOV.U32 R31, RZ, RZ, R20.reuse ;  /* 0x000000ffff1f5224 */ /* 0x100fe200078e0014 */
        /* <DEDUP_REMOVED lines=8> */
[----:B------:R-:W-:Y:S02]  /*4700*/  @P6 IMAD.MOV.U32 R28, RZ, RZ, R13 ;  /* 0x000000ffff1c6224 */ /* 0x000fe400078e000d */
[--C-:B------:R-:W-:Y:S02]  /*4710*/  @P4 IMAD.MOV.U32 R18, RZ, RZ, R15.reuse ;  /* 0x000000ffff124224 */ /* 0x100fe400078e000f */
[--C-:B------:R-:W-:Y:S02]  /*4720*/  @P5 IMAD.MOV.U32 R32, RZ, RZ, R15.reuse ;  /* 0x000000ffff205224 */ /* 0x100fe400078e000f */
[----:B------:R-:W-:-:S07]  /*4730*/  @P6 IMAD.MOV.U32 R17, RZ, RZ, R15 ;  /* 0x000000ffff116224 */ /* 0x000fce00078e000f */
.L_x_2009:
[----:B------:R-:W-:Y:S05]  /*4740*/  BSYNC B0 ;  /* 0x0000000000007941 */ /* 0x000fea0003800000 */
.L_x_2008:
        /* <DEDUP_REMOVED lines=10> */
[----:B------:R-:W-:Y:S02]  /*47f0*/  @P2 IMAD.MOV.U32 R10, RZ, RZ, R2 ;  /* 0x000000ffff0a2224 */ /* 0x000fe400078e0002 */
[----:B------:R-:W-:Y:S01]  /*4800*/  @P2 IMAD.MOV.U32 R9, RZ, RZ, R27 ;  /* 0x000000ffff092224 */ /* 0x000fe200078e001b */
[----:B------:R-:W-:Y:S01]  /*4810*/  @P4 MOV R9, R19 ;  /* 0x0000001300094202 */ /* 0x000fe20000000f00 */
[----:B------:R-:W-:Y:S02]  /*4820*/  @P2 IMAD.MOV.U32 R7, RZ, RZ, R3 ;  /* 0x000000ffff072224 */ /* 0x000fe400078e0003 */
[----:B------:R-:W-:Y:S02]  /*4830*/  @P4 IMAD.MOV.U32 R10, RZ, RZ, R24 ;  /* 0x000000ffff0a4224 */ /* 0x000fe400078e0018 */
[----:B------:R-:W-:Y:S02]  /*4840*/  @P4 IMAD.MOV.U32 R7, RZ, RZ, R25 ;  /* 0x000000ffff074224 */ /* 0x000fe400078e0019 */
[----:B------:R-:W-:-:S02]  /*4850*/  @P2 IMAD.MOV.U32 R22, RZ, RZ, R26 ;  /* 0x000000ffff162224 */ /* 0x000fc400078e001a */
[----:B------:R-:W-:Y:S01]  /*4860*/  @P5 IMAD.MOV.U32 R10, RZ, RZ, R29 ;  /* 0x000000ffff0a5224 */ /* 0x000fe200078e001d */
[----:B------:R-:W-:Y:S01]  /*4870*/  @P6 MOV R10, R28 ;  /* 0x0000001c000a6202 */ /* 0x000fe20000000f00 */
        /* <DEDUP_REMOVED lines=10> */
[----:B0-----:R-:W-:Y:S02]  /*4920*/  FADD R20, R20, R9 ;  /* 0x0000000914147221 */ /* 0x001fe40000000000 */
        /* <DEDUP_REMOVED lines=8> */
[----:B------:R-:W-:Y:S02]  /*49b0*/  @P6 IMAD.MOV.U32 R30, RZ, RZ, R12 ;  /* 0x000000ffff1e6224 */ /* 0x000fe400078e000c */
[----:B------:R-:W-:-:S02]  /*49c0*/  @P2 IMAD.MOV.U32 R2, RZ, RZ, R13 ;  /* 0x000000ffff022224 */ /* 0x000fc400078e000d */
[--C-:B------:R-:W-:Y:S02]  /*49d0*/  @P4 IMAD.MOV.U32 R24, RZ, RZ, R13.reuse ;  /* 0x000000ffff184224 */ /* 0x100fe400078e000d */
[----:B------:R-:W-:Y:S02]  /*49e0*/  @P6 IMAD.MOV.U32 R28, RZ, RZ, R13 ;  /* 0x000000ffff1c6224 */ /* 0x000fe400078e000d */
[--C-:B------:R-:W-:Y:S02]  /*49f0*/  @P2 IMAD.MOV.U32 R26, RZ, RZ, R15.reuse ;  /* 0x000000ffff1a2224 */ /* 0x100fe400078e000f */
[--C-:B------:R-:W-:Y:S02]  /*4a00*/  @P4 IMAD.MOV.U32 R18, RZ, RZ, R15.reuse ;  /* 0x000000ffff124224 */ /* 0x100fe400078e000f */
[--C-:B------:R-:W-:Y:S02]  /*4a10*/  @P5 IMAD.MOV.U32 R32, RZ, RZ, R15.reuse ;  /* 0x000000ffff205224 */ /* 0x100fe400078e000f */
[----:B------:R-:W-:-:S07]  /*4a20*/  @P6 IMAD.MOV.U32 R17, RZ, RZ, R15 ;  /* 0x000000ffff116224 */ /* 0x000fce00078e000f */
.L_x_2011:
[----:B------:R-:W-:Y:S05]  /*4a30*/  BSYNC B0 ;  /* 0x0000000000007941 */ /* 0x000fea0003800000 */
.L_x_2010:
        /* <DEDUP_REMOVED lines=8> */
[----:B0-----:R-:W-:Y:S01]  /*4ac0*/  @P2 IMAD.MOV.U32 R20, RZ, RZ, R26 ;  /* 0x000000ffff142224 */ /* 0x001fe200078e001a */
[----:B------:R-:W-:Y:S01]  /*4ad0*/  @P2 MOV R7, R3 ;  /* 0x0000000300072202 */ /* 0x000fe20000000f00 */
[----:B------:R-:W-:Y:S02]  /*4ae0*/  @P3 IMAD.MOV.U32 R20, RZ, RZ, R18 ;  /* 0x000000ffff143224 */ /* 0x000fe400078e0012 */
[----:B--2---:R-:W-:Y:S02]  /*4af0*/  @P2 IMAD.MOV.U32 R6, RZ, RZ, R27 ;  /* 0x000000ffff062224 */ /* 0x004fe400078e001b */
[----:B------:R-:W-:Y:S02]  /*4b00*/  @P2 IMAD.MOV.U32 R10, RZ, RZ, R2 ;  /* 0x000000ffff0a2224 */ /* 0x000fe400078e0002 */
[----:B------:R-:W-:Y:S01]  /*4b10*/  @P3 IMAD.MOV.U32 R7, RZ, RZ, R25 ;  /* 0x000000ffff073224 */ /* 0x000fe200078e0019 */
[----:B------:R-:W-:Y:S01]  /*4b20*/  @P4 MOV R7, R0 ;  /* 0x0000000000074202 */ /* 0x000fe20000000f00 */
        /* <DEDUP_REMOVED lines=9> */
[----:B-1----:R-:W-:Y:S01]  /*4bc0*/  FADD R12, R12, R7 ;  /* 0x000000070c0c7221 */ /* 0x002fe20000000000 */
[----:B------:R-:W-:Y:S01]  /*4bd0*/  FADD R15, R15, R20 ;  /* 0x000000140f0f7221 */ /* 0x000fe20000000000 */
[----:B------:R-:W-:Y:S01]  /*4be0*/  FADD R13, R13, R10 ;  /* 0x0000000a0d0d7221 */ /* 0x000fe20000000000 */
[----:B---3--:R-:W-:Y:S01]  /*4bf0*/  FADD R9, R9, R6 ;  /* 0x0000000609097221 */ /* 0x008fe20000000000 */
        /* <DEDUP_REMOVED lines=16> */
.L_x_2013:
[----:B------:R-:W-:Y:S05]  /*4d00*/  BSYNC B0 ;  /* 0x0000000000007941 */ /* 0x000fea0003800000 */
.L_x_2012:
[----:B------:R-:W-:Y:S05]  /*4d10*/  @P0 BRA `(.L_x_2014) ;  /* 0x0000000000580947 */ /* 0x000fea0003800000 */
[C---:B------:R-:W-:Y:S02]  /*4d20*/  ISETP.EQ.AND P0, PT, R8.reuse, RZ, PT ;  /* 0x000000ff0800720c */ /* 0x040fe40003f02270 */
[C---:B------:R-:W-:Y:S02]  /*4d30*/  ISETP.EQ.AND P1, PT, R8.reuse, 0x10, PT ;  /* 0x000000100800780c */ /* 0x040fe40003f22270 */
        /* <DEDUP_REMOVED lines=17> */
[----:B------:R-:W-:-:S05]  /*4e50*/  @P3 IMAD.MOV.U32 R11, RZ, RZ, R17 ;  /* 0x000000ffff0b3224 */ /* 0x000fca00078e0011 */
[----:B------:R-:W-:Y:S01]  /*4e60*/  STG.E.128 desc[UR4][R4.64], R8 ;  /* 0x0000000804007986 */ /* 0x000fe2000c101d04 */
[----:B------:R-:W-:Y:S05]  /*4e70*/  EXIT ;  /* 0x000000000000794d */ /* 0x000fea0003800000 */
.L_x_2014:
        /* <DEDUP_REMOVED lines=9> */
[----:B------:R-:W-:Y:S02]  /*4f10*/  @P4 MOV R3, R25 ;  /* 0x0000001900034202 */ /* 0x000fe40000000f00 */
[----:B------:R-:W-:Y:S02]  /*4f20*/  @P5 IMAD.MOV.U32 R3, RZ, RZ, R0 ;  /* 0x000000ffff035224 */ /* 0x000fe400078e0000 */
[----:B------:R-:W-:-:S05]  /*4f30*/  @P6 IMAD.MOV.U32 R3, RZ, RZ, R30 ;  /* 0x000000ffff036224 */ /* 0x000fca00078e001e */
[----:B------:R1:W-:Y:S02]  /*4f40*/  STG.E desc[UR4][R4.64], R3 ;  /* 0x0000000304007986 */ /* 0x0003e4000c101904 */
.L_x_2016:
[----:B------:R-:W-:Y:S05]  /*4f50*/  BSYNC B0 ;  /* 0x0000000000007941 */ /* 0x000fea0003800000 */
.L_x_2015:
        /* <DEDUP_REMOVED lines=8> */
[----:B------:R-:W-:-:S05]  /*4fe0*/  @P5 MOV R2, R28 ;  /* 0x0000001c00025202 */ /* 0x000fca0000000f00 */
[----:B------:R2:W-:Y:S02]  /*4ff0*/  STG.E desc[UR4][R4.64+0x4], R2 ;  /* 0x0000040204007986 */ /* 0x0005e4000c101904 */
.L_x_2018:
[----:B------:R-:W-:Y:S05]  /*5000*/  BSYNC B0 ;  /* 0x0000000000007941 */ /* 0x000fea0003800000 */
.L_x_2017:
        /* <DEDUP_REMOVED lines=10> */
.L_x_2020:
[----:B------:R-:W-:Y:S05]  /*50b0*/  BSYNC B0 ;  /* 0x0000000000007941 */ /* 0x000fea0003800000 */
.L_x_2019:
[----:B------:R-:W-:Y:S05]  /*50c0*/  @!P1 EXIT ;  /* 0x000000000000994d */ /* 0x000fea0003800000 */
[C---:B------:R-:W-:Y:S02]  /*50d0*/  ISETP.EQ.AND P1, PT, R8.reuse, 0x10, PT ;  /* 0x000000100800780c */ /* 0x040fe40003f22270 */
[C---:B------:R-:W-:Y:S02]  /*50e0*/  ISETP.EQ.AND P2, PT, R8.reuse, 0x20, PT ;  /* 0x000000200800780c */ /* 0x040fe40003f42270 */
[C---:B------:R-:W-:Y:S02]  /*50f0*/  ISETP.EQ.AND P3, PT, R8.reuse, 0x30, PT ;  /* 0x000000300800780c */ /* 0x040fe40003f62270 */
[----:B------:R-:W-:-:S07]  /*5100*/  ISETP.EQ.AND P0, PT, R8, RZ, PT ;  /* 0x000000ff0800720c */ /* 0x000fce0003f02270 */
[----:B------:R-:W-:Y:S02]  /*5110*/  @P1 IMAD.MOV.U32 R26, RZ, RZ, R18 ;  /* 0x000000ffff1a1224 */ /* 0x000fe400078e0012 */
[----:B------:R-:W-:Y:S02]  /*5120*/  @P2 MOV R26, R32 ;  /* 0x00000020001a2202 */ /* 0x000fe40000000f00 */
[----:B------:R-:W-:-:S05]  /*5130*/  @P3 IMAD.MOV.U32 R26, RZ, RZ, R17 ;  /* 0x000000ffff1a3224 */ /* 0x000fca00078e0011 */
[----:B------:R-:W-:Y:S01]  /*5140*/  STG.E desc[UR4][R4.64+0xc], R26 ;  /* 0x00000c1a04007986 */ /* 0x000fe2000c101904 */
[----:B------:R-:W-:Y:S05]  /*5150*/  EXIT ;  /* 0x000000000000794d */ /* 0x000fea0003800000 */
        .weak           $__internal_17_$__cuda_sm20_rcp_rn_f32_slowpath
        .type           $__internal_17_$__cuda_sm20_rcp_rn_f32_slowpath,@function
        .size           $__internal_17_$__cuda_sm20_rcp_rn_f32_slowpath,(.L_x_5644 - $__internal_17_$__cuda_sm20_rcp_rn_f32_slowpath)
$__internal_17_$__cuda_sm20_rcp_rn_f32_slowpath:
        /* <DEDUP_REMOVED lines=15> */
.L_x_2021:
[----:B------:R-:W-:-:S05]  /*5250*/  VIADD R3, R2, 0xffffff03 ;  /* 0xffffff0302037836 */ /* 0x000fca0000000000 */
[----:B------:R-:W-:-:S13]  /*5260*/  ISETP.GT.U32.AND P0, PT, R3, 0x1, PT ;  /* 0x000000010300780c */ /* 0x000fda0003f04070 */
[----:B------:R-:W-:Y:S05]  /*5270*/  @P0 BRA `(.L_x_2023) ;  /* 0x0000000000780947 */ /* 0x000fea0003800000 */
[----:B------:R-:W-:Y:S01]  /*5280*/  LOP3.LUT R4, R0, 0x7fffff, RZ, 0xc0, !PT ;  /* 0x007fffff00047812 */ /* 0x000fe200078ec0ff */
[----:B------:R-:W-:-:S03]  /*5290*/  HFMA2.MMA R10, -RZ, RZ, 0, 1.78813934326171875e-07 ;  /* 0x00000003ff0a7435 */ /* 0x000fc600000001ff */
[----:B------:R-:W-:-:S04]  /*52a0*/  LOP3.LUT R4, R4, 0x3f800000, RZ, 0xfc, !PT ;  /* 0x3f80000004047812 */ /* 0x000fc800078efcff */
[----:B------:R-:W0:Y:S03]  /*52b0*/  MUFU.RCP R5, R4 ;  /* 0x0000000400057308 */ /* 0x000e260000001000 */
[----:B------:R-:W-:Y:S01]  /*52c0*/  SHF.L.U32 R9, R10, R3, RZ ;  /* 0x000000030a097219 */ /* 0x000fe200000006ff */
        /* <DEDUP_REMOVED lines=21> */
[----:B------:R-:W-:-:S05]  /*5420*/  @!P0 VIADD R3, R3, 0x1 ;  /* 0x0000000103038836 */ /* 0x000fca0000000000 */
[----:B------:R-:W-:-:S04]  /*5430*/  @!P1 SHF.L.U32 R3, R3, 0x1, RZ ;  /* 0x0000000103039819 */ /* 0x000fc800000006ff */
[----:B------:R-:W-:Y:S01]  /*5440*/  LOP3.LUT R2, R3, 0x80000000, R0, 0xf8, !PT ;  /* 0x8000000003027812 */ /* 0x000fe200078ef800 */
[----:B------:R-:W-:Y:S06]  /*5450*/  BRA `(.L_x_2022) ;  /* 0x0000000000047947 */ /* 0x000fec0003800000 */
.L_x_2023:
[----:B------:R0:W1:Y:S02]  /*5460*/  MUFU.RCP R2, R0 ;  /* 0x0000000000027308 */ /* 0x0000640000001000 */
.L_x_2022:
[----:B-1-3--:R-:W-:Y:S02]  /*5470*/  IMAD.MOV.U32 R19, RZ, RZ, R2 ;  /* 0x000000ffff137224 */ /* 0x00afe400078e0002 */
[----:B------:R-:W-:Y:S02]  /*5480*/  IMAD.MOV.U32 R2, RZ, RZ, R8 ;  /* 0x000000ffff027224 */ /* 0x000fe400078e0008 */
[----:B------:R-:W-:-:S04]  /*5490*/  IMAD.MOV.U32 R3, RZ, RZ, 0x0 ;  /* 0x00000000ff037424 */ /* 0x000fc800078e00ff */
[----:B0-2---:R-:W-:Y:S05]  /*54a0*/  RET.REL.NODEC R2 `(_ZN18transformer_engine13normalization26rmsnorm_bwd_general_kernelINS0_13Kernel_traitsI6__halffS3_fjLj512ELj1ELj4ELj1ELj16ENS0_18Kernel_traits_baseILj512ES3_fS3_fjLj128EEEEELb1EEEvNS0_20BackwardKernelParamsE) ;  /* 0xffffffa802d47950 */ /* 0x005fea0003c3ffff */
.L_x_2024:
        /* <DEDUP_REMOVED lines=13> */
.L_x_5644:


//--------------------- .text._ZN18transformer_engine13normalization26rmsnorm_bwd_general_kernelINS0_13Kernel_traitsI6__halfS3_S3_fjLj512ELj1ELj4ELj1ELj16ENS0_18Kernel_traits_baseILj512ES3_S3_S3_fjLj128EEEEELb1EEEvNS0_20BackwardKernelParamsE --------------------------
	.section	.text._ZN18transformer_engine13normalization26rmsnorm_bwd_general_kernelINS0_13Kernel_traitsI6__halfS3_S3_fjLj512ELj1ELj4ELj1ELj16ENS0_18Kernel_traits_baseILj512ES3_S3_S3_fjLj128EEEEELb1EEEvNS0_20BackwardKernelParamsE,"ax",@progbits
	.align	128
        .global         _ZN18transformer_engine13normalization26rmsnorm_bwd_general_kernelINS0_13Kernel_traitsI6__halfS3_S3_fjLj512ELj1ELj4ELj1ELj16ENS0_18Kernel_traits_baseILj512ES3_S3_S3_fjLj128EEEEELb1EEEvNS0_20BackwardKernelParamsE
        .type           _ZN18transformer_engine13normalization26rmsnorm_bwd_general_kernelINS0_13Kernel_traitsI6__halfS3_S3_fjLj512ELj1ELj4ELj1ELj16ENS0_18Kernel_traits_baseILj512ES3_S3_S3_fjLj128EEEEELb1EEEvNS0_20BackwardKernelParamsE,@function
        .size           _ZN18transformer_engine13normalization26rmsnorm_bwd_general_kernelINS0_13Kernel_traitsI6__halfS3_S3_fjLj512ELj1ELj4ELj1ELj16ENS0_18Kernel_traits_baseILj512ES3_S3_S3_fjLj128EEEEELb1EEEvNS0_20BackwardKernelParamsE,(.L_x_5645 - _ZN18transformer_engine13normalization26rmsnorm_bwd_general_kernelINS0_13Kernel_traitsI6__halfS3_S3_fjLj512ELj1ELj4ELj1ELj16ENS0_18Kernel_traits_baseILj512ES3_S3_S3_fjLj128EEEEELb1EEEvNS0_20BackwardKernelParamsE)
        .other          _ZN18transformer_engine13normalization26rmsnorm_bwd_general_kernelINS0_13Kernel_traitsI6__halfS3_S3_fjLj512ELj1ELj4ELj1ELj16ENS0_18Kernel_traits_baseILj512ES3_S3_S3_fjLj128EEEEELb1EEEvNS0_20BackwardKernelParamsE,@"STO_CUDA_ENTRY STV_DEFAULT"
_ZN18transformer_engine13normalization26rmsnorm_bwd_general_kernelINS0_13Kernel_traitsI6__halfS3_S3_fjLj512ELj1ELj4ELj1ELj16ENS0_18Kernel_traits_baseILj512ES3_S3_S3_fjLj128EEEEELb1EEEvNS0_20BackwardKernelParamsE:
.text._ZN18transformer_engine13normalization26rmsnorm_bwd_general_kernelINS0_13Kernel_traitsI6__halfS3_S3_fjLj512ELj1ELj4ELj1ELj16ENS0_18Kernel_traits_baseILj512ES3_S3_S3_fjLj128EEEEELb1EEEvNS0_20BackwardKernelParamsE:
        /* <DEDUP_REMOVED lines=9> */
[----:B------:R-:W-:Y:S02]  /*0090*/  ISETP.NE.U32.AND P2, PT, R40, RZ, PT ;  /* 0x000000ff2800720c */ /* 0x000fe40003f45070 */
        /* <DEDUP_REMOVED lines=9> */
[----:B------:R-:W-:Y:S02]  /*0130*/  IMAD.MOV R5, RZ, RZ, -R4 ;  /* 0x000000ffff057224 */ /* 0x000fe400078e0a04 */
[----:B------:R-:W-:Y:S02]  /*0140*/  IMAD.MOV.U32 R4, RZ, RZ, RZ ;  /* 0x000000ffff047224 */ /* 0x000fe400078e00ff */
        /* <DEDUP_REMOVED lines=31> */
.L_x_2028:
        /* <DEDUP_REMOVED lines=28> */
.L_x_2029:
[----:B------:R-:W-:Y:S05]  /*0500*/  BSYNC B1 ;  /* 0x0000000000017941 */ /* 0x000fea0003800000 */
.L_x_2027:
[----:B------:R-:W-:Y:S02]  /*0510*/  IMAD R5, R40, 0x100, R3 ;  /* 0x0000010028057824 */ /* 0x000fe400078e0203 */
[----:B-----5:R-:W-:Y:S02]  /*0520*/  HADD2.F32 R46, -RZ, R16.H0_H0 ;  /* 0x20000010ff2e7230 */ /* 0x020fe40000004100 */
[----:B------:R-:W-:Y:S01]  /*0530*/  HADD2.F32 R34, -RZ, R18.H0_H0 ;  /* 0x20000012ff227230 */ /* 0x000fe20000004100 */
[----:B------:R-:W-:Y:S01]  /*0540*/  ISETP.GE.AND P0, PT, R5, UR6, PT ;  /* 0x0000000605007c0c */ /* 0x000fe2000bf06270 */
[----:B------:R-:W-:Y:S02]  /*0550*/  HADD2.F32 R16, -RZ, R16.H1_H1 ;  /* 0x30000010ff107230 */ /* 0x000fe40000004100 */
[--C-:B------:R-:W-:Y:S02]  /*0560*/  HADD2.F32 R44, -RZ, R17.reuse.H0_H0 ;  /* 0x20000011ff2c7230 */ /* 0x100fe40000004100 */
[----:B------:R-:W-:-:S02]  /*0570*/  HADD2.F32 R14, -RZ, R17.H1_H1 ;  /* 0x30000011ff0e7230 */ /* 0x000fc40000004100 */
        /* <DEDUP_REMOVED lines=12> */
.L_x_2031:
[C---:B------:R-:W-:Y:S02]  /*0640*/  ISETP.GT.U32.AND P6, PT, R5.reuse, 0x1, PT ;  /* 0x000000010500780c */ /* 0x040fe40003fc4070 */
[C---:B------:R-:W-:Y:S02]  /*0650*/  ISETP.GT.U32.AND P3, PT, R5.reuse, 0x4, PT ;  /* 0x000000040500780c */ /* 0x040fe40003f64070 */
[C---:B------:R-:W-:Y:S02]  /*0660*/  ISETP.GT.U32.AND P2, PT, R5.reuse, 0x5, PT ;  /* 0x000000050500780c */ /* 0x040fe40003f44070 */
[C---:B------:R-:W-:Y:S02]  /*0670*/  ISETP.GT.U32.AND P5, PT, R5.reuse, 0x2, PT ;  /* 0x000000020500780c */ /* 0x040fe40003fa4070 */
[C---:B------:R-:W-:Y:S02]  /*0680*/  ISETP.GT.U32.AND P4, PT, R5.reuse, 0x3, PT ;  /* 0x000000030500780c */ /* 0x040fe40003f84070 */
[----:B------:R-:W-:-:S02]  /*0690*/  ISETP.GT.U32.AND P1, PT, R5, 0x6, PT ;  /* 0x000000060500780c */ /* 0x000fc40003f24070 */
[----:B------:R-:W-:Y:S02]  /*06a0*/  ISETP.NE.AND P0, PT, R5, RZ, PT ;  /* 0x000000ff0500720c */ /* 0x000fe40003f05270 */
[----:B0-----:R-:W-:-:S06]  /*06b0*/  @!P6 PRMT R7, RZ, 0x7610, R7 ;  /* 0x00007610ff07e816 */ /* 0x001fcc0000000007 */
        /* <DEDUP_REMOVED lines=20> */
.L_x_2032:
[----:B------:R-:W-:Y:S05]  /*0800*/  BSYNC B1 ;  /* 0x0000000000017941 */ /* 0x000fea0003800000 */
.L_x_2030:
        /* <DEDUP_REMOVED lines=8> */
.L_x_2026:
[----:B------:R-:W-:Y:S05]  /*0890*/  BSYNC B0 ;  /* 0x0000000000007941 */ /* 0x000fea0003800000 */
.L_x_2025:
[----:B------:R-:W-:Y:S01]  /*08a0*/  ULDC UR7, c[0x0][0x218] ;  /* 0x0000860000077ab9 */ /* 0x000fe20000000800 */
[----:B------:R-:W-:Y:S01]  /*08b0*/  IMAD.MOV.U32 R5, RZ, RZ, RZ ;  /* 0x000000ffff057224 */ /* 0x000fe200078e00ff */
[----:B------:R-:W-:Y:S02]  /*08c0*/  ISETP.GE.AND P0, PT, R0, UR7, PT ;  /* 0x0000000700007c0c */ /* 0x000fe4000bf06270 */
[----:B0-----:R-:W-:Y:S02]  /*08d0*/  CS2R R6, SRZ ;  /* 0x0000000000067805 */ /* 0x001fe4000001ff00 */
        /* <DEDUP_REMOVED lines=36> */
[----:B------:R-:W-:Y:S05]  /*0b20*/  CALL.REL.NOINC `($__internal_18_$__cuda_sm20_rcp_rn_f32_slowpath) ;  /* 0x00000038007c7944 */ /* 0x000fea0003c00000 */
[----:B------:R-:W-:Y:S05]  /*0b30*/  BRA `(.L_x_2035) ;  /* 0x0000000000107947 */ /* 0x000fea0003800000 */
.L_x_2034:
[----:B------:R-:W0:Y:S02]  /*0b40*/  MUFU.RCP R3, R2 ;  /* 0x0000000200037308 */ /* 0x000e240000001000 */
[----:B0-----:R-:W-:-:S04]  /*0b50*/  FFMA R4, R2, R3, -1 ;  /* 0xbf80000002047423 */ /* 0x001fc80000000003 */
[----:B------:R-:W-:-:S04]  /*0b60*/  FADD.FTZ R4, -R4, -RZ ;  /* 0x800000ff04047221 */ /* 0x000fc80000010100 */
[----:B------:R-:W-:-:S07]  /*0b70*/  FFMA R20, R3, R4, R3 ;  /* 0x0000000403147223 */ /* 0x000fce0000000003 */
.L_x_2035:
        /* <DEDUP_REMOVED lines=9> */
.L_x_2074:
        /* <DEDUP_REMOVED lines=33> */
.L_x_2039:
        /* <DEDUP_REMOVED lines=28> */
.L_x_2040:
[----:B------:R-:W-:Y:S05]  /*0fe0*/  BSYNC B1 ;  /* 0x0000000000017941 */ /* 0x000fea0003800000 */
.L_x_2038:
        /* <DEDUP_REMOVED lines=10> */
.L_x_2042:
        /* <DEDUP_REMOVED lines=28> */
.L_x_2043:
[----:B------:R-:W-:Y:S05]  /*1250*/  BSYNC B1 ;  /* 0x0000000000017941 */ /* 0x000fea0003800000 */
.L_x_2041:
[--C-:B-----5:R-:W-:Y:S01]  /*1260*/  HADD2.F32 R79, -RZ, R40.reuse.H1_H1 ;  /* 0x30000028ff4f7230 */ /* 0x120fe20000004100 */
[----:B------:R-:W-:Y:S01]  /*1270*/  ISETP.GE.AND P0, PT, R47, UR6, PT ;  /* 0x000000062f007c0c */ /* 0x000fe2000bf06270 */
[----:B------:R-:W-:Y:S02]  /*1280*/  HADD2.F32 R3, -RZ, R40.H0_H0 ;  /* 0x20000028ff037230 */ /* 0x000fe40000004100 */
[--C-:B------:R-:W-:Y:S02]  /*1290*/  HADD2.F32 R77, -RZ, R36.reuse.H0_H0 ;  /* 0x20000024ff4d7230 */ /* 0x100fe40000004100 */
[-C--:B------:R-:W-:Y:S01]  /*12a0*/  FMUL R82, R79, R50.reuse ;  /* 0x000000324f527220 */ /* 0x080fe20000400000 */
[----:B------:R-:W-:Y:S02]  /*12b0*/  HADD2.F32 R81, -RZ, R41.H0_H0 ;  /* 0x20000029ff517230 */ /* 0x000fe40000004100 */
[----:B------:R-:W-:Y:S01]  /*12c0*/  FMUL R3, R3, R50 ;  /* 0x0000003203037220 */ /* 0x000fe20000400000 */
[----:B------:R-:W-:-:S02]  /*12d0*/  HADD2.F32 R40, -RZ, R36.H1_H1 ;  /* 0x30000024ff287230 */ /* 0x000fc40000004100 */
[----:B------:R-:W-:Y:S01]  /*12e0*/  FMUL R84, R46, R77 ;  /* 0x0000004d2e547220 */ /* 0x000fe20000400000 */
[--C-:B------:R-:W-:Y:S02]  /*12f0*/  HADD2.F32 R73, -RZ, R42.reuse.H0_H0 ;  /* 0x2000002aff497230 */ /* 0x100fe40000004100 */
[----:B------:R-:W-:Y:S01]  /*1300*/  FMUL R80, R81, R50 ;  /* 0x0000003251507220 */ /* 0x000fe20000400000 */
[----:B------:R-:W-:Y:S02]  /*1310*/  HADD2.F32 R55, -RZ, R42.H1_H1 ;  /* 0x3000002aff377230 */ /* 0x000fe40000004100 */
[-C--:B------:R-:W-:Y:S01]  /*1320*/  FFMA R17, R82, R40.reuse, R17 ;  /* 0x0000002852117223 */ /* 0x080fe20000000011 */
[--C-:B------:R-:W-:Y:S02]  /*1330*/  HADD2.F32 R91, -RZ, R37.reuse.H0_H0 ;  /* 0x20000025ff5b7230 */ /* 0x100fe40000004100 */
[----:B------:R-:W-:Y:S01]  /*1340*/  FMUL R81, R45, R40 ;  /* 0x000000282d517220 */ /* 0x000fe20000400000 */
[----:B------:R-:W-:-:S02]  /*1350*/  HADD2.F32 R42, -RZ, R37.H1_H1 ;  /* 0x30000025ff2a7230 */ /* 0x000fc40000004100 */
[----:B------:R-:W-:Y:S01]  /*1360*/  FADD R40, RZ, R84 ;  /* 0x00000054ff287221 */ /* 0x000fe20000000000 */
[C---:B------:R-:W-:Y:S01]  /*1370*/  FFMA R37, R3.reuse, R84, RZ ;  /* 0x0000005403257223 */ /* 0x040fe200000000ff */
[----:B------:R-:W-:Y:S02]  /*1380*/  HADD2.F32 R78, -RZ, R41.H1_H1 ;  /* 0x30000029ff4e7230 */ /* 0x000fe40000004100 */
[----:B------:R-:W-:Y:S01]  /*1390*/  FMUL R79, R44, R91 ;  /* 0x0000005b2c4f7220 */ /* 0x000fe20000400000 */
[----:B------:R-:W-:Y:S01]  /*13a0*/  FADD R40, R40, R81 ;  /* 0x0000005128287221 */ /* 0x000fe20000000000 */
[----:B------:R-:W-:Y:S01]  /*13b0*/  FFMA R37, R82, R81, R37 ;  /* 0x0000005152257223 */ /* 0x000fe20000000025 */
[----:B------:R-:W-:Y:S02]  /*13c0*/  HADD2.F32 R75, -RZ, R38.H0_H0 ;  /* 0x20000026ff4b7230 */ /* 0x000fe40000004100 */
[----:B------:R-:W-:Y:S01]  /*13d0*/  FFMA R16, R3, R77, R16 ;  /* 0x0000004d03107223 */ /* 0x000fe20000000010 */
[-C--:B------:R-:W-:Y:S01]  /*13e0*/  FMUL R76, R73, R50.reuse ;  /* 0x00000032494c7220 */ /* 0x080fe20000400000 */
        /* <DEDUP_REMOVED lines=43> */
.L_x_2045:
        /* <DEDUP_REMOVED lines=28> */
.L_x_2046:
[----:B------:R-:W-:Y:S05]  /*1860*/  BSYNC B1 ;  /* 0x0000000000017941 */ /* 0x000fea0003800000 */
.L_x_2044:
        /* <DEDUP_REMOVED lines=9> */
.L_x_2048:
        /* <DEDUP_REMOVED lines=28> */
.L_x_2049:
[----:B------:R-:W-:Y:S05]  /*1ac0*/  BSYNC B1 ;  /* 0x0000000000017941 */ /* 0x000fea0003800000 */
.L_x_2047:
[----:B-----5:R-:W-:Y:S02]  /*1ad0*/  HADD2.F32 R51, -RZ, R36.H0_H0 ;  /* 0x20000024ff337230 */ /* 0x020fe40000004100 */
[----:B------:R-:W-:Y:S02]  /*1ae0*/  HADD2.F32 R59, -RZ, R40.H0_H0 ;  /* 0x20000028ff3b7230 */ /* 0x000fe40000004100 */
[----:B------:R-:W-:Y:S02]  /*1af0*/  HADD2.F32 R61, -RZ, R36.H1_H1 ;  /* 0x30000024ff3d7230 */ /* 0x000fe40000004100 */
[----:B------:R-:W-:Y:S01]  /*1b00*/  FMUL R51, R51, R50 ;  /* 0x0000003233337220 */ /* 0x000fe20000400000 */
[----:B------:R-:W-:Y:S02]  /*1b10*/  HADD2.F32 R63, -RZ, R37.H0_H0 ;  /* 0x20000025ff3f7230 */ /* 0x000fe40000004100 */
[----:B------:R-:W-:Y:S01]  /*1b20*/  FMUL R58, R30, R59 ;  /* 0x0000003b1e3a7220 */ /* 0x000fe20000400000 */
[----:B------:R-:W-:-:S02]  /*1b30*/  HADD2.F32 R40, -RZ, R40.H1_H1 ;  /* 0x30000028ff287230 */ /* 0x000fc40000004100 */
[----:B------:R-:W-:Y:S01]  /*1b40*/  FFMA R8, R51, R59, R8 ;  /* 0x0000003b33087223 */ /* 0x000fe20000000008 */
[----:B------:R-:W-:Y:S02]  /*1b50*/  HADD2.F32 R67, -RZ, R41.H0_H0 ;  /* 0x20000029ff437230 */ /* 0x000fe40000004100 */
[-C--:B------:R-:W-:Y:S01]  /*1b60*/  FMUL R54, R61, R50.reuse ;  /* 0x000000323d367220 */ /* 0x080fe20000400000 */
[----:B------:R-:W-:Y:S02]  /*1b70*/  HADD2.F32 R71, -RZ, R37.H1_H1 ;  /* 0x30000025ff477230 */ /* 0x000fe40000004100 */
[----:B------:R-:W-:Y:S01]  /*1b80*/  FMUL R59, R63, R50 ;  /* 0x000000323f3b7220 */ /* 0x000fe20000400000 */
[--C-:B------:R-:W-:Y:S02]  /*1b90*/  HADD2.F32 R65, -RZ, R38.reuse.H0_H0 ;  /* 0x20000026ff417230 */ /* 0x100fe40000004100 */
[----:B------:R-:W-:Y:S01]  /*1ba0*/  FMUL R61, R29, R40 ;  /* 0x000000281d3d7220 */ /* 0x000fe20000400000 */
[----:B------:R-:W-:-:S02]  /*1bb0*/  HADD2.F32 R57, -RZ, R38.H1_H1 ;  /* 0x30000026ff397230 */ /* 0x000fc40000004100 */
[----:B------:R-:W-:Y:S01]  /*1bc0*/  FADD R38, R91, R58 ;  /* 0x0000003a5b267221 */ /* 0x000fe20000000000 */
[--C-:B------:R-:W-:Y:S02]  /*1bd0*/  HADD2.F32 R37, -RZ, R43.reuse.H0_H0 ;  /* 0x2000002bff257230 */ /* 0x100fe40000004100 */
[-C--:B------:R-:W-:Y:S01]  /*1be0*/  FFMA R10, R59, R67.reuse, R10 ;  /* 0x000000433b0a7223 */ /* 0x080fe2000000000a */
[----:B------:R-:W-:Y:S02]  /*1bf0*/  HADD2.F32 R36, -RZ, R43.H1_H1 ;  /* 0x3000002bff247230 */ /* 0x000fe40000004100 */
[----:B------:R-:W-:Y:S01]  /*1c00*/  FFMA R43, R51, R58, R92 ;  /* 0x0000003a332b7223 */ /* 0x000fe2000000005c */
[----:B------:R-:W-:Y:S02]  /*1c10*/  HADD2.F32 R56, -RZ, R41.H1_H1 ;  /* 0x30000029ff387230 */ /* 0x000fe40000004100 */
[----:B------:R-:W-:Y:S01]  /*1c20*/  FMUL R62, R28, R67 ;  /* 0x000000431c3e7220 */ /* 0x000fe20000400000 */
[----:B------:R-:W-:Y:S01]  /*1c30*/  FADD R67, R38, R61 ;  /* 0x0000003d26437221 */ /* 0x000fe20000000000 */
[----:B------:R-:W-:Y:S01]  /*1c40*/  FFMA R38, R54, R61, R43 ;  /* 0x0000003d36267223 */ /* 0x000fe2000000002b */
[----:B------:R-:W-:-:S02]  /*1c50*/  HADD2.F32 R41, -RZ, R42.H0_H0 ;  /* 0x2000002aff297230 */ /* 0x000fc40000004100 */
[----:B------:R-:W-:Y:S01]  /*1c60*/  FFMA R9, R54, R40, R9 ;  /* 0x0000002836097223 */ /* 0x000fe20000000009 */
[----:B------:R-:W-:Y:S01]  /*1c70*/  FMUL R65, R65, R50 ;  /* 0x0000003241417220 */ /* 0x000fe20000400000 */
[----:B------:R-:W-:Y:S01]  /*1c80*/  FMUL R63, R27, R56 ;  /* 0x000000381b3f7220 */ /* 0x000fe20000400000 */
[----:B------:R-:W-:Y:S01]  /*1c90*/  FADD R40, R67, R62 ;  /* 0x0000003e43287221 */ /* 0x000fe20000000000 */
[----:B------:R-:W-:Y:S01]  /*1ca0*/  FMUL R60, R71, R50 ;  /* 0x00000032473c7220 */ /* 0x000fe20000400000 */
[----:B------:R-:W-:Y:S01]  /*1cb0*/  FFMA R43, R59, R62, R38 ;  /* 0x0000003e3b2b7223 */ /* 0x000fe20000000026 */
[-C--:B------:R-:W-:Y:S01]  /*1cc0*/  FFMA R4, R65, R41.reuse, R4 ;  /* 0x0000002941047223 */ /* 0x080fe20000000004 */
[----:B------:R-:W-:Y:S01]  /*1cd0*/  FMUL R66, R26, R41 ;  /* 0x000000291a427220 */ /* 0x000fe20000400000 */
[----:B------:R-:W-:Y:S02]  /*1ce0*/  HADD2.F32 R42, -RZ, R42.H1_H1 ;  /* 0x3000002aff2a7230 */ /* 0x000fe40000004100 */
[----:B------:R-:W-:Y:S01]  /*1cf0*/  FADD R41, R40, R63 ;  /* 0x0000003f28297221 */ /* 0x000fe20000000000 */
[----:B------:R-:W-:Y:S01]  /*1d00*/  FFMA R38, R60, R63, R43 ;  /* 0x0000003f3c267223 */ /* 0x000fe2000000002b */
[----:B------:R-:W-:-:S02]  /*1d10*/  HADD2.F32 R69, -RZ, R39.H0_H0 ;  /* 0x20000027ff457230 */ /* 0x000fc40000004100 */
[----:B------:R-:W-:Y:S01]  /*1d20*/  FMUL R64, R57, R50 ;  /* 0x0000003239407220 */ /* 0x000fe20000400000 */
[----:B------:R-:W-:Y:S01]  /*1d30*/  FADD R40, R41, R66 ;  /* 0x0000004229287221 */ /* 0x000fe20000000000 */
[----:B------:R-:W-:Y:S01]  /*1d40*/  FMUL R67, R25, R42 ;  /* 0x0000002a19437220 */ /* 0x000fe20000400000 */
[----:B------:R-:W-:Y:S01]  /*1d50*/  FFMA R41, R65, R66, R38 ;  /* 0x0000004241297223 */ /* 0x000fe20000000026 */
[----:B------:R-:W-:Y:S02]  /*1d60*/  HADD2.F32 R39, -RZ, R39.H1_H1 ;  /* 0x30000027ff277230 */ /* 0x000fe40000004100 */
[-C--:B------:R-:W-:Y:S01]  /*1d70*/  FMUL R69, R69, R50.reuse ;  /* 0x0000003245457220 */ /* 0x080fe20000400000 */
        /* <DEDUP_REMOVED lines=10> */
[----:B------:R-:W-:Y:S01]  /*1e20*/  FFMA R7, R70, R36, R7 ;  /* 0x0000002446077223 */ /* 0x000fe20000000007 */
[----:B------:R-:W-:Y:S01]  /*1e30*/  FADD R91, R40, R71 ;  /* 0x00000047285b7221 */ /* 0x000fe20000000000 */
[----:B------:R-:W-:-:S07]  /*1e40*/  FFMA R92, R70, R71, R38 ;  /* 0x00000047465c7223 */ /* 0x000fce0000000026 */
.L_x_2037:
[----:B------:R-:W-:Y:S05]  /*1e50*/  BSYNC B0 ;  /* 0x0000000000007941 */ /* 0x000fea0003800000 */
.L_x_2036:
        /* <DEDUP_REMOVED lines=21> */
[----:B------:R-:W-:Y:S02]  /*1fb0*/  IMAD R39, R49, 0x4, R86 ;  /* 0x0000000431277824 */ /* 0x000fe400078e0256 */
[----:B-1----:R-:W-:-:S02]  /*1fc0*/  FADD R41, R38, R41 ;  /* 0x0000002926297221 */ /* 0x002fc40000000000 */
[----:B------:R-:W0:Y:S01]  /*1fd0*/  SHFL.DOWN PT, R42, R43, 0x2, 0x1f ;  /* 0x08401f002b2a7f89 */ /* 0x000e2200000e0000 */
[----:B------:R-:W-:Y:S01]  /*1fe0*/  LOP3.LUT R38, R36, R37, RZ, 0xc0, !PT ;  /* 0x0000002524267212 */ /* 0x000fe200078ec0ff */
[----:B------:R-:W-:Y:S01]  /*1ff0*/  IMAD R39, R39, R40, RZ ;  /* 0x0000002827277224 */ /* 0x000fe200078e02ff */
[----:B------:R-:W1:Y:S01]  /*2000*/  @!P0 LDC.64 R36, c[0x0][0x240] ;  /* 0x00009000ff248b82 */ /* 0x000e620000000a00 */
[----:B------:R-:W2:Y:S01]  /*2010*/  SHFL.DOWN PT, R56, R41, 0x2, 0x1f ;  /* 0x08401f0029387f89 */ /* 0x000ea200000e0000 */
[----:B0-----:R-:W-:Y:S01]  /*2020*/  FADD R42, R43, R42 ;  /* 0x0000002a2b2a7221 */ /* 0x001fe20000000000 */
[----:B--2---:R-:W-:-:S04]  /*2030*/  FADD R56, R41, R56 ;  /* 0x0000003829387221 */ /* 0x004fc80000000000 */
[----:B------:R-:W0:Y:S01]  /*2040*/  SHFL.DOWN PT, R91, R42, 0x1, 0x1f ;  /* 0x08201f002a5b7f89 */ /* 0x000e2200000e0000 */
[----:B------:R-:W-:-:S03]  /*2050*/  IADD3 R41, P2, R39, R38, RZ ;  /* 0x0000002627297210 */ /* 0x000fc60007f5e0ff */
[----:B------:R-:W2:Y:S01]  /*2060*/  SHFL.DOWN PT, R89, R56, 0x1, 0x1f ;  /* 0x08201f0038597f89 */ /* 0x000ea200000e0000 */
[----:B------:R-:W-:Y:S01]  /*2070*/  @!P0 IADD3 R39, P3, R48, R41, RZ ;  /* 0x0000002930278210 */ /* 0x000fe20007f7e0ff */
[----:B------:R-:W-:-:S03]  /*2080*/  IMAD.X R43, RZ, RZ, RZ, P2 ;  /* 0x000000ffff2b7224 */ /* 0x000fc600010e06ff */
[----:B-1----:R-:W-:Y:S02]  /*2090*/  @!P0 LEA R38, P2, R39, R36, 0x3 ;  /* 0x0000002427268211 */ /* 0x002fe400078418ff */
[----:B------:R-:W-:-:S04]  /*20a0*/  @!P0 LEA.HI.X.SX32 R36, R48, R43, 0x1, P3 ;  /* 0x0000002b30248211 */ /* 0x000fc800018f0eff */
[----:B------:R-:W-:Y:S02]  /*20b0*/  @!P0 LEA.HI.X R39, R39, R37, R36, 0x3, P2 ;  /* 0x0000002527278211 */ /* 0x000fe400010f1c24 */
[----:B------:R-:W-:Y:S01]  /*20c0*/  ISETP.NE.AND P2, PT, R87, RZ, PT ;  /* 0x000000ff5700720c */ /* 0x000fe20003f45270 */
[----:B0-----:R-:W-:Y:S01]  /*20d0*/  FADD R36, R42, R91 ;  /* 0x0000005b2a247221 */ /* 0x001fe20000000000 */
[----:B--2---:R-:W-:-:S05]  /*20e0*/  FADD R37, R56, R89 ;  /* 0x0000005938257221 */ /* 0x004fca0000000000 */
[----:B------:R0:W-:Y:S06]  /*20f0*/  @!P0 STG.E.64 desc[UR4][R38.64], R36 ;  /* 0x0000002426008986 */ /* 0x0001ec000c101b04 */
[----:B------:R-:W-:Y:S05]  /*2100*/  @P2 BRA `(.L_x_2051) ;  /* 0x00000000006c2947 */ /* 0x000fea0003800000 */
[----:B0-----:R-:W0:Y:S01]  /*2110*/  LDC.64 R36, c[0x0][0x248] ;  /* 0x00009200ff247b82 */ /* 0x001e220000000a00 */
[C---:B------:R-:W-:Y:S02]  /*2120*/  LOP3.LUT P0, RZ, R2.reuse, 0x1, RZ, 0xc0, !PT ;  /* 0x0000000102ff7812 */ /* 0x040fe4000780c0ff */
[----:B------:R-:W-:Y:S02]  /*2130*/  LOP3.LUT R39, R2, 0x2, RZ, 0xc0, !PT ;  /* 0x0000000202277812 */ /* 0x000fe400078ec0ff */
[----:B------:R-:W-:Y:S02]  /*2140*/  SEL R38, R57, RZ, P0 ;  /* 0x000000ff39267207 */ /* 0x000fe40000000000 */
[----:B------:R-:W-:Y:S01]  /*2150*/  ISETP.NE.AND P0, PT, R39, RZ, PT ;  /* 0x000000ff2700720c */ /* 0x000fe20003f05270 */
[----:B------:R-:W-:Y:S01]  /*2160*/  IMAD.MOV.U32 R39, RZ, RZ, -0x1 ;  /* 0xffffffffff277424 */ /* 0x000fe200078e00ff */
[----:B------:R-:W-:Y:S02]  /*2170*/  SHF.R.S32.HI R42, RZ, 0x1f, R38 ;  /* 0x0000001fff2a7819 */ /* 0x000fe40000011426 */
[----:B------:R-:W-:-:S02]  /*2180*/  IADD3 R38, P2, R49, R38, RZ ;  /* 0x0000002631267210 */ /* 0x000fc40007f5e0ff */
[----:B------:R-:W-:Y:S02]  /*2190*/  SEL R39, R39, 0x1, P0 ;  /* 0x0000000127277807 */ /* 0x000fe40000000000 */
[----:B------:R-:W-:Y:S02]  /*21a0*/  LEA.HI.X.SX32 R42, R49, R42, 0x1, P2 ;  /* 0x0000002a312a7211 */ /* 0x000fe400010f0eff */
        /* <DEDUP_REMOVED lines=12> */
.L_x_2052:
[----:B------:R-:W2:Y:S04]  /*2270*/  LDG.E.STRONG.GPU R38, desc[UR4][R36.64] ;  /* 0x0000000424267981 */ /* 0x000ea8000c1ef900 */
[----:B--2---:R-:W-:Y:S01]  /*2280*/  CCTL.IVALL ;  /* 0x00000000ff00798f */ /* 0x004fe20002000000 */
[----:B------:R-:W-:Y:S05]  /*2290*/  YIELD ;  /* 0x0000000000007946 */ /* 0x000fea0003800000 */
[----:B------:R-:W-:-:S13]  /*22a0*/  ISETP.NE.AND P0, PT, R38, R57, PT ;  /* 0x000000392600720c */ /* 0x000fda0003f05270 */
[----:B------:R-:W-:Y:S05]  /*22b0*/  @P0 BRA `(.L_x_2052) ;  /* 0xfffffffc00ec0947 */ /* 0x000fea000383ffff */
.L_x_2051:
        /* <DEDUP_REMOVED lines=14> */
.L_x_2057:
[C---:B------:R-:W-:Y:S01]  /*23a0*/  IADD3 R37, P2, R85.reuse, R41, RZ ;  /* 0x0000002955257210 */ /* 0x040fe20007f5e0ff */
[----:B------:R-:W-:-:S03]  /*23b0*/  VIADD R36, R85, 0x20 ;  /* 0x0000002055247836 */ /* 0x000fc60000000000 */
[----:B------:R-:W-:Y:S02]  /*23c0*/  LEA.HI.X.SX32 R38, R85, R43, 0x1, P2 ;  /* 0x0000002b55267211 */ /* 0x000fe400010f0eff */
[----:B------:R-:W-:-:S04]  /*23d0*/  LEA R88, P2, R37, UR8, 0x3 ;  /* 0x0000000825587c11 */ /* 0x000fc8000f8418ff */
[----:B------:R-:W-:Y:S02]  /*23e0*/  LEA.HI.X R89, R37, UR9, R38, 0x3, P2 ;  /* 0x0000000925597c11 */ /* 0x000fe400090f1c26 */
[----:B------:R-:W-:-:S04]  /*23f0*/  IADD3 R37, P2, R36, R41, RZ ;  /* 0x0000002924257210 */ /* 0x000fc80007f5e0ff */
[----:B------:R-:W-:Y:S01]  /*2400*/  LEA.HI.X.SX32 R36, R36, R43, 0x1, P2 ;  /* 0x0000002b24247211 */ /* 0x000fe200010f0eff */
[----:B------:R-:W2:Y:S01]  /*2410*/  LDG.E R89, desc[UR4][R88.64+0x4] ;  /* 0x0000040458597981 */ /* 0x000ea2000c1e1900 */
        /* <DEDUP_REMOVED lines=22> */
.L_x_2056:
[----:B------:R-:W-:Y:S05]  /*2580*/  BSYNC B1 ;  /* 0x0000000000017941 */ /* 0x000fea0003800000 */
.L_x_2055:
        /* <DEDUP_REMOVED lines=20> */
.L_x_2059:
[----:B------:R-:W-:Y:S05]  /*26d0*/  BSYNC B1 ;  /* 0x0000000000017941 */ /* 0x000fea0003800000 */
.L_x_2058:
        /* <DEDUP_REMOVED lines=9> */
.L_x_2054:
[----:B------:R-:W-:Y:S05]  /*2770*/  BSYNC B0 ;  /* 0x0000000000007941 */ /* 0x000fea0003800000 */
.L_x_2053:
        /* <DEDUP_REMOVED lines=13> */
.L_x_2050:
        /* <DEDUP_REMOVED lines=10> */
.L_x_2060:
        /* <DEDUP_REMOVED lines=18> */
.L_x_2065:
[----:B------:R-:W-:Y:S05]  /*2a10*/  BSYNC B2 ;  /* 0x0000000000027941 */ /* 0x000fea0003800000 */
.L_x_2064:
        /* <DEDUP_REMOVED lines=28> */
.L_x_2066:
[----:B------:R-:W-:Y:S05]  /*2be0*/  BSYNC B1 ;  /* 0x0000000000017941 */ /* 0x000fea0003800000 */
.L_x_2063:
[--C-:B-----5:R-:W-:Y:S02]  /*2bf0*/  HADD2.F32 R86, -RZ, R38.reuse.H0_H0 ;  /* 0x20000026ff567230 */ /* 0x120fe40000004100 */
[-C--:B------:R-:W-:Y:S01]  /*2c00*/  FFMA R89, R76, -R41.reuse, R75 ;  /* 0x800000294c597223 */ /* 0x080fe2000000004b */
[--C-:B------:R-:W-:Y:S02]  /*2c10*/  HADD2.F32 R56, -RZ, R37.reuse.H0_H0 ;  /* 0x20000025ff387230 */ /* 0x100fe40000004100 */
[-C--:B------:R-:W-:Y:S01]  /*2c20*/  FFMA R85, R78, -R41.reuse, R77 ;  /* 0x800000294e557223 */ /* 0x080fe2000000004d */
[----:B------:R-:W-:Y:S02]  /*2c30*/  HADD2.F32 R42, -RZ, R37.H1_H1 ;  /* 0x30000025ff2a7230 */ /* 0x000fe40000004100 */
[----:B------:R-:W-:Y:S01]  /*2c40*/  FFMA R37, R74, -R41, R73 ;  /* 0x800000294a257223 */ /* 0x000fe20000000049 */
[----:B------:R-:W-:Y:S02]  /*2c50*/  HADD2.F32 R38, -RZ, R38.H1_H1 ;  /* 0x30000026ff267230 */ /* 0x000fe40000004100 */
[----:B------:R-:W-:Y:S01]  /*2c60*/  FFMA R89, R89, R50, R86 ;  /* 0x0000003259597223 */ /* 0x000fe20000000056 */
[----:B------:R-:W-:-:S02]  /*2c70*/  HADD2.F32 R88, -RZ, R39.H0_H0 ;  /* 0x20000027ff587230 */ /* 0x000fc40000004100 */
[-C--:B------:R-:W-:Y:S01]  /*2c80*/  FFMA R87, R52, -R41.reuse, R55 ;  /* 0x8000002934577223 */ /* 0x080fe20000000037 */
[-C--:B------:R-:W-:Y:S01]  /*2c90*/  FFMA R85, R85, R50.reuse, R42 ;  /* 0x0000003255557223 */ /* 0x080fe2000000002a */
[-C--:B------:R-:W-:Y:S01]  /*2ca0*/  FFMA R86, R37, R50.reuse, R38 ;  /* 0x0000003225567223 */ /* 0x080fe20000000026 */
[----:B------:R-:W-:Y:S02]  /*2cb0*/  HADD2.F32 R38, -RZ, R39.H1_H1 ;  /* 0x30000027ff267230 */ /* 0x000fe40000004100 */
[-C--:B------:R-:W-:Y:S01]  /*2cc0*/  FFMA R37, R72, -R41.reuse, R53 ;  /* 0x8000002948257223 */ /* 0x080fe20000000035 */
[--C-:B------:R-:W-:Y:S02]  /*2cd0*/  HADD2.F32 R42, -RZ, R36.reuse.H1_H1 ;  /* 0x30000024ff2a7230 */ /* 0x100fe40000004100 */
[-C--:B------:R-:W-:Y:S01]  /*2ce0*/  FFMA R43, R80, -R41.reuse, R79 ;  /* 0x80000029502b7223 */ /* 0x080fe2000000004f */
[----:B------:R-:W-:Y:S01]  /*2cf0*/  FFMA R39, R82, -R41, R81 ;  /* 0x8000002952277223 */ /* 0x000fe20000000051 */
[-C--:B------:R-:W-:Y:S01]  /*2d00*/  FFMA R87, R87, R50.reuse, R38 ;  /* 0x0000003257577223 */ /* 0x080fe20000000026 */
[----:B------:R-:W-:Y:S01]  /*2d10*/  FFMA R88, R37, R50, R88 ;  /* 0x0000003225587223 */ /* 0x000fe20000000058 */
[----:B------:R-:W-:-:S02]  /*2d20*/  HADD2.F32 R38, -RZ, R36.H0_H0 ;  /* 0x20000024ff267230 */ /* 0x000fc40000004100 */
[----:B------:R-:W-:Y:S01]  /*2d30*/  FFMA R37, R3, -R41, R84 ;  /* 0x8000002903257223 */ /* 0x000fe20000000054 */
[-C--:B------:R-:W-:Y:S01]  /*2d40*/  FFMA R56, R43, R50.reuse, R56 ;  /* 0x000000322b387223 */ /* 0x080fe20000000038 */
[-C--:B------:R-:W-:Y:S01]  /*2d50*/  FFMA R57, R39, R50.reuse, R42 ;  /* 0x0000003227397223 */ /* 0x080fe2000000002a */
[----:B------:R-:W-:Y:S01]  /*2d60*/  BSSY B1, `(.L_x_2067) ;  /* 0x000003a000017945 */ /* 0x000fe20003800000 */
[----:B------:R-:W-:-:S03]  /*2d70*/  FFMA R36, R37, R50, R38 ;  /* 0x0000003225247223 */ /* 0x000fc60000000026 */
[----:B------:R-:W-:Y:S01]  /*2d80*/  BSSY B2, `(.L_x_2068) ;  /* 0x0000016000027945 */ /* 0x000fe20003800000 */
[----:B------:R-:W-:Y:S02]  /*2d90*/  F2FP.F16.F32.PACK_AB R56, RZ, R56 ;  /* 0x00000038ff38723e */ /* 0x000fe400000000ff */
[----:B------:R-:W-:Y:S02]  /*2da0*/  F2FP.F16.F32.PACK_AB R85, RZ, R85 ;  /* 0x00000055ff55723e */ /* 0x000fe400000000ff */
[----:B------:R-:W-:Y:S02]  /*2db0*/  F2FP.F16.F32.PACK_AB R89, RZ, R89 ;  /* 0x00000059ff59723e */ /* 0x000fe400000000ff */
[----:B------:R-:W-:Y:S02]  /*2dc0*/  F2FP.F16.F32.PACK_AB R86, RZ, R86 ;  /* 0x00000056ff56723e */ /* 0x000fe400000000ff */
[----:B------:R-:W-:Y:S02]  /*2dd0*/  F2FP.F16.F32.PACK_AB R88, RZ, R88 ;  /* 0x00000058ff58723e */ /* 0x000fe400000000ff */
[----:B------:R-:W-:-:S02]  /*2de0*/  F2FP.F16.F32.PACK_AB R87, RZ, R87 ;  /* 0x00000057ff57723e */ /* 0x000fc400000000ff */
[----:B------:R-:W-:Y:S02]  /*2df0*/  F2FP.F16.F32.PACK_AB R36, RZ, R36 ;  /* 0x00000024ff24723e */ /* 0x000fe400000000ff */
        /* <DEDUP_REMOVED lines=14> */
.L_x_2069:
[----:B------:R-:W-:Y:S05]  /*2ee0*/  BSYNC B2 ;  /* 0x0000000000027941 */ /* 0x000fea0003800000 */
.L_x_2068:
[C---:B------:R-:W-:Y:S02]  /*2ef0*/  ISETP.NE.AND P3, PT, R22.reuse, RZ, PT ;  /* 0x000000ff1600720c */ /* 0x040fe40003f65270 */
[C---:B------:R-:W-:Y:S02]  /*2f00*/  ISETP.GE.U32.AND P2, PT, R22.reuse, 0x2, PT ;  /* 0x000000021600780c */ /* 0x040fe40003f46070 */
[----:B------:R-:W-:Y:S02]  /*2f10*/  ISETP.GE.U32.AND P1, PT, R22, 0x3, PT ;  /* 0x000000031600780c */ /* 0x000fe40003f26070 */
        /* <DEDUP_REMOVED lines=30> */
.L_x_2070:
[----:B------:R-:W-:Y:S05]  /*3100*/  BSYNC B1 ;  /* 0x0000000000017941 */ /* 0x000fea0003800000 */
.L_x_2067:
        /* <DEDUP_REMOVED lines=17> */
.L_x_2072:
        /* <DEDUP_REMOVED lines=28> */
.L_x_2073:
[----:B------:R-:W-:Y:S05]  /*33e0*/  BSYNC B1 ;  /* 0x0000000000017941 */ /* 0x000fea0003800000 */
.L_x_2071:
[--C-:B-----5:R-:W-:Y:S02]  /*33f0*/  HADD2.F32 R42, -RZ, R37.reuse.H0_H0 ;  /* 0x20000025ff2a7230 */ /* 0x120fe40000004100 */
[-C--:B------:R-:W-:Y:S01]  /*3400*/  FFMA R57, R59, -R41.reuse, R62 ;  /* 0x800000293b397223 */ /* 0x080fe2000000003e */
[----:B------:R-:W-:Y:S02]  /*3410*/  HADD2.F32 R86, -RZ, R37.H1_H1 ;  /* 0x30000025ff567230 */ /* 0x000fe40000004100 */
[-C--:B------:R-:W-:Y:S01]  /*3420*/  FFMA R83, R60, -R41.reuse, R63 ;  /* 0x800000293c537223 */ /* 0x080fe2000000003f */
[----:B------:R-:W-:Y:S01]  /*3430*/  FFMA R85, R65, -R41, R66 ;  /* 0x8000002941557223 */ /* 0x000fe20000000042 */
[-C--:B------:R-:W-:Y:S01]  /*3440*/  FFMA R57, R57, R50.reuse, R42 ;  /* 0x0000003239397223 */ /* 0x080fe2000000002a */
[----:B------:R-:W-:Y:S02]  /*3450*/  HADD2.F32 R42, -RZ, R38.H0_H0 ;  /* 0x20000026ff2a7230 */ /* 0x000fe40000004100 */
[----:B------:R-:W-:Y:S01]  /*3460*/  FFMA R83, R83, R50, R86 ;  /* 0x0000003253537223 */ /* 0x000fe20000000056 */
[----:B------:R-:W-:-:S02]  /*3470*/  HADD2.F32 R86, -RZ, R39.H1_H1 ;  /* 0x30000027ff567230 */ /* 0x000fc40000004100 */
[-C--:B------:R-:W-:Y:S01]  /*3480*/  FFMA R37, R64, -R41.reuse, R67 ;  /* 0x8000002940257223 */ /* 0x080fe20000000043 */
[----:B------:R-:W-:Y:S02]  /*3490*/  HADD2.F32 R38, -RZ, R38.H1_H1 ;  /* 0x30000026ff267230 */ /* 0x000fe40000004100 */
[-C--:B------:R-:W-:Y:S01]  /*34a0*/  FFMA R85, R85, R50.reuse, R42 ;  /* 0x0000003255557223 */ /* 0x080fe2000000002a */
[----:B------:R-:W-:Y:S02]  /*34b0*/  HADD2.F32 R42, -RZ, R39.H0_H0 ;  /* 0x20000027ff2a7230 */ /* 0x000fe40000004100 */
[-C--:B------:R-:W-:Y:S01]  /*34c0*/  FFMA R39, R69, -R41.reuse, R68 ;  /* 0x8000002945277223 */ /* 0x080fe20000000044 */
[----:B------:R-:W-:Y:S01]  /*34d0*/  ULDC.64 UR8, c[0x0][0x278] ;  /* 0x00009e0000087ab9 */ /* 0x000fe20000000a00 */
[-C--:B------:R-:W-:Y:S01]  /*34e0*/  FFMA R37, R37, R50.reuse, R38 ;  /* 0x0000003225257223 */ /* 0x080fe20000000026 */
[--C-:B------:R-:W-:Y:S02]  /*34f0*/  HADD2.F32 R38, -RZ, R36.reuse.H0_H0 ;  /* 0x20000024ff267230 */ /* 0x100fe40000004100 */
[----:B------:R-:W-:Y:S01]  /*3500*/  FFMA R39, R39, R50, R42 ;  /* 0x0000003227277223 */ /* 0x000fe2000000002a */
[----:B------:R-:W-:Y:S01]  /*3510*/  LEA R42, P2, R43, UR8, 0x1 ;  /* 0x000000082b2a7c11 */ /* 0x000fe2000f8408ff */
[----:B------:R-:W-:Y:S01]  /*3520*/  FFMA R87, R51, -R41, R58 ;  /* 0x8000002933577223 */ /* 0x000fe2000000003a */
[----:B------:R-:W-:Y:S01]  /*3530*/  HADD2.F32 R36, -RZ, R36.H1_H1 ;  /* 0x30000024ff247230 */ /* 0x000fe20000004100 */
[----:B------:R-:W-:-:S02]  /*3540*/  SHF.L.U64.HI R56, R43, 0x1, R56 ;  /* 0x000000012b387819 */ /* 0x000fc40000010238 */
[----:B------:R-:W-:Y:S01]  /*3550*/  LOP3.LUT P0, RZ, R42, 0xf, RZ, 0xc0, !PT ;  /* 0x0000000f2aff7812 */ /* 0x000fe2000780c0ff */
[-C--:B------:R-:W-:Y:S01]  /*3560*/  FFMA R38, R87, R50.reuse, R38 ;  /* 0x0000003257267223 */ /* 0x080fe20000000026 */
[-C--:B------:R-:W-:Y:S01]  /*3570*/  FFMA R87, R54, -R41.reuse, R61 ;  /* 0x8000002936577223 */ /* 0x080fe2000000003d */
[----:B------:R-:W-:Y:S01]  /*3580*/  FFMA R41, R70, -R41, R71 ;  /* 0x8000002946297223 */ /* 0x000fe20000000047 */
[----:B------:R-:W-:Y:S02]  /*3590*/  ISETP.LT.U32.OR P0, PT, R21, 0x8, P0 ;  /* 0x000000081500780c */ /* 0x000fe40000701470 */
[-C--:B------:R-:W-:Y:S01]  /*35a0*/  FFMA R36, R87, R50.reuse, R36 ;  /* 0x0000003257247223 */ /* 0x080fe20000000024 */
[----:B------:R-:W-:Y:S01]  /*35b0*/  FFMA R41, R41, R50, R86 ;  /* 0x0000003229297223 */ /* 0x000fe20000000056 */
[----:B------:R-:W-:Y:S02]  /*35c0*/  IADD3.X R43, R56, UR9, RZ, P2, !PT ;  /* 0x00000009382b7c10 */ /* 0x000fe400097fe4ff */
[----:B------:R-:W-:-:S02]  /*35d0*/  F2FP.F16.F32.PACK_AB R57, RZ, R57 ;  /* 0x00000039ff39723e */ /* 0x000fc400000000ff */
[----:B------:R-:W-:Y:S02]  /*35e0*/  F2FP.F16.F32.PACK_AB R83, RZ, R83 ;  /* 0x00000053ff53723e */ /* 0x000fe400000000ff */
[----:B------:R-:W-:Y:S02]  /*35f0*/  F2FP.F16.F32.PACK_AB R85, RZ, R85 ;  /* 0x00000055ff55723e */ /* 0x000fe400000000ff */
[----:B------:R-:W-:Y:S02]  /*3600*/  F2FP.F16.F32.PACK_AB R39, RZ, R39 ;  /* 0x00000027ff27723e */ /* 0x000fe400000000ff */
[----:B------:R-:W-:Y:S02]  /*3610*/  F2FP.F16.F32.PACK_AB R41, RZ, R41 ;  /* 0x00000029ff29723e */ /* 0x000fe400000000ff */
[----:B------:R-:W-:Y:S02]  /*3620*/  F2FP.F16.F32.PACK_AB R50, RZ, R37 ;  /* 0x00000025ff32723e */ /* 0x000fe400000000ff */
[----:B------:R-:W-:-:S02]  /*3630*/  F2FP.F16.F32.PACK_AB R56, RZ, R38 ;  /* 0x00000026ff38723e */ /* 0x000fc400000000ff */
        /* <DEDUP_REMOVED lines=22> */
.L_x_2062:
[----:B------:R-:W-:Y:S05]  /*37a0*/  BSYNC B0 ;  /* 0x0000000000007941 */ /* 0x000fea0003800000 */
.L_x_2061:
        /* <DEDUP_REMOVED lines=18> */
.L_x_2033:
        /* <DEDUP_REMOVED lines=25> */
.L_x_2076:
[----:B------:R-:W-:Y:S05]  /*3a60*/  BSYNC B0 ;  /* 0x0000000000007941 */ /* 0x000fea0003800000 */
.L_x_2075:
        /* <DEDUP_REMOVED lines=17> */
[----:B------:R-:W-:Y:S01]  /*3b80*/  BSSY B0, `(.L_x_2077) ;  /* 0x0000028000007945 */ /* 0x000fe20003800000 */
[----:B------:R-:W-:Y:S02]  /*3b90*/  ISETP.NE.AND P3, PT, R0, RZ, PT ;  /* 0x000000ff0000720c */ /* 0x000fe40003f65270 */
[----:B------:R-:W-:Y:S02]  /*3ba0*/  IADD3 R4, -R4, UR6, RZ ;  /* 0x0000000604047c10 */ /* 0x000fe4000fffe1ff */
[----:B------:R-:W-:-:S02]  /*3bb0*/  ISETP.NE.AND P4, PT, R0, 0x1, PT ;  /* 0x000000010000780c */ /* 0x000fc40003f85270 */
[C---:B------:R-:W-:Y:S02]  /*3bc0*/  ISETP.NE.AND P1, PT, R0.reuse, 0x2, PT ;  /* 0x000000020000780c */ /* 0x040fe40003f25270 */
[----:B------:R-:W-:Y:S01]  /*3bd0*/  ISETP.NE.AND P2, PT, R0, 0x3, PT ;  /* 0x000000030000780c */ /* 0x000fe20003f45270 */
[----:B-1----:R-:W-:-:S03]  /*3be0*/  IMAD.WIDE.U32 R2, R49, 0x4, R2 ;  /* 0x0000000431027825 */ /* 0x002fc600078e0002 */
[----:B------:R-:W-:Y:S02]  /*3bf0*/  LOP3.LUT P0, RZ, R2, 0x1f, RZ, 0xc0, !PT ;  /* 0x0000001f02ff7812 */ /* 0x000fe4000780c0ff */
[----:B0-----:R-:W-:Y:S01]  /*3c00*/  LEA R5, R6, R5, 0x18 ;  /* 0x0000000506057211 */ /* 0x001fe200078ec0ff */
[----:B------:R-:W-:Y:S01]  /*3c10*/  IMAD.SHL.U32 R6, R14, 0x20, RZ ;  /* 0x000000200e067824 */ /* 0x000fe200078e00ff */
[----:B------:R-:W-:-:S03]  /*3c20*/  ISETP.LT.U32.OR P0, PT, R4, 0x8, P0 ;  /* 0x000000080400780c */ /* 0x000fc60000701470 */
[----:B------:R-:W-:Y:S01]  /*3c30*/  IMAD R5, R0, 0x1080, R5 ;  /* 0x0000108000057824 */ /* 0x000fe200078e0205 */
[----:B------:R-:W-:Y:S01]  /*3c40*/  LOP3.LUT R6, R6, 0x3e0, RZ, 0xc0, !PT ;  /* 0x000003e006067812 */ /* 0x000fe200078ec0ff */
[----:B------:R-:W-:-:S04]  /*3c50*/  IMAD.U32 R0, R0, 0x20, R1 ;  /* 0x0000002000007824 */ /* 0x000fc800078e0001 */
[----:B------:R-:W-:Y:S01]  /*3c60*/  IMAD.IADD R5, R6, 0x1, R5 ;  /* 0x0000000106057824 */ /* 0x000fe200078e0205 */
[----:B------:R-:W-:Y:S06]  /*3c70*/  @!P3 BRA `(.L_x_2078) ;  /* 0x000000000060b947 */ /* 0x000fec0003800000 */
        /* <DEDUP_REMOVED lines=24> */
.L_x_2078:
[----:B------:R-:W-:Y:S05]  /*3e00*/  BSYNC B0 ;  /* 0x0000000000007941 */ /* 0x000fea0003800000 */
.L_x_2077:
        /* <DEDUP_REMOVED lines=26> */
.L_x_2080:
[----:B------:R-:W-:Y:S05]  /*3fb0*/  BSYNC B0 ;  /* 0x0000000000007941 */ /* 0x000fea0003800000 */
.L_x_2079:
        /* <DEDUP_REMOVED lines=26> */
.L_x_2082:
[----:B------:R-:W-:Y:S05]  /*4160*/  BSYNC B0 ;  /* 0x0000000000007941 */ /* 0x000fea0003800000 */
.L_x_2081:
        /* <DEDUP_REMOVED lines=26> */
.L_x_2084:
[----:B------:R-:W-:Y:S05]  /*4310*/  BSYNC B0 ;  /* 0x0000000000007941 */ /* 0x000fea0003800000 */
.L_x_2083:
[----:B------:R-:W-:Y:S05]  /*4320*/  @P0 BRA `(.L_x_2085) ;  /* 0x0000000000140947 */ /* 0x000fea0003800000 */
[----:B012-4-:R-:W2:Y:S04]  /*4330*/  LDL.128 R4, [R0] ;  /* 0x0000000000047983 */ /* 0x017ea80000100c00 */
[----:B------:R-:W4:Y:S04]  /*4340*/  LDL.128 R8, [R0+0x10] ;  /* 0x0000100000087983 */ /* 0x000f280000100c00 */
[----:B--2---:R-:W-:Y:S04]  /*4350*/  STG.E.128 desc[UR4][R2.64], R4 ;  /* 0x0000000402007986 */ /* 0x004fe8000c101d04 */
[----:B----4-:R-:W-:Y:S01]  /*4360*/  STG.E.128 desc[UR4][R2.64+0x10], R8 ;  /* 0x0000100802007986 */ /* 0x010fe2000c101d04 */
[----:B------:R-:W-:Y:S05]  /*4370*/  EXIT ;  /* 0x000000000000794d */ /* 0x000fea0003800000 */
.L_x_2085:
        /* <DEDUP_REMOVED lines=26> */
        .weak           $__internal_18_$__cuda_sm20_rcp_rn_f32_slowpath
        .type           $__internal_18_$__cuda_sm20_rcp_rn_f32_slowpath,@function
        .size           $__internal_18_$__cuda_sm20_rcp_rn_f32_slowpath,(.L_x_5645 - $__internal_18_$__cuda_sm20_rcp_rn_f32_slowpath)
$__internal_18_$__cuda_sm20_rcp_rn_f32_slowpath:
        /* <DEDUP_REMOVED lines=15> */
.L_x_2086:
        /* <DEDUP_REMOVED lines=33> */
.L_x_2088:
[----:B------:R2:W3:Y:S02]  /*4820*/  MUFU.RCP R3, R2 ;  /* 0x0000000200037308 */ /* 0x0004e40000001000 */
.L_x_2087:
[----:B-1-3--:R-:W-:Y:S02]  /*4830*/  IMAD.MOV.U32 R20, RZ, RZ, R3 ;  /* 0x000000ffff147224 */ /* 0x00afe400078e0003 */
[----:B0-2---:R-:W-:Y:S02]  /*4840*/  IMAD.MOV.U32 R2, RZ, RZ, R11 ;  /* 0x000000ffff027224 */ /* 0x005fe400078e000b */
[----:B------:R-:W-:-:S04]  /*4850*/  IMAD.MOV.U32 R3, RZ, RZ, 0x0 ;  /* 0x00000000ff037424 */ /* 0x000fc800078e00ff */
[----:B------:R-:W-:Y:S05]  /*4860*/  RET.REL.NODEC R2 `(_ZN18transformer_engine13normalization26rmsnorm_bwd_general_kernelINS0_13Kernel_traitsI6__halfS3_S3_fjLj512ELj1ELj4ELj1ELj16ENS0_18Kernel_traits_baseILj512ES3_S3_S3_fjLj128EEEEELb1EEEvNS0_20BackwardKernelParamsE) ;  /* 0xffffffb402e47950 */ /* 0x000fea0003c3ffff */
.L_x_2089:
        /* <DEDUP_REMOVED lines=9> */
.L_x_5645:


//--------------------- .text._ZN18transformer_engine13normalization26rmsnorm_bwd_general_kernelINS0_13Kernel_traitsIffffjLj512ELj1ELj4ELj1ELj16ENS0_18Kernel_traits_baseILj512EffffjLj128EEEEELb1EEEvNS0_20BackwardKernelParamsE --------------------------
	.section	.text._ZN18transformer_engine13normalization26rmsnorm_bwd_general_kernelINS0_13Kernel_traitsIffffjLj512ELj1ELj4ELj1ELj16ENS0_18Kernel_traits_baseILj512EffffjLj128EEEEELb1EEEvNS0_20BackwardKernelParamsE,"ax",@progbits
	.align	128
        .global         _ZN18transformer_engine13normalization26rmsnorm_bwd_general_kernelINS0_13Kernel_traitsIffffjLj512ELj1ELj4ELj1ELj16ENS0_18Kernel_traits_baseILj512EffffjLj128EEEEELb1EEEvNS0_20BackwardKernelParamsE
        .type           _ZN18transformer_engine13normalization26rmsnorm_bwd_general_kernelINS0_13Kernel_traitsIffffjLj512ELj1ELj4ELj1ELj16ENS0_18Kernel_traits_baseILj512EffffjLj128EEEEELb1EEEvNS0_20BackwardKernelParamsE,@function
        .size           _ZN18transformer_engine13normalization26rmsnorm_bwd_general_kernelINS0_13Kernel_traitsIffffjLj512ELj1ELj4ELj1ELj16ENS0_18Kernel_traits_baseILj512EffffjLj128EEEEELb1EEEvNS0_20BackwardKernelParamsE,(.L_x_5646 - _ZN18transformer_engine13normalization26rmsnorm_bwd_general_kernelINS0_13Kernel_traitsIffffjLj512ELj1ELj4ELj1ELj16ENS0_18Kernel_traits_baseILj512EffffjLj128EEEEELb1EEEvNS0_20BackwardKernelParamsE)
        .other          _ZN18transformer_engine13normalization26rmsnorm_bwd_general_kernelINS0_13Kernel_traitsIffffjLj512ELj1ELj4ELj1ELj16ENS0_18Kernel_traits_baseILj512EffffjLj128EEEEELb1EEEvNS0_20BackwardKernelParamsE,@"STO_CUDA_ENTRY STV_DEFAULT"
_ZN18transformer_engine13normalization26rmsnorm_bwd_general_kernelINS0_13Kernel_traitsIffffjLj512ELj1ELj4ELj1ELj16ENS0_18Kernel_traits_baseILj512EffffjLj128EEEEELb1EEEvNS0_20BackwardKernelParamsE:
.text._ZN18transformer_engine13normalization26rmsnorm_bwd_general_kernelINS0_13Kernel_traitsIffffjLj512ELj1ELj4ELj1ELj16ENS0_18Kernel_traits_baseILj512EffffjLj128EEEEELb1EEEvNS0_20BackwardKernelParamsE:
[----:B------:R-:W-:Y:S01]  /*0000*/  LDC R1, c[0x0][0x28] ;  /* 0x00000a00ff017b82 */ /* 0x000fe20000000800 */
[----:B------:R-:W-:Y:S01]  /*0010*/  ULDC UR4, c[0x0][0x214] ;  /* 0x0000850000047ab9 */ /* 0x000fe20000000800 */
[----:B------:R-:W-:Y:S01]  /*0020*/  ULDC UR6, c[0x0][0x21c] ;  /* 0x0000870000067ab9 */ /* 0x000fe20000000800 */
[----:B------:R-:W-:Y:S01]  /*0030*/  IMAD.U32 R30, RZ, RZ, UR4 ;  /* 0x00000004ff1e7e24 */ /* 0x000fe2000f8e00ff */
[----:B------:R-:W-:Y:S04]  /*0040*/  BSSY B0, `(.L_x_2090) ;  /* 0x0000082000007945 */ /* 0x000fe80003800000 */
[----:B------:R-:W0:Y:S01]  /*0050*/  S2UR UR4, SR_CTAID.X ;  /* 0x00000000000479c3 */ /* 0x000e220000002500 */
[----:B------:R-:W-:Y:S01]  /*0060*/  CS2R R40, SRZ ;  /* 0x0000000000287805 */ /* 0x000fe2000001ff00 */
[----:B------:R-:W1:Y:S01]  /*0070*/  I2F.U32.RP R0, R30 ;  /* 0x0000001e00007306 */ /* 0x000e620000209000 */
[----:B------:R-:W-:Y:S01]  /*0080*/  ISETP.NE.U32.AND P2, PT, R30, RZ, PT ;  /* 0x000000ff1e00720c */ /* 0x000fe20003f45070 */
[----:B------:R-:W-:Y:S01]  /*0090*/  IMAD.MOV.U32 R31, RZ, RZ, RZ ;  /* 0x000000ffff1f7224 */ /* 0x000fe200078e00ff */
[----:B------:R-:W-:-:S02]  /*00a0*/  CS2R R28, SRZ ;  /* 0x00000000001c7805 */ /* 0x000fc4000001ff00 */
[----:B------:R-:W-:Y:S02]  /*00b0*/  CS2R R42, SRZ ;  /* 0x00000000002a7805 */ /* 0x000fe4000001ff00 */
[----:B------:R-:W-:Y:S02]  /*00c0*/  CS2R R44, SRZ ;  /* 0x00000000002c7805 */ /* 0x000fe4000001ff00 */
[----:B------:R-:W-:Y:S01]  /*00d0*/  CS2R R46, SRZ ;  /* 0x00000000002e7805 */ /* 0x000fe2000001ff00 */
[----:B------:R-:W-:Y:S02]  /*00e0*/  IMAD.MOV.U32 R49, RZ, RZ, RZ ;  /* 0x000000ffff317224 */ /* 0x000fe400078e00ff */
[----:B------:R-:W-:Y:S02]  /*00f0*/  IMAD.MOV.U32 R52, RZ, RZ, RZ ;  /* 0x000000ffff347224 */ /* 0x000fe400078e00ff */
[----:B------:R-:W-:Y:S01]  /*0100*/  IMAD.MOV.U32 R20, RZ, RZ, RZ ;  /* 0x000000ffff147224 */ /* 0x000fe200078e00ff */
[----:B-1----:R-:W1:Y:S02]  /*0110*/  MUFU.RCP R0, R0 ;  /* 0x0000000000007308 */ /* 0x002e640000001000 */
[----:B-1----:R-:W-:-:S02]  /*0120*/  VIADD R2, R0, 0xffffffe ;  /* 0x0ffffffe00027836 */ /* 0x002fc40000000000 */
[----:B------:R-:W1:Y:S04]  /*0130*/  S2R R0, SR_TID.X ;  /* 0x0000000000007919 */ /* 0x000e680000002100 */
[----:B------:R2:W3:Y:S02]  /*0140*/  F2I.FTZ.U32.TRUNC.NTZ R3, R2 ;  /* 0x0000000200037305 */ /* 0x0004e4000021f000 */
[----:B--2---:R-:W-:Y:S02]  /*0150*/  IMAD.MOV.U32 R2, RZ, RZ, RZ ;  /* 0x000000ffff027224 */ /* 0x004fe400078e00ff */
[----:B---3--:R-:W-:-:S04]  /*0160*/  IMAD R4, R3, R30, RZ ;  /* 0x0000001e03047224 */ /* 0x008fc800078e02ff */
[----:B------:R-:W-:-:S04]  /*0170*/  IMAD.MOV R5, RZ, RZ, -R4 ;  /* 0x000000ffff057224 */ /* 0x000fc800078e0a04 */
[----:B------:R-:W-:-:S06]  /*0180*/  IMAD.HI.U32 R3, R3, R5, R2 ;  /* 0x0000000503037227 */ /* 0x000fcc00078e0002 */
[----:B0-----:R-:W-:Y:S01]  /*0190*/  IMAD.HI.U32 R54, R3, UR4, RZ ;  /* 0x0000000403367c27 */ /* 0x001fe2000f8e00ff */
[----:B-1----:R-:W-:-:S03]  /*01a0*/  LOP3.LUT R0, R0, 0x1f, RZ, 0xc0, !PT ;  /* 0x0000001f00007812 */ /* 0x002fc600078ec0ff */
[----:B------:R-:W-:-:S04]  /*01b0*/  IMAD.MOV R3, RZ, RZ, -R54 ;  /* 0x000000ffff037224 */ /* 0x000fc800078e0a36 */
[----:B------:R-:W-:-:S05]  /*01c0*/  IMAD R3, R30, R3, UR4 ;  /* 0x000000041e037e24 */ /* 0x000fca000f8e0203 */
[----:B------:R-:W-:-:S13]  /*01d0*/  ISETP.GE.U32.AND P0, PT, R3, R30, PT ;  /* 0x0000001e0300720c */ /* 0x000fda0003f06070 */
[----:B------:R-:W-:Y:S01]  /*01e0*/  @P0 IADD3 R3, R3, -R30, RZ ;  /* 0x8000001e03030210 */ /* 0x000fe20007ffe0ff */
[----:B------:R-:W-:-:S03]  /*01f0*/  @P0 VIADD R54, R54, 0x1 ;  /* 0x0000000136360836 */ /* 0x000fc60000000000 */
[----:B------:R-:W-:Y:S01]  /*0200*/  ISETP.GE.U32.AND P1, PT, R3, R30, PT ;  /* 0x0000001e0300720c */ /* 0x000fe20003f26070 */
[----:B------:R-:W-:-:S12]  /*0210*/  HFMA2.MMA R3, -RZ, RZ, 0, 0 ;  /* 0x00000000ff037435 */ /* 0x000fd800000001ff */
[----:B------:R-:W-:Y:S01]  /*0220*/  @P1 VIADD R54, R54, 0x1 ;  /* 0x0000000136361836 */ /* 0x000fe20000000000 */
[----:B------:R-:W-:-:S04]  /*0230*/  @!P2 LOP3.LUT R54, RZ, R30, RZ, 0x33, !PT ;  /* 0x0000001eff36a212 */ /* 0x000fc800078e33ff */
[----:B------:R-:W-:Y:S01]  /*0240*/  SHF.L.U32 R51, R54, 0x2, RZ ;  /* 0x0000000236337819 */ /* 0x000fe200000006ff */
[----:B------:R-:W-:-:S04]  /*0250*/  IMAD.MOV R53, RZ, RZ, -R54 ;  /* 0x000000ffff357224 */ /* 0x000fc800078e0a36 */
[----:B------:R-:W-:Y:S01]  /*0260*/  IMAD R53, R30, R53, UR4 ;  /* 0x000000041e357e24 */ /* 0x000fe2000f8e0235 */
[----:B------:R-:W-:-:S03]  /*0270*/  ULDC.64 UR4, c[0x0][0x208] ;  /* 0x0000820000047ab9 */ /* 0x000fc60000000a00 */
[----:B------:R-:W-:-:S05]  /*0280*/  IMAD.SHL.U32 R55, R53, 0x20, RZ ;  /* 0x0000002035377824 */ /* 0x000fca00078e00ff */
[----:B------:R-:W-:Y:S01]  /*0290*/  LOP3.LUT R55, R55, 0xffffffe0, R0, 0xe2, !PT ;  /* 0xffffffe037377812 */ /* 0x000fe200078ee200 */
[----:B------:R-:W-:-:S04]  /*02a0*/  IMAD.MOV.U32 R0, RZ, RZ, RZ ;  /* 0x000000ffff007224 */ /* 0x000fc800078e00ff */
        /* <DEDUP_REMOVED lines=15> */
.L_x_2093:
        /* <DEDUP_REMOVED lines=9> */
.L_x_2094:
[----:B------:R-:W-:Y:S05]  /*0430*/  BSYNC B1 ;  /* 0x0000000000017941 */ /* 0x000fea0003800000 */
.L_x_2092:
        /* <DEDUP_REMOVED lines=13> */
.L_x_2096:
        /* <DEDUP_REMOVED lines=9> */
.L_x_2097:
[----:B------:R-:W-:Y:S05]  /*05a0*/  BSYNC B1 ;  /* 0x0000000000017941 */ /* 0x000fea0003800000 */
.L_x_2095:
        /* <DEDUP_REMOVED lines=13> */
.L_x_2099:
        /* <DEDUP_REMOVED lines=9> */
.L_x_2100:
[----:B------:R-:W-:Y:S05]  /*0710*/  BSYNC B1 ;  /* 0x0000000000017941 */ /* 0x000fea0003800000 */
.L_x_2098:
[----:B------:R-:W-:-:S04]  /*0720*/  LEA R9, R30, R9, 0x7 ;  /* 0x000000091e097211 */ /* 0x000fc800078e38ff */
        /* <DEDUP_REMOVED lines=10> */
.L_x_2101:
        /* <DEDUP_REMOVED lines=9> */
.L_x_2091:
[----:B------:R-:W-:Y:S05]  /*0860*/  BSYNC B0 ;  /* 0x0000000000007941 */ /* 0x000fea0003800000 */
.L_x_2090:
        /* <DEDUP_REMOVED lines=8> */
[----:B0123--:R-:W-:Y:S02]  /*08f0*/  CS2R R4, SRZ ;  /* 0x0000000000047805 */ /* 0x00ffe4000001ff00 */
[----:B------:R-:W-:Y:S01]  /*0900*/  CS2R R6, SRZ ;  /* 0x0000000000067805 */ /* 0x000fe2000001ff00 */
[----:B------:R-:W-:Y:S06]  /*0910*/  @P0 BRA `(.L_x_2102) ;  /* 0x0000003000200947 */ /* 0x000fec0003800000 */
[----:B------:R-:W-:Y:S01]  /*0920*/  I2FP.F32.S32 R28, UR6 ;  /* 0x00000006001c7c45 */ /* 0x000fe20008201400 */
[----:B------:R-:W-:Y:S01]  /*0930*/  ULDC.U8 UR7, c[0x0][0x250] ;  /* 0x0000940000077ab9 */ /* 0x000fe20000000000 */
[----:B------:R-:W-:Y:S02]  /*0940*/  IADD3 R5, -R55, UR6, RZ ;  /* 0x0000000637057c10 */ /* 0x000fe4000fffe1ff */
[----:B------:R-:W-:Y:S01]  /*0950*/  ISETP.NE.AND P0, PT, RZ, UR7, PT ;  /* 0x00000007ff007c0c */ /* 0x000fe2000bf05270 */
[----:B------:R-:W-:Y:S01]  /*0960*/  VIADD R0, R28, 0x1800000 ;  /* 0x018000001c007836 */ /* 0x000fe20000000000 */
[----:B------:R-:W-:Y:S02]  /*0970*/  MOV R52, RZ ;  /* 0x000000ff00347202 */ /* 0x000fe40000000f00 */
[----:B------:R-:W-:Y:S02]  /*0980*/  FSEL R6, RZ, 1, !P0 ;  /* 0x3f800000ff067808 */ /* 0x000fe40004000000 */
[----:B------:R-:W-:-:S03]  /*0990*/  LOP3.LUT R0, R0, 0x7f800000, RZ, 0xc0, !PT ;  /* 0x7f80000000007812 */ /* 0x000fc600078ec0ff */
[----:B-----5:R-:W-:Y:S01]  /*09a0*/  FADD R16, R6, R15 ;  /* 0x0000000f06107221 */ /* 0x020fe20000000000 */
[----:B------:R-:W-:Y:S01]  /*09b0*/  ISETP.GT.U32.AND P0, PT, R0, 0x1ffffff, PT ;  /* 0x01ffffff0000780c */ /* 0x000fe20003f04070 */
        /* <DEDUP_REMOVED lines=20> */
[----:B------:R-:W-:Y:S01]  /*0b00*/  IADD3 R0, -R4, UR6, RZ ;  /* 0x0000000604007c10 */ /* 0x000fe2000fffe1ff */
[----:B------:R-:W-:Y:S06]  /*0b10*/  @P0 BRA `(.L_x_2103) ;  /* 0x00000000000c0947 */ /* 0x000fec0003800000 */
[----:B------:R-:W-:-:S07]  /*0b20*/  MOV R31, 0xb40 ;  /* 0x00000b40001f7802 */ /* 0x000fce0000000f00 */
[----:B------:R-:W-:Y:S05]  /*0b30*/  CALL.REL.NOINC `($__internal_19_$__cuda_sm20_rcp_rn_f32_slowpath) ;  /* 0x0000004000847944 */ /* 0x000fea0003c00000 */
[----:B------:R-:W-:Y:S05]  /*0b40*/  BRA `(.L_x_2104) ;  /* 0x0000000000107947 */ /* 0x000fea0003800000 */
.L_x_2103:
[----:B------:R-:W0:Y:S02]  /*0b50*/  MUFU.RCP R25, R28 ;  /* 0x0000001c00197308 */ /* 0x000e240000001000 */
[----:B0-----:R-:W-:-:S04]  /*0b60*/  FFMA R24, R28, R25, -1 ;  /* 0xbf8000001c187423 */ /* 0x001fc80000000019 */
[----:B------:R-:W-:-:S04]  /*0b70*/  FADD.FTZ R24, -R24, -RZ ;  /* 0x800000ff18187221 */ /* 0x000fc80000010100 */
[----:B------:R-:W-:-:S07]  /*0b80*/  FFMA R50, R25, R24, R25 ;  /* 0x0000001819327223 */ /* 0x000fce0000000019 */
.L_x_2104:
        /* <DEDUP_REMOVED lines=8> */
.L_x_2168:
[----:B-1----:R-:W0:Y:S01]  /*0c10*/  S2R R88, SR_TID.X ;  /* 0x0000000000587919 */ /* 0x002e220000002100 */
[----:B------:R-:W-:Y:S01]  /*0c20*/  ULDC UR7, c[0x0][0x218] ;  /* 0x0000860000077ab9 */ /* 0x000fe20000000800 */
[----:B-----5:R-:W-:Y:S01]  /*0c30*/  IMAD.MOV.U32 R55, RZ, RZ, RZ ;  /* 0x000000ffff377224 */ /* 0x020fe200078e00ff */
[----:B------:R-:W-:Y:S01]  /*0c40*/  ULDC UR6, c[0x0][0x21c] ;  /* 0x0000870000067ab9 */ /* 0x000fe20000000800 */
[----:B0-----:R-:W-:-:S05]  /*0c50*/  SHF.R.U32.HI R24, RZ, 0x5, R88 ;  /* 0x00000005ff187819 */ /* 0x001fca0000011658 */
        /* <DEDUP_REMOVED lines=8> */
[----:B------:R-:W-:Y:S02]  /*0ce0*/  CS2R R90, SRZ ;  /* 0x00000000005a7805 */ /* 0x000fe4000001ff00 */
[----:B------:R-:W-:-:S05]  /*0cf0*/  LOP3.LUT R26, R26, 0xffffffe0, R89, 0xe2, !PT ;  /* 0xffffffe01a1a7812 */ /* 0x000fca00078ee259 */
[----:B------:R-:W-:-:S05]  /*0d00*/  IMAD.SHL.U32 R26, R26, 0x4, RZ ;  /* 0x000000041a1a7824 */ /* 0x000fca00078e00ff */
[----:B------:R-:W-:-:S04]  /*0d10*/  ISETP.GE.AND P1, PT, R26, UR6, PT ;  /* 0x000000061a007c0c */ /* 0x000fc8000bf26270 */
[----:B------:R-:W-:-:S13]  /*0d20*/  ISETP.LT.AND P1, PT, R93, UR7, !P1 ;  /* 0x000000075d007c0c */ /* 0x000fda000cf21270 */
        /* <DEDUP_REMOVED lines=14> */
.L_x_2108:
        /* <DEDUP_REMOVED lines=9> */
.L_x_2109:
[----:B------:R-:W-:Y:S05]  /*0ea0*/  BSYNC B1 ;  /* 0x0000000000017941 */ /* 0x000fea0003800000 */
.L_x_2107:
[----:B------:R-:W2:Y:S01]  /*0eb0*/  LDC.64 R40, c[0x0][0x258] ;  /* 0x00009600ff287b82 */ /* 0x000ea20000000a00 */
[C---:B01----:R-:W-:Y:S01]  /*0ec0*/  SHF.L.U64.HI R28, R31.reuse, 0x2, R30 ;  /* 0x000000021f1c7819 */ /* 0x043fe2000001021e */
[----:B------:R-:W-:Y:S01]  /*0ed0*/  BSSY B1, `(.L_x_2110) ;  /* 0x0000011000017945 */ /* 0x000fe20003800000 */
[----:B--2---:R-:W-:-:S04]  /*0ee0*/  LEA R86, P3, R31, R40, 0x2 ;  /* 0x000000281f567211 */ /* 0x004fc800078610ff */
[----:B------:R-:W-:Y:S02]  /*0ef0*/  LOP3.LUT P0, RZ, R86, 0xf, RZ, 0xc0, !PT ;  /* 0x0000000f56ff7812 */ /* 0x000fe4000780c0ff */
[----:B------:R-:W-:Y:S02]  /*0f00*/  IADD3.X R87, R28, R41, RZ, P3, !PT ;  /* 0x000000291c577210 */ /* 0x000fe40001ffe4ff */
[----:B------:R-:W-:-:S13]  /*0f10*/  ISETP.LT.U32.OR P0, PT, R5, 0x4, P0 ;  /* 0x000000040500780c */ /* 0x000fda0000701470 */
[----:B------:R-:W-:Y:S05]  /*0f20*/  @P0 BRA `(.L_x_2111) ;  /* 0x0000000000080947 */ /* 0x000fea0003800000 */
[----:B------:R1:W5:Y:S01]  /*0f30*/  LDG.E.128 R28, desc[UR4][R86.64] ;  /* 0x00000004561c7981 */ /* 0x000362000c1e1d00 */
[----:B------:R-:W-:Y:S05]  /*0f40*/  BRA `(.L_x_2112) ;  /* 0x0000000000247947 */ /* 0x000fea0003800000 */
.L_x_2111:
        /* <DEDUP_REMOVED lines=9> */
.L_x_2112:
[----:B------:R-:W-:Y:S05]  /*0fe0*/  BSYNC B1 ;  /* 0x0000000000017941 */ /* 0x000fea0003800000 */
.L_x_2110:
[----:B-----5:R-:W-:Y:S01]  /*0ff0*/  FMUL R79, R23, R28 ;  /* 0x0000001c174f7220 */ /* 0x020fe20000400000 */
[-C--:B------:R-:W-:Y:S01]  /*1000*/  FMUL R62, R24, R55.reuse ;  /* 0x00000037183e7220 */ /* 0x080fe20000400000 */
[----:B------:R-:W-:Y:S01]  /*1010*/  ISETP.GE.AND P0, PT, R15, UR6, PT ;  /* 0x000000060f007c0c */ /* 0x000fe2000bf06270 */
[----:B------:R-:W-:Y:S01]  /*1020*/  FMUL R65, R25, R55 ;  /* 0x0000003719417220 */ /* 0x000fe20000400000 */
[----:B------:R-:W-:Y:S01]  /*1030*/  FMUL R80, R22, R29 ;  /* 0x0000001d16507220 */ /* 0x000fe20000400000 */
[----:B------:R-:W-:Y:S01]  /*1040*/  FADD R25, RZ, R79 ;  /* 0x0000004fff197221 */ /* 0x000fe20000000000 */
[----:B------:R-:W-:Y:S01]  /*1050*/  FFMA R24, R62, R79, RZ ;  /* 0x0000004f3e187223 */ /* 0x000fe200000000ff */
[-C--:B------:R-:W-:Y:S01]  /*1060*/  FMUL R68, R26, R55.reuse ;  /* 0x000000371a447220 */ /* 0x080fe20000400000 */
        /* <DEDUP_REMOVED lines=15> */
[----:B------:R-:W0:Y:S01]  /*1160*/  LDC.64 R28, c[0x0][0x220] ;  /* 0x00008800ff1c7b82 */ /* 0x000e220000000a00 */
        /* <DEDUP_REMOVED lines=8> */
[----:B------:R0:W5:Y:S01]  /*11f0*/  LDG.E.128 R24, desc[UR4][R28.64] ;  /* 0x000000041c187981 */ /* 0x000162000c1e1d00 */
[----:B------:R-:W-:Y:S05]  /*1200*/  BRA `(.L_x_2115) ;  /* 0x0000000000247947 */ /* 0x000fea0003800000 */
.L_x_2114:
        /* <DEDUP_REMOVED lines=9> */
.L_x_2115:
[----:B------:R-:W-:Y:S05]  /*12a0*/  BSYNC B1 ;  /* 0x0000000000017941 */ /* 0x000fea0003800000 */
.L_x_2113:
        /* <DEDUP_REMOVED lines=9> */
.L_x_2117:
        /* <DEDUP_REMOVED lines=9> */
.L_x_2118:
[----:B------:R-:W-:Y:S05]  /*13d0*/  BSYNC B1 ;  /* 0x0000000000017941 */ /* 0x000fea0003800000 */
.L_x_2116:
[----:B-----5:R-:W-:Y:S01]  /*13e0*/  FMUL R69, R19, R28 ;  /* 0x0000001c13457220 */ /* 0x020fe20000400000 */
[-C--:B------:R-:W-:Y:S01]  /*13f0*/  FMUL R60, R24, R55.reuse ;  /* 0x00000037183c7220 */ /* 0x080fe20000400000 */
[----:B------:R-:W-:Y:S01]  /*1400*/  ISETP.GE.AND P0, PT, R10, UR6, PT ;  /* 0x000000060a007c0c */ /* 0x000fe2000bf06270 */
[----:B------:R-:W-:Y:S01]  /*1410*/  FMUL R63, R25, R55 ;  /* 0x00000037193f7220 */ /* 0x000fe20000400000 */
[----:B------:R-:W-:Y:S01]  /*1420*/  FMUL R78, R18, R29 ;  /* 0x0000001d124e7220 */ /* 0x000fe20000400000 */
[----:B------:R-:W-:Y:S01]  /*1430*/  FADD R25, R90, R69 ;  /* 0x000000455a197221 */ /* 0x000fe20000000000 */
[----:B------:R-:W-:Y:S01]  /*1440*/  FFMA R24, R60, R69, R91 ;  /* 0x000000453c187223 */ /* 0x000fe2000000005b */
        /* <DEDUP_REMOVED lines=27> */
.L_x_2120:
        /* <DEDUP_REMOVED lines=9> */
.L_x_2121:
[----:B------:R-:W-:Y:S05]  /*1690*/  BSYNC B1 ;  /* 0x0000000000017941 */ /* 0x000fea0003800000 */
.L_x_2119:
        /* <DEDUP_REMOVED lines=9> */
.L_x_2123:
        /* <DEDUP_REMOVED lines=9> */
.L_x_2124:
[----:B------:R-:W-:Y:S05]  /*17c0*/  BSYNC B1 ;  /* 0x0000000000017941 */ /* 0x000fea0003800000 */
.L_x_2122:
        /* <DEDUP_REMOVED lines=34> */
.L_x_2126:
        /* <DEDUP_REMOVED lines=9> */
.L_x_2127:
[----:B------:R-:W-:Y:S05]  /*1a80*/  BSYNC B1 ;  /* 0x0000000000017941 */ /* 0x000fea0003800000 */
.L_x_2125:
[C---:B------:R-:W-:Y:S01]  /*1a90*/  LEA R40, P3, R93.reuse, R40, 0x2 ;  /* 0x000000285d287211 */ /* 0x040fe200078610ff */
[----:B------:R-:W-:Y:S01]  /*1aa0*/  BSSY B1, `(.L_x_2128) ;  /* 0x0000011000017945 */ /* 0x000fe20003800000 */
[----:B01----:R-:W-:Y:S02]  /*1ab0*/  SHF.L.U64.HI R28, R93, 0x2, R30 ;  /* 0x000000025d1c7819 */ /* 0x003fe4000001021e */
[----:B------:R-:W-:Y:S02]  /*1ac0*/  LOP3.LUT P0, RZ, R40, 0xf, RZ, 0xc0, !PT ;  /* 0x0000000f28ff7812 */ /* 0x000fe4000780c0ff */
[----:B------:R-:W-:Y:S02]  /*1ad0*/  IADD3.X R41, R28, R41, RZ, P3, !PT ;  /* 0x000000291c297210 */ /* 0x000fe40001ffe4ff */
[----:B------:R-:W-:-:S13]  /*1ae0*/  ISETP.LT.U32.OR P0, PT, R0, 0x4, P0 ;  /* 0x000000040000780c */ /* 0x000fda0000701470 */
[----:B------:R-:W-:Y:S05]  /*1af0*/  @P0 BRA `(.L_x_2129) ;  /* 0x0000000000080947 */ /* 0x000fea0003800000 */
[----:B------:R0:W5:Y:S01]  /*1b00*/  LDG.E.128 R28, desc[UR4][R40.64] ;  /* 0x00000004281c7981 */ /* 0x000162000c1e1d00 */
[----:B------:R-:W-:Y:S05]  /*1b10*/  BRA `(.L_x_2130) ;  /* 0x0000000000247947 */ /* 0x000fea0003800000 */
.L_x_2129:
        /* <DEDUP_REMOVED lines=9> */
.L_x_2130:
[----:B------:R-:W-:Y:S05]  /*1bb0*/  BSYNC B1 ;  /* 0x0000000000017941 */ /* 0x000fea0003800000 */
.L_x_2128:
[-C--:B-----5:R-:W-:Y:S01]  /*1bc0*/  FMUL R56, R24, R55.reuse ;  /* 0x0000003718387220 */ /* 0x0a0fe20000400000 */
[----:B------:R-:W-:Y:S01]  /*1bd0*/  FMUL R59, R9, R28 ;  /* 0x0000001c093b7220 */ /* 0x000fe20000400000 */
[----:B------:R-:W-:Y:S01]  /*1be0*/  FMUL R57, R25, R55 ;  /* 0x0000003719397220 */ /* 0x000fe20000400000 */
        /* <DEDUP_REMOVED lines=14> */
[----:B------:R-:W-:Y:S01]  /*1cd0*/  FFMA R52, R81, R31, R52 ;  /* 0x0000001f51347223 */ /* 0x000fe20000000034 */
[----:B------:R-:W-:Y:S01]  /*1ce0*/  FADD R90, R25, R74 ;  /* 0x0000004a195a7221 */ /* 0x000fe20000000000 */
[----:B------:R-:W-:-:S07]  /*1cf0*/  FFMA R91, R81, R74, R91 ;  /* 0x0000004a515b7223 */ /* 0x000fce000000005b */
.L_x_2106:
[----:B------:R-:W-:Y:S05]  /*1d00*/  BSYNC B0 ;  /* 0x0000000000007941 */ /* 0x000fea0003800000 */
.L_x_2105:
[----:B------:R-:W2:Y:S02]  /*1d10*/  LDC R30, c[0x0][0x214] ;  /* 0x00008500ff1e7b82 */ /* 0x000ea40000000800 */
[----:B--2---:R-:W-:-:S13]  /*1d20*/  ISETP.NE.AND P0, PT, R30, 0x1, PT ;  /* 0x000000011e00780c */ /* 0x004fda0003f05270 */
[----:B------:R-:W-:Y:S05]  /*1d30*/  @!P0 BRA `(.L_x_2131) ;  /* 0x0000000800748947 */ /* 0x000fea0003800000 */
[----:B------:R-:W2:Y:S01]  /*1d40*/  LDC R29, c[0x0][0x210] ;  /* 0x00008400ff1d7b82 */ /* 0x000ea20000000800 */
[----:B------:R-:W-:Y:S01]  /*1d50*/  ISETP.NE.AND P0, PT, R89, RZ, PT ;  /* 0x000000ff5900720c */ /* 0x000fe20003f05270 */
[----:B------:R-:W-:Y:S01]  /*1d60*/  ULDC.64 UR8, c[0x0][0x240] ;  /* 0x0000900000087ab9 */ /* 0x000fe20000000a00 */
[----:B------:R-:W-:Y:S02]  /*1d70*/  LOP3.LUT R26, R48, 0x1, RZ, 0xc0, !PT ;  /* 0x00000001301a7812 */ /* 0x000fe400078ec0ff */
[----:B------:R-:W-:-:S03]  /*1d80*/  SHF.R.U32.HI R31, RZ, 0x5, R88 ;  /* 0x00000005ff1f7819 */ /* 0x000fc60000011658 */
[----:B------:R-:W-:Y:S02]  /*1d90*/  IMAD.MOV R26, RZ, RZ, -R26 ;  /* 0x000000ffff1a7224 */ /* 0x000fe400078e0a1a */
[----:B------:R-:W-:-:S04]  /*1da0*/  IMAD R31, R54, 0x4, R31 ;  /* 0x00000004361f7824 */ /* 0x000fc800078e021f */
[----:B------:R-:W3:Y:S01]  /*1db0*/  @!P0 LDC.64 R24, c[0x0][0x240] ;  /* 0x00009000ff188b82 */ /* 0x000ee20000000a00 */
[----:B01----:R-:W-:Y:S02]  /*1dc0*/  IMAD R40, R31, R30, RZ ;  /* 0x0000001e1f287224 */ /* 0x003fe400078e02ff */
[----:B--2---:R-:W-:-:S04]  /*1dd0*/  IMAD R27, R30, R29, RZ ;  /* 0x0000001d1e1b7224 */ /* 0x004fc800078e02ff */
[----:B------:R-:W-:-:S05]  /*1de0*/  IMAD.SHL.U32 R27, R27, 0x4, RZ ;  /* 0x000000041b1b7824 */ /* 0x000fca00078e00ff */
[----:B------:R-:W-:-:S04]  /*1df0*/  LOP3.LUT R27, R26, R27, RZ, 0xc0, !PT ;  /* 0x0000001b1a1b7212 */ /* 0x000fc800078ec0ff */
[----:B------:R-:W-:-:S04]  /*1e00*/  IADD3 R40, P2, R40, R27, RZ ;  /* 0x0000001b28287210 */ /* 0x000fc80007f5e0ff */
[----:B------:R-:W-:Y:S01]  /*1e10*/  @!P0 IADD3 R27, P3, R53, R40, RZ ;  /* 0x00000028351b8210 */ /* 0x000fe20007f7e0ff */
[----:B------:R-:W-:-:S03]  /*1e20*/  IMAD.X R28, RZ, RZ, RZ, P2 ;  /* 0x000000ffff1c7224 */ /* 0x000fc600010e06ff */
[----:B---3--:R-:W-:Y:S02]  /*1e30*/  @!P0 LEA R26, P2, R27, R24, 0x3 ;  /* 0x000000181b1a8211 */ /* 0x008fe400078418ff */
        /* <DEDUP_REMOVED lines=30> */
[----:B------:R-:W-:Y:S01]  /*2020*/  LEA.HI.X.SX32 R26, R54, R27, 0x1, P0 ;  /* 0x0000001b361a7211 */ /* 0x000fe200000f0eff */
[----:B------:R-:W-:Y:S01]  /*2030*/  IMAD.MOV.U32 R27, RZ, RZ, -0x1 ;  /* 0xffffffffff1b7424 */ /* 0x000fe200078e00ff */
        /* <DEDUP_REMOVED lines=15> */
.L_x_2133:
[----:B------:R-:W2:Y:S04]  /*2130*/  LDG.E.STRONG.GPU R26, desc[UR4][R24.64] ;  /* 0x00000004181a7981 */ /* 0x000ea8000c1ef900 */
[----:B--2---:R-:W-:Y:S01]  /*2140*/  CCTL.IVALL ;  /* 0x00000000ff00798f */ /* 0x004fe20002000000 */
[----:B------:R-:W-:Y:S05]  /*2150*/  YIELD ;  /* 0x0000000000007946 */ /* 0x000fea0003800000 */
[----:B------:R-:W-:-:S13]  /*2160*/  ISETP.NE.AND P0, PT, R26, R29, PT ;  /* 0x0000001d1a00720c */ /* 0x000fda0003f05270 */
[----:B------:R-:W-:Y:S05]  /*2170*/  @P0 BRA `(.L_x_2133) ;  /* 0xfffffffc00ec0947 */ /* 0x000fea000383ffff */
.L_x_2132:
[----:B------:R-:W-:Y:S01]  /*2180*/  ISETP.GE.AND P0, PT, R89, R30, PT ;  /* 0x0000001e5900720c */ /* 0x000fe20003f06270 */
[----:B------:R-:W-:Y:S05]  /*2190*/  WARPSYNC.ALL ;  /* 0x0000000000007948 */ /* 0x000fea0003800000 */
[----:B------:R-:W-:Y:S01]  /*21a0*/  BAR.SYNC.DEFER_BLOCKING 0x0 ;  /* 0x0000000000007b1d */ /* 0x000fe20000010000 */
[----:B------:R-:W-:-:S05]  /*21b0*/  HFMA2.MMA R29, -RZ, RZ, 0, 0 ;  /* 0x00000000ff1d7435 */ /* 0x000fca00000001ff */
        /* <DEDUP_REMOVED lines=10> */
.L_x_2138:
[----:B------:R-:W-:-:S04]  /*2260*/  IADD3 R24, P2, R89, R40, RZ ;  /* 0x0000002859187210 */ /* 0x000fc80007f5e0ff */
[----:B------:R-:W-:Y:S02]  /*2270*/  LEA.HI.X.SX32 R25, R89, R28, 0x1, P2 ;  /* 0x0000001c59197211 */ /* 0x000fe400010f0eff */
[----:B------:R-:W-:-:S04]  /*2280*/  LEA R90, P2, R24, UR8, 0x3 ;  /* 0x00000008185a7c11 */ /* 0x000fc8000f8418ff */
[----:B------:R-:W-:-:S05]  /*2290*/  LEA.HI.X R91, R24, UR9, R25, 0x3, P2 ;  /* 0x00000009185b7c11 */ /* 0x000fca00090f1c19 */
[----:B------:R-:W2:Y:S01]  /*22a0*/  LDG.E R90, desc[UR4][R90.64+0x4] ;  /* 0x000004045a5a7981 */ /* 0x000ea2000c1e1900 */
[----:B------:R-:W-:-:S05]  /*22b0*/  VIADD R25, R89, 0x20 ;  /* 0x0000002059197836 */ /* 0x000fca0000000000 */
[----:B------:R-:W-:-:S04]  /*22c0*/  IADD3 R24, P2, R25, R40, RZ ;  /* 0x0000002819187210 */ /* 0x000fc80007f5e0ff */
[----:B------:R-:W-:Y:S02]  /*22d0*/  LEA.HI.X.SX32 R25, R25, R28, 0x1, P2 ;  /* 0x0000001c19197211 */ /* 0x000fe400010f0eff */
[----:B------:R-:W-:-:S04]  /*22e0*/  LEA R26, P2, R24, UR8, 0x3 ;  /* 0x00000008181a7c11 */ /* 0x000fc8000f8418ff */
[----:B------:R-:W-:Y:S01]  /*22f0*/  LEA.HI.X R27, R24, UR9, R25, 0x3, P2 ;  /* 0x00000009181b7c11 */ /* 0x000fe200090f1c19 */
[----:B------:R-:W-:-:S04]  /*2300*/  VIADD R25, R89, 0x40 ;  /* 0x0000004059197836 */ /* 0x000fc80000000000 */
[----:B------:R0:W3:Y:S01]  /*2310*/  LDG.E R31, desc[UR4][R26.64+0x4] ;  /* 0x000004041a1f7981 */ /* 0x0000e2000c1e1900 */
[----:B------:R-:W-:-:S04]  /*2320*/  IADD3 R41, P2, R25, R40, RZ ;  /* 0x0000002819297210 */ /* 0x000fc80007f5e0ff */
[----:B------:R-:W-:Y:S02]  /*2330*/  LEA.HI.X.SX32 R25, R25, R28, 0x1, P2 ;  /* 0x0000001c19197211 */ /* 0x000fe400010f0eff */
[----:B------:R-:W-:-:S04]  /*2340*/  LEA R24, P2, R41, UR8, 0x3 ;  /* 0x0000000829187c11 */ /* 0x000fc8000f8418ff */
[----:B------:R-:W-:-:S05]  /*2350*/  LEA.HI.X R25, R41, UR9, R25, 0x3, P2 ;  /* 0x0000000929197c11 */ /* 0x000fca00090f1c19 */
[----:B------:R-:W4:Y:S01]  /*2360*/  LDG.E R24, desc[UR4][R24.64+0x4] ;  /* 0x0000040418187981 */ /* 0x000f22000c1e1900 */
[----:B--2---:R-:W-:Y:S01]  /*2370*/  FADD R90, R90, R29 ;  /* 0x0000001d5a5a7221 */ /* 0x004fe20000000000 */
[----:B------:R-:W-:-:S04]  /*2380*/  IADD3 R29, R89, 0x60, RZ ;  /* 0x00000060591d7810 */ /* 0x000fc80007ffe0ff */
[----:B------:R-:W-:-:S04]  /*2390*/  IADD3 R41, P2, R29, R40, RZ ;  /* 0x000000281d297210 */ /* 0x000fc80007f5e0ff */
[----:B------:R-:W-:Y:S02]  /*23a0*/  LEA.HI.X.SX32 R29, R29, R28, 0x1, P2 ;  /* 0x0000001c1d1d7211 */ /* 0x000fe400010f0eff */
[----:B0-----:R-:W-:-:S04]  /*23b0*/  LEA R26, P2, R41, UR8, 0x3 ;  /* 0x00000008291a7c11 */ /* 0x001fc8000f8418ff */
[----:B------:R-:W-:-:S05]  /*23c0*/  LEA.HI.X R27, R41, UR9, R29, 0x3, P2 ;  /* 0x00000009291b7c11 */ /* 0x000fca00090f1c1d */
[----:B------:R-:W2:Y:S01]  /*23d0*/  LDG.E R26, desc[UR4][R26.64+0x4] ;  /* 0x000004041a1a7981 */ /* 0x000ea2000c1e1900 */
[----:B------:R-:W-:Y:S02]  /*23e0*/  VIADD R89, R89, 0x80 ;  /* 0x0000008059597836 */ /* 0x000fe40000000000 */
[----:B---3--:R-:W-:-:S03]  /*23f0*/  FADD R31, R90, R31 ;  /* 0x0000001f5a1f7221 */ /* 0x008fc60000000000 */
[----:B------:R-:W-:Y:S01]  /*2400*/  ISETP.GE.AND P2, PT, R89, R92, PT ;  /* 0x0000005c5900720c */ /* 0x000fe20003f46270 */
[----:B----4-:R-:W-:-:S04]  /*2410*/  FADD R31, R31, R24 ;  /* 0x000000181f1f7221 */ /* 0x010fc80000000000 */
[----:B--2---:R-:W-:-:S08]  /*2420*/  FADD R29, R31, R26 ;  /* 0x0000001a1f1d7221 */ /* 0x004fd00000000000 */
[----:B------:R-:W-:Y:S05]  /*2430*/  @!P2 BRA `(.L_x_2138) ;  /* 0xfffffffc0088a947 */ /* 0x000fea000383ffff */
.L_x_2137:
[----:B------:R-:W-:Y:S05]  /*2440*/  BSYNC B1 ;  /* 0x0000000000017941 */ /* 0x000fea0003800000 */
.L_x_2136:
        /* <DEDUP_REMOVED lines=20> */
.L_x_2140:
[----:B------:R-:W-:Y:S05]  /*2590*/  BSYNC B1 ;  /* 0x0000000000017941 */ /* 0x000fea0003800000 */
.L_x_2139:
        /* <DEDUP_REMOVED lines=9> */
.L_x_2135:
[----:B------:R-:W-:Y:S05]  /*2630*/  BSYNC B0 ;  /* 0x0000000000007941 */ /* 0x000fea0003800000 */
.L_x_2134:
        /* <DEDUP_REMOVED lines=13> */
.L_x_2131:
        /* <DEDUP_REMOVED lines=10> */
.L_x_2141:
[----:B------:R-:W-:Y:S04]  /*27b0*/  BSSY B0, `(.L_x_2142) ;  /* 0x0000100000007945 */ /* 0x000fe80003800000 */
[----:B------:R-:W-:Y:S05]  /*27c0*/  @!P1 BRA `(.L_x_2143) ;  /* 0x0000000c00f89947 */ /* 0x000fea0003800000 */
[----:B01----:R-:W0:Y:S01]  /*27d0*/  LDC R40, c[0x0][0x260] ;  /* 0x00009800ff287b82 */ /* 0x003e220000000800 */
[----:B------:R-:W-:Y:S01]  /*27e0*/  LOP3.LUT R24, R88, 0x1f, RZ, 0xc0, !PT ;  /* 0x0000001f58187812 */ /* 0x000fe200078ec0ff */
[----:B------:R-:W-:Y:S01]  /*27f0*/  BSSY B1, `(.L_x_2144) ;  /* 0x000001b000017945 */ /* 0x000fe20003800000 */
[----:B------:R-:W-:Y:S01]  /*2800*/  SHF.L.U32 R25, R53, 0x5, RZ ;  /* 0x0000000535197819 */ /* 0x000fe200000006ff */
[----:B------:R-:W-:Y:S01]  /*2810*/  FMUL R31, R31, R50 ;  /* 0x000000321f1f7220 */ /* 0x000fe20000400000 */
[----:B------:R-:W-:Y:S02]  /*2820*/  SHF.R.U32.HI R88, RZ, 0x5, R88 ;  /* 0x00000005ff587819 */ /* 0x000fe40000011658 */
[----:B------:R-:W-:Y:S02]  /*2830*/  LOP3.LUT R24, R25, 0xffffffe0, R24, 0xe2, !PT ;  /* 0xffffffe019187812 */ /* 0x000fe400078ee218 */
[----:B------:R-:W-:Y:S01]  /*2840*/  ISETP.GE.U32.AND P1, PT, R5, 0x4, PT ;  /* 0x000000040500780c */ /* 0x000fe20003f26070 */
[----:B------:R-:W-:-:S02]  /*2850*/  IMAD.IADD R41, R88, 0x1, R51 ;  /* 0x0000000158297824 */ /* 0x000fc400078e0233 */
[----:B------:R-:W-:Y:S01]  /*2860*/  IMAD.SHL.U32 R24, R24, 0x4, RZ ;  /* 0x0000000418187824 */ /* 0x000fe200078e00ff */
[----:B------:R-:W1:Y:S03]  /*2870*/  LDC.64 R88, c[0x0][0x260] ;  /* 0x00009800ff587b82 */ /* 0x000e660000000a00 */
[----:B------:R-:W-:-:S05]  /*2880*/  IMAD R41, R41, UR6, R24 ;  /* 0x0000000629297c24 */ /* 0x000fca000f8e0218 */
[----:B------:R-:W-:Y:S01]  /*2890*/  SHF.R.S32.HI R90, RZ, 0x1f, R41 ;  /* 0x0000001fff5a7819 */ /* 0x000fe20000011429 */
[----:B0-----:R-:W-:-:S05]  /*28a0*/  IMAD.U32 R24, R41, 0x4, R40 ;  /* 0x0000000429187824 */ /* 0x001fca00078e0028 */
[----:B------:R-:W-:-:S04]  /*28b0*/  LOP3.LUT P0, RZ, R24, 0xf, RZ, 0xc0, !PT ;  /* 0x0000000f18ff7812 */ /* 0x000fc8000780c0ff */
[----:B------:R-:W-:Y:S01]  /*28c0*/  ISETP.LT.U32.OR P0, PT, R5, 0x4, P0 ;  /* 0x000000040500780c */ /* 0x000fe20000701470 */
[----:B-1----:R-:W-:-:S12]  /*28d0*/  IMAD.WIDE R28, R41, 0x4, R88 ;  /* 0x00000004291c7825 */ /* 0x002fd800078e0258 */
[----:B------:R-:W-:Y:S05]  /*28e0*/  @P0 BRA `(.L_x_2145) ;  /* 0x0000000000080947 */ /* 0x000fea0003800000 */
[----:B------:R0:W5:Y:S01]  /*28f0*/  LDG.E.128 R24, desc[UR4][R28.64] ;  /* 0x000000041c187981 */ /* 0x000162000c1e1d00 */
[----:B------:R-:W-:Y:S05]  /*2900*/  BRA `(.L_x_2146) ;  /* 0x0000000000247947 */ /* 0x000fea0003800000 */
.L_x_2145:
        /* <DEDUP_REMOVED lines=9> */
.L_x_2146:
[----:B------:R-:W-:Y:S05]  /*29a0*/  BSYNC B1 ;  /* 0x0000000000017941 */ /* 0x000fea0003800000 */
.L_x_2144:
[-C--:B01----:R-:W-:Y:S01]  /*29b0*/  FFMA R29, R62, -R31.reuse, R79 ;  /* 0x8000001f3e1d7223 */ /* 0x083fe2000000004f */
[----:B------:R-:W-:Y:S01]  /*29c0*/  FFMA R28, R65, -R31, R80 ;  /* 0x8000001f411c7223 */ /* 0x000fe20000000050 */
        /* <DEDUP_REMOVED lines=18> */
.L_x_2149:
[----:B------:R-:W-:Y:S05]  /*2af0*/  BSYNC B2 ;  /* 0x0000000000027941 */ /* 0x000fea0003800000 */
.L_x_2148:
[C---:B------:R-:W-:Y:S02]  /*2b00*/  ISETP.NE.AND P0, PT, R5.reuse, RZ, PT ;  /* 0x000000ff0500720c */ /* 0x040fe40003f05270 */
[----:B------:R-:W-:-:S11]  /*2b10*/  ISETP.GE.U32.AND P3, PT, R5, 0x3, PT ;  /* 0x000000030500780c */ /* 0x000fd60003f66070 */
[----:B0-----:R-:W0:Y:S02]  /*2b20*/  @P0 LDC.64 R28, c[0x0][0x278] ;  /* 0x00009e00ff1c0b82 */ /* 0x001e240000000a00 */
[----:B0-----:R-:W-:-:S05]  /*2b30*/  @P0 IADD3 R92, P2, R41, R28, RZ ;  /* 0x0000001c295c0210 */ /* 0x001fca0007f5e0ff */
[----:B------:R-:W-:-:S05]  /*2b40*/  @P0 IMAD.X R93, R90, 0x1, R29, P2 ;  /* 0x000000015a5d0824 */ /* 0x000fca00010e061d */
[----:B------:R0:W-:Y:S01]  /*2b50*/  @P0 STG.E desc[UR4][R92.64], R24 ;  /* 0x000000185c000986 */ /* 0x0001e2000c101904 */
[----:B------:R-:W-:-:S13]  /*2b60*/  ISETP.GE.U32.AND P0, PT, R5, 0x2, PT ;  /* 0x000000020500780c */ /* 0x000fda0003f06070 */
[----:B------:R-:W0:Y:S02]  /*2b70*/  @P0 LDC.64 R28, c[0x0][0x278] ;  /* 0x00009e00ff1c0b82 */ /* 0x000e240000000a00 */
[----:B0-----:R-:W-:-:S04]  /*2b80*/  @P0 IADD3 R92, P2, R41, R28, RZ ;  /* 0x0000001c295c0210 */ /* 0x001fc80007f5e0ff */
[----:B------:R-:W-:Y:S02]  /*2b90*/  @P0 IADD3.X R93, R90, R29, RZ, P2, !PT ;  /* 0x0000001d5a5d0210 */ /* 0x000fe400017fe4ff */
[----:B------:R-:W0:Y:S03]  /*2ba0*/  @P3 LDC.64 R28, c[0x0][0x278] ;  /* 0x00009e00ff1c3b82 */ /* 0x000e260000000a00 */
[----:B------:R-:W-:Y:S01]  /*2bb0*/  @P0 STG.E desc[UR4][R92.64+0x4], R25 ;  /* 0x000004195c000986 */ /* 0x000fe2000c101904 */
[----:B0-----:R-:W-:-:S05]  /*2bc0*/  @P3 IADD3 R28, P0, R41, R28, RZ ;  /* 0x0000001c291c3210 */ /* 0x001fca0007f1e0ff */
[----:B------:R-:W-:-:S05]  /*2bd0*/  @P3 IMAD.X R29, R90, 0x1, R29, P0 ;  /* 0x000000015a1d3824 */ /* 0x000fca00000e061d */
[----:B------:R0:W-:Y:S02]  /*2be0*/  @P3 STG.E desc[UR4][R28.64+0x8], R26 ;  /* 0x0000081a1c003986 */ /* 0x0001e4000c101904 */
[----:B0-----:R-:W0:Y:S02]  /*2bf0*/  @P1 LDC.64 R28, c[0x0][0x278] ;  /* 0x00009e00ff1c1b82 */ /* 0x001e240000000a00 */
[----:B0-----:R-:W-:-:S05]  /*2c00*/  @P1 IADD3 R28, P0, R41, R28, RZ ;  /* 0x0000001c291c1210 */ /* 0x001fca0007f1e0ff */
[----:B------:R-:W-:-:S05]  /*2c10*/  @P1 IMAD.X R29, R90, 0x1, R29, P0 ;  /* 0x000000015a1d1824 */ /* 0x000fca00000e061d */
[----:B------:R1:W-:Y:S03]  /*2c20*/  @P1 STG.E desc[UR4][R28.64+0xc], R27 ;  /* 0x00000c1b1c001986 */ /* 0x0003e6000c101904 */
.L_x_2150:
[----:B------:R-:W-:Y:S05]  /*2c30*/  BSYNC B1 ;  /* 0x0000000000017941 */ /* 0x000fea0003800000 */
.L_x_2147:
[----:B------:R-:W-:-:S13]  /*2c40*/  ISETP.GE.AND P0, PT, R15, UR6, PT ;  /* 0x000000060f007c0c */ /* 0x000fda000bf06270 */
[----:B------:R-:W-:Y:S05]  /*2c50*/  @P0 BRA `(.L_x_2143) ;  /* 0x0000000800d40947 */ /* 0x000fea0003800000 */
[----:B0-----:R-:W0:Y:S01]  /*2c60*/  S2R R24, SR_TID.X ;  /* 0x0000000000187919 */ /* 0x001e220000002100 */
[----:B------:R-:W-:Y:S01]  /*2c70*/  BSSY B1, `(.L_x_2151) ;  /* 0x0000016000017945 */ /* 0x000fe20003800000 */
[----:B------:R-:W-:Y:S02]  /*2c80*/  ISETP.GE.U32.AND P1, PT, R3, 0x4, PT ;  /* 0x000000040300780c */ /* 0x000fe40003f26070 */
[----:B0-----:R-:W-:-:S05]  /*2c90*/  SHF.R.U32.HI R24, RZ, 0x5, R24 ;  /* 0x00000005ff187819 */ /* 0x001fca0000011618 */
[----:B------:R-:W-:-:S04]  /*2ca0*/  IMAD.IADD R24, R24, 0x1, R51 ;  /* 0x0000000118187824 */ /* 0x000fc800078e0233 */
[----:B------:R-:W-:-:S04]  /*2cb0*/  IMAD R41, R24, UR6, R15 ;  /* 0x0000000618297c24 */ /* 0x000fc8000f8e020f */
[C---:B------:R-:W-:Y:S01]  /*2cc0*/  IMAD.U32 R24, R41.reuse, 0x4, R40 ;  /* 0x0000000429187824 */ /* 0x040fe200078e0028 */
[----:B------:R-:W-:Y:S01]  /*2cd0*/  SHF.R.S32.HI R90, RZ, 0x1f, R41 ;  /* 0x0000001fff5a7819 */ /* 0x000fe20000011429 */
[----:B-1----:R-:W-:-:S03]  /*2ce0*/  IMAD.WIDE R28, R41, 0x4, R88 ;  /* 0x00000004291c7825 */ /* 0x002fc600078e0258 */
[----:B------:R-:W-:-:S04]  /*2cf0*/  LOP3.LUT P0, RZ, R24, 0xf, RZ, 0xc0, !PT ;  /* 0x0000000f18ff7812 */ /* 0x000fc8000780c0ff */
[----:B------:R-:W-:-:S13]  /*2d00*/  ISETP.LT.U32.OR P0, PT, R3, 0x4, P0 ;  /* 0x000000040300780c */ /* 0x000fda0000701470 */
[----:B------:R-:W-:Y:S05]  /*2d10*/  @P0 BRA `(.L_x_2152) ;  /* 0x0000000000080947 */ /* 0x000fea0003800000 */
[----:B------:R0:W5:Y:S01]  /*2d20*/  LDG.E.128 R24, desc[UR4][R28.64] ;  /* 0x000000041c187981 */ /* 0x000162000c1e1d00 */
[----:B------:R-:W-:Y:S05]  /*2d30*/  BRA `(.L_x_2153) ;  /* 0x0000000000247947 */ /* 0x000fea0003800000 */
.L_x_2152:
        /* <DEDUP_REMOVED lines=9> */
.L_x_2153:
[----:B------:R-:W-:Y:S05]  /*2dd0*/  BSYNC B1 ;  /* 0x0000000000017941 */ /* 0x000fea0003800000 */
.L_x_2151:
        /* <DEDUP_REMOVED lines=20> */
.L_x_2156:
[----:B------:R-:W-:Y:S05]  /*2f20*/  BSYNC B2 ;  /* 0x0000000000027941 */ /* 0x000fea0003800000 */
.L_x_2155:
[C---:B------:R-:W-:Y:S02]  /*2f30*/  ISETP.NE.AND P0, PT, R3.reuse, RZ, PT ;  /* 0x000000ff0300720c */ /* 0x040fe40003f05270 */
[----:B------:R-:W-:-:S11]  /*2f40*/  ISETP.GE.U32.AND P3, PT, R3, 0x3, PT ;  /* 0x000000030300780c */ /* 0x000fd60003f66070 */
[----:B0-----:R-:W0:Y:S02]  /*2f50*/  @P0 LDC.64 R28, c[0x0][0x278] ;  /* 0x00009e00ff1c0b82 */ /* 0x001e240000000a00 */
[----:B0-----:R-:W-:-:S04]  /*2f60*/  @P0 IADD3 R92, P2, R41, R28, RZ ;  /* 0x0000001c295c0210 */ /* 0x001fc80007f5e0ff */
[----:B------:R-:W-:-:S05]  /*2f70*/  @P0 IADD3.X R93, R90, R29, RZ, P2, !PT ;  /* 0x0000001d5a5d0210 */ /* 0x000fca00017fe4ff */
[----:B------:R0:W-:Y:S01]  /*2f80*/  @P0 STG.E desc[UR4][R92.64], R24 ;  /* 0x000000185c000986 */ /* 0x0001e2000c101904 */
[----:B------:R-:W-:-:S13]  /*2f90*/  ISETP.GE.U32.AND P0, PT, R3, 0x2, PT ;  /* 0x000000020300780c */ /* 0x000fda0003f06070 */
[----:B------:R-:W0:Y:S02]  /*2fa0*/  @P0 LDC.64 R28, c[0x0][0x278] ;  /* 0x00009e00ff1c0b82 */ /* 0x000e240000000a00 */
[----:B0-----:R-:W-:-:S05]  /*2fb0*/  @P0 IADD3 R92, P2, R41, R28, RZ ;  /* 0x0000001c295c0210 */ /* 0x001fca0007f5e0ff */
[----:B------:R-:W-:Y:S02]  /*2fc0*/  @P0 IMAD.X R93, R90, 0x1, R29, P2 ;  /* 0x000000015a5d0824 */ /* 0x000fe400010e061d */
        /* <DEDUP_REMOVED lines=9> */
.L_x_2157:
[----:B------:R-:W-:Y:S05]  /*3060*/  BSYNC B1 ;  /* 0x0000000000017941 */ /* 0x000fea0003800000 */
.L_x_2154:
        /* <DEDUP_REMOVED lines=16> */
.L_x_2159:
        /* <DEDUP_REMOVED lines=9> */
.L_x_2160:
[----:B------:R-:W-:Y:S05]  /*3200*/  BSYNC B1 ;  /* 0x0000000000017941 */ /* 0x000fea0003800000 */
.L_x_2158:
        /* <DEDUP_REMOVED lines=8> */
[----:B------:R-:W-:-:S02]  /*3290*/  SHF.L.U64.HI R90, R41, 0x2, R90 ;  /* 0x00000002295a7819 */ /* 0x000fc4000001025a */
[-C--:B------:R-:W-:Y:S01]  /*32a0*/  FFMA R26, R29, R55.reuse, R26 ;  /* 0x000000371d1a7223 */ /* 0x080fe2000000001a */
[----:B------:R-:W-:Y:S01]  /*32b0*/  FFMA R27, R28, R55, R27 ;  /* 0x000000371c1b7223 */ /* 0x000fe2000000001b */
[----:B------:R-:W-:Y:S01]  /*32c0*/  SHF.L.U32 R41, R41, 0x2, RZ ;  /* 0x0000000229297819 */ /* 0x000fe200000006ff */
        /* <DEDUP_REMOVED lines=8> */
.L_x_2163:
[----:B------:R-:W-:Y:S05]  /*3350*/  BSYNC B2 ;  /* 0x0000000000027941 */ /* 0x000fea0003800000 */
.L_x_2162:
        /* <DEDUP_REMOVED lines=19> */
.L_x_2164:
[----:B------:R-:W-:Y:S05]  /*3490*/  BSYNC B1 ;  /* 0x0000000000017941 */ /* 0x000fea0003800000 */
.L_x_2161:
[----:B------:R-:W-:-:S13]  /*34a0*/  ISETP.GE.AND P0, PT, R4, UR6, PT ;  /* 0x0000000604007c0c */ /* 0x000fda000bf06270 */
[----:B------:R-:W-:Y:S05]  /*34b0*/  @P0 BRA `(.L_x_2143) ;  /* 0x0000000000bc0947 */ /* 0x000fea0003800000 */
[----:B0-----:R-:W0:Y:S01]  /*34c0*/  S2R R24, SR_TID.X ;  /* 0x0000000000187919 */ /* 0x001e220000002100 */
[----:B------:R-:W-:Y:S01]  /*34d0*/  BSSY B1, `(.L_x_2165) ;  /* 0x0000015000017945 */ /* 0x000fe20003800000 */
[----:B------:R-:W-:Y:S02]  /*34e0*/  ISETP.GE.U32.AND P1, PT, R0, 0x4, PT ;  /* 0x000000040000780c */ /* 0x000fe40003f26070 */
[----:B0-----:R-:W-:-:S04]  /*34f0*/  SHF.R.U32.HI R24, RZ, 0x5, R24 ;  /* 0x00000005ff187819 */ /* 0x001fc80000011618 */
[----:B------:R-:W-:-:S05]  /*3500*/  IADD3 R41, R24, R51, RZ ;  /* 0x0000003318297210 */ /* 0x000fca0007ffe0ff */
[----:B------:R-:W-:-:S04]  /*3510*/  IMAD R41, R41, UR6, R4 ;  /* 0x0000000629297c24 */ /* 0x000fc8000f8e0204 */
[C---:B------:R-:W-:Y:S02]  /*3520*/  IMAD.U32 R40, R41.reuse, 0x4, R40 ;  /* 0x0000000429287824 */ /* 0x040fe400078e0028 */
[----:B------:R-:W-:-:S03]  /*3530*/  IMAD.WIDE R88, R41, 0x4, R88 ;  /* 0x0000000429587825 */ /* 0x000fc600078e0258 */
[----:B------:R-:W-:-:S04]  /*3540*/  LOP3.LUT P0, RZ, R40, 0xf, RZ, 0xc0, !PT ;  /* 0x0000000f28ff7812 */ /* 0x000fc8000780c0ff */
[----:B------:R-:W-:-:S13]  /*3550*/  ISETP.LT.U32.OR P0, PT, R0, 0x4, P0 ;  /* 0x000000040000780c */ /* 0x000fda0000701470 */
[----:B------:R-:W-:Y:S05]  /*3560*/  @P0 BRA `(.L_x_2166) ;  /* 0x0000000000080947 */ /* 0x000fea0003800000 */
[----:B-1----:R0:W5:Y:S01]  /*3570*/  LDG.E.128 R24, desc[UR4][R88.64] ;  /* 0x0000000458187981 */ /* 0x002162000c1e1d00 */
[----:B------:R-:W-:Y:S05]  /*3580*/  BRA `(.L_x_2167) ;  /* 0x0000000000247947 */ /* 0x000fea0003800000 */
.L_x_2166:
[C---:B------:R-:W-:Y:S02]  /*3590*/  ISETP.NE.AND P0, PT, R0.reuse, RZ, PT ;  /* 0x000000ff0000720c */ /* 0x040fe40003f05270 */
[----:B------:R-:W-:Y:S02]  /*35a0*/  CS2R R24, SRZ ;  /* 0x0000000000187805 */ /* 0x000fe4000001ff00 */
[C---:B------:R-:W-:Y:S02]  /*35b0*/  ISETP.GE.U32.AND P2, PT, R0.reuse, 0x2, PT ;  /* 0x000000020000780c */ /* 0x040fe40003f46070 */
[----:B-1----:R-:W-:Y:S02]  /*35c0*/  CS2R R26, SRZ ;  /* 0x00000000001a7805 */ /* 0x002fe4000001ff00 */
[----:B------:R-:W-:-:S04]  /*35d0*/  ISETP.GE.U32.AND P3, PT, R0, 0x3, PT ;  /* 0x000000030000780c */ /* 0x000fc80003f66070 */
[----:B------:R1:W5:Y:S04]  /*35e0*/  @P1 LDG.E R27, desc[UR4][R88.64+0xc] ;  /* 0x00000c04581b1981 */ /* 0x000368000c1e1900 */
[----:B------:R1:W5:Y:S04]  /*35f0*/  @P0 LDG.E R24, desc[UR4][R88.64] ;  /* 0x0000000458180981 */ /* 0x000368000c1e1900 */
[----:B------:R1:W5:Y:S04]  /*3600*/  @P2 LDG.E R25, desc[UR4][R88.64+0x4] ;  /* 0x0000040458192981 */ /* 0x000368000c1e1900 */
[----:B------:R1:W5:Y:S02]  /*3610*/  @P3 LDG.E R26, desc[UR4][R88.64+0x8] ;  /* 0x00000804581a3981 */ /* 0x000364000c1e1900 */
.L_x_2167:
[----:B------:R-:W-:Y:S05]  /*3620*/  BSYNC B1 ;  /* 0x0000000000017941 */ /* 0x000fea0003800000 */
.L_x_2165:
[----:B------:R-:W-:Y:S01]  /*3630*/  SHF.R.S32.HI R28, RZ, 0x1f, R41 ;  /* 0x0000001fff1c7819 */ /* 0x000fe20000011429 */
[----:B------:R-:W-:Y:S01]  /*3640*/  ULDC.64 UR8, c[0x0][0x278] ;  /* 0x00009e0000087ab9 */ /* 0x000fe20000000a00 */
[-C--:B------:R-:W-:Y:S02]  /*3650*/  FFMA R40, R57, -R31.reuse, R70 ;  /* 0x8000001f39287223 */ /* 0x080fe40000000046 */
[C---:B------:R-:W-:Y:S02]  /*3660*/  SHF.L.U64.HI R29, R41.reuse, 0x2, R28 ;  /* 0x00000002291d7819 */ /* 0x040fe4000001021c */
[----:B------:R-:W-:Y:S01]  /*3670*/  LEA R28, P2, R41, UR8, 0x2 ;  /* 0x00000008291c7c11 */ /* 0x000fe2000f8410ff */
[----:B------:R-:W-:Y:S01]  /*3680*/  FFMA R41, R56, -R31, R59 ;  /* 0x8000001f38297223 */ /* 0x000fe2000000003b */
[----:B-----5:R-:W-:Y:S01]  /*3690*/  FFMA R25, R40, R55, R25 ;  /* 0x0000003728197223 */ /* 0x020fe20000000019 */
[----:B------:R-:W-:Y:S01]  /*36a0*/  FFMA R40, R81, -R31, R74 ;  /* 0x8000001f51287223 */ /* 0x000fe2000000004a */
[----:B------:R-:W-:Y:S01]  /*36b0*/  LOP3.LUT P0, RZ, R28, 0xf, RZ, 0xc0, !PT ;  /* 0x0000000f1cff7812 */ /* 0x000fe2000780c0ff */
[----:B------:R-:W-:Y:S01]  /*36c0*/  FFMA R24, R41, R55, R24 ;  /* 0x0000003729187223 */ /* 0x000fe20000000018 */
        /* <DEDUP_REMOVED lines=14> */
.L_x_2143:
[----:B------:R-:W-:Y:S05]  /*37b0*/  BSYNC B0 ;  /* 0x0000000000007941 */ /* 0x000fea0003800000 */
.L_x_2142:
[----:B------:R-:W-:Y:S05]  /*37c0*/  WARPSYNC.ALL ;  /* 0x0000000000007948 */ /* 0x000fea0003800000 */
[----:B0-23--:R-:W0:Y:S01]  /*37d0*/  LDC R24, c[0x0][0x210] ;  /* 0x00008400ff187b82 */ /* 0x00de220000000800 */
[----:B------:R-:W-:Y:S01]  /*37e0*/  ULDC UR7, c[0x0][0x218] ;  /* 0x0000860000077ab9 */ /* 0x000fe20000000800 */
[----:B0-----:R-:W-:-:S05]  /*37f0*/  IMAD R51, R24, 0x4, R51 ;  /* 0x0000000418337824 */ /* 0x001fca00078e0233 */
[----:B------:R-:W-:-:S13]  /*3800*/  ISETP.GE.AND P0, PT, R51, UR7, PT ;  /* 0x0000000733007c0c */ /* 0x000fda000bf06270 */
[----:B------:R-:W-:Y:S05]  /*3810*/  @!P0 BRA `(.L_x_2168) ;  /* 0xffffffd000fc8947 */ /* 0x000fea000383ffff */
[----:B-1----:R-:W-:Y:S01]  /*3820*/  IMAD.MOV.U32 R41, RZ, RZ, R37 ;  /* 0x000000ffff297224 */ /* 0x002fe200078e0025 */
[----:B------:R-:W-:Y:S01]  /*3830*/  MOV R31, R35 ;  /* 0x00000023001f7202 */ /* 0x000fe20000000f00 */
[----:B------:R-:W-:Y:S01]  /*3840*/  IMAD.MOV.U32 R40, RZ, RZ, R36 ;  /* 0x000000ffff287224 */ /* 0x000fe200078e0024 */
[----:B------:R-:W-:Y:S01]  /*3850*/  MOV R0, R38 ;  /* 0x0000002600007202 */ /* 0x000fe20000000f00 */
[----:B------:R-:W-:Y:S01]  /*3860*/  IMAD.MOV.U32 R29, RZ, RZ, R34 ;  /* 0x000000ffff1d7224 */ /* 0x000fe200078e0022 */
[----:B------:R-:W-:Y:S01]  /*3870*/  MOV R8, R33 ;  /* 0x0000002100087202 */ /* 0x000fe20000000f00 */
[----:B------:R-:W-:Y:S01]  /*3880*/  IMAD.MOV.U32 R28, RZ, RZ, R33 ;  /* 0x000000ffff1c7224 */ /* 0x000fe200078e0021 */
[----:B------:R-:W-:Y:S01]  /*3890*/  MOV R17, R42 ;  /* 0x0000002a00117202 */ /* 0x000fe20000000f00 */
[----:B------:R-:W-:Y:S01]  /*38a0*/  IMAD.MOV.U32 R3, RZ, RZ, R32 ;  /* 0x000000ffff037224 */ /* 0x000fe200078e0020 */
[----:B------:R-:W-:Y:S01]  /*38b0*/  MOV R22, R49 ;  /* 0x0000003100167202 */ /* 0x000fe20000000f00 */
[----:B------:R-:W-:-:S02]  /*38c0*/  IMAD.MOV.U32 R2, RZ, RZ, R39 ;  /* 0x000000ffff027224 */ /* 0x000fc400078e0027 */
[----:B------:R-:W-:Y:S02]  /*38d0*/  IMAD.MOV.U32 R4, RZ, RZ, R37 ;  /* 0x000000ffff047224 */ /* 0x000fe400078e0025 */
        /* <DEDUP_REMOVED lines=8> */
[----:B------:R-:W-:Y:S02]  /*3960*/  IMAD.MOV.U32 R19, RZ, RZ, R44 ;  /* 0x000000ffff137224 */ /* 0x000fe400078e002c */
[----:B------:R-:W-:Y:S02]  /*3970*/  IMAD.MOV.U32 R20, RZ, RZ, R47 ;  /* 0x000000ffff147224 */ /* 0x000fe400078e002f */
[----:B------:R-:W-:-:S02]  /*3980*/  IMAD.MOV.U32 R21, RZ, RZ, R46 ;  /* 0x000000ffff157224 */ /* 0x000fc400078e002e */
[----:B------:R-:W-:-:S07]  /*3990*/  IMAD.MOV.U32 R23, RZ, RZ, R52 ;  /* 0x000000ffff177224 */ /* 0x000fce00078e0034 */
.L_x_2102:
[----:B-----5:R-:W0:Y:S01]  /*39a0*/  S2R R14, SR_TID.X ;  /* 0x00000000000e7919 */ /* 0x020e220000002100 */
        /* <DEDUP_REMOVED lines=9> */
[----:B------:R-:W-:Y:S02]  /*3a40*/  MOV R12, 0x400 ;  /* 0x00000400000c7802 */ /* 0x000fe40000000f00 */
[----:B------:R-:W-:-:S04]  /*3a50*/  SHF.R.U32.HI R15, RZ, 0x5, R14 ;  /* 0x00000005ff0f7819 */ /* 0x000fc8000001160e */
[----:B------:R-:W-:Y:S02]  /*3a60*/  ISETP.NE.AND P0, PT, R15, RZ, PT ;  /* 0x000000ff0f00720c */ /* 0x000fe40003f05270 */
[----:B0-----:R-:W-:Y:S01]  /*3a70*/  LEA R12, R13, R12, 0x18 ;  /* 0x0000000c0d0c7211 */ /* 0x001fe200078ec0ff */
[----:B------:R-:W-:-:S04]  /*3a80*/  IMAD.SHL.U32 R13, R14, 0x10, RZ ;  /* 0x000000100e0d7824 */ /* 0x000fc800078e00ff */
[----:B------:R-:W-:Y:S01]  /*3a90*/  IMAD R12, R15, 0x210, R12 ;  /* 0x000002100f0c7824 */ /* 0x000fe200078e020c */
[----:B------:R-:W-:-:S04]  /*3aa0*/  LOP3.LUT R13, R13, 0x1f0, RZ, 0xc0, !PT ;  /* 0x000001f00d0d7812 */ /* 0x000fc800078ec0ff */
[----:B------:R-:W-:Y:S01]  /*3ab0*/  IADD3 R12, R12, R13, RZ ;  /* 0x0000000d0c0c7210 */ /* 0x000fe20007ffe0ff */
[----:B------:R-:W-:-:S04]  /*3ac0*/  IMAD R13, R30, 0x80, R25 ;  /* 0x000000801e0d7824 */ /* 0x000fc800078e0219 */
        /* <DEDUP_REMOVED lines=14> */
.L_x_2170:
[----:B------:R-:W-:Y:S05]  /*3bb0*/  BSYNC B0 ;  /* 0x0000000000007941 */ /* 0x000fea0003800000 */
.L_x_2169:
[----:B------:R-:W3:Y:S01]  /*3bc0*/  S2UR UR7, SR_CTAID.X ;  /* 0x00000000000779c3 */ /* 0x000ee20000002500 */
[----:B0-----:R-:W-:-:S07]  /*3bd0*/  IMAD.MOV R5, RZ, RZ, -R54 ;  /* 0x000000ffff057224 */ /* 0x001fce00078e0a36 */
[----:B------:R-:W-:Y:S01]  /*3be0*/  BAR.SYNC.DEFER_BLOCKING 0x0 ;  /* 0x0000000000007b1d */ /* 0x000fe20000010000 */
[----:B---3--:R-:W-:-:S05]  /*3bf0*/  IMAD R5, R30, R5, UR7 ;  /* 0x000000071e057e24 */ /* 0x008fca000f8e0205 */
[----:B------:R-:W-:Y:S02]  /*3c00*/  SHF.L.U32 R7, R5, 0x5, RZ ;  /* 0x0000000505077819 */ /* 0x000fe400000006ff */
[----:B------:R-:W-:Y:S02]  /*3c10*/  LOP3.LUT R5, R14, 0x3fffffe0, RZ, 0xc0, !PT ;  /* 0x3fffffe00e057812 */ /* 0x000fe400078ec0ff */
[----:B------:R-:W-:-:S05]  /*3c20*/  LOP3.LUT R4, R7, 0xffffffe0, R24, 0xe2, !PT ;  /* 0xffffffe007047812 */ /* 0x000fca00078ee218 */
[----:B------:R-:W-:-:S04]  /*3c30*/  IMAD R5, R5, R30, R4 ;  /* 0x0000001e05057224 */ /* 0x000fc800078e0204 */
[----:B-1----:R-:W-:-:S05]  /*3c40*/  IMAD.SHL.U32 R11, R5, 0x4, RZ ;  /* 0x00000004050b7824 */ /* 0x002fca00078e00ff */
[----:B------:R-:W-:-:S04]  /*3c50*/  ISETP.GE.AND P0, PT, R11, UR6, PT ;  /* 0x000000060b007c0c */ /* 0x000fc8000bf06270 */
[----:B------:R-:W-:-:S13]  /*3c60*/  ISETP.GT.U32.OR P0, PT, R14, 0x7f, P0 ;  /* 0x0000007f0e00780c */ /* 0x000fda0000704470 */
[----:B------:R-:W-:Y:S05]  /*3c70*/  @P0 EXIT ;  /* 0x000000000000094d */ /* 0x000fea0003800000 */
[----:B------:R-:W0:Y:S01]  /*3c80*/  S2R R5, SR_CgaCtaId ;  /* 0x0000000000057919 */ /* 0x000e220000008800 */
[----:B------:R-:W1:Y:S01]  /*3c90*/  LDC.64 R8, c[0x0][0x270] ;  /* 0x00009c00ff087b82 */ /* 0x000e620000000a00 */
[----:B--2---:R-:W-:Y:S01]  /*3ca0*/  SHF.R.U32.HI R12, RZ, 0x5, R14 ;  /* 0x00000005ff0c7819 */ /* 0x004fe2000001160e */
[----:B------:R-:W-:Y:S01]  /*3cb0*/  IMAD.SHL.U32 R6, R14, 0x10, RZ ;  /* 0x000000100e067824 */ /* 0x000fe200078e00ff */
[----:B------:R-:W-:Y:S01]  /*3cc0*/  MOV R4, 0x400 ;  /* 0x0000040000047802 */ /* 0x000fe20000000f00 */
[----:B------:R-:W-:Y:S01]  /*3cd0*/  BSSY B0, `(.L_x_2171) ;  /* 0x0000037000007945 */ /* 0x000fe20003800000 */
[----:B------:R-:W-:Y:S02]  /*3ce0*/  ISETP.NE.AND P0, PT, R12, RZ, PT ;  /* 0x000000ff0c00720c */ /* 0x000fe40003f05270 */
[----:B------:R-:W-:Y:S02]  /*3cf0*/  LOP3.LUT R7, R6, 0x1f0, RZ, 0xc0, !PT ;  /* 0x000001f006077812 */ /* 0x000fe400078ec0ff */
[----:B------:R-:W-:-:S02]  /*3d00*/  ISETP.NE.AND P1, PT, R12, 0x1, PT ;  /* 0x000000010c00780c */ /* 0x000fc40003f25270 */
[C---:B------:R-:W-:Y:S02]  /*3d10*/  ISETP.NE.AND P2, PT, R12.reuse, 0x2, PT ;  /* 0x000000020c00780c */ /* 0x040fe40003f45270 */
[----:B------:R-:W-:Y:S02]  /*3d20*/  ISETP.NE.AND P3, PT, R12, 0x3, PT ;  /* 0x000000030c00780c */ /* 0x000fe40003f65270 */
[----:B0-----:R-:W-:-:S05]  /*3d30*/  LEA R5, R5, R4, 0x18 ;  /* 0x0000000405057211 */ /* 0x001fca00078ec0ff */
[----:B------:R-:W-:Y:S02]  /*3d40*/  IMAD R4, R12, 0x840, R5 ;  /* 0x000008400c047824 */ /* 0x000fe400078e0205 */
[----:B------:R-:W-:Y:S02]  /*3d50*/  IMAD R5, R54, UR6, R11 ;  /* 0x0000000636057c24 */ /* 0x000fe4000f8e020b */
[----:B------:R-:W-:Y:S02]  /*3d60*/  IMAD.IADD R10, R7, 0x1, R4 ;  /* 0x00000001070a7824 */ /* 0x000fe400078e0204 */
[----:B-1----:R-:W-:-:S04]  /*3d70*/  IMAD.WIDE.U32 R8, R5, 0x4, R8 ;  /* 0x0000000405087825 */ /* 0x002fc800078e0008 */
[----:B------:R-:W-:Y:S01]  /*3d80*/  IMAD.SHL.U32 R12, R12, 0x10, RZ ;  /* 0x000000100c0c7824 */ /* 0x000fe200078e00ff */
[----:B------:R-:W-:Y:S06]  /*3d90*/  @!P0 BRA `(.L_x_2172) ;  /* 0x0000000000a88947 */ /* 0x000fec0003800000 */
[----:B------:R-:W0:Y:S01]  /*3da0*/  LDS.128 R4, [R10] ;  /* 0x000000000a047984 */ /* 0x000e220000000c00 */
[C---:B------:R-:W-:Y:S02]  /*3db0*/  ISETP.EQ.AND P0, PT, R12.reuse, RZ, PT ;  /* 0x000000ff0c00720c */ /* 0x040fe40003f02270 */
[C---:B------:R-:W-:Y:S01]  /*3dc0*/  ISETP.EQ.AND P4, PT, R12.reuse, 0x10, PT ;  /* 0x000000100c00780c */ /* 0x040fe20003f82270 */
[----:B------:R-:W1:Y:S01]  /*3dd0*/  LDS R16, [R10+0x8] ;  /* 0x000008000a107984 */ /* 0x000e620000000800 */
[C---:B------:R-:W-:Y:S02]  /*3de0*/  ISETP.EQ.AND P5, PT, R12.reuse, 0x20, PT ;  /* 0x000000200c00780c */ /* 0x040fe40003fa2270 */
[----:B------:R-:W-:-:S07]  /*3df0*/  ISETP.EQ.AND P6, PT, R12, 0x30, PT ;  /* 0x000000300c00780c */ /* 0x000fce0003fc2270 */
[----:B------:R-:W-:Y:S01]  /*3e00*/  @P0 IMAD.MOV.U32 R18, RZ, RZ, R29 ;  /* 0x000000ffff120224 */ /* 0x000fe200078e001d */
[----:B------:R-:W-:Y:S01]  /*3e10*/  @P0 MOV R14, R40 ;  /* 0x00000028000e0202 */ /* 0x000fe20000000f00 */
[----:B------:R-:W-:Y:S01]  /*3e20*/  @P0 IMAD.MOV.U32 R13, RZ, RZ, R41 ;  /* 0x000000ffff0d0224 */ /* 0x000fe200078e0029 */
[----:B------:R-:W-:Y:S01]  /*3e30*/  @P4 MOV R18, R0 ;  /* 0x0000000000124202 */ /* 0x000fe20000000f00 */
[----:B------:R-:W-:Y:S01]  /*3e40*/  @P4 IMAD.MOV.U32 R13, RZ, RZ, R28 ;  /* 0x000000ffff0d4224 */ /* 0x000fe200078e001c */
[----:B------:R-:W-:Y:S01]  /*3e50*/  @P0 MOV R15, R31 ;  /* 0x0000001f000f0202 */ /* 0x000fe20000000f00 */
        /* <DEDUP_REMOVED lines=10> */
[----:B0-----:R-:W-:Y:S01]  /*3f00*/  FADD R4, R4, R13 ;  /* 0x0000000d04047221 */ /* 0x001fe20000000000 */
[----:B------:R-:W-:Y:S01]  /*3f10*/  FADD R5, R5, R14 ;  /* 0x0000000e05057221 */ /* 0x000fe20000000000 */
[----:B------:R-:W-:Y:S01]  /*3f20*/  FADD R7, R7, R18 ;  /* 0x0000001207077221 */ /* 0x000fe20000000000 */
[----:B-1----:R-:W-:Y:S02]  /*3f30*/  FADD R16, R16, R15 ;  /* 0x0000000f10107221 */ /* 0x002fe40000000000 */
[----:B------:R-:W-:Y:S01]  /*3f40*/  @P0 MOV R41, R4 ;  /* 0x0000000400290202 */ /* 0x000fe20000000f00 */
        /* <DEDUP_REMOVED lines=11> */
[----:B------:R-:W-:Y:S02]  /*4000*/  @P6 IMAD.MOV.U32 R46, RZ, RZ, R5 ;  /* 0x000000ffff2e6224 */ /* 0x000fe400078e0005 */
[--C-:B------:R-:W-:Y:S02]  /*4010*/  @P0 IMAD.MOV.U32 R29, RZ, RZ, R7.reuse ;  /* 0x000000ffff1d0224 */ /* 0x100fe400078e0007 */
[--C-:B------:R-:W-:Y:S02]  /*4020*/  @P4 IMAD.MOV.U32 R0, RZ, RZ, R7.reuse ;  /* 0x000000ffff004224 */ /* 0x100fe400078e0007 */
[----:B------:R-:W-:-:S07]  /*4030*/  @P6 IMAD.MOV.U32 R52, RZ, RZ, R7 ;  /* 0x000000ffff346224 */ /* 0x000fce00078e0007 */
.L_x_2172:
[----:B------:R-:W-:Y:S05]  /*4040*/  BSYNC B0 ;  /* 0x0000000000007941 */ /* 0x000fea0003800000 */
.L_x_2171:
[----:B------:R-:W-:Y:S01]  /*4050*/  BSSY B0, `(.L_x_2173) ;  /* 0x000002e000007945 */ /* 0x000fe20003800000 */
[----:B------:R-:W-:Y:S02]  /*4060*/  LOP3.LUT P0, RZ, R8, 0xf, RZ, 0xc0, !PT ;  /* 0x0000000f08ff7812 */ /* 0x000fe4000780c0ff */
[----:B------:R-:W-:Y:S01]  /*4070*/  IADD3 R15, -R11, UR6, RZ ;  /* 0x000000060b0f7c10 */ /* 0x000fe2000fffe1ff */
[----:B------:R-:W-:Y:S10]  /*4080*/  @!P1 BRA `(.L_x_2174) ;  /* 0x0000000000a89947 */ /* 0x000ff40003800000 */
[----:B------:R-:W0:Y:S01]  /*4090*/  LDS R16, [R10+0x218] ;  /* 0x000218000a107984 */ /* 0x000e220000000800 */
[C---:B------:R-:W-:Y:S02]  /*40a0*/  ISETP.EQ.AND P1, PT, R12.reuse, RZ, PT ;  /* 0x000000ff0c00720c */ /* 0x040fe40003f22270 */
[C---:B------:R-:W-:Y:S01]  /*40b0*/  ISETP.EQ.AND P4, PT, R12.reuse, 0x10, PT ;  /* 0x000000100c00780c */ /* 0x040fe20003f82270 */
[----:B------:R-:W1:Y:S01]  /*40c0*/  LDS.128 R4, [R10+0x210] ;  /* 0x000210000a047984 */ /* 0x000e620000000c00 */
[C---:B------:R-:W-:Y:S02]  /*40d0*/  ISETP.EQ.AND P5, PT, R12.reuse, 0x20, PT ;  /* 0x000000200c00780c */ /* 0x040fe40003fa2270 */
[----:B------:R-:W-:-:S07]  /*40e0*/  ISETP.EQ.AND P6, PT, R12, 0x30, PT ;  /* 0x000000300c00780c */ /* 0x000fce0003fc2270 */
[----:B------:R-:W-:Y:S02]  /*40f0*/  @P1 IMAD.MOV.U32 R13, RZ, RZ, R31 ;  /* 0x000000ffff0d1224 */ /* 0x000fe400078e001f */
[----:B------:R-:W-:Y:S01]  /*4100*/  @P1 IMAD.MOV.U32 R11, RZ, RZ, R41 ;  /* 0x000000ffff0b1224 */ /* 0x000fe200078e0029 */
[----:B------:R-:W-:Y:S01]  /*4110*/  @P4 MOV R11, R28 ;  /* 0x0000001c000b4202 */ /* 0x000fe20000000f00 */
[----:B------:R-:W-:Y:S02]  /*4120*/  @P4 IMAD.MOV.U32 R13, RZ, RZ, R2 ;  /* 0x000000ffff0d4224 */ /* 0x000fe400078e0002 */
[----:B------:R-:W-:Y:S02]  /*4130*/  @P1 IMAD.MOV.U32 R18, RZ, RZ, R29 ;  /* 0x000000ffff121224 */ /* 0x000fe400078e001d */
[----:B------:R-:W-:Y:S01]  /*4140*/  @P5 IMAD.MOV.U32 R13, RZ, RZ, R45 ;  /* 0x000000ffff0d5224 */ /* 0x000fe200078e002d */
[----:B------:R-:W-:Y:S01]  /*4150*/  @P6 MOV R13, R49 ;  /* 0x00000031000d6202 */ /* 0x000fe20000000f00 */
[----:B------:R-:W-:-:S02]  /*4160*/  @P1 IMAD.MOV.U32 R14, RZ, RZ, R40 ;  /* 0x000000ffff0e1224 */ /* 0x000fc400078e0028 */
[----:B------:R-:W-:Y:S01]  /*4170*/  @P4 IMAD.MOV.U32 R18, RZ, RZ, R0 ;  /* 0x000000ffff124224 */ /* 0x000fe200078e0000 */
[----:B------:R-:W-:Y:S01]  /*4180*/  @P5 MOV R18, R44 ;  /* 0x0000002c00125202 */ /* 0x000fe20000000f00 */
        /* <DEDUP_REMOVED lines=18> */
[----:B------:R-:W-:Y:S02]  /*42b0*/  @P5 IMAD.MOV.U32 R43, RZ, RZ, R4 ;  /* 0x000000ffff2b5224 */ /* 0x000fe400078e0004 */
[--C-:B------:R-:W-:Y:S02]  /*42c0*/  @P1 IMAD.MOV.U32 R40, RZ, RZ, R5.reuse ;  /* 0x000000ffff281224 */ /* 0x100fe400078e0005 */
[--C-:B------:R-:W-:Y:S02]  /*42d0*/  @P4 IMAD.MOV.U32 R3, RZ, RZ, R5.reuse ;  /* 0x000000ffff034224 */ /* 0x100fe400078e0005 */
[--C-:B------:R-:W-:Y:S02]  /*42e0*/  @P5 IMAD.MOV.U32 R42, RZ, RZ, R5.reuse ;  /* 0x000000ffff2a5224 */ /* 0x100fe400078e0005 */
[----:B------:R-:W-:-:S02]  /*42f0*/  @P6 IMAD.MOV.U32 R46, RZ, RZ, R5 ;  /* 0x000000ffff2e6224 */ /* 0x000fc400078e0005 */
[--C-:B------:R-:W-:Y:S02]  /*4300*/  @P4 IMAD.MOV.U32 R0, RZ, RZ, R7.reuse ;  /* 0x000000ffff004224 */ /* 0x100fe400078e0007 */
[--C-:B------:R-:W-:Y:S02]  /*4310*/  @P5 IMAD.MOV.U32 R44, RZ, RZ, R7.reuse ;  /* 0x000000ffff2c5224 */ /* 0x100fe400078e0007 */
[----:B------:R-:W-:-:S07]  /*4320*/  @P6 IMAD.MOV.U32 R52, RZ, RZ, R7 ;  /* 0x000000ffff346224 */ /* 0x000fce00078e0007 */
.L_x_2174:
[----:B------:R-:W-:Y:S05]  /*4330*/  BSYNC B0 ;  /* 0x0000000000007941 */ /* 0x000fea0003800000 */
.L_x_2173:
[----:B------:R-:W-:Y:S01]  /*4340*/  BSSY B0, `(.L_x_2175) ;  /* 0x000002e000007945 */ /* 0x000fe20003800000 */
[C---:B------:R-:W-:Y:S02]  /*4350*/  ISETP.GE.U32.AND P1, PT, R15.reuse, 0x4, PT ;  /* 0x000000040f00780c */ /* 0x040fe40003f26070 */
[----:B------:R-:W-:Y:S01]  /*4360*/  ISETP.LT.U32.OR P0, PT, R15, 0x4, P0 ;  /* 0x000000040f00780c */ /* 0x000fe20000701470 */
[----:B------:R-:W-:-:S12]  /*4370*/  @!P2 BRA `(.L_x_2176) ;  /* 0x0000000000a8a947 */ /* 0x000fd80003800000 */
[----:B------:R-:W0:Y:S01]  /*4380*/  LDS R16, [R10+0x428] ;  /* 0x000428000a107984 */ /* 0x000e220000000800 */
[C---:B------:R-:W-:Y:S02]  /*4390*/  ISETP.EQ.AND P2, PT, R12.reuse, RZ, PT ;  /* 0x000000ff0c00720c */ /* 0x040fe40003f42270 */
[C---:B------:R-:W-:Y:S01]  /*43a0*/  ISETP.EQ.AND P4, PT, R12.reuse, 0x10, PT ;  /* 0x000000100c00780c */ /* 0x040fe20003f82270 */
[----:B------:R-:W1:Y:S01]  /*43b0*/  LDS.128 R4, [R10+0x420] ;  /* 0x000420000a047984 */ /* 0x000e620000000c00 */
[C---:B------:R-:W-:Y:S02]  /*43c0*/  ISETP.EQ.AND P5, PT, R12.reuse, 0x20, PT ;  /* 0x000000200c00780c */ /* 0x040fe40003fa2270 */
[----:B------:R-:W-:-:S07]  /*43d0*/  ISETP.EQ.AND P6, PT, R12, 0x30, PT ;  /* 0x000000300c00780c */ /* 0x000fce0003fc2270 */
[----:B------:R-:W-:Y:S01]  /*43e0*/  @P2 MOV R11, R41 ;  /* 0x00000029000b2202 */ /* 0x000fe20000000f00 */
        /* <DEDUP_REMOVED lines=31> */
[----:B------:R-:W-:Y:S02]  /*45e0*/  @P6 IMAD.MOV.U32 R46, RZ, RZ, R5 ;  /* 0x000000ffff2e6224 */ /* 0x000fe400078e0005 */
[----:B------:R-:W-:-:S02]  /*45f0*/  @P2 IMAD.MOV.U32 R29, RZ, RZ, R7 ;  /* 0x000000ffff1d2224 */ /* 0x000fc400078e0007 */
[--C-:B------:R-:W-:Y:S02]  /*4600*/  @P4 IMAD.MOV.U32 R0, RZ, RZ, R7.reuse ;  /* 0x000000ffff004224 */ /* 0x100fe400078e0007 */
[----:B------:R-:W-:-:S07]  /*4610*/  @P5 IMAD.MOV.U32 R44, RZ, RZ, R7 ;  /* 0x000000ffff2c5224 */ /* 0x000fce00078e0007 */
.L_x_2176:
[----:B------:R-:W-:Y:S05]  /*4620*/  BSYNC B0 ;  /* 0x0000000000007941 */ /* 0x000fea0003800000 */
.L_x_2175:
[----:B------:R-:W-:Y:S04]  /*4630*/  BSSY B0, `(.L_x_2177) ;  /* 0x000002c000007945 */ /* 0x000fe80003800000 */
[----:B------:R-:W-:Y:S05]  /*4640*/  @!P3 BRA `(.L_x_2178) ;  /* 0x0000000000a8b947 */ /* 0x000fea0003800000 */
[----:B------:R-:W0:Y:S01]  /*4650*/  LDS.128 R4, [R10+0x630] ;  /* 0x000630000a047984 */ /* 0x000e220000000c00 */
[C---:B------:R-:W-:Y:S02]  /*4660*/  ISETP.EQ.AND P2, PT, R12.reuse, RZ, PT ;  /* 0x000000ff0c00720c */ /* 0x040fe40003f42270 */
[C---:B------:R-:W-:Y:S01]  /*4670*/  ISETP.EQ.AND P3, PT, R12.reuse, 0x10, PT ;  /* 0x000000100c00780c */ /* 0x040fe20003f62270 */
[----:B------:R1:W2:Y:S01]  /*4680*/  LDS R13, [R10+0x638] ;  /* 0x000638000a0d7984 */ /* 0x0002a20000000800 */
[C---:B------:R-:W-:Y:S02]  /*4690*/  ISETP.EQ.AND P4, PT, R12.reuse, 0x20, PT ;  /* 0x000000200c00780c */ /* 0x040fe40003f82270 */
[----:B------:R-:W-:-:S07]  /*46a0*/  ISETP.EQ.AND P5, PT, R12, 0x30, PT ;  /* 0x000000300c00780c */ /* 0x000fce0003fa2270 */
[----:B-1----:R-:W-:Y:S02]  /*46b0*/  @P2 IMAD.MOV.U32 R10, RZ, RZ, R31 ;  /* 0x000000ffff0a2224 */ /* 0x002fe400078e001f */
[----:B------:R-:W-:Y:S02]  /*46c0*/  @P2 IMAD.MOV.U32 R11, RZ, RZ, R41 ;  /* 0x000000ffff0b2224 */ /* 0x000fe400078e0029 */
[----:B------:R-:W-:Y:S02]  /*46d0*/  @P2 IMAD.MOV.U32 R16, RZ, RZ, R29 ;  /* 0x000000ffff102224 */ /* 0x000fe400078e001d */
[----:B------:R-:W-:Y:S01]  /*46e0*/  @P3 IMAD.MOV.U32 R10, RZ, RZ, R2 ;  /* 0x000000ffff0a3224 */ /* 0x000fe200078e0002 */
[----:B------:R-:W-:Y:S01]  /*46f0*/  @P4 MOV R10, R45 ;  /* 0x0000002d000a4202 */ /* 0x000fe20000000f00 */
[----:B------:R-:W-:Y:S01]  /*4700*/  @P2 IMAD.MOV.U32 R14, RZ, RZ, R40 ;  /* 0x000000ffff0e2224 */ /* 0x000fe200078e0028 */
[----:B------:R-:W-:Y:S01]  /*4710*/  @P3 MOV R14, R3 ;  /* 0x00000003000e3202 */ /* 0x000fe20000000f00 */
        /* <DEDUP_REMOVED lines=9> */
[----:B0-----:R-:W-:Y:S01]  /*47b0*/  FADD R7, R7, R16 ;  /* 0x0000001007077221 */ /* 0x001fe20000000000 */
[----:B------:R-:W-:Y:S01]  /*47c0*/  FADD R4, R4, R11 ;  /* 0x0000000b04047221 */ /* 0x000fe20000000000 */
[----:B------:R-:W-:Y:S01]  /*47d0*/  FADD R5, R5, R14 ;  /* 0x0000000e05057221 */ /* 0x000fe20000000000 */
[----:B--2---:R-:W-:-:S02]  /*47e0*/  FADD R13, R13, R10 ;  /* 0x0000000a0d0d7221 */ /* 0x004fc40000000000 */
[--C-:B------:R-:W-:Y:S01]  /*47f0*/  @P2 IMAD.MOV.U32 R41, RZ, RZ, R4.reuse ;  /* 0x000000ffff292224 */ /* 0x100fe200078e0004 */
[----:B------:R-:W-:Y:S01]  /*4800*/  @P2 MOV R29, R7 ;  /* 0x00000007001d2202 */ /* 0x000fe20000000f00 */
[--C-:B------:R-:W-:Y:S02]  /*4810*/  @P3 IMAD.MOV.U32 R28, RZ, RZ, R4.reuse ;  /* 0x000000ffff1c3224 */ /* 0x100fe400078e0004 */
[--C-:B------:R-:W-:Y:S01]  /*4820*/  @P4 IMAD.MOV.U32 R43, RZ, RZ, R4.reuse ;  /* 0x000000ffff2b4224 */ /* 0x100fe200078e0004 */
[----:B------:R-:W-:Y:S01]  /*4830*/  @P3 MOV R2, R13 ;  /* 0x0000000d00023202 */ /* 0x000fe20000000f00 */
[----:B------:R-:W-:Y:S02]  /*4840*/  @P5 IMAD.MOV.U32 R47, RZ, RZ, R4 ;  /* 0x000000ffff2f5224 */ /* 0x000fe400078e0004 */
[--C-:B------:R-:W-:Y:S02]  /*4850*/  @P2 IMAD.MOV.U32 R40, RZ, RZ, R5.reuse ;  /* 0x000000ffff282224 */ /* 0x100fe400078e0005 */
        /* <DEDUP_REMOVED lines=9> */
.L_x_2178:
[----:B------:R-:W-:Y:S05]  /*48f0*/  BSYNC B0 ;  /* 0x0000000000007941 */ /* 0x000fea0003800000 */
.L_x_2177:
[----:B------:R-:W-:Y:S05]  /*4900*/  @P0 BRA `(.L_x_2179) ;  /* 0x0000000000580947 */ /* 0x000fea0003800000 */
[C---:B------:R-:W-:Y:S02]  /*4910*/  ISETP.EQ.AND P0, PT, R12.reuse, RZ, PT ;  /* 0x000000ff0c00720c */ /* 0x040fe40003f02270 */
[C---:B------:R-:W-:Y:S02]  /*4920*/  ISETP.EQ.AND P1, PT, R12.reuse, 0x10, PT ;  /* 0x000000100c00780c */ /* 0x040fe40003f22270 */
[C---:B------:R-:W-:Y:S02]  /*4930*/  ISETP.EQ.AND P2, PT, R12.reuse, 0x20, PT ;  /* 0x000000200c00780c */ /* 0x040fe40003f42270 */
[----:B------:R-:W-:-:S07]  /*4940*/  ISETP.EQ.AND P3, PT, R12, 0x30, PT ;  /* 0x000000300c00780c */ /* 0x000fce0003f62270 */
[----:B------:R-:W-:Y:S01]  /*4950*/  @P0 IMAD.MOV.U32 R4, RZ, RZ, R41 ;  /* 0x000000ffff040224 */ /* 0x000fe200078e0029 */
[----:B------:R-:W-:Y:S01]  /*4960*/  @P0 MOV R6, R31 ;  /* 0x0000001f00060202 */ /* 0x000fe20000000f00 */
[----:B------:R-:W-:Y:S02]  /*4970*/  @P0 IMAD.MOV.U32 R5, RZ, RZ, R40 ;  /* 0x000000ffff050224 */ /* 0x000fe400078e0028 */
[----:B------:R-:W-:Y:S01]  /*4980*/  @P0 IMAD.MOV.U32 R7, RZ, RZ, R29 ;  /* 0x000000ffff070224 */ /* 0x000fe200078e001d */
[----:B------:R-:W-:Y:S01]  /*4990*/  @P1 MOV R7, R0 ;  /* 0x0000000000071202 */ /* 0x000fe20000000f00 */
[----:B------:R-:W-:Y:S02]  /*49a0*/  @P1 IMAD.MOV.U32 R4, RZ, RZ, R28 ;  /* 0x000000ffff041224 */ /* 0x000fe400078e001c */
[----:B------:R-:W-:Y:S02]  /*49b0*/  @P1 IMAD.MOV.U32 R5, RZ, RZ, R3 ;  /* 0x000000ffff051224 */ /* 0x000fe400078e0003 */
        /* <DEDUP_REMOVED lines=11> */
.L_x_2179:
        /* <DEDUP_REMOVED lines=13> */
.L_x_2181:
[----:B------:R-:W-:Y:S05]  /*4b40*/  BSYNC B0 ;  /* 0x0000000000007941 */ /* 0x000fea0003800000 */
.L_x_2180:
        /* <DEDUP_REMOVED lines=10> */
.L_x_2183:
[----:B------:R-:W-:Y:S05]  /*4bf0*/  BSYNC B0 ;  /* 0x0000000000007941 */ /* 0x000fea0003800000 */
.L_x_2182:
[----:B------:R-:W-:Y:S04]  /*4c00*/  BSSY B0, `(.L_x_2184) ;  /* 0x000000a000007945 */ /* 0x000fe80003800000 */
        /* <DEDUP_REMOVED lines=9> */
.L_x_2185:
[----:B------:R-:W-:Y:S05]  /*4ca0*/  BSYNC B0 ;  /* 0x0000000000007941 */ /* 0x000fea0003800000 */
.L_x_2184:
        /* <DEDUP_REMOVED lines=10> */
        .weak           $__internal_19_$__cuda_sm20_rcp_rn_f32_slowpath
        .type           $__internal_19_$__cuda_sm20_rcp_rn_f32_slowpath,@function
        .size           $__internal_19_$__cuda_sm20_rcp_rn_f32_slowpath,(.L_x_5646 - $__internal_19_$__cuda_sm20_rcp_rn_f32_slowpath)
$__internal_19_$__cuda_sm20_rcp_rn_f32_slowpath:
        /* <DEDUP_REMOVED lines=16> */
.L_x_2186:
        /* <DEDUP_REMOVED lines=33> */
.L_x_2188:
[----:B------:R2:W3:Y:S02]  /*5060*/  MUFU.RCP R25, R24 ;  /* 0x0000001800197308 */ /* 0x0004e40000001000 */
.L_x_2187:
[----:B-1-3--:R-:W-:Y:S02]  /*5070*/  IMAD.MOV.U32 R50, RZ, RZ, R25 ;  /* 0x000000ffff327224 */ /* 0x00afe400078e0019 */
[----:B0-2---:R-:W-:Y:S02]  /*5080*/  IMAD.MOV.U32 R24, RZ, RZ, R31 ;  /* 0x000000ffff187224 */ /* 0x005fe400078e001f */
[----:B------:R-:W-:-:S04]  /*5090*/  IMAD.MOV.U32 R25, RZ, RZ, 0x0 ;  /* 0x00000000ff197424 */ /* 0x000fc800078e00ff */
[----:B------:R-:W-:Y:S05]  /*50a0*/  RET.REL.NODEC R24 `(_ZN18transformer_engine13normalization26rmsnorm_bwd_general_kernelINS0_13Kernel_traitsIffffjLj512ELj1ELj4ELj1ELj16ENS0_18Kernel_traits_baseILj512EffffjLj128EEEEELb1EEEvNS0_20BackwardKernelParamsE) ;  /* 0xffffffac18d47950 */ /* 0x000fea0003c3ffff */
.L_x_2189:
        /* <DEDUP_REMOVED lines=13> */
.L_x_5646:


//--------------------- .text._ZN18transformer_engine13normalization26rmsnorm_bwd_general_kernelINS0_13Kernel_traitsI13__nv_bfloat16fS3_fjLj128ELj1ELj4ELj1ELj8ENS0_18Kernel_traits_baseILj128ES3_fS3_fjLj128EEEEELb1EEEvNS0_20BackwardKernelParamsE --------------------------
	.section	.text._ZN18transformer_engine13normalization26rmsnorm_bwd_general_kernelINS0_13Kernel_traitsI13__nv_bfloat16fS3_fjLj128ELj1ELj4ELj1ELj8ENS0_18Kernel_traits_baseILj128ES3_fS3_fjLj128EEEEELb1EEEvNS0_20BackwardKernelParamsE,"ax",@progbits
	.align	128
        .global         _ZN18transformer_engine13normalization26rmsnorm_bwd_general_kernelINS0_13Kernel_traitsI13__nv_bfloat16fS3_fjLj128ELj1ELj4ELj1ELj8ENS0_18Kernel_traits_baseILj128ES3_fS3_fjLj128EEEEELb1EEEvNS0_20BackwardKernelParamsE
        .type           _ZN18transformer_engine13normalization26rmsnorm_bwd_general_kernelINS0_13Kernel_traitsI13__nv_bfloat16fS3_fjLj128ELj1ELj4ELj1ELj8ENS0_18Kernel_traits_baseILj128ES3_fS3_fjLj128EEEEELb1EEEvNS0_20BackwardKernelParamsE,@function
        .size           _ZN18transformer_engine13normalization26rmsnorm_bwd_general_kernelINS0_13Kernel_traitsI13__nv_bfloat16fS3_fjLj128ELj1ELj4ELj1ELj8ENS0_18Kernel_traits_baseILj128ES3_fS3_fjLj128EEEEELb1EEEvNS0_20BackwardKernelParamsE,(.L_x_5647 - _ZN18transformer_engine13normalization26rmsnorm_bwd_general_kernelINS0_13Kernel_traitsI13__nv_bfloat16fS3_fjLj128ELj1ELj4ELj1ELj8ENS0_18Kernel_traits_baseILj128ES3_fS3_fjLj128EEEEELb1EEEvNS0_20BackwardKernelParamsE)
        .other          _ZN18transformer_engine13normalization26rmsnorm_bwd_general_kernelINS0_13Kernel_traitsI13__nv_bfloat16fS3_fjLj128ELj1ELj4ELj1ELj8ENS0_18Kernel_traits_baseILj128ES3_fS3_fjLj128EEEEELb1EEEvNS0_20BackwardKernelParamsE,@"STO_CUDA_ENTRY STV_DEFAULT"
_ZN18transformer_engine13normalization26rmsnorm_bwd_general_kernelINS0_13Kernel_traitsI13__nv_bfloat16fS3_fjLj128ELj1ELj4ELj1ELj8ENS0_18Kernel_traits_baseILj128ES3_fS3_fjLj128EEEEELb1EEEvNS0_20BackwardKernelParamsE:
.text._ZN18transformer_engine13normalization26rmsnorm_bwd_general_kernelINS0_13Kernel_traitsI13__nv_bfloat16fS3_fjLj128ELj1ELj4ELj1ELj8ENS0_18Kernel_traits_baseILj128ES3_fS3_fjLj128EEEEELb1EEEvNS0_20BackwardKernelParamsE:
        /* <DEDUP_REMOVED lines=9> */
[----:B------:R-:W-:Y:S01]  /*0090*/  ULDC.64 UR6, c[0x0][0x208] ;  /* 0x0000820000067ab9 */ /* 0x000fe20000000a00 */
[----:B------:R-:W-:Y:S01]  /*00a0*/  BSSY B0, `(.L_x_2190) ;  /* 0x0000048000007945 */ /* 0x000fe20003800000 */
[----:B------:R3:W-:Y:S04]  /*00b0*/  STL.128 [R1], RZ ;  /* 0x000000ff01007387 */ /* 0x0007e80000100c00 */
[----:B0-----:R-:W0:Y:S01]  /*00c0*/  MUFU.RCP R0, R0 ;  /* 0x0000000000007308 */ /* 0x001e220000001000 */
[----:B-1----:R-:W-:Y:S01]  /*00d0*/  LOP3.LUT R18, R20, 0x1f, RZ, 0xc0, !PT ;  /* 0x0000001f14127812 */ /* 0x002fe200078ec0ff */
[----:B0-----:R-:W-:-:S06]  /*00e0*/  VIADD R2, R0, 0xffffffe ;  /* 0x0ffffffe00027836 */ /* 0x001fcc0000000000 */
[----:B------:R0:W1:Y:S02]  /*00f0*/  F2I.FTZ.U32.TRUNC.NTZ R3, R2 ;  /* 0x0000000200037305 */ /* 0x000064000021f000 */
[----:B0-----:R-:W-:Y:S02]  /*0100*/  IMAD.MOV.U32 R2, RZ, RZ, RZ ;  /* 0x000000ffff027224 */ /* 0x001fe400078e00ff */
[----:B-1----:R-:W-:-:S04]  /*0110*/  IMAD R4, R3, R33, RZ ;  /* 0x0000002103047224 */ /* 0x002fc800078e02ff */
[----:B------:R-:W-:-:S04]  /*0120*/  IMAD.MOV R5, RZ, RZ, -R4 ;  /* 0x000000ffff057224 */ /* 0x000fc800078e0a04 */
[----:B------:R-:W-:-:S06]  /*0130*/  IMAD.HI.U32 R3, R3, R5, R2 ;  /* 0x0000000503037227 */ /* 0x000fcc00078e0002 */
        /* <DEDUP_REMOVED lines=11> */
[----:B------:R-:W-:-:S05]  /*01f0*/  IMAD.SHL.U32 R3, R19, 0x20, RZ ;  /* 0x0000002013037824 */ /* 0x000fca00078e00ff */
[----:B------:R-:W-:Y:S02]  /*0200*/  LOP3.LUT R0, R3, 0xffffffe0, R18, 0xe2, !PT ;  /* 0xffffffe003007812 */ /* 0x000fe400078ee212 */
[----:B------:R-:W-:-:S03]  /*0210*/  SHF.R.U32.HI R3, RZ, 0x5, R20 ;  /* 0x00000005ff037819 */ /* 0x000fc60000011614 */
[----:B------:R-:W-:Y:S02]  /*0220*/  IMAD.SHL.U32 R2, R0, 0x2, RZ ;  /* 0x0000000200027824 */ /* 0x000fe400078e00ff */
[----:B------:R-:W-:-:S03]  /*0230*/  IMAD.SHL.U32 R0, R21, 0x4, RZ ;  /* 0x0000000415007824 */ /* 0x000fc600078e00ff */
[----:B------:R-:W-:-:S13]  /*0240*/  ISETP.GE.AND P0, PT, R2, UR5, PT ;  /* 0x0000000502007c0c */ /* 0x000fda000bf06270 */
[----:B---3--:R-:W-:Y:S05]  /*0250*/  @P0 BRA `(.L_x_2191) ;  /* 0x0000000000b00947 */ /* 0x008fea0003800000 */
        /* <DEDUP_REMOVED lines=9> */
[----:B------:R-:W2:Y:S02]  /*02f0*/  LDG.E R4, desc[UR6][R4.64] ;  /* 0x0000000604047981 */ /* 0x000ea4000c1e1900 */
[C---:B--2---:R-:W-:Y:S02]  /*0300*/  PRMT R8, R4.reuse, 0x7610, R8 ;  /* 0x0000761004087816 */ /* 0x044fe40000000008 */
[----:B------:R-:W-:Y:S01]  /*0310*/  PRMT R9, R4, 0x7632, R9 ;  /* 0x0000763204097816 */ /* 0x000fe20000000009 */
[----:B------:R-:W-:Y:S06]  /*0320*/  BRA `(.L_x_2194) ;  /* 0x0000000000187947 */ /* 0x000fec0003800000 */
.L_x_2193:
[C---:B------:R-:W-:Y:S02]  /*0330*/  ISETP.GT.U32.AND P1, PT, R8.reuse, 0x1, PT ;  /* 0x000000010800780c */ /* 0x040fe40003f24070 */
[----:B------:R-:W-:-:S11]  /*0340*/  ISETP.NE.AND P0, PT, R8, RZ, PT ;  /* 0x000000ff0800720c */ /* 0x000fd60003f05270 */
[----:B------:R-:W-:Y:S02]  /*0350*/  @!P1 PRMT R9, RZ, 0x7610, R9 ;  /* 0x00007610ff099816 */ /* 0x000fe40000000009 */
[----:B------:R0:W5:Y:S04]  /*0360*/  @P0 LDG.E.U16 R8, desc[UR6][R4.64] ;  /* 0x0000000604080981 */ /* 0x000168000c1e1500 */
[----:B------:R0:W5:Y:S02]  /*0370*/  @P1 LDG.E.U16 R9, desc[UR6][R4.64+0x2] ;  /* 0x0000020604091981 */ /* 0x000164000c1e1500 */
[----:B0-----:R-:W-:-:S07]  /*0380*/  @!P0 PRMT R8, RZ, 0x7610, R8 ;  /* 0x00007610ff088816 */ /* 0x001fce0000000008 */
.L_x_2194:
[----:B------:R-:W-:Y:S05]  /*0390*/  BSYNC B1 ;  /* 0x0000000000017941 */ /* 0x000fea0003800000 */
.L_x_2192:
[----:B------:R-:W-:Y:S02]  /*03a0*/  IMAD R11, R33, 0x40, R2 ;  /* 0x00000040210b7824 */ /* 0x000fe400078e0202 */
[----:B-----5:R-:W-:Y:S02]  /*03b0*/  IMAD.U32 R15, R8, 0x10000, RZ ;  /* 0x00010000080f7824 */ /* 0x020fe400078e00ff */
[----:B------:R-:W-:Y:S01]  /*03c0*/  IMAD.U32 R9, R9, 0x10000, RZ ;  /* 0x0001000009097824 */ /* 0x000fe200078e00ff */
[----:B------:R-:W-:-:S13]  /*03d0*/  ISETP.GE.AND P0, PT, R11, UR5, PT ;  /* 0x000000050b007c0c */ /* 0x000fda000bf06270 */
[----:B------:R-:W-:Y:S05]  /*03e0*/  @P0 BRA `(.L_x_2191) ;  /* 0x00000000004c0947 */ /* 0x000fea0003800000 */
[C---:B------:R-:W-:Y:S01]  /*03f0*/  IMAD.WIDE R4, R11.reuse, 0x2, R6 ;  /* 0x000000020b047825 */ /* 0x040fe200078e0206 */
[----:B------:R-:W-:Y:S01]  /*0400*/  IADD3 R11, -R11, UR5, RZ ;  /* 0x000000050b0b7c10 */ /* 0x000fe2000fffe1ff */
[----:B------:R-:W-:Y:S01]  /*0410*/  BSSY B1, `(.L_x_2195) ;  /* 0x000000e000017945 */ /* 0x000fe20003800000 */
[----:B------:R-:W-:-:S04]  /*0420*/  LOP3.LUT P0, RZ, R4, 0x3, RZ, 0xc0, !PT ;  /* 0x0000000304ff7812 */ /* 0x000fc8000780c0ff */
[----:B------:R-:W-:-:S13]  /*0430*/  ISETP.LT.U32.OR P0, PT, R11, 0x2, P0 ;  /* 0x000000020b00780c */ /* 0x000fda0000701470 */
[----:B------:R-:W-:Y:S05]  /*0440*/  @P0 BRA `(.L_x_2196) ;  /* 0x0000000000100947 */ /* 0x000fea0003800000 */
[----:B------:R-:W2:Y:S02]  /*0450*/  LDG.E R4, desc[UR6][R4.64] ;  /* 0x0000000604047981 */ /* 0x000ea4000c1e1900 */
[C---:B--2---:R-:W-:Y:S02]  /*0460*/  PRMT R6, R4.reuse, 0x7610, R6 ;  /* 0x0000761004067816 */ /* 0x044fe40000000006 */
[----:B------:R-:W-:Y:S01]  /*0470*/  PRMT R7, R4, 0x7632, R7 ;  /* 0x0000763204077816 */ /* 0x000fe20000000007 */
[----:B------:R-:W-:Y:S06]  /*0480*/  BRA `(.L_x_2197) ;  /* 0x0000000000187947 */ /* 0x000fec0003800000 */
.L_x_2196:
[C---:B------:R-:W-:Y:S02]  /*0490*/  ISETP.GT.U32.AND P1, PT, R11.reuse, 0x1, PT ;  /* 0x000000010b00780c */ /* 0x040fe40003f24070 */
[----:B------:R-:W-:-:S11]  /*04a0*/  ISETP.NE.AND P0, PT, R11, RZ, PT ;  /* 0x000000ff0b00720c */ /* 0x000fd60003f05270 */
[----:B------:R-:W-:Y:S02]  /*04b0*/  @!P1 PRMT R7, RZ, 0x7610, R7 ;  /* 0x00007610ff079816 */ /* 0x000fe40000000007 */
[----:B------:R0:W5:Y:S04]  /*04c0*/  @P0 LDG.E.U16 R6, desc[UR6][R4.64] ;  /* 0x0000000604060981 */ /* 0x000168000c1e1500 */
[----:B------:R0:W5:Y:S02]  /*04d0*/  @P1 LDG.E.U16 R7, desc[UR6][R4.64+0x2] ;  /* 0x0000020604071981 */ /* 0x000164000c1e1500 */
[----:B0-----:R-:W-:-:S07]  /*04e0*/  @!P0 PRMT R6, RZ, 0x7610, R6 ;  /* 0x00007610ff068816 */ /* 0x001fce0000000006 */
.L_x_2197:
[----:B------:R-:W-:Y:S05]  /*04f0*/  BSYNC B1 ;  /* 0x0000000000017941 */ /* 0x000fea0003800000 */
.L_x_2195:
[----:B-----5:R-:W-:Y:S02]  /*0500*/  IMAD.U32 R13, R6, 0x10000, RZ ;  /* 0x00010000060d7824 */ /* 0x020fe400078e00ff */
[----:B------:R-:W-:-:S07]  /*0510*/  IMAD.U32 R11, R7, 0x10000, RZ ;  /* 0x00010000070b7824 */ /* 0x000fce00078e00ff */
.L_x_2191:
[----:B------:R-:W-:Y:S05]  /*0520*/  BSYNC B0 ;  /* 0x0000000000007941 */ /* 0x000fea0003800000 */
.L_x_2190:
[----:B------:R-:W-:Y:S01]  /*0530*/  ULDC UR4, c[0x0][0x218] ;  /* 0x0000860000047ab9 */ /* 0x000fe20000000800 */
[----:B------:R-:W-:Y:S02]  /*0540*/  CS2R R6, SRZ ;  /* 0x0000000000067805 */ /* 0x000fe4000001ff00 */
[----:B------:R-:W-:Y:S02]  /*0550*/  ISETP.GE.AND P0, PT, R0, UR4, PT ;  /* 0x0000000400007c0c */ /* 0x000fe4000bf06270 */
[----:B------:R-:W-:-:S11]  /*0560*/  CS2R R4, SRZ ;  /* 0x0000000000047805 */ /* 0x000fd6000001ff00 */
[----:B------:R-:W-:Y:S05]  /*0570*/  @P0 BRA `(.L_x_2198) ;  /* 0x0000001800940947 */ /* 0x000fea0003800000 */
[----:B------:R-:W-:Y:S01]  /*0580*/  I2FP.F32.S32 R5, UR5 ;  /* 0x0000000500057c45 */ /* 0x000fe20008201400 */
[----:B------:R-:W-:Y:S01]  /*0590*/  ULDC.U8 UR4, c[0x0][0x250] ;  /* 0x0000940000047ab9 */ /* 0x000fe20000000000 */
[----:B------:R-:W-:Y:S01]  /*05a0*/  IMAD R16, R33, 0x40, R2 ;  /* 0x0000004021107824 */ /* 0x000fe200078e0202 */
[----:B------:R-:W-:Y:S01]  /*05b0*/  ISETP.NE.AND P0, PT, RZ, UR4, PT ;  /* 0x00000004ff007c0c */ /* 0x000fe2000bf05270 */
[----:B------:R-:W-:Y:S02]  /*05c0*/  IMAD.IADD R4, R3, 0x1, R0 ;  /* 0x0000000103047824 */ /* 0x000fe400078e0200 */
[----:B------:R-:W-:Y:S01]  /*05d0*/  VIADD R6, R5, 0x1800000 ;  /* 0x0180000005067836 */ /* 0x000fe20000000000 */
[----:B------:R-:W-:Y:S01]  /*05e0*/  FSEL R12, RZ, 1, !P0 ;  /* 0x3f800000ff0c7808 */ /* 0x000fe20004000000 */
[----:B------:R-:W-:Y:S01]  /*05f0*/  IMAD R17, R4, R33, RZ ;  /* 0x0000002104117224 */ /* 0x000fe200078e02ff */
[----:B------:R-:W-:Y:S02]  /*0600*/  IADD3 R10, -R16, UR5, RZ ;  /* 0x00000005100a7c10 */ /* 0x000fe4000fffe1ff */
[----:B------:R-:W-:Y:S01]  /*0610*/  LOP3.LUT R6, R6, 0x7f800000, RZ, 0xc0, !PT ;  /* 0x7f80000006067812 */ /* 0x000fe200078ec0ff */
[--C-:B------:R-:W-:Y:S01]  /*0620*/  FADD R15, R15, R12.reuse ;  /* 0x0000000c0f0f7221 */ /* 0x100fe20000000000 */
[--C-:B------:R-:W-:Y:S01]  /*0630*/  FADD R14, R9, R12.reuse ;  /* 0x0000000c090e7221 */ /* 0x100fe20000000000 */
[--C-:B------:R-:W-:Y:S01]  /*0640*/  FADD R13, R13, R12.reuse ;  /* 0x0000000c0d0d7221 */ /* 0x100fe20000000000 */
[----:B------:R-:W-:Y:S01]  /*0650*/  ISETP.GT.U32.AND P0, PT, R6, 0x1ffffff, PT ;  /* 0x01ffffff0600780c */ /* 0x000fe20003f04070 */
[----:B------:R-:W-:Y:S01]  /*0660*/  FADD R12, R11, R12 ;  /* 0x0000000c0b0c7221 */ /* 0x000fe20000000000 */
[----:B------:R-:W-:-:S11]  /*0670*/  IADD3 R11, -R2, UR5, RZ ;  /* 0x00000005020b7c10 */ /* 0x000fd6000fffe1ff */
[----:B------:R-:W-:Y:S05]  /*0680*/  @P0 BRA `(.L_x_2199) ;  /* 0x0000000000100947 */ /* 0x000fea0003800000 */
[----:B------:R-:W-:-:S07]  /*0690*/  MOV R4, 0x6b0 ;  /* 0x000006b000047802 */ /* 0x000fce0000000f00 */
[----:B------:R-:W-:Y:S05]  /*06a0*/  CALL.REL.NOINC `($__internal_20_$__cuda_sm20_rcp_rn_f32_slowpath) ;  /* 0x0000001c00b07944 */ /* 0x000fea0003c00000 */
[----:B------:R-:W-:Y:S01]  /*06b0*/  IMAD.MOV.U32 R9, RZ, RZ, R3 ;  /* 0x000000ffff097224 */ /* 0x000fe200078e0003 */
[----:B------:R-:W-:Y:S06]  /*06c0*/  BRA `(.L_x_2200) ;  /* 0x0000000000107947 */ /* 0x000fec0003800000 */
.L_x_2199:
[----:B------:R-:W0:Y:S02]  /*06d0*/  MUFU.RCP R2, R5 ;  /* 0x0000000500027308 */ /* 0x000e240000001000 */
[----:B0-----:R-:W-:-:S04]  /*06e0*/  FFMA R3, R5, R2, -1 ;  /* 0xbf80000005037423 */ /* 0x001fc80000000002 */
[----:B------:R-:W-:-:S04]  /*06f0*/  FADD.FTZ R3, -R3, -RZ ;  /* 0x800000ff03037221 */ /* 0x000fc80000010100 */
[----:B------:R-:W-:-:S07]  /*0700*/  FFMA R9, R2, R3, R2 ;  /* 0x0000000302097223 */ /* 0x000fce0000000002 */
.L_x_2200:
[----:B------:R-:W-:Y:S01]  /*0710*/  ULDC.64 UR4, c[0x0][0x210] ;  /* 0x0000840000047ab9 */ /* 0x000fe20000000a00 */
[----:B------:R-:W-:Y:S01]  /*0720*/  IMAD.MOV.U32 R8, RZ, RZ, RZ ;  /* 0x000000ffff087224 */ /* 0x000fe200078e00ff */
[----:B------:R-:W-:Y:S01]  /*0730*/  UIMAD UR4, UR5, UR4, URZ ;  /* 0x00000004050472a4 */ /* 0x000fe2000f8e023f */
[----:B------:R-:W-:Y:S02]  /*0740*/  CS2R R6, SRZ ;  /* 0x0000000000067805 */ /* 0x000fe4000001ff00 */
[----:B------:R-:W-:Y:S01]  /*0750*/  CS2R R4, SRZ ;  /* 0x0000000000047805 */ /* 0x000fe2000001ff00 */
[----:B------:R-:W-:-:S12]  /*0760*/  USHF.L.U32 UR4, UR4, 0x2, URZ ;  /* 0x0000000204047899 */ /* 0x000fd8000800063f */
.L_x_2238:
[----:B------:R-:W0:Y:S01]  /*0770*/  S2R R22, SR_TID.X ;  /* 0x0000000000167919 */ /* 0x000e220000002100 */
        /* <DEDUP_REMOVED lines=10> */
[----:B------:R-:W-:Y:S01]  /*0820*/  BSSY B0, `(.L_x_2201) ;  /* 0x0000069000007945 */ /* 0x000fe20003800000 */
[----:B------:R-:W-:Y:S02]  /*0830*/  IMAD.MOV.U32 R38, RZ, RZ, RZ ;  /* 0x000000ffff267224 */ /* 0x000fe400078e00ff */
[----:B------:R-:W-:Y:S01]  /*0840*/  IMAD.MOV.U32 R40, RZ, RZ, RZ ;  /* 0x000000ffff287224 */ /* 0x000fe200078e00ff */
        /* <DEDUP_REMOVED lines=16> */
[----:B------:R1:W5:Y:S01]  /*0950*/  LDG.E.64 R24, desc[UR6][R22.64] ;  /* 0x0000000616187981 */ /* 0x000362000c1e1b00 */
[----:B------:R-:W-:Y:S05]  /*0960*/  BRA `(.L_x_2205) ;  /* 0x0000000000107947 */ /* 0x000fea0003800000 */
.L_x_2204:
[----:B------:R-:W-:Y:S02]  /*0970*/  ISETP.NE.AND P0, PT, R11, RZ, PT ;  /* 0x000000ff0b00720c */ /* 0x000fe40003f05270 */
[----:B------:R-:W-:-:S06]  /*0980*/  CS2R R24, SRZ ;  /* 0x0000000000187805 */ /* 0x000fcc000001ff00 */
[----:B------:R0:W5:Y:S05]  /*0990*/  @P2 LDG.E R25, desc[UR6][R22.64+0x4] ;  /* 0x0000040616192981 */ /* 0x00016a000c1e1900 */
[----:B------:R0:W5:Y:S02]  /*09a0*/  @P0 LDG.E R24, desc[UR6][R22.64] ;  /* 0x0000000616180981 */ /* 0x000164000c1e1900 */
.L_x_2205:
[----:B------:R-:W-:Y:S05]  /*09b0*/  BSYNC B1 ;  /* 0x0000000000017941 */ /* 0x000fea0003800000 */
.L_x_2203:
[----:B01----:R-:W0:Y:S01]  /*09c0*/  LDC.64 R22, c[0x0][0x258] ;  /* 0x00009600ff167b82 */ /* 0x003e220000000a00 */
[C---:B------:R-:W-:Y:S01]  /*09d0*/  SHF.L.U64.HI R2, R27.reuse, 0x1, R2 ;  /* 0x000000011b027819 */ /* 0x040fe20000010202 */
[----:B------:R-:W-:Y:S01]  /*09e0*/  BSSY B1, `(.L_x_2206) ;  /* 0x0000010000017945 */ /* 0x000fe20003800000 */
[----:B0-----:R-:W-:-:S04]  /*09f0*/  LEA R32, P2, R27, R22, 0x1 ;  /* 0x000000161b207211 */ /* 0x001fc800078408ff */
[----:B------:R-:W-:Y:S01]  /*0a00*/  LOP3.LUT P0, RZ, R32, 0x3, RZ, 0xc0, !PT ;  /* 0x0000000320ff7812 */ /* 0x000fe2000780c0ff */
[----:B------:R-:W-:-:S03]  /*0a10*/  IMAD.X R33, R2, 0x1, R23, P2 ;  /* 0x0000000102217824 */ /* 0x000fc600010e0617 */
[----:B------:R-:W-:-:S13]  /*0a20*/  ISETP.LT.U32.OR P0, PT, R11, 0x2, P0 ;  /* 0x000000020b00780c */ /* 0x000fda0000701470 */
[----:B------:R-:W-:Y:S05]  /*0a30*/  @P0 BRA `(.L_x_2207) ;  /* 0x0000000000100947 */ /* 0x000fea0003800000 */
[----:B------:R-:W2:Y:S02]  /*0a40*/  LDG.E R27, desc[UR6][R32.64] ;  /* 0x00000006201b7981 */ /* 0x000ea4000c1e1900 */
[C---:B--2---:R-:W-:Y:S02]  /*0a50*/  PRMT R2, R27.reuse, 0x7610, R2 ;  /* 0x000076101b027816 */ /* 0x044fe40000000002 */
[----:B------:R-:W-:Y:S01]  /*0a60*/  PRMT R27, R27, 0x7632, R27 ;  /* 0x000076321b1b7816 */ /* 0x000fe2000000001b */
[----:B------:R-:W-:Y:S06]  /*0a70*/  BRA `(.L_x_2208) ;  /* 0x0000000000187947 */ /* 0x000fec0003800000 */
.L_x_2207:
[C---:B------:R-:W-:Y:S02]  /*0a80*/  ISETP.GT.U32.AND P2, PT, R11.reuse, 0x1, PT ;  /* 0x000000010b00780c */ /* 0x040fe40003f44070 */
[----:B------:R-:W-:-:S11]  /*0a90*/  ISETP.NE.AND P0, PT, R11, RZ, PT ;  /* 0x000000ff0b00720c */ /* 0x000fd60003f05270 */
[----:B------:R-:W-:Y:S02]  /*0aa0*/  @!P2 PRMT R27, RZ, 0x7610, R27 ;  /* 0x00007610ff1ba816 */ /* 0x000fe4000000001b */
[----:B------:R0:W5:Y:S04]  /*0ab0*/  @P0 LDG.E.U16 R2, desc[UR6][R32.64] ;  /* 0x0000000620020981 */ /* 0x000168000c1e1500 */
[----:B------:R0:W5:Y:S02]  /*0ac0*/  @P2 LDG.E.U16 R27, desc[UR6][R32.64+0x2] ;  /* 0x00000206201b2981 */ /* 0x000164000c1e1500 */
[----:B0-----:R-:W-:-:S07]  /*0ad0*/  @!P0 PRMT R2, RZ, 0x7610, R2 ;  /* 0x00007610ff028816 */ /* 0x001fce0000000002 */
.L_x_2208:
[----:B------:R-:W-:Y:S05]  /*0ae0*/  BSYNC B1 ;  /* 0x0000000000017941 */ /* 0x000fea0003800000 */
.L_x_2206:
[----:B------:R-:W-:Y:S01]  /*0af0*/  ISETP.GE.AND P0, PT, R16, UR5, PT ;  /* 0x0000000510007c0c */ /* 0x000fe2000bf06270 */
[----:B-----5:R-:W-:Y:S02]  /*0b00*/  IMAD.U32 R33, R2, 0x10000, RZ ;  /* 0x0001000002217824 */ /* 0x020fe400078e00ff */
[-C--:B------:R-:W-:Y:S01]  /*0b10*/  FMUL R32, R25, R28.reuse ;  /* 0x0000001c19207220 */ /* 0x080fe20000400000 */
[----:B------:R-:W-:Y:S02]  /*0b20*/  IMAD.U32 R42, R27, 0x10000, RZ ;  /* 0x000100001b2a7824 */ /* 0x000fe400078e00ff */
[----:B------:R-:W-:Y:S01]  /*0b30*/  FMUL R27, R24, R28 ;  /* 0x0000001c181b7220 */ /* 0x000fe20000400000 */
[----:B------:R-:W-:Y:S01]  /*0b40*/  FMUL R2, R15, R33 ;  /* 0x000000210f027220 */ /* 0x000fe20000400000 */
[----:B------:R-:W-:Y:S02]  /*0b50*/  FMUL R31, R14, R42 ;  /* 0x0000002a0e1f7220 */ /* 0x000fe40000400000 */
[-C--:B------:R-:W-:Y:S01]  /*0b60*/  FFMA R4, R33, R27.reuse, R4 ;  /* 0x0000001b21047223 */ /* 0x080fe20000000004 */
[----:B------:R-:W-:Y:S01]  /*0b70*/  FADD R38, RZ, R2 ;  /* 0x00000002ff267221 */ /* 0x000fe20000000000 */
[----:B------:R-:W-:Y:S01]  /*0b80*/  FFMA R40, R2, R27, RZ ;  /* 0x0000001b02287223 */ /* 0x000fe200000000ff */
        /* <DEDUP_REMOVED lines=13> */
[----:B------:R0:W5:Y:S01]  /*0c60*/  LDG.E.64 R24, desc[UR6][R34.64] ;  /* 0x0000000622187981 */ /* 0x000162000c1e1b00 */
[----:B------:R-:W-:Y:S05]  /*0c70*/  BRA `(.L_x_2211) ;  /* 0x0000000000107947 */ /* 0x000fea0003800000 */
.L_x_2210:
[----:B------:R-:W-:Y:S02]  /*0c80*/  ISETP.NE.AND P0, PT, R10, RZ, PT ;  /* 0x000000ff0a00720c */ /* 0x000fe40003f05270 */
[----:B------:R-:W-:-:S06]  /*0c90*/  CS2R R24, SRZ ;  /* 0x0000000000187805 */ /* 0x000fcc000001ff00 */
[----:B------:R1:W5:Y:S05]  /*0ca0*/  @P2 LDG.E R25, desc[UR6][R34.64+0x4] ;  /* 0x0000040622192981 */ /* 0x00036a000c1e1900 */
[----:B------:R1:W5:Y:S02]  /*0cb0*/  @P0 LDG.E R24, desc[UR6][R34.64] ;  /* 0x0000000622180981 */ /* 0x000364000c1e1900 */
.L_x_2211:
[----:B------:R-:W-:Y:S05]  /*0cc0*/  BSYNC B1 ;  /* 0x0000000000017941 */ /* 0x000fea0003800000 */
.L_x_2209:
[C---:B------:R-:W-:Y:S01]  /*0cd0*/  LEA R22, P2, R37.reuse, R22, 0x1 ;  /* 0x0000001625167211 */ /* 0x040fe200078408ff */
[----:B------:R-:W-:Y:S01]  /*0ce0*/  BSSY B1, `(.L_x_2212) ;  /* 0x0000010000017945 */ /* 0x000fe20003800000 */
[----:B------:R-:W-:Y:S02]  /*0cf0*/  SHF.L.U64.HI R26, R37, 0x1, R26 ;  /* 0x00000001251a7819 */ /* 0x000fe4000001021a */
[----:B------:R-:W-:-:S03]  /*0d00*/  LOP3.LUT P0, RZ, R22, 0x3, RZ, 0xc0, !PT ;  /* 0x0000000316ff7812 */ /* 0x000fc6000780c0ff */
[----:B------:R-:W-:Y:S01]  /*0d10*/  IMAD.X R23, R26, 0x1, R23, P2 ;  /* 0x000000011a177824 */ /* 0x000fe200010e0617 */
[----:B------:R-:W-:-:S13]  /*0d20*/  ISETP.LT.U32.OR P0, PT, R10, 0x2, P0 ;  /* 0x000000020a00780c */ /* 0x000fda0000701470 */
[----:B------:R-:W-:Y:S05]  /*0d30*/  @P0 BRA `(.L_x_2213) ;  /* 0x0000000000100947 */ /* 0x000fea0003800000 */
[----:B------:R-:W2:Y:S02]  /*0d40*/  LDG.E R22, desc[UR6][R22.64] ;  /* 0x0000000616167981 */ /* 0x000ea4000c1e1900 */
[C---:B--2---:R-:W-:Y:S02]  /*0d50*/  PRMT R3, R22.reuse, 0x7610, R3 ;  /* 0x0000761016037816 */ /* 0x044fe40000000003 */
[----:B------:R-:W-:Y:S01]  /*0d60*/  PRMT R26, R22, 0x7632, R26 ;  /* 0x00007632161a7816 */ /* 0x000fe2000000001a */
[----:B------:R-:W-:Y:S06]  /*0d70*/  BRA `(.L_x_2214) ;  /* 0x0000000000187947 */ /* 0x000fec0003800000 */
.L_x_2213:
[C---:B------:R-:W-:Y:S02]  /*0d80*/  ISETP.GT.U32.AND P2, PT, R10.reuse, 0x1, PT ;  /* 0x000000010a00780c */ /* 0x040fe40003f44070 */
[----:B------:R-:W-:-:S11]  /*0d90*/  ISETP.NE.AND P0, PT, R10, RZ, PT ;  /* 0x000000ff0a00720c */ /* 0x000fd60003f05270 */
[----:B------:R-:W-:Y:S02]  /*0da0*/  @!P2 PRMT R26, RZ, 0x7610, R26 ;  /* 0x00007610ff1aa816 */ /* 0x000fe4000000001a */
[----:B------:R2:W5:Y:S04]  /*0db0*/  @P0 LDG.E.U16 R3, desc[UR6][R22.64] ;  /* 0x0000000616030981 */ /* 0x000568000c1e1500 */
[----:B------:R2:W5:Y:S02]  /*0dc0*/  @P2 LDG.E.U16 R26, desc[UR6][R22.64+0x2] ;  /* 0x00000206161a2981 */ /* 0x000564000c1e1500 */
[----:B--2---:R-:W-:-:S07]  /*0dd0*/  @!P0 PRMT R3, RZ, 0x7610, R3 ;  /* 0x00007610ff038816 */ /* 0x004fce0000000003 */
.L_x_2214:
[----:B------:R-:W-:Y:S05]  /*0de0*/  BSYNC B1 ;  /* 0x0000000000017941 */ /* 0x000fea0003800000 */
.L_x_2212:
[----:B-----5:R-:W-:Y:S02]  /*0df0*/  IMAD.U32 R23, R3, 0x10000, RZ ;  /* 0x0001000003177824 */ /* 0x020fe400078e00ff */
[-C--:B------:R-:W-:Y:S01]  /*0e00*/  FMUL R30, R25, R28.reuse ;  /* 0x0000001c191e7220 */ /* 0x080fe20000400000 */
[----:B------:R-:W-:Y:S02]  /*0e10*/  IMAD.U32 R22, R26, 0x10000, RZ ;  /* 0x000100001a167824 */ /* 0x000fe400078e00ff */
[----:B------:R-:W-:Y:S01]  /*0e20*/  FMUL R26, R24, R28 ;  /* 0x0000001c181a7220 */ /* 0x000fe20000400000 */
[----:B------:R-:W-:Y:S01]  /*0e30*/  FMUL R3, R13, R23 ;  /* 0x000000170d037220 */ /* 0x000fe20000400000 */
[----:B------:R-:W-:Y:S02]  /*0e40*/  FMUL R29, R12, R22 ;  /* 0x000000160c1d7220 */ /* 0x000fe40000400000 */
[-C--:B------:R-:W-:Y:S01]  /*0e50*/  FFMA R6, R23, R26.reuse, R6 ;  /* 0x0000001a17067223 */ /* 0x080fe20000000006 */
[----:B------:R-:W-:Y:S01]  /*0e60*/  FADD R38, R38, R3 ;  /* 0x0000000326267221 */ /* 0x000fe20000000000 */
[----:B------:R-:W-:Y:S01]  /*0e70*/  FFMA R40, R3, R26, R40 ;  /* 0x0000001a03287223 */ /* 0x000fe20000000028 */
[----:B------:R-:W-:-:S02]  /*0e80*/  FFMA R7, R22, R30, R7 ;  /* 0x0000001e16077223 */ /* 0x000fc40000000007 */
[----:B------:R-:W-:Y:S01]  /*0e90*/  FADD R38, R38, R29 ;  /* 0x0000001d26267221 */ /* 0x000fe20000000000 */
[----:B------:R-:W-:-:S07]  /*0ea0*/  FFMA R40, R29, R30, R40 ;  /* 0x0000001e1d287223 */ /* 0x000fce0000000028 */
.L_x_2202:
[----:B------:R-:W-:Y:S05]  /*0eb0*/  BSYNC B0 ;  /* 0x0000000000007941 */ /* 0x000fea0003800000 */
.L_x_2201:
[----:B------:R-:W2:Y:S02]  /*0ec0*/  LDC R33, c[0x0][0x214] ;  /* 0x00008500ff217b82 */ /* 0x000ea40000000800 */
[----:B--2---:R-:W-:-:S13]  /*0ed0*/  ISETP.NE.AND P0, PT, R33, 0x1, PT ;  /* 0x000000012100780c */ /* 0x004fda0003f05270 */
[----:B------:R-:W-:Y:S05]  /*0ee0*/  @!P0 BRA `(.L_x_2215) ;  /* 0x0000000800648947 */ /* 0x000fea0003800000 */
[----:B------:R-:W2:Y:S01]  /*0ef0*/  SHFL.DOWN PT, R23, R38, 0x10, 0x1f ;  /* 0x0a001f0026177f89 */ /* 0x000ea200000e0000 */
[----:B------:R-:W-:Y:S01]  /*0f00*/  ISETP.NE.AND P0, PT, R18, RZ, PT ;  /* 0x000000ff1200720c */ /* 0x000fe20003f05270 */
[----:B------:R-:W-:Y:S02]  /*0f10*/  ULDC.64 UR8, c[0x0][0x240] ;  /* 0x0000900000087ab9 */ /* 0x000fe40000000a00 */
[----:B------:R-:W3:Y:S01]  /*0f20*/  SHFL.DOWN PT, R25, R40, 0x10, 0x1f ;  /* 0x0a001f0028197f89 */ /* 0x000ee200000e0000 */
[----:B--2---:R-:W-:Y:S01]  /*0f30*/  FADD R23, R23, R38 ;  /* 0x0000002617177221 */ /* 0x004fe20000000000 */
[----:B---3--:R-:W-:-:S04]  /*0f40*/  FADD R25, R25, R40 ;  /* 0x0000002819197221 */ /* 0x008fc80000000000 */
[----:B------:R-:W0:Y:S04]  /*0f50*/  SHFL.DOWN PT, R22, R23, 0x8, 0x1f ;  /* 0x09001f0017167f89 */ /* 0x000e2800000e0000 */
[----:B------:R-:W2:Y:S01]  /*0f60*/  SHFL.DOWN PT, R24, R25, 0x8, 0x1f ;  /* 0x09001f0019187f89 */ /* 0x000ea200000e0000 */
[----:B01----:R-:W-:Y:S02]  /*0f70*/  FADD R34, R23, R22 ;  /* 0x0000001617227221 */ /* 0x003fe40000000000 */
[----:B------:R-:W0:Y:S01]  /*0f80*/  @!P0 LDC.64 R22, c[0x0][0x240] ;  /* 0x00009000ff168b82 */ /* 0x000e220000000a00 */
[----:B--2---:R-:W-:Y:S02]  /*0f90*/  FADD R24, R25, R24 ;  /* 0x0000001819187221 */ /* 0x004fe40000000000 */
[----:B------:R-:W1:Y:S01]  /*0fa0*/  SHFL.DOWN PT, R35, R34, 0x4, 0x1f ;  /* 0x08801f0022237f89 */ /* 0x000e6200000e0000 */
[----:B------:R-:W-:-:S03]  /*0fb0*/  LOP3.LUT R25, R8, 0x1, RZ, 0xc0, !PT ;  /* 0x0000000108197812 */ /* 0x000fc600078ec0ff */
[----:B------:R-:W2:Y:S02]  /*0fc0*/  SHFL.DOWN PT, R37, R24, 0x4, 0x1f ;  /* 0x08801f0018257f89 */ /* 0x000ea400000e0000 */
[----:B------:R-:W-:Y:S02]  /*0fd0*/  IMAD.MOV R25, RZ, RZ, -R25 ;  /* 0x000000ffff197224 */ /* 0x000fe400078e0a19 */
[----:B-1----:R-:W-:-:S03]  /*0fe0*/  FADD R36, R34, R35 ;  /* 0x0000002322247221 */ /* 0x002fc60000000000 */
[----:B------:R-:W-:Y:S01]  /*0ff0*/  LOP3.LUT R34, R25, UR4, RZ, 0xc0, !PT ;  /* 0x0000000419227c12 */ /* 0x000fe2000f8ec0ff */
[----:B--2---:R-:W-:Y:S01]  /*1000*/  FADD R38, R24, R37 ;  /* 0x0000002518267221 */ /* 0x004fe20000000000 */
[----:B------:R-:W1:Y:S02]  /*1010*/  SHFL.DOWN PT, R35, R36, 0x2, 0x1f ;  /* 0x08401f0024237f89 */ /* 0x000e6400000e0000 */
[----:B------:R-:W-:Y:S02]  /*1020*/  IADD3 R34, P3, R17, R34, RZ ;  /* 0x0000002211227210 */ /* 0x000fe40007f7e0ff */
[----:B------:R-:W2:Y:S02]  /*1030*/  SHFL.DOWN PT, R37, R38, 0x2, 0x1f ;  /* 0x08401f0026257f89 */ /* 0x000ea400000e0000 */
[----:B------:R-:W-:Y:S01]  /*1040*/  @!P0 IADD3 R25, P2, R19, R34, RZ ;  /* 0x0000002213198210 */ /* 0x000fe20007f5e0ff */
[----:B-1----:R-:W-:Y:S01]  /*1050*/  FADD R35, R36, R35 ;  /* 0x0000002324237221 */ /* 0x002fe20000000000 */
[----:B------:R-:W-:-:S02]  /*1060*/  IMAD.X R36, RZ, RZ, RZ, P3 ;  /* 0x000000ffff247224 */ /* 0x000fc400018e06ff */
[----:B0-----:R-:W-:Y:S01]  /*1070*/  @!P0 LEA R24, P3, R25, R22, 0x3 ;  /* 0x0000001619188211 */ /* 0x001fe200078618ff */
[----:B--2---:R-:W-:Y:S01]  /*1080*/  FADD R37, R38, R37 ;  /* 0x0000002526257221 */ /* 0x004fe20000000000 */
[----:B------:R-:W0:Y:S01]  /*1090*/  SHFL.DOWN PT, R40, R35, 0x1, 0x1f ;  /* 0x08201f0023287f89 */ /* 0x000e2200000e0000 */
[----:B------:R-:W-:Y:S02]  /*10a0*/  @!P0 LEA.HI.X.SX32 R22, R19, R36, 0x1, P2 ;  /* 0x0000002413168211 */ /* 0x000fe400010f0eff */
[----:B------:R-:W-:Y:S01]  /*10b0*/  ISETP.NE.AND P2, PT, R20, RZ, PT ;  /* 0x000000ff1400720c */ /* 0x000fe20003f45270 */
[----:B------:R-:W1:Y:S01]  /*10c0*/  SHFL.DOWN PT, R42, R37, 0x1, 0x1f ;  /* 0x08201f00252a7f89 */ /* 0x000e6200000e0000 */
[----:B------:R-:W-:Y:S01]  /*10d0*/  @!P0 LEA.HI.X R25, R25, R23, R22, 0x3, P3 ;  /* 0x0000001719198211 */ /* 0x000fe200018f1c16 */
[----:B0-----:R-:W-:Y:S01]  /*10e0*/  FADD R22, R35, R40 ;  /* 0x0000002823167221 */ /* 0x001fe20000000000 */
[----:B-1----:R-:W-:-:S05]  /*10f0*/  FADD R23, R37, R42 ;  /* 0x0000002a25177221 */ /* 0x002fca0000000000 */
[----:B------:R0:W-:Y:S04]  /*1100*/  @!P0 STG.E.64 desc[UR6][R24.64], R22 ;  /* 0x0000001618008986 */ /* 0x0001e8000c101b06 */
[----:B------:R-:W-:Y:S05]  /*1110*/  @P2 BRA `(.L_x_2216) ;  /* 0x0000000000702947 */ /* 0x000fea0003800000 */
[----:B0-----:R-:W0:Y:S01]  /*1120*/  LDC R24, c[0x0][0x210] ;  /* 0x00008400ff187b82 */ /* 0x001e220000000800 */
[C---:B------:R-:W-:Y:S02]  /*1130*/  LOP3.LUT P0, RZ, R8.reuse, 0x1, RZ, 0xc0, !PT ;  /* 0x0000000108ff7812 */ /* 0x040fe4000780c0ff */
[----:B------:R-:W-:-:S05]  /*1140*/  LOP3.LUT R25, R8, 0x2, RZ, 0xc0, !PT ;  /* 0x0000000208197812 */ /* 0x000fca00078ec0ff */
[----:B------:R-:W1:Y:S01]  /*1150*/  LDC.64 R22, c[0x0][0x248] ;  /* 0x00009200ff167b82 */ /* 0x000e620000000a00 */
[----:B0-----:R-:W-:Y:S02]  /*1160*/  SEL R24, R24, RZ, P0 ;  /* 0x000000ff18187207 */ /* 0x001fe40000000000 */
[----:B------:R-:W-:Y:S01]  /*1170*/  ISETP.NE.AND P0, PT, R25, RZ, PT ;  /* 0x000000ff1900720c */ /* 0x000fe20003f05270 */
[----:B------:R-:W-:Y:S01]  /*1180*/  IMAD.MOV.U32 R25, RZ, RZ, -0x1 ;  /* 0xffffffffff197424 */ /* 0x000fe200078e00ff */
[----:B------:R-:W-:Y:S02]  /*1190*/  SHF.R.S32.HI R38, RZ, 0x1f, R24 ;  /* 0x0000001fff267819 */ /* 0x000fe40000011418 */
[----:B------:R-:W-:Y:S02]  /*11a0*/  IADD3 R24, P2, R21, R24, RZ ;  /* 0x0000001815187210 */ /* 0x000fe40007f5e0ff */
[----:B------:R-:W-:Y:S02]  /*11b0*/  SEL R25, R25, 0x1, P0 ;  /* 0x0000000119197807 */ /* 0x000fe40000000000 */
[----:B------:R-:W-:-:S02]  /*11c0*/  LEA.HI.X.SX32 R38, R21, R38, 0x1, P2 ;  /* 0x0000002615267211 */ /* 0x000fc400010f0eff */
[----:B-1----:R-:W-:-:S04]  /*11d0*/  LEA R22, P2, R24, R22, 0x2 ;  /* 0x0000001618167211 */ /* 0x002fc800078410ff */
        /* <DEDUP_REMOVED lines=11> */
.L_x_2217:
[----:B------:R-:W2:Y:S04]  /*1290*/  LDG.E.STRONG.GPU R24, desc[UR6][R22.64] ;  /* 0x0000000616187981 */ /* 0x000ea8000c1ef900 */
[----:B--2---:R-:W-:Y:S01]  /*12a0*/  CCTL.IVALL ;  /* 0x00000000ff00798f */ /* 0x004fe20002000000 */
[----:B------:R-:W-:Y:S05]  /*12b0*/  YIELD ;  /* 0x0000000000007946 */ /* 0x000fea0003800000 */
[----:B------:R-:W-:-:S13]  /*12c0*/  ISETP.NE.AND P0, PT, R24, R35, PT ;  /* 0x000000231800720c */ /* 0x000fda0003f05270 */
[----:B------:R-:W-:Y:S05]  /*12d0*/  @P0 BRA `(.L_x_2217) ;  /* 0xfffffffc00ec0947 */ /* 0x000fea000383ffff */
.L_x_2216:
        /* <DEDUP_REMOVED lines=15> */
.L_x_2222:
[C---:B------:R-:W-:Y:S01]  /*13d0*/  IADD3 R24, P2, R37.reuse, R34, RZ ;  /* 0x0000002225187210 */ /* 0x040fe20007f5e0ff */
[----:B------:R-:W-:-:S03]  /*13e0*/  VIADD R23, R37, 0x20 ;  /* 0x0000002025177836 */ /* 0x000fc60000000000 */
[----:B------:R-:W-:Y:S02]  /*13f0*/  LEA.HI.X.SX32 R25, R37, R36, 0x1, P2 ;  /* 0x0000002425197211 */ /* 0x000fe400010f0eff */
[C---:B------:R-:W-:Y:S02]  /*1400*/  LEA R40, P2, R24.reuse, UR8, 0x3 ;  /* 0x0000000818287c11 */ /* 0x040fe4000f8418ff */
[C---:B------:R-:W-:Y:S02]  /*1410*/  IADD3 R22, P3, R23.reuse, R34, RZ ;  /* 0x0000002217167210 */ /* 0x040fe40007f7e0ff */
[----:B------:R-:W-:Y:S02]  /*1420*/  LEA.HI.X R41, R24, UR9, R25, 0x3, P2 ;  /* 0x0000000918297c11 */ /* 0x000fe400090f1c19 */
[----:B------:R-:W-:Y:S02]  /*1430*/  LEA.HI.X.SX32 R23, R23, R36, 0x1, P3 ;  /* 0x0000002417177211 */ /* 0x000fe400018f0eff */
[C---:B------:R-:W-:Y:S01]  /*1440*/  LEA R38, P2, R22.reuse, UR8, 0x3 ;  /* 0x0000000816267c11 */ /* 0x040fe2000f8418ff */
[----:B------:R-:W2:Y:S03]  /*1450*/  LDG.E R40, desc[UR6][R40.64+0x4] ;  /* 0x0000040628287981 */ /* 0x000ea6000c1e1900 */
[----:B------:R-:W-:Y:S01]  /*1460*/  LEA.HI.X R39, R22, UR9, R23, 0x3, P2 ;  /* 0x0000000916277c11 */ /* 0x000fe200090f1c17 */
[----:B------:R-:W-:-:S04]  /*1470*/  VIADD R23, R37, 0x40 ;  /* 0x0000004025177836 */ /* 0x000fc80000000000 */
[----:B------:R-:W3:Y:S01]  /*1480*/  LDG.E R38, desc[UR6][R38.64+0x4] ;  /* 0x0000040626267981 */ /* 0x000ee2000c1e1900 */
[----:B------:R-:W-:-:S04]  /*1490*/  IADD3 R22, P2, R23, R34, RZ ;  /* 0x0000002217167210 */ /* 0x000fc80007f5e0ff */
[----:B------:R-:W-:Y:S01]  /*14a0*/  LEA.HI.X.SX32 R25, R23, R36, 0x1, P2 ;  /* 0x0000002417197211 */ /* 0x000fe200010f0eff */
[----:B------:R-:W-:Y:S01]  /*14b0*/  VIADD R23, R37, 0x60 ;  /* 0x0000006025177836 */ /* 0x000fe20000000000 */
        /* <DEDUP_REMOVED lines=15> */
.L_x_2221:
[----:B------:R-:W-:Y:S05]  /*15b0*/  BSYNC B1 ;  /* 0x0000000000017941 */ /* 0x000fea0003800000 */
.L_x_2220:
        /* <DEDUP_REMOVED lines=20> */
.L_x_2224:
[----:B------:R-:W-:Y:S05]  /*1700*/  BSYNC B1 ;  /* 0x0000000000017941 */ /* 0x000fea0003800000 */
.L_x_2223:
        /* <DEDUP_REMOVED lines=9> */
.L_x_2219:
[----:B------:R-:W-:Y:S05]  /*17a0*/  BSYNC B0 ;  /* 0x0000000000007941 */ /* 0x000fea0003800000 */
.L_x_2218:
        /* <DEDUP_REMOVED lines=13> */
.L_x_2215:
        /* <DEDUP_REMOVED lines=8> */
[----:B01----:R-:W0:Y:S02]  /*1900*/  SHFL.BFLY PT, R35, R24, 0x10, 0x1f ;  /* 0x0e001f0018237f89 */ /* 0x003e2400000e0000 */
[----:B0-----:R-:W-:-:S07]  /*1910*/  FADD R38, R24, R35 ;  /* 0x0000002318267221 */ /* 0x001fce0000000000 */
.L_x_2225:
[----:B------:R-:W-:Y:S04]  /*1920*/  BSSY B0, `(.L_x_2226) ;  /* 0x0000063000007945 */ /* 0x000fe80003800000 */
[----:B------:R-:W-:Y:S05]  /*1930*/  @!P1 BRA `(.L_x_2227) ;  /* 0x0000000400849947 */ /* 0x000fea0003800000 */
[----:B------:R-:W0:Y:S01]  /*1940*/  S2R R22, SR_TID.X ;  /* 0x0000000000167919 */ /* 0x000e220000002100 */
[----:B------:R-:W1:Y:S01]  /*1950*/  LDC R36, c[0x0][0x260] ;  /* 0x00009800ff247b82 */ /* 0x000e620000000800 */
[----:B------:R-:W-:Y:S01]  /*1960*/  IMAD.SHL.U32 R23, R19, 0x20, RZ ;  /* 0x0000002013177824 */ /* 0x000fe200078e00ff */
[----:B------:R-:W-:Y:S01]  /*1970*/  BSSY B1, `(.L_x_2228) ;  /* 0x0000018000017945 */ /* 0x000fe20003800000 */
[----:B------:R-:W-:Y:S01]  /*1980*/  ISETP.GE.U32.AND P1, PT, R11, 0x2, PT ;  /* 0x000000020b00780c */ /* 0x000fe20003f26070 */
[----:B------:R-:W-:Y:S02]  /*1990*/  FMUL R38, R38, R9 ;  /* 0x0000000926267220 */ /* 0x000fe40000400000 */
[----:B------:R-:W-:Y:S02]  /*19a0*/  LOP3.LUT R23, R23, 0xffffffe0, R18, 0xe2, !PT ;  /* 0xffffffe017177812 */ /* 0x000fe400078ee212 */
[----:B------:R-:W2:Y:S01]  /*19b0*/  LDC.64 R34, c[0x0][0x260] ;  /* 0x00009800ff227b82 */ /* 0x000ea20000000a00 */
[----:B0-----:R-:W-:-:S02]  /*19c0*/  SHF.R.U32.HI R37, RZ, 0x5, R22 ;  /* 0x00000005ff257819 */ /* 0x001fc40000011616 */
[----:B------:R-:W-:-:S03]  /*19d0*/  IMAD.SHL.U32 R22, R23, 0x2, RZ ;  /* 0x0000000217167824 */ /* 0x000fc600078e00ff */
[----:B------:R-:W-:-:S04]  /*19e0*/  IMAD.IADD R37, R37, 0x1, R0 ;  /* 0x0000000125257824 */ /* 0x000fc800078e0200 */
[----:B------:R-:W-:-:S04]  /*19f0*/  IMAD R39, R37, UR5, R22 ;  /* 0x0000000525277c24 */ /* 0x000fc8000f8e0216 */
[----:B-1----:R-:W-:Y:S01]  /*1a00*/  IMAD.U32 R22, R39, 0x2, R36 ;  /* 0x0000000227167824 */ /* 0x002fe200078e0024 */
[----:B------:R-:W-:-:S04]  /*1a10*/  SHF.R.S32.HI R40, RZ, 0x1f, R39 ;  /* 0x0000001fff287819 */ /* 0x000fc80000011427 */
[----:B------:R-:W-:Y:S01]  /*1a20*/  LOP3.LUT P0, RZ, R22, 0x3, RZ, 0xc0, !PT ;  /* 0x0000000316ff7812 */ /* 0x000fe2000780c0ff */
[----:B--2---:R-:W-:-:S03]  /*1a30*/  IMAD.WIDE R22, R39, 0x2, R34 ;  /* 0x0000000227167825 */ /* 0x004fc600078e0222 */
[----:B------:R-:W-:-:S13]  /*1a40*/  ISETP.LT.U32.OR P0, PT, R11, 0x2, P0 ;  /* 0x000000020b00780c */ /* 0x000fda0000701470 */
[----:B------:R-:W-:Y:S05]  /*1a50*/  @P0 BRA `(.L_x_2229) ;  /* 0x0000000000080947 */ /* 0x000fea0003800000 */
[----:B------:R0:W5:Y:S01]  /*1a60*/  LDG.E R22, desc[UR6][R22.64] ;  /* 0x0000000616167981 */ /* 0x000162000c1e1900 */
[----:B------:R-:W-:Y:S05]  /*1a70*/  BRA `(.L_x_2230) ;  /* 0x00000000001c7947 */ /* 0x000fea0003800000 */
.L_x_2229:
[C---:B------:R-:W-:Y:S02]  /*1a80*/  ISETP.GT.U32.AND P2, PT, R11.reuse, 0x1, PT ;  /* 0x000000010b00780c */ /* 0x040fe40003f44070 */
[----:B------:R-:W-:-:S11]  /*1a90*/  ISETP.NE.AND P0, PT, R11, RZ, PT ;  /* 0x000000ff0b00720c */ /* 0x000fd60003f05270 */
[----:B------:R-:W-:Y:S02]  /*1aa0*/  @!P2 PRMT R25, RZ, 0x7610, R25 ;  /* 0x00007610ff19a816 */ /* 0x000fe40000000019 */
[----:B------:R-:W2:Y:S04]  /*1ab0*/  @P0 LDG.E.U16 R24, desc[UR6][R22.64] ;  /* 0x0000000616180981 */ /* 0x000ea8000c1e1500 */
[----:B------:R-:W2:Y:S01]  /*1ac0*/  @P2 LDG.E.U16 R25, desc[UR6][R22.64+0x2] ;  /* 0x0000020616192981 */ /* 0x000ea2000c1e1500 */
[----:B------:R-:W-:-:S04]  /*1ad0*/  @!P0 PRMT R24, RZ, 0x7610, R24 ;  /* 0x00007610ff188816 */ /* 0x000fc80000000018 */
[----:B--2---:R-:W-:-:S07]  /*1ae0*/  PRMT R22, R24, 0x5410, R25 ;  /* 0x0000541018167816 */ /* 0x004fce0000000019 */
.L_x_2230:
[----:B------:R-:W-:Y:S05]  /*1af0*/  BSYNC B1 ;  /* 0x0000000000017941 */ /* 0x000fea0003800000 */
.L_x_2228:
[C---:B0----5:R-:W-:Y:S01]  /*1b00*/  PRMT R23, R22.reuse, 0x7632, R23 ;  /* 0x0000763216177816 */ /* 0x061fe20000000017 */
[----:B------:R-:W-:Y:S02]  /*1b10*/  IMAD.U32 R22, R22, 0x10000, RZ ;  /* 0x0001000016167824 */ /* 0x000fe400078e00ff */
[-C--:B------:R-:W-:Y:S01]  /*1b20*/  FFMA R25, R32, -R38.reuse, R31 ;  /* 0x8000002620197223 */ /* 0x080fe2000000001f */
[----:B------:R-:W-:Y:S04]  /*1b30*/  BSSY B1, `(.L_x_2231) ;  /* 0x000001a000017945 */ /* 0x000fe80003800000 */
[----:B------:R-:W-:Y:S01]  /*1b40*/  BSSY B2, `(.L_x_2232) ;  /* 0x000000f000027945 */ /* 0x000fe20003800000 */
[----:B------:R-:W-:Y:S02]  /*1b50*/  IMAD.U32 R24, R23, 0x10000, RZ ;  /* 0x0001000017187824 */ /* 0x000fe400078e00ff */
        /* <DEDUP_REMOVED lines=10> */
[----:B------:R0:W-:Y:S01]  /*1c00*/  @!P0 STG.E.64 desc[UR6][R24.64], R22 ;  /* 0x0000001618008986 */ /* 0x0001e2000c101b06 */
[----:B------:R-:W-:Y:S05]  /*1c10*/  @!P0 BREAK B2 ;  /* 0x0000000000028942 */ /* 0x000fea0003800000 */
[----:B------:R-:W-:Y:S05]  /*1c20*/  @!P0 BRA `(.L_x_2234) ;  /* 0x0000000000288947 */ /* 0x000fea0003800000 */
.L_x_2233:
[----:B------:R-:W-:Y:S05]  /*1c30*/  BSYNC B2 ;  /* 0x0000000000027941 */ /* 0x000fea0003800000 */
.L_x_2232:
[----:B------:R-:W-:-:S13]  /*1c40*/  ISETP.NE.AND P0, PT, R11, RZ, PT ;  /* 0x000000ff0b00720c */ /* 0x000fda0003f05270 */
[----:B0-----:R-:W0:Y:S02]  /*1c50*/  @P0 LDC.64 R24, c[0x0][0x278] ;  /* 0x00009e00ff180b82 */ /* 0x001e240000000a00 */
[----:B0-----:R-:W-:-:S05]  /*1c60*/  @P0 IADD3 R42, P2, R39, R24, RZ ;  /* 0x00000018272a0210 */ /* 0x001fca0007f5e0ff */
[----:B------:R-:W-:Y:S02]  /*1c70*/  @P0 IMAD.X R43, R40, 0x1, R25, P2 ;  /* 0x00000001282b0824 */ /* 0x000fe400010e0619 */
[----:B------:R-:W0:Y:S03]  /*1c80*/  @P1 LDC.64 R24, c[0x0][0x278] ;  /* 0x00009e00ff181b82 */ /* 0x000e260000000a00 */
[----:B------:R1:W-:Y:S01]  /*1c90*/  @P0 STG.E desc[UR6][R42.64], R22 ;  /* 0x000000162a000986 */ /* 0x0003e2000c101906 */
[----:B0-----:R-:W-:-:S05]  /*1ca0*/  @P1 IADD3 R24, P0, R39, R24, RZ ;  /* 0x0000001827181210 */ /* 0x001fca0007f1e0ff */
[----:B------:R-:W-:-:S05]  /*1cb0*/  @P1 IMAD.X R25, R40, 0x1, R25, P0 ;  /* 0x0000000128191824 */ /* 0x000fca00000e0619 */
[----:B------:R1:W-:Y:S03]  /*1cc0*/  @P1 STG.E desc[UR6][R24.64+0x4], R23 ;  /* 0x0000041718001986 */ /* 0x0003e6000c101906 */
.L_x_2234:
[----:B------:R-:W-:Y:S05]  /*1cd0*/  BSYNC B1 ;  /* 0x0000000000017941 */ /* 0x000fea0003800000 */
.L_x_2231:
[----:B------:R-:W-:-:S13]  /*1ce0*/  ISETP.GE.AND P0, PT, R16, UR5, PT ;  /* 0x0000000510007c0c */ /* 0x000fda000bf06270 */
[----:B------:R-:W-:Y:S05]  /*1cf0*/  @P0 BRA `(.L_x_2227) ;  /* 0x0000000000940947 */ /* 0x000fea0003800000 */
        /* <DEDUP_REMOVED lines=9> */
[----:B01----:R0:W5:Y:S01]  /*1d90*/  LDG.E R22, desc[UR6][R34.64] ;  /* 0x0000000622167981 */ /* 0x003162000c1e1900 */
[----:B------:R-:W-:Y:S05]  /*1da0*/  BRA `(.L_x_2237) ;  /* 0x00000000001c7947 */ /* 0x000fea0003800000 */
.L_x_2236:
[C---:B------:R-:W-:Y:S02]  /*1db0*/  ISETP.GT.U32.AND P2, PT, R10.reuse, 0x1, PT ;  /* 0x000000010a00780c */ /* 0x040fe40003f44070 */
[----:B------:R-:W-:-:S11]  /*1dc0*/  ISETP.NE.AND P0, PT, R10, RZ, PT ;  /* 0x000000ff0a00720c */ /* 0x000fd60003f05270 */
[----:B01----:R-:W-:Y:S02]  /*1dd0*/  @!P2 PRMT R23, RZ, 0x7610, R23 ;  /* 0x00007610ff17a816 */ /* 0x003fe40000000017 */
[----:B------:R-:W2:Y:S04]  /*1de0*/  @P0 LDG.E.U16 R22, desc[UR6][R34.64] ;  /* 0x0000000622160981 */ /* 0x000ea8000c1e1500 */
[----:B------:R-:W2:Y:S01]  /*1df0*/  @P2 LDG.E.U16 R23, desc[UR6][R34.64+0x2] ;  /* 0x0000020622172981 */ /* 0x000ea2000c1e1500 */
[----:B------:R-:W-:-:S04]  /*1e00*/  @!P0 PRMT R22, RZ, 0x7610, R22 ;  /* 0x00007610ff168816 */ /* 0x000fc80000000016 */
[----:B--2---:R-:W-:-:S07]  /*1e10*/  PRMT R22, R22, 0x5410, R23 ;  /* 0x0000541016167816 */ /* 0x004fce0000000017 */
.L_x_2237:
[----:B------:R-:W-:Y:S05]  /*1e20*/  BSYNC B1 ;  /* 0x0000000000017941 */ /* 0x000fea0003800000 */
.L_x_2235:
[----:B------:R-:W-:Y:S01]  /*1e30*/  ULDC.64 UR8, c[0x0][0x278] ;  /* 0x00009e0000087ab9 */ /* 0x000fe20000000a00 */
[C---:B-----5:R-:W-:Y:S01]  /*1e40*/  PRMT R25, R22.reuse, 0x7632, R25 ;  /* 0x0000763216197816 */ /* 0x060fe20000000019 */
[----:B------:R-:W-:Y:S01]  /*1e50*/  IMAD.U32 R22, R22, 0x10000, RZ ;  /* 0x0001000016167824 */ /* 0x000fe200078e00ff */
[C---:B------:R-:W-:Y:S01]  /*1e60*/  LEA R24, P2, R37.reuse, UR8, 0x2 ;  /* 0x0000000825187c11 */ /* 0x040fe2000f8410ff */
[-C--:B------:R-:W-:Y:S01]  /*1e70*/  FFMA R23, R26, -R38.reuse, R3 ;  /* 0x800000261a177223 */ /* 0x080fe20000000003 */
[----:B------:R-:W-:Y:S01]  /*1e80*/  SHF.L.U64.HI R36, R37, 0x2, R36 ;  /* 0x0000000225247819 */ /* 0x000fe20000010224 */
[----:B0-----:R-:W-:Y:S01]  /*1e90*/  IMAD.U32 R34, R25, 0x10000, RZ ;  /* 0x0001000019227824 */ /* 0x001fe200078e00ff */
[----:B------:R-:W-:Y:S01]  /*1ea0*/  LOP3.LUT P0, RZ, R24, 0x7, RZ, 0xc0, !PT ;  /* 0x0000000718ff7812 */ /* 0x000fe2000780c0ff */
[----:B------:R-:W-:Y:S01]  /*1eb0*/  FFMA R35, R30, -R38, R29 ;  /* 0x800000261e237223 */ /* 0x000fe2000000001d */
[----:B------:R-:W-:Y:S01]  /*1ec0*/  FFMA R22, R23, R28, R22 ;  /* 0x0000001c17167223 */ /* 0x000fe20000000016 */
[----:B------:R-:W-:-:S02]  /*1ed0*/  IADD3.X R25, R36, UR9, RZ, P2, !PT ;  /* 0x0000000924197c10 */ /* 0x000fc400097fe4ff */
[----:B------:R-:W-:Y:S01]  /*1ee0*/  ISETP.LT.U32.OR P0, PT, R10, 0x2, P0 ;  /* 0x000000020a00780c */ /* 0x000fe20000701470 */
[----:B------:R-:W-:-:S12]  /*1ef0*/  FFMA R23, R35, R28, R34 ;  /* 0x0000001c23177223 */ /* 0x000fd80000000022 */
[----:B------:R2:W-:Y:S01]  /*1f00*/  @!P0 STG.E.64 desc[UR6][R24.64], R22 ;  /* 0x0000001618008986 */ /* 0x0005e2000c101b06 */
[----:B------:R-:W-:Y:S05]  /*1f10*/  @!P0 BRA `(.L_x_2227) ;  /* 0x00000000000c8947 */ /* 0x000fea0003800000 */
[----:B------:R-:W-:Y:S01]  /*1f20*/  ISETP.NE.AND P0, PT, R10, RZ, PT ;  /* 0x000000ff0a00720c */ /* 0x000fe20003f05270 */
[----:B------:R3:W-:-:S12]  /*1f30*/  @P1 STG.E desc[UR6][R24.64+0x4], R23 ;  /* 0x0000041718001986 */ /* 0x0007d8000c101906 */
[----:B------:R3:W-:Y:S02]  /*1f40*/  @P0 STG.E desc[UR6][R24.64], R22 ;  /* 0x0000001618000986 */ /* 0x0007e4000c101906 */
.L_x_2227:
[----:B------:R-:W-:Y:S05]  /*1f50*/  BSYNC B0 ;  /* 0x0000000000007941 */ /* 0x000fea0003800000 */
.L_x_2226:
[----:B------:R-:W-:Y:S05]  /*1f60*/  WARPSYNC.ALL ;  /* 0x0000000000007948 */ /* 0x000fea0003800000 */
[----:B0123--:R-:W0:Y:S01]  /*1f70*/  LDC R23, c[0x0][0x210] ;  /* 0x00008400ff177b82 */ /* 0x00fe220000000800 */
[----:B------:R-:W-:Y:S01]  /*1f80*/  ULDC UR8, c[0x0][0x218] ;  /* 0x0000860000087ab9 */ /* 0x000fe20000000800 */
[----:B0-----:R-:W-:-:S05]  /*1f90*/  IMAD R0, R23, 0x4, R0 ;  /* 0x0000000417007824 */ /* 0x001fca00078e0200 */
[----:B------:R-:W-:-:S13]  /*1fa0*/  ISETP.GE.AND P0, PT, R0, UR8, PT ;  /* 0x0000000800007c0c */ /* 0x000fda000bf06270 */
[----:B------:R-:W-:Y:S05]  /*1fb0*/  @!P0 BRA `(.L_x_2238) ;  /* 0xffffffe400ec8947 */ /* 0x000fea000383ffff */
[----:B------:R0:W-:Y:S02]  /*1fc0*/  STL.128 [R1], R4 ;  /* 0x0000000401007387 */ /* 0x0001e40000100c00 */
.L_x_2198:
[----:B------:R-:W1:Y:S01]  /*1fd0*/  S2R R0, SR_TID.X ;  /* 0x0000000000007919 */ /* 0x000e620000002100 */
[----:B------:R-:W-:Y:S01]  /*1fe0*/  IMAD.SHL.U32 R19, R19, 0x20, RZ ;  /* 0x0000002013137824 */ /* 0x000fe200078e00ff */
[----:B------:R-:W-:Y:S01]  /*1ff0*/  BSSY B0, `(.L_x_2239) ;  /* 0x0000012000007945 */ /* 0x000fe20003800000 */
[----:B------:R-:W-:Y:S03]  /*2000*/  BAR.SYNC.DEFER_BLOCKING 0x0 ;  /* 0x0000000000007b1d */ /* 0x000fe60000010000 */
[----:B------:R-:W-:-:S05]  /*2010*/  LOP3.LUT R2, R19, 0xffffffe0, R18, 0xe2, !PT ;  /* 0xffffffe013027812 */ /* 0x000fca00078ee212 */
[----:B------:R-:W-:-:S05]  /*2020*/  IMAD.SHL.U32 R2, R2, 0x2, RZ ;  /* 0x0000000202027824 */ /* 0x000fca00078e00ff */
[----:B------:R-:W-:Y:S02]  /*2030*/  ISETP.GE.AND P0, PT, R2, UR5, PT ;  /* 0x0000000502007c0c */ /* 0x000fe4000bf06270 */
[----:B-1----:R-:W-:-:S11]  /*2040*/  SHF.R.U32.HI R8, RZ, 0x5, R0 ;  /* 0x00000005ff087819 */ /* 0x002fd60000011600 */
[----:B------:R-:W-:Y:S05]  /*2050*/  @P0 BRA `(.L_x_2240) ;  /* 0x00000000002c0947 */ /* 0x000fea0003800000 */
[----:B------:R-:W1:Y:S01]  /*2060*/  S2R R3, SR_CgaCtaId ;  /* 0x0000000000037919 */ /* 0x000e620000008800 */
[----:B------:R-:W-:Y:S01]  /*2070*/  MOV R0, 0x400 ;  /* 0x0000040000007802 */ /* 0x000fe20000000f00 */
[----:B------:R-:W-:Y:S01]  /*2080*/  IMAD R2, R33, 0x40, R2 ;  /* 0x0000004021027824 */ /* 0x000fe200078e0202 */
[C---:B------:R-:W-:Y:S02]  /*2090*/  ISETP.NE.AND P0, PT, R8.reuse, 0x1, PT ;  /* 0x000000010800780c */ /* 0x040fe40003f05270 */
[----:B------:R-:W-:Y:S02]  /*20a0*/  ISETP.NE.AND P1, PT, R8, RZ, PT ;  /* 0x000000ff0800720c */ /* 0x000fe40003f25270 */
[----:B------:R-:W-:Y:S02]  /*20b0*/  ISETP.GE.OR P0, PT, R2, UR5, !P0 ;  /* 0x0000000502007c0c */ /* 0x000fe4000c706670 */
[----:B-1----:R-:W-:-:S05]  /*20c0*/  LEA R0, R3, R0, 0x18 ;  /* 0x0000000003007211 */ /* 0x002fca00078ec0ff */
[----:B------:R-:W-:-:S04]  /*20d0*/  IMAD R3, R8, 0x108, R0 ;  /* 0x0000010808037824 */ /* 0x000fc800078e0200 */
[----:B------:R-:W-:-:S05]  /*20e0*/  IMAD R3, R18, 0x8, R3 ;  /* 0x0000000812037824 */ /* 0x000fca00078e0203 */
[----:B------:R1:W-:Y:S04]  /*20f0*/  @P1 STS.64 [R3], R4 ;  /* 0x0000000403001388 */ /* 0x0003e80000000a00 */
[----:B------:R1:W-:Y:S02]  /*2100*/  @!P0 STS.64 [R3+0x420], R6 ;  /* 0x0004200603008388 */ /* 0x0003e40000000a00 */
.L_x_2240:
[----:B------:R-:W-:Y:S05]  /*2110*/  BSYNC B0 ;  /* 0x0000000000007941 */ /* 0x000fea0003800000 */
.L_x_2239:
[----:B------:R-:W2:Y:S01]  /*2120*/  S2UR UR4, SR_CTAID.X ;  /* 0x00000000000479c3 */ /* 0x000ea20000002500 */
[----:B------:R-:W-:-:S07]  /*2130*/  IMAD.MOV R0, RZ, RZ, -R21 ;  /* 0x000000ffff007224 */ /* 0x000fce00078e0a15 */
[----:B------:R-:W-:Y:S01]  /*2140*/  BAR.SYNC.DEFER_BLOCKING 0x0 ;  /* 0x0000000000007b1d */ /* 0x000fe20000010000 */
[----:B--2---:R-:W-:-:S04]  /*2150*/  IMAD R0, R33, R0, UR4 ;  /* 0x0000000421007e24 */ /* 0x004fc8000f8e0200 */
[----:B-1----:R-:W-:Y:S01]  /*2160*/  IMAD.SHL.U32 R3, R0, 0x20, RZ ;  /* 0x0000002000037824 */ /* 0x002fe200078e00ff */
[----:B------:R-:W-:-:S04]  /*2170*/  LOP3.LUT R0, R20, 0x7fffffe0, RZ, 0xc0, !PT ;  /* 0x7fffffe014007812 */ /* 0x000fc800078ec0ff */
[----:B------:R-:W-:-:S05]  /*2180*/  LOP3.LUT R2, R3, 0xffffffe0, R18, 0xe2, !PT ;  /* 0xffffffe003027812 */ /* 0x000fca00078ee212 */
[----:B------:R-:W-:-:S04]  /*2190*/  IMAD R0, R0, R33, R2 ;  /* 0x0000002100007224 */ /* 0x000fc800078e0202 */
[----:B------:R-:W-:-:S05]  /*21a0*/  IMAD.SHL.U32 R0, R0, 0x2, RZ ;  /* 0x0000000200007824 */ /* 0x000fca00078e00ff */
[----:B------:R-:W-:-:S04]  /*21b0*/  ISETP.GE.AND P0, PT, R0, UR5, PT ;  /* 0x0000000500007c0c */ /* 0x000fc8000bf06270 */
[----:B------:R-:W-:-:S13]  /*21c0*/  ISETP.GT.U32.OR P0, PT, R20, 0x3f, P0 ;  /* 0x0000003f1400780c */ /* 0x000fda0000704470 */
[----:B------:R-:W-:Y:S05]  /*21d0*/  @P0 EXIT ;  /* 0x000000000000094d */ /* 0x000fea0003800000 */
[C---:B------:R-:W-:Y:S01]  /*21e0*/  ISETP.NE.AND P2, PT, R8.reuse, RZ, PT ;  /* 0x000000ff0800720c */ /* 0x040fe20003f45270 */
[----:B0-----:R-:W-:-:S12]  /*21f0*/  IMAD R4, R8, 0x8, R1 ;  /* 0x0000000808047824 */ /* 0x001fd800078e0201 */
[----:B------:R-:W2:Y:S01]  /*2200*/  @P2 LDL.64 R6, [R4] ;  /* 0x0000000004062983 */ /* 0x000ea20000100a00 */
[----:B------:R-:W-:Y:S01]  /*2210*/  MOV R2, 0x400 ;  /* 0x0000040000027802 */ /* 0x000fe20000000f00 */
[----:B------:R-:W-:Y:S01]  /*2220*/  BSSY B0, `(.L_x_2241) ;  /* 0x0000012000007945 */ /* 0x000fe20003800000 */
[C---:B------:R-:W-:Y:S01]  /*2230*/  ISETP.NE.AND P3, PT, R8.reuse, 0x1, PT ;  /* 0x000000010800780c */ /* 0x040fe20003f65270 */
[----:B------:R-:W0:Y:S01]  /*2240*/  S2R R3, SR_CgaCtaId ;  /* 0x0000000000037919 */ /* 0x000e220000008800 */
[C---:B------:R-:W-:Y:S02]  /*2250*/  ISETP.NE.AND P0, PT, R8.reuse, 0x2, PT ;  /* 0x000000020800780c */ /* 0x040fe40003f05270 */
[----:B------:R-:W-:Y:S02]  /*2260*/  ISETP.NE.AND P1, PT, R8, 0x3, PT ;  /* 0x000000030800780c */ /* 0x000fe40003f25270 */
[----:B0-----:R-:W-:-:S05]  /*2270*/  LEA R3, R3, R2, 0x18 ;  /* 0x0000000203037211 */ /* 0x001fca00078ec0ff */
[----:B------:R-:W-:-:S04]  /*2280*/  IMAD R3, R8, 0x420, R3 ;  /* 0x0000042008037824 */ /* 0x000fc800078e0203 */
[----:B------:R-:W-:-:S05]  /*2290*/  IMAD R18, R18, 0x8, R3 ;  /* 0x0000000812127824 */ /* 0x000fca00078e0203 */
[----:B------:R-:W2:Y:S02]  /*22a0*/  @P2 LDS.64 R2, [R18] ;  /* 0x0000000012022984 */ /* 0x000ea40000000a00 */
[----:B--2---:R-:W-:Y:S01]  /*22b0*/  @P2 FADD R3, R3, R7 ;  /* 0x0000000703032221 */ /* 0x004fe20000000000 */
[----:B------:R-:W-:-:S05]  /*22c0*/  @P2 FADD R2, R2, R6 ;  /* 0x0000000602022221 */ /* 0x000fca0000000000 */
[----:B------:R0:W-:Y:S01]  /*22d0*/  @P2 STL.64 [R4], R2 ;  /* 0x0000000204002387 */ /* 0x0001e20000100a00 */
[----:B------:R-:W-:Y:S05]  /*22e0*/  @!P3 BRA `(.L_x_2242) ;  /* 0x000000000014b947 */ /* 0x000fea0003800000 */
[----:B------:R-:W2:Y:S04]  /*22f0*/  LDL.64 R6, [R4] ;  /* 0x0000000004067983 */ /* 0x000ea80000100a00 */
[----:B0-----:R-:W2:Y:S02]  /*2300*/  LDS.64 R2, [R18+0x108] ;  /* 0x0001080012027984 */ /* 0x001ea40000000a00 */
[----:B--2---:R-:W-:Y:S01]  /*2310*/  FADD R3, R3, R7 ;  /* 0x0000000703037221 */ /* 0x004fe20000000000 */
[----:B------:R-:W-:-:S05]  /*2320*/  FADD R2, R2, R6 ;  /* 0x0000000602027221 */ /* 0x000fca0000000000 */
[----:B------:R1:W-:Y:S02]  /*2330*/  STL.64 [R4], R2 ;  /* 0x0000000204007387 */ /* 0x0003e40000100a00 */
.L_x_2242:
[----:B------:R-:W-:Y:S05]  /*2340*/  BSYNC B0 ;  /* 0x0000000000007941 */ /* 0x000fea0003800000 */
.L_x_2241:
[----:B------:R-:W-:Y:S04]  /*2350*/  BSSY B0, `(.L_x_2243) ;  /* 0x0000007000007945 */ /* 0x000fe80003800000 */
[----:B------:R-:W-:Y:S05]  /*2360*/  @!P0 BRA `(.L_x_2244) ;  /* 0x0000000000148947 */ /* 0x000fea0003800000 */
[----:B------:R-:W2:Y:S04]  /*2370*/  LDL.64 R6, [R4] ;  /* 0x0000000004067983 */ /* 0x000ea80000100a00 */
[----:B01----:R-:W2:Y:S02]  /*2380*/  LDS.64 R2, [R18+0x210] ;  /* 0x0002100012027984 */ /* 0x003ea40000000a00 */
[----:B--2---:R-:W-:Y:S01]  /*2390*/  FADD R3, R3, R7 ;  /* 0x0000000703037221 */ /* 0x004fe20000000000 */
[----:B------:R-:W-:-:S05]  /*23a0*/  FADD R2, R2, R6 ;  /* 0x0000000602027221 */ /* 0x000fca0000000000 */
[----:B------:R2:W-:Y:S02]  /*23b0*/  STL.64 [R4], R2 ;  /* 0x0000000204007387 */ /* 0x0005e40000100a00 */
.L_x_2244:
[----:B------:R-:W-:Y:S05]  /*23c0*/  BSYNC B0 ;  /* 0x0000000000007941 */ /* 0x000fea0003800000 */
.L_x_2243:
[----:B------:R-:W3:Y:S01]  /*23d0*/  @P1 LDL.64 R6, [R4] ;  /* 0x0000000004061983 */ /* 0x000ee20000100a00 */
[----:B012---:R-:W0:Y:S01]  /*23e0*/  LDC.64 R2, c[0x0][0x270] ;  /* 0x00009c00ff027b82 */ /* 0x007e220000000a00 */
[----:B------:R-:W-:Y:S01]  /*23f0*/  IMAD R21, R21, UR5, R0 ;  /* 0x0000000515157c24 */ /* 0x000fe2000f8e0200 */
[----:B------:R-:W-:Y:S01]  /*2400*/  IADD3 R0, -R0, UR5, RZ ;  /* 0x0000000500007c10 */ /* 0x000fe2000fffe1ff */
[----:B------:R-:W3:Y:S02]  /*2410*/  @P1 LDS.64 R18, [R18+0x318] ;  /* 0x0003180012121984 */ /* 0x000ee40000000a00 */
[----:B0-----:R-:W-:-:S03]  /*2420*/  IMAD.WIDE.U32 R2, R21, 0x4, R2 ;  /* 0x0000000415027825 */ /* 0x001fc600078e0002 */
[----:B------:R-:W-:-:S04]  /*2430*/  LOP3.LUT P0, RZ, R2, 0x7, RZ, 0xc0, !PT ;  /* 0x0000000702ff7812 */ /* 0x000fc8000780c0ff */
[----:B------:R-:W-:Y:S01]  /*2440*/  ISETP.LT.U32.OR P0, PT, R0, 0x2, P0 ;  /* 0x000000020000780c */ /* 0x000fe20000701470 */
[----:B---3--:R-:W-:Y:S01]  /*2450*/  @P1 FADD R7, R19, R7 ;  /* 0x0000000713071221 */ /* 0x008fe20000000000 */
[----:B------:R-:W-:-:S05]  /*2460*/  @P1 FADD R6, R18, R6 ;  /* 0x0000000612061221 */ /* 0x000fca0000000000 */
[----:B------:R0:W-:Y:S06]  /*2470*/  @P1 STL.64 [R4], R6 ;  /* 0x0000000604001387 */ /* 0x0001ec0000100a00 */
[----:B------:R-:W-:Y:S05]  /*2480*/  @P0 BRA `(.L_x_2245) ;  /* 0x00000000000c0947 */ /* 0x000fea0003800000 */
[----:B0-----:R-:W2:Y:S04]  /*2490*/  LDL.64 R4, [R4] ;  /* 0x0000000004047983 */ /* 0x001ea80000100a00 */
[----:B--2---:R-:W-:Y:S01]  /*24a0*/  STG.E.64 desc[UR6][R2.64], R4 ;  /* 0x0000000402007986 */ /* 0x004fe2000c101b06 */
[----:B------:R-:W-:Y:S05]  /*24b0*/  EXIT ;  /* 0x000000000000794d */ /* 0x000fea0003800000 */
.L_x_2245:
[C---:B------:R-:W-:Y:S01]  /*24c0*/  ISETP.NE.AND P0, PT, R0.reuse, RZ, PT ;  /* 0x000000ff0000720c */ /* 0x040fe20003f05270 */
[----:B------:R-:W-:Y:S01]  /*24d0*/  BSSY B0, `(.L_x_2246) ;  /* 0x0000005000007945 */ /* 0x000fe20003800000 */
[----:B------:R-:W-:-:S11]  /*24e0*/  ISETP.GE.U32.AND P1, PT, R0, 0x2, PT ;  /* 0x000000020000780c */ /* 0x000fd60003f26070 */
[----:B------:R-:W-:Y:S05]  /*24f0*/  @!P0 BRA `(.L_x_2247) ;  /* 0x0000000000088947 */ /* 0x000fea0003800000 */
[----:B------:R-:W2:Y:S04]  /*2500*/  LDL R5, [R4] ;  /* 0x0000000004057983 */ /* 0x000ea80000100800 */
[----:B--2---:R1:W-:Y:S02]  /*2510*/  STG.E desc[UR6][R2.64], R5 ;  /* 0x0000000502007986 */ /* 0x0043e4000c101906 */
.L_x_2247:
[----:B------:R-:W-:Y:S05]  /*2520*/  BSYNC B0 ;  /* 0x0000000000007941 */ /* 0x000fea0003800000 */
.L_x_2246:
[----:B------:R-:W-:Y:S05]  /*2530*/  @!P1 EXIT ;  /* 0x000000000000994d */ /* 0x000fea0003800000 */
[----:B-1----:R-:W2:Y:S04]  /*2540*/  LDL R5, [R4+0x4] ;  /* 0x0000040004057983 */ /* 0x002ea80000100800 */
[----:B--2---:R-:W-:Y:S01]  /*2550*/  STG.E desc[UR6][R2.64+0x4], R5 ;  /* 0x0000040502007986 */ /* 0x004fe2000c101906 */
[----:B------:R-:W-:Y:S05]  /*2560*/  EXIT ;  /* 0x000000000000794d */ /* 0x000fea0003800000 */
        .weak           $__internal_20_$__cuda_sm20_rcp_rn_f32_slowpath
        .type           $__internal_20_$__cuda_sm20_rcp_rn_f32_slowpath,@function
        .size           $__internal_20_$__cuda_sm20_rcp_rn_f32_slowpath,(.L_x_5647 - $__internal_20_$__cuda_sm20_rcp_rn_f32_slowpath)
$__internal_20_$__cuda_sm20_rcp_rn_f32_slowpath:
        /* <DEDUP_REMOVED lines=16> */
.L_x_2248:
        /* <DEDUP_REMOVED lines=17> */
[----:B------:R-:W-:Y:S02]  /*2780*/  LOP3.LUT R6, R23, R8, RZ, 0xc0, !PT ;  /* 0x0000000817067212 */ /* 0x000fe400078ec0ff */
[----:B------:R-:W-:Y:S01]  /*2790*/  SHF.R.U32.HI R3, RZ, R3, R8 ;  /* 0x00000003ff037219 */ /* 0x000fe20000011608 */
        /* <DEDUP_REMOVED lines=9> */
[----:B------:R-:W-:-:S13]  /*2830*/  ISETP.GE.AND P0, PT, R5, RZ, PT ;  /* 0x000000ff0500720c */ /* 0x000fda0003f06270 */
[----:B------:R-:W-:-:S04]  /*2840*/  @!P0 VIADD R3, R3, 0x1 ;  /* 0x0000000103038836 */ /* 0x000fc80000000000 */
[----:B------:R-:W-:-:S05]  /*2850*/  @!P1 IMAD.SHL.U32 R3, R3, 0x2, RZ ;  /* 0x0000000203039824 */ /* 0x000fca00078e00ff */
[----:B------:R-:W-:Y:S01]  /*2860*/  LOP3.LUT R3, R3, 0x80000000, R2, 0xf8, !PT ;  /* 0x8000000003037812 */ /* 0x000fe200078ef802 */
[----:B------:R-:W-:Y:S06]  /*2870*/  BRA `(.L_x_2249) ;  /* 0x0000000000047947 */ /* 0x000fec0003800000 */
.L_x_2250:
[----:B------:R0:W1:Y:S02]  /*2880*/  MUFU.RCP R3, R2 ;  /* 0x0000000200037308 */ /* 0x0000640000001000 */
.L_x_2249:
[----:B------:R-:W-:-:S04]  /*2890*/  IMAD.MOV.U32 R5, RZ, RZ, 0x0 ;  /* 0x00000000ff057424 */ /* 0x000fc800078e00ff */
[----:B0123--:R-:W-:Y:S05]  /*28a0*/  RET.REL.NODEC R4 `(_ZN18transformer_engine13normalization26rmsnorm_bwd_general_kernelINS0_13Kernel_traitsI13__nv_bfloat16fS3_fjLj128ELj1ELj4ELj1ELj8ENS0_18Kernel_traits_baseILj128ES3_fS3_fjLj128EEEEELb1EEEvNS0_20BackwardKernelParamsE) ;  /* 0xffffffd404d47950 */ /* 0x00ffea0003c3ffff */
.L_x_2251:
        /* <DEDUP_REMOVED lines=13> */
.L_x_5647:


//--------------------- .text._ZN18transformer_engine13normalization26rmsnorm_bwd_general_kernelINS0_13Kernel_traitsI13__nv_bfloat16S3_S3_fjLj128ELj1ELj4ELj1ELj8ENS0_18Kernel_traits_baseILj128ES3_S3_S3_fjLj128EEEEELb1EEEvNS0_20BackwardKernelParamsE --------------------------
	.section	.text._ZN18transformer_engine13normalization26rmsnorm_bwd_general_kernelINS0_13Kernel_traitsI13__nv_bfloat16S3_S3_fjLj128ELj1ELj4ELj1ELj8ENS0_18Kernel_traits_baseILj128ES3_S3_S3_fjLj128EEEEELb1EEEvNS0_20BackwardKernelParamsE,"ax",@progbits
	.align	128
        .global         _ZN18transformer_engine13normalization26rmsnorm_bwd_general_kernelINS0_13Kernel_traitsI13__nv_bfloat16S3_S3_fjLj128ELj1ELj4ELj1ELj8ENS0_18Kernel_traits_baseILj128ES3_S3_S3_fjLj128EEEEELb1EEEvNS0_20BackwardKernelParamsE
        .type           _ZN18transformer_engine13normalization26rmsnorm_bwd_general_kernelINS0_13Kernel_traitsI13__nv_bfloat16S3_S3_fjLj128ELj1ELj4ELj1ELj8ENS0_18Kernel_traits_baseILj128ES3_S3_S3_fjLj128EEEEELb1EEEvNS0_20BackwardKernelParamsE,@function
        .size           _ZN18transformer_engine13normalization26rmsnorm_bwd_general_kernelINS0_13Kernel_traitsI13__nv_bfloat16S3_S3_fjLj128ELj1ELj4ELj1ELj8ENS0_18Kernel_traits_baseILj128ES3_S3_S3_fjLj128EEEEELb1EEEvNS0_20BackwardKernelParamsE,(.L_x_5648 - _ZN18transformer_engine13normalization26rmsnorm_bwd_general_kernelINS0_13Kernel_traitsI13__nv_bfloat16S3_S3_fjLj128ELj1ELj4ELj1ELj8ENS0_18Kernel_traits_baseILj128ES3_S3_S3_fjLj128EEEEELb1EEEvNS0_20BackwardKernelParamsE)
        .other          _ZN18transformer_engine13normalization26rmsnorm_bwd_general_kernelINS0_13Kernel_traitsI13__nv_bfloat16S3_S3_fjLj128ELj1ELj4ELj1ELj8ENS0_18Kernel_traits_baseILj128ES3_S3_S3_fjLj128EEEEELb1EEEvNS0_20BackwardKernelParamsE,@"STO_CUDA_ENTRY STV_DEFAULT"
_ZN18transformer_engine13normalization26rmsnorm_bwd_general_kernelINS0_13Kernel_traitsI13__nv_bfloat16S3_S3_fjLj128ELj1ELj4ELj1ELj8ENS0_18Kernel_traits_baseILj128ES3_S3_S3_fjLj128EEEEELb1EEEvNS0_20BackwardKernelParamsE:
.text._ZN18transformer_engine13normalization26rmsnorm_bwd_general_kernelINS0_13Kernel_traitsI13__nv_bfloat16S3_S3_fjLj128ELj1ELj4ELj1ELj8ENS0_18Kernel_traits_baseILj128ES3_S3_S3_fjLj128EEEEELb1EEEvNS0_20BackwardKernelParamsE:
[----:B------:R-:W-:Y:S01]  /*0000*/  LDC R1, c[0x0][0x28] ;  /* 0x00000a00ff017b82 */ /* 0x000fe20000000800 */
[----:B------:R-:W-:-:S07]  /*0010*/  ULDC UR14, c[0x0][0x214] ;  /* 0x00008500000e7ab9 */ /* 0x000fce0000000800 */
[----:B------:R-:W0:Y:S01]  /*0020*/  S2UR UR6, SR_CTAID.X ;  /* 0x00000000000679c3 */ /* 0x000e220000002500 */
[----:B------:R-:W1:Y:S01]  /*0030*/  I2F.U32.RP R0, UR14 ;  /* 0x0000000e00007d06 */ /* 0x000e620008209000 */
[----:B------:R-:W2:Y:S01]  /*0040*/  S2R R27, SR_TID.X ;  /* 0x00000000001b7919 */ /* 0x000ea20000002100 */
[----:B------:R-:W-:Y:S01]  /*0050*/  UISETP.NE.U32.AND UP2, UPT, UR14, URZ, UPT ;  /* 0x0000003f0e00728c */ /* 0x000fe2000bf45070 */
[----:B------:R-:W-:Y:S01]  /*0060*/  BSSY B0, `(.L_x_2252) ;  /* 0x000003c000007945 */ /* 0x000fe20003800000 */
[----:B------:R-:W-:Y:S01]  /*0070*/  ULDC UR15, c[0x0][0x21c] ;  /* 0x00008700000f7ab9 */ /* 0x000fe20000000800 */
[----:B------:R-:W-:-:S03]  /*0080*/  ULDC.64 UR12, c[0x0][0x208] ;  /* 0x00008200000c7ab9 */ /* 0x000fc60000000a00 */
[----:B-1----:R-:W1:Y:S02]  /*0090*/  MUFU.RCP R0, R0 ;  /* 0x0000000000007308 */ /* 0x002e640000001000 */
[----:B-1----:R-:W-:Y:S01]  /*00a0*/  VIADD R2, R0, 0xffffffe ;  /* 0x0ffffffe00027836 */ /* 0x002fe20000000000 */
[----:B--2---:R-:W-:-:S05]  /*00b0*/  LOP3.LUT R26, R27, 0x1f, RZ, 0xc0, !PT ;  /* 0x0000001f1b1a7812 */ /* 0x004fca00078ec0ff */
[----:B------:R-:W1:Y:S02]  /*00c0*/  F2I.FTZ.U32.TRUNC.NTZ R2, R2 ;  /* 0x0000000200027305 */ /* 0x000e64000021f000 */
[----:B-1----:R-:W-:-:S13]  /*00d0*/  R2UR UR5, R2 ;  /* 0x00000000020572ca */ /* 0x002fda00000e0000 */
[----:B------:R-:W-:-:S04]  /*00e0*/  UIMAD UR4, UR5, UR14, URZ ;  /* 0x0000000e050472a4 */ /* 0x000fc8000f8e023f */
[----:B------:R-:W-:-:S03]  /*00f0*/  UIADD3 UR7, -UR4, URZ, URZ ;  /* 0x0000003f04077290 */ /* 0x000fc6000fffe13f */
[----:B------:R-:W-:Y:S02]  /*0100*/  UMOV UR4, URZ ;  /* 0x0000003f00047c82 */ /* 0x000fe40008000000 */
[----:B------:R-:W-:-:S04]  /*0110*/  UIMAD.WIDE.U32 UR4, UR5, UR7, UR4 ;  /* 0x00000007050472a5 */ /* 0x000fc8000f8e0004 */
[----:B0-----:R-:W-:-:S04]  /*0120*/  UIMAD.WIDE.U32 UR4, UR5, UR6, URZ ;  /* 0x00000006050472a5 */ /* 0x001fc8000f8e003f */
[----:B------:R-:W-:-:S04]  /*0130*/  UIADD3 UR4, -UR5, URZ, URZ ;  /* 0x0000003f05047290 */ /* 0x000fc8000fffe13f */
[----:B------:R-:W-:-:S04]  /*0140*/  UIMAD UR4, UR14, UR4, UR6 ;  /* 0x000000040e0472a4 */ /* 0x000fc8000f8e0206 */
[----:B------:R-:W-:-:S11]  /*0150*/  UISETP.GE.U32.AND UP0, UPT, UR4, UR14, UPT ;  /* 0x0000000e0400728c */ /* 0x000fd6000bf06070 */
[----:B------:R-:W-:Y:S02]  /*0160*/  @UP0 UIADD3 UR4, UR4, -UR14, URZ ;  /* 0x8000000e04040290 */ /* 0x000fe4000fffe03f */
[----:B------:R-:W-:Y:S02]  /*0170*/  @UP0 UIADD3 UR5, UR5, 0x1, URZ ;  /* 0x0000000105050890 */ /* 0x000fe4000fffe03f */
[----:B------:R-:W-:-:S11]  /*0180*/  UISETP.GE.U32.AND UP1, UPT, UR4, UR14, UPT ;  /* 0x0000000e0400728c */ /* 0x000fd6000bf26070 */
[----:B------:R-:W-:Y:S02]  /*0190*/  @UP1 UIADD3 UR5, UR5, 0x1, URZ ;  /* 0x0000000105051890 */ /* 0x000fe4000fffe03f */
[----:B------:R-:W-:-:S04]  /*01a0*/  @!UP2 ULOP3.LUT UR5, URZ, UR14, URZ, 0x33, !UPT ;  /* 0x0000000e3f05a292 */ /* 0x000fc8000f8e333f */
[----:B------:R-:W-:Y:S02]  /*01b0*/  UIADD3 UR4, -UR5, URZ, URZ ;  /* 0x0000003f05047290 */ /* 0x000fe4000fffe13f */
[----:B------:R-:W-:Y:S02]  /*01c0*/  USHF.L.U32 UR7, UR5, 0x2, URZ ;  /* 0x0000000205077899 */ /* 0x000fe4000800063f */
[----:B------:R-:W-:-:S04]  /*01d0*/  UIMAD UR6, UR14, UR4, UR6 ;  /* 0x000000040e0672a4 */ /* 0x000fc8000f8e0206 */
[----:B------:R-:W-:-:S06]  /*01e0*/  USHF.L.U32 UR4, UR6, 0x5, URZ ;  /* 0x0000000506047899 */ /* 0x000fcc000800063f */
[----:B------:R-:W-:-:S05]  /*01f0*/  IMAD.U32 R25, RZ, RZ, UR4 ;  /* 0x00000004ff197e24 */ /* 0x000fca000f8e00ff */
[----:B------:R-:W-:-:S05]  /*0200*/  LOP3.LUT R25, R25, 0xffffffe0, R26, 0xe2, !PT ;  /* 0xffffffe019197812 */ /* 0x000fca00078ee21a */
[----:B------:R-:W-:-:S05]  /*0210*/  IMAD.SHL.U32 R25, R25, 0x4, RZ ;  /* 0x0000000419197824 */ /* 0x000fca00078e00ff */
[----:B------:R-:W-:-:S13]  /*0220*/  ISETP.GE.AND P0, PT, R25, UR15, PT ;  /* 0x0000000f19007c0c */ /* 0x000fda000bf06270 */
[----:B------:R-:W-:Y:S05]  /*0230*/  @P0 BRA `(.L_x_2253) ;  /* 0x0000000000780947 */ /* 0x000fea0003800000 */
[----:B------:R-:W0:Y:S01]  /*0240*/  LDC.64 R2, c[0x0][0x238] ;  /* 0x00008e00ff027b82 */ /* 0x000e220000000a00 */
[C---:B------:R-:W-:Y:S01]  /*0250*/  IADD3 R0, -R25.reuse, UR15, RZ ;  /* 0x0000000f19007c10 */ /* 0x040fe2000fffe1ff */
[----:B------:R-:W-:Y:S01]  /*0260*/  BSSY B1, `(.L_x_2254) ;  /* 0x0000017000017945 */ /* 0x000fe20003800000 */
[----:B0-----:R-:W-:-:S03]  /*0270*/  IMAD.WIDE R2, R25, 0x2, R2 ;  /* 0x0000000219027825 */ /* 0x001fc600078e0202 */
        /* <DEDUP_REMOVED lines=9> */
.L_x_2255:
        /* <DEDUP_REMOVED lines=12> */
.L_x_2256:
[----:B------:R-:W-:Y:S05]  /*03d0*/  BSYNC B1 ;  /* 0x0000000000017941 */ /* 0x000fea0003800000 */
.L_x_2254:
[----:B-----5:R-:W-:Y:S02]  /*03e0*/  IMAD.U32 R24, R0, 0x10000, RZ ;  /* 0x0001000000187824 */ /* 0x020fe400078e00ff */
[----:B------:R-:W-:Y:S02]  /*03f0*/  IMAD.U32 R4, R4, 0x10000, RZ ;  /* 0x0001000004047824 */ /* 0x000fe400078e00ff */
[----:B------:R-:W-:Y:S02]  /*0400*/  IMAD.U32 R18, R5, 0x10000, RZ ;  /* 0x0001000005127824 */ /* 0x000fe400078e00ff */
[----:B------:R-:W-:-:S07]  /*0410*/  IMAD.U32 R6, R6, 0x10000, RZ ;  /* 0x0001000006067824 */ /* 0x000fce00078e00ff */
.L_x_2253:
[----:B------:R-:W-:Y:S05]  /*0420*/  BSYNC B0 ;  /* 0x0000000000007941 */ /* 0x000fea0003800000 */
.L_x_2252:
[----:B------:R-:W-:Y:S01]  /*0430*/  ULDC UR4, c[0x0][0x218] ;  /* 0x0000860000047ab9 */ /* 0x000fe20000000800 */
[----:B------:R-:W-:Y:S01]  /*0440*/  CS2R R8, SRZ ;  /* 0x0000000000087805 */ /* 0x000fe2000001ff00 */
[----:B------:R-:W-:Y:S01]  /*0450*/  UISETP.GE.AND UP0, UPT, UR7, UR4, UPT ;  /* 0x000000040700728c */ /* 0x000fe2000bf06270 */
[----:B------:R-:W-:-:S05]  /*0460*/  CS2R R10, SRZ ;  /* 0x00000000000a7805 */ /* 0x000fca000001ff00 */
[----:B------:R-:W-:-:S13]  /*0470*/  PLOP3.LUT P0, PT, PT, PT, UP0, 0x80, 0x0 ;  /* 0x000000000000781c */ /* 0x000fda0003f0f008 */
[----:B------:R-:W-:Y:S05]  /*0480*/  @P0 BRA `(.L_x_2257) ;  /* 0x0000001400cc0947 */ /* 0x000fea0003800000 */
[----:B------:R-:W-:Y:S01]  /*0490*/  I2FP.F32.S32 R0, UR15 ;  /* 0x0000000f00007c45 */ /* 0x000fe20008201400 */
[----:B------:R-:W-:Y:S01]  /*04a0*/  ULDC.U8 UR4, c[0x0][0x250] ;  /* 0x0000940000047ab9 */ /* 0x000fe20000000000 */
[----:B------:R-:W-:Y:S02]  /*04b0*/  LEA.HI R15, R27, UR7, RZ, 0x1b ;  /* 0x000000071b0f7c11 */ /* 0x000fe4000f8fd8ff */
[----:B------:R-:W-:Y:S01]  /*04c0*/  ISETP.NE.AND P0, PT, RZ, UR4, PT ;  /* 0x00000004ff007c0c */ /* 0x000fe2000bf05270 */
[----:B------:R-:W-:Y:S01]  /*04d0*/  VIADD R2, R0, 0x1800000 ;  /* 0x0180000000027836 */ /* 0x000fe20000000000 */
[----:B------:R-:W-:Y:S01]  /*04e0*/  IADD3 R16, -R25, UR15, RZ ;  /* 0x0000000f19107c10 */ /* 0x000fe2000fffe1ff */
[----:B------:R-:W-:Y:S01]  /*04f0*/  IMAD R15, R15, UR14, RZ ;  /* 0x0000000e0f0f7c24 */ /* 0x000fe2000f8e02ff */
[----:B------:R-:W-:Y:S02]  /*0500*/  FSEL R17, RZ, 1, !P0 ;  /* 0x3f800000ff117808 */ /* 0x000fe40004000000 */
[----:B------:R-:W-:-:S03]  /*0510*/  LOP3.LUT R2, R2, 0x7f800000, RZ, 0xc0, !PT ;  /* 0x7f80000002027812 */ /* 0x000fc600078ec0ff */
[--C-:B------:R-:W-:Y:S01]  /*0520*/  FADD R24, R24, R17.reuse ;  /* 0x0000001118187221 */ /* 0x100fe20000000000 */
[----:B------:R-:W-:Y:S01]  /*0530*/  ISETP.GT.U32.AND P0, PT, R2, 0x1ffffff, PT ;  /* 0x01ffffff0200780c */ /* 0x000fe20003f04070 */
[--C-:B------:R-:W-:Y:S01]  /*0540*/  FADD R19, R4, R17.reuse ;  /* 0x0000001104137221 */ /* 0x100fe20000000000 */
[--C-:B------:R-:W-:Y:S01]  /*0550*/  FADD R18, R18, R17.reuse ;  /* 0x0000001112127221 */ /* 0x100fe20000000000 */
[----:B------:R-:W-:-:S10]  /*0560*/  FADD R17, R6, R17 ;  /* 0x0000001106117221 */ /* 0x000fd40000000000 */
[----:B------:R-:W-:Y:S05]  /*0570*/  @P0 BRA `(.L_x_2258) ;  /* 0x00000000000c0947 */ /* 0x000fea0003800000 */
[----:B------:R-:W-:-:S07]  /*0580*/  MOV R2, 0x5a0 ;  /* 0x000005a000027802 */ /* 0x000fce0000000f00 */
[----:B------:R-:W-:Y:S05]  /*0590*/  CALL.REL.NOINC `($__internal_21_$__cuda_sm20_rcp_rn_f32_slowpath) ;  /* 0x0000001800887944 */ /* 0x000fea0003c00000 */
[----:B------:R-:W-:Y:S05]  /*05a0*/  BRA `(.L_x_2259) ;  /* 0x0000000000107947 */ /* 0x000fea0003800000 */
.L_x_2258:
[----:B------:R-:W0:Y:S02]  /*05b0*/  MUFU.RCP R3, R0 ;  /* 0x0000000000037308 */ /* 0x000e240000001000 */
[----:B0-----:R-:W-:-:S04]  /*05c0*/  FFMA R2, R0, R3, -1 ;  /* 0xbf80000000027423 */ /* 0x001fc80000000003 */
[----:B------:R-:W-:-:S04]  /*05d0*/  FADD.FTZ R2, -R2, -RZ ;  /* 0x800000ff02027221 */ /* 0x000fc80000010100 */
[----:B------:R-:W-:-:S07]  /*05e0*/  FFMA R14, R3, R2, R3 ;  /* 0x00000002030e7223 */ /* 0x000fce0000000003 */
.L_x_2259:
[----:B------:R-:W-:Y:S02]  /*05f0*/  CS2R R8, SRZ ;  /* 0x0000000000087805 */ /* 0x000fe4000001ff00 */
[----:B------:R-:W-:Y:S01]  /*0600*/  CS2R R10, SRZ ;  /* 0x00000000000a7805 */ /* 0x000fe2000001ff00 */
[----:B------:R-:W-:-:S06]  /*0610*/  UMOV UR4, URZ ;  /* 0x0000003f00047c82 */ /* 0x000fcc0008000000 */
.L_x_2283:
[----:B------:R-:W-:Y:S01]  /*0620*/  LEA.HI R28, R27, UR7, RZ, 0x1b ;  /* 0x000000071b1c7c11 */ /* 0x000fe2000f8fd8ff */
[----:B------:R-:W-:Y:S01]  /*0630*/  ULDC UR18, c[0x0][0x218] ;  /* 0x0000860000127ab9 */ /* 0x000fe20000000800 */
[----:B-----5:R-:W-:Y:S01]  /*0640*/  IMAD.MOV.U32 R12, RZ, RZ, RZ ;  /* 0x000000ffff0c7224 */ /* 0x020fe200078e00ff */
[----:B------:R-:W-:Y:S01]  /*0650*/  ULDC UR15, c[0x0][0x21c] ;  /* 0x00008700000f7ab9 */ /* 0x000fe20000000800 */
[----:B------:R-:W-:-:S13]  /*0660*/  ISETP.GE.AND P0, PT, R28, UR18, PT ;  /* 0x000000121c007c0c */ /* 0x000fda000bf06270 */
[----:B01----:R-:W0:Y:S02]  /*0670*/  @!P0 LDC.64 R20, c[0x0][0x230] ;  /* 0x00008c00ff148b82 */ /* 0x003e240000000a00 */
[----:B0-----:R-:W-:-:S05]  /*0680*/  @!P0 IMAD.WIDE R20, R28, 0x4, R20 ;  /* 0x000000041c148825 */ /* 0x001fca00078e0214 */
[----:B------:R0:W5:Y:S01]  /*0690*/  @!P0 LDG.E R12, desc[UR12][R20.64] ;  /* 0x0000000c140c8981 */ /* 0x000162000c1e1900 */
[----:B------:R-:W-:Y:S01]  /*06a0*/  ISETP.GE.AND P1, PT, R25, UR15, PT ;  /* 0x0000000f19007c0c */ /* 0x000fe2000bf26270 */
[----:B------:R-:W-:Y:S01]  /*06b0*/  BSSY B0, `(.L_x_2260) ;  /* 0x0000057000007945 */ /* 0x000fe20003800000 */
[----:B------:R-:W-:Y:S02]  /*06c0*/  CS2R R22, SRZ ;  /* 0x0000000000167805 */ /* 0x000fe4000001ff00 */
[----:B------:R-:W-:-:S13]  /*06d0*/  ISETP.LT.AND P1, PT, R28, UR18, !P1 ;  /* 0x000000121c007c0c */ /* 0x000fda000cf21270 */
[----:B0-----:R-:W-:Y:S05]  /*06e0*/  @!P1 BRA `(.L_x_2261) ;  /* 0x00000004004c9947 */ /* 0x001fea0003800000 */
[----:B------:R-:W-:Y:S01]  /*06f0*/  IMAD R5, R28, UR15, R25 ;  /* 0x0000000f1c057c24 */ /* 0x000fe2000f8e0219 */
[----:B------:R-:W-:Y:S01]  /*0700*/  ULDC UR8, c[0x0][0x220] ;  /* 0x0000880000087ab9 */ /* 0x000fe20000000800 */
[----:B------:R-:W0:Y:S01]  /*0710*/  LDC.64 R2, c[0x0][0x220] ;  /* 0x00008800ff027b82 */ /* 0x000e220000000a00 */
[----:B------:R-:W-:Y:S02]  /*0720*/  BSSY B1, `(.L_x_2262) ;  /* 0x0000019000017945 */ /* 0x000fe40003800000 */
[----:B------:R-:W-:Y:S02]  /*0730*/  LEA R0, R5, UR8, 0x1 ;  /* 0x0000000805007c11 */ /* 0x000fe4000f8e08ff */
[----:B------:R-:W-:Y:S02]  /*0740*/  SHF.R.S32.HI R4, RZ, 0x1f, R5 ;  /* 0x0000001fff047819 */ /* 0x000fe40000011405 */
[----:B------:R-:W-:-:S04]  /*0750*/  LOP3.LUT P0, RZ, R0, 0x7, RZ, 0xc0, !PT ;  /* 0x0000000700ff7812 */ /* 0x000fc8000780c0ff */
[----:B------:R-:W-:Y:S01]  /*0760*/  ISETP.LT.U32.OR P0, PT, R16, 0x4, P0 ;  /* 0x000000041000780c */ /* 0x000fe20000701470 */
[----:B0-----:R-:W-:-:S12]  /*0770*/  IMAD.WIDE R2, R5, 0x2, R2 ;  /* 0x0000000205027825 */ /* 0x001fd800078e0202 */
[----:B------:R-:W-:Y:S05]  /*0780*/  @P0 BRA `(.L_x_2263) ;  /* 0x0000000000180947 */ /* 0x000fea0003800000 */
[----:B------:R-:W2:Y:S02]  /*0790*/  LDG.E.64 R2, desc[UR12][R2.64] ;  /* 0x0000000c02027981 */ /* 0x000ea4000c1e1b00 */
[C-C-:B--2---:R-:W-:Y:S02]  /*07a0*/  SHF.R.U64 R7, R2.reuse, 0x10, R3.reuse ;  /* 0x0000001002077819 */ /* 0x144fe40000001203 */
[----:B------:R-:W-:Y:S02]  /*07b0*/  SHF.R.U32.HI R13, RZ, 0x10, R3 ;  /* 0x00000010ff0d7819 */ /* 0x000fe40000011603 */
[----:B------:R-:W-:Y:S02]  /*07c0*/  PRMT R6, R2, 0x7610, R6 ;  /* 0x0000761002067816 */ /* 0x000fe40000000006 */
[----:B------:R-:W-:Y:S01]  /*07d0*/  PRMT R0, R3, 0x7610, R0 ;  /* 0x0000761003007816 */ /* 0x000fe20000000000 */
[----:B------:R-:W-:Y:S06]  /*07e0*/  BRA `(.L_x_2264) ;  /* 0x0000000000307947 */ /* 0x000fec0003800000 */
.L_x_2263:
        /* <DEDUP_REMOVED lines=12> */
.L_x_2264:
[----:B------:R-:W-:Y:S05]  /*08b0*/  BSYNC B1 ;  /* 0x0000000000017941 */ /* 0x000fea0003800000 */
.L_x_2262:
[----:B------:R-:W-:Y:S01]  /*08c0*/  ULDC.64 UR8, c[0x0][0x258] ;  /* 0x0000960000087ab9 */ /* 0x000fe20000000a00 */
[C---:B------:R-:W-:Y:S02]  /*08d0*/  SHF.L.U64.HI R3, R5.reuse, 0x1, R4 ;  /* 0x0000000105037819 */ /* 0x040fe40000010204 */
[----:B------:R-:W-:-:S04]  /*08e0*/  LEA R2, P2, R5, UR8, 0x1 ;  /* 0x0000000805027c11 */ /* 0x000fc8000f8408ff */
[----:B------:R-:W-:Y:S02]  /*08f0*/  LOP3.LUT P0, RZ, R2, 0x7, RZ, 0xc0, !PT ;  /* 0x0000000702ff7812 */ /* 0x000fe4000780c0ff */
[----:B------:R-:W-:Y:S02]  /*0900*/  IADD3.X R3, R3, UR9, RZ, P2, !PT ;  /* 0x0000000903037c10 */ /* 0x000fe400097fe4ff */
[----:B------:R-:W-:-:S13]  /*0910*/  ISETP.LT.U32.OR P0, PT, R16, 0x4, P0 ;  /* 0x000000041000780c */ /* 0x000fda0000701470 */
[----:B------:R-:W2:Y:S01]  /*0920*/  @!P0 LDG.E.64 R4, desc[UR12][R2.64] ;  /* 0x0000000c02048981 */ /* 0x000ea2000c1e1b00 */
[----:B------:R-:W-:Y:S01]  /*0930*/  BSSY B1, `(.L_x_2265) ;  /* 0x0000014000017945 */ /* 0x000fe20003800000 */
[----:B-----5:R-:W-:Y:S02]  /*0940*/  IMAD.U32 R23, R6, 0x10000, RZ ;  /* 0x0001000006177824 */ /* 0x020fe400078e00ff */
[----:B------:R-:W-:Y:S01]  /*0950*/  IMAD.U32 R7, R7, 0x10000, RZ ;  /* 0x0001000007077824 */ /* 0x000fe200078e00ff */
[--C-:B--2---:R-:W-:Y:S02]  /*0960*/  @!P0 SHF.R.U64 R22, R4, 0x10, R5.reuse ;  /* 0x0000001004168819 */ /* 0x104fe40000001205 */
[--C-:B------:R-:W-:Y:S02]  /*0970*/  @!P0 SHF.R.U32.HI R21, RZ, 0x10, R5.reuse ;  /* 0x00000010ff158819 */ /* 0x100fe40000011605 */
        /* <DEDUP_REMOVED lines=15> */
.L_x_2266:
[----:B------:R-:W-:Y:S05]  /*0a70*/  BSYNC B1 ;  /* 0x0000000000017941 */ /* 0x000fea0003800000 */
.L_x_2265:
[----:B-----5:R-:W-:Y:S02]  /*0a80*/  IMAD.U32 R29, R4, 0x10000, RZ ;  /* 0x00010000041d7824 */ /* 0x020fe400078e00ff */
[-C--:B------:R-:W-:Y:S01]  /*0a90*/  FMUL R3, R23, R12.reuse ;  /* 0x0000000c17037220 */ /* 0x080fe20000400000 */
[----:B------:R-:W-:Y:S02]  /*0aa0*/  IMAD.U32 R33, R13, 0x10000, RZ ;  /* 0x000100000d217824 */ /* 0x000fe400078e00ff */
[----:B------:R-:W-:Y:S01]  /*0ab0*/  FMUL R13, R7, R12 ;  /* 0x0000000c070d7220 */ /* 0x000fe20000400000 */
[----:B------:R-:W-:Y:S02]  /*0ac0*/  IMAD.U32 R4, R5, 0x10000, RZ ;  /* 0x0001000005047824 */ /* 0x000fe400078e00ff */
[-C--:B------:R-:W-:Y:S01]  /*0ad0*/  FMUL R6, R24, R29.reuse ;  /* 0x0000001d18067220 */ /* 0x080fe20000400000 */
[----:B------:R-:W-:Y:S02]  /*0ae0*/  IMAD.U32 R31, R0, 0x10000, RZ ;  /* 0x00010000001f7824 */ /* 0x000fe400078e00ff */
[----:B------:R-:W-:Y:S01]  /*0af0*/  FFMA R8, R3, R29, R8 ;  /* 0x0000001d03087223 */ /* 0x000fe20000000008 */
[----:B------:R-:W-:Y:S01]  /*0b00*/  FFMA R9, R13, R4, R9 ;  /* 0x000000040d097223 */ /* 0x000fe20000000009 */
[----:B------:R-:W-:-:S02]  /*0b10*/  IMAD.U32 R23, R20, 0x10000, RZ ;  /* 0x0001000014177824 */ /* 0x000fc400078e00ff */
[----:B------:R-:W-:Y:S01]  /*0b20*/  FMUL R4, R19, R4 ;  /* 0x0000000413047220 */ /* 0x000fe20000400000 */
[----:B------:R-:W-:Y:S01]  /*0b30*/  FADD R5, RZ, R6 ;  /* 0x00000006ff057221 */ /* 0x000fe20000000000 */
[----:B------:R-:W-:Y:S01]  /*0b40*/  FFMA R0, R3, R6, RZ ;  /* 0x0000000603007223 */ /* 0x000fe200000000ff */
[----:B------:R-:W-:Y:S02]  /*0b50*/  IMAD.U32 R22, R21, 0x10000, RZ ;  /* 0x0001000015167824 */ /* 0x000fe400078e00ff */
[----:B------:R-:W-:Y:S01]  /*0b60*/  FMUL R7, R31, R12 ;  /* 0x0000000c1f077220 */ /* 0x000fe20000400000 */
[-C--:B------:R-:W-:Y:S01]  /*0b70*/  FMUL R2, R18, R23.reuse ;  /* 0x0000001712027220 */ /* 0x080fe20000400000 */
        /* <DEDUP_REMOVED lines=9> */
[----:B------:R-:W-:-:S07]  /*0c10*/  FFMA R23, R5, R0, R29 ;  /* 0x0000000005177223 */ /* 0x000fce000000001d */
.L_x_2261:
[----:B------:R-:W-:Y:S05]  /*0c20*/  BSYNC B0 ;  /* 0x0000000000007941 */ /* 0x000fea0003800000 */
.L_x_2260:
[----:B------:R-:W-:Y:S02]  /*0c30*/  ULDC UR14, c[0x0][0x214] ;  /* 0x00008500000e7ab9 */ /* 0x000fe40000000800 */
[----:B------:R-:W-:-:S06]  /*0c40*/  UISETP.NE.AND UP0, UPT, UR14, 0x1, UPT ;  /* 0x000000010e00788c */ /* 0x000fcc000bf05270 */
[----:B------:R-:W-:-:S13]  /*0c50*/  PLOP3.LUT P0, PT, PT, PT, UP0, 0x80, 0x0 ;  /* 0x000000000000781c */ /* 0x000fda0003f0f008 */
[----:B------:R-:W-:Y:S05]  /*0c60*/  @!P0 BRA `(.L_x_2267) ;  /* 0x0000000800808947 */ /* 0x000fea0003800000 */
[----:B------:R-:W0:Y:S01]  /*0c70*/  SHFL.DOWN PT, R21, R22, 0x10, 0x1f ;  /* 0x0a001f0016157f89 */ /* 0x000e2200000e0000 */
[----:B------:R-:W-:Y:S01]  /*0c80*/  ISETP.NE.AND P0, PT, R26, RZ, PT ;  /* 0x000000ff1a00720c */ /* 0x000fe20003f05270 */
[----:B------:R-:W-:Y:S01]  /*0c90*/  ULDC UR16, c[0x0][0x210] ;  /* 0x0000840000107ab9 */ /* 0x000fe20000000800 */
[----:B------:R-:W-:Y:S01]  /*0ca0*/  ULOP3.LUT UR8, UR4, 0x1, URZ, 0xc0, !UPT ;  /* 0x0000000104087892 */ /* 0x000fe2000f8ec03f */
[----:B------:R-:W1:Y:S01]  /*0cb0*/  SHFL.DOWN PT, R20, R23, 0x10, 0x1f ;  /* 0x0a001f0017147f89 */ /* 0x000e6200000e0000 */
[----:B------:R-:W-:Y:S01]  /*0cc0*/  UIMAD UR9, UR14, UR16, URZ ;  /* 0x000000100e0972a4 */ /* 0x000fe2000f8e023f */
[----:B------:R-:W-:Y:S01]  /*0cd0*/  IMAD.U32 R34, RZ, RZ, UR6 ;  /* 0x00000006ff227e24 */ /* 0x000fe2000f8e00ff */
[----:B------:R-:W-:Y:S02]  /*0ce0*/  UIADD3 UR8, -UR8, URZ, URZ ;  /* 0x0000003f08087290 */ /* 0x000fe4000fffe13f */
[----:B------:R-:W-:Y:S01]  /*0cf0*/  USHF.L.U32 UR9, UR9, 0x2, URZ ;  /* 0x0000000209097899 */ /* 0x000fe2000800063f */
[----:B------:R-:W-:-:S03]  /*0d00*/  ULDC.64 UR20, c[0x0][0x240] ;  /* 0x0000900000147ab9 */ /* 0x000fc60000000a00 */
[----:B------:R-:W-:Y:S01]  /*0d10*/  ULOP3.LUT UR9, UR8, UR9, URZ, 0xc0, !UPT ;  /* 0x0000000908097292 */ /* 0x000fe2000f8ec03f */
[----:B0-----:R-:W-:Y:S01]  /*0d20*/  FADD R21, R21, R22 ;  /* 0x0000001615157221 */ /* 0x001fe20000000000 */
[----:B-1----:R-:W-:-:S04]  /*0d30*/  FADD R20, R20, R23 ;  /* 0x0000001714147221 */ /* 0x002fc80000000000 */
[----:B------:R-:W0:Y:S04]  /*0d40*/  SHFL.DOWN PT, R28, R21, 0x8, 0x1f ;  /* 0x09001f00151c7f89 */ /* 0x000e2800000e0000 */
[----:B------:R-:W1:Y:S01]  /*0d50*/  SHFL.DOWN PT, R29, R20, 0x8, 0x1f ;  /* 0x09001f00141d7f89 */ /* 0x000e6200000e0000 */
[----:B0-----:R-:W-:Y:S01]  /*0d60*/  FADD R28, R21, R28 ;  /* 0x0000001c151c7221 */ /* 0x001fe20000000000 */
[----:B-1----:R-:W-:-:S04]  /*0d70*/  FADD R29, R20, R29 ;  /* 0x0000001d141d7221 */ /* 0x002fc80000000000 */
[----:B------:R-:W0:Y:S01]  /*0d80*/  SHFL.DOWN PT, R31, R28, 0x4, 0x1f ;  /* 0x08801f001c1f7f89 */ /* 0x000e2200000e0000 */
[----:B------:R-:W1:Y:S03]  /*0d90*/  @!P0 LDC.64 R20, c[0x0][0x240] ;  /* 0x00009000ff148b82 */ /* 0x000e660000000a00 */
[----:B------:R-:W2:Y:S01]  /*0da0*/  SHFL.DOWN PT, R30, R29, 0x4, 0x1f ;  /* 0x08801f001d1e7f89 */ /* 0x000ea200000e0000 */
[----:B0-----:R-:W-:Y:S01]  /*0db0*/  FADD R31, R28, R31 ;  /* 0x0000001f1c1f7221 */ /* 0x001fe20000000000 */
[----:B------:R-:W-:Y:S01]  /*0dc0*/  IADD3 R28, P2, R15, UR9, RZ ;  /* 0x000000090f1c7c10 */ /* 0x000fe2000ff5e0ff */
[----:B--2---:R-:W-:-:S03]  /*0dd0*/  FADD R22, R29, R30 ;  /* 0x0000001e1d167221 */ /* 0x004fc60000000000 */
[----:B------:R-:W0:Y:S01]  /*0de0*/  SHFL.DOWN PT, R30, R31, 0x2, 0x1f ;  /* 0x08401f001f1e7f89 */ /* 0x000e2200000e0000 */
[----:B------:R-:W-:-:S03]  /*0df0*/  IMAD.X R29, RZ, RZ, RZ, P2 ;  /* 0x000000ffff1d7224 */ /* 0x000fc600010e06ff */
[----:B------:R-:W2:Y:S01]  /*0e00*/  SHFL.DOWN PT, R23, R22, 0x2, 0x1f ;  /* 0x08401f0016177f89 */ /* 0x000ea200000e0000 */
[----:B0-----:R-:W-:Y:S01]  /*0e10*/  FADD R30, R31, R30 ;  /* 0x0000001e1f1e7221 */ /* 0x001fe20000000000 */
[----:B--2---:R-:W-:-:S04]  /*0e20*/  FADD R32, R22, R23 ;  /* 0x0000001716207221 */ /* 0x004fc80000000000 */
[----:B------:R-:W0:Y:S01]  /*0e30*/  SHFL.DOWN PT, R31, R30, 0x1, 0x1f ;  /* 0x08201f001e1f7f89 */ /* 0x000e2200000e0000 */
[----:B------:R-:W-:-:S03]  /*0e40*/  @!P0 IADD3 R23, P2, R28, UR6, RZ ;  /* 0x000000061c178c10 */ /* 0x000fc6000ff5e0ff */
[----:B------:R-:W2:Y:S01]  /*0e50*/  SHFL.DOWN PT, R33, R32, 0x1, 0x1f ;  /* 0x08201f0020217f89 */ /* 0x000ea200000e0000 */
[----:B------:R-:W-:Y:S02]  /*0e60*/  @!P0 LEA.HI.X.SX32 R34, R34, R29, 0x1, P2 ;  /* 0x0000001d22228211 */ /* 0x000fe400010f0eff */
[----:B-1----:R-:W-:-:S04]  /*0e70*/  @!P0 LEA R22, P2, R23, R20, 0x3 ;  /* 0x0000001417168211 */ /* 0x002fc800078418ff */
[----:B------:R-:W-:Y:S02]  /*0e80*/  @!P0 LEA.HI.X R23, R23, R21, R34, 0x3, P2 ;  /* 0x0000001517178211 */ /* 0x000fe400010f1c22 */
[----:B------:R-:W-:Y:S01]  /*0e90*/  ISETP.NE.AND P2, PT, R27, RZ, PT ;  /* 0x000000ff1b00720c */ /* 0x000fe20003f45270 */
[----:B0-----:R-:W-:Y:S01]  /*0ea0*/  FADD R20, R30, R31 ;  /* 0x0000001f1e147221 */ /* 0x001fe20000000000 */
[----:B--2---:R-:W-:-:S05]  /*0eb0*/  FADD R21, R32, R33 ;  /* 0x0000002120157221 */ /* 0x004fca0000000000 */
[----:B------:R0:W-:Y:S06]  /*0ec0*/  @!P0 STG.E.64 desc[UR12][R22.64], R20 ;  /* 0x0000001416008986 */ /* 0x0001ec000c101b0c */
[----:B------:R-:W-:Y:S05]  /*0ed0*/  @P2 BRA `(.L_x_2268) ;  /* 0x0000000000782947 */ /* 0x000fea0003800000 */
[----:B------:R-:W-:Y:S01]  /*0ee0*/  ULOP3.LUT UP0, URZ, UR4, 0x1, URZ, 0xc0, !UPT ;  /* 0x00000001043f7892 */ /* 0x000fe2000f80c03f */
[----:B0-----:R-:W-:Y:S01]  /*0ef0*/  IMAD.MOV.U32 R23, RZ, RZ, -0x1 ;  /* 0xffffffffff177424 */ /* 0x001fe200078e00ff */
[----:B------:R-:W-:Y:S01]  /*0f00*/  ULDC.64 UR10, c[0x0][0x248] ;  /* 0x00009200000a7ab9 */ /* 0x000fe20000000a00 */
[----:B------:R-:W-:Y:S02]  /*0f10*/  ULOP3.LUT UR17, UR4, 0x2, URZ, 0xc0, !UPT ;  /* 0x0000000204117892 */ /* 0x000fe4000f8ec03f */
[----:B------:R-:W-:-:S04]  /*0f20*/  USEL UR8, UR16, URZ, UP0 ;  /* 0x0000003f10087287 */ /* 0x000fc80008000000 */
[----:B------:R-:W-:Y:S01]  /*0f30*/  USHF.R.S32.HI UR9, URZ, 0x1f, UR8 ;  /* 0x0000001f3f097899 */ /* 0x000fe20008011408 */
[----:B------:R-:W-:Y:S01]  /*0f40*/  ISETP.NE.AND P0, PT, RZ, UR17, PT ;  /* 0x00000011ff007c0c */ /* 0x000fe2000bf05270 */
[----:B------:R-:W-:-:S03]  /*0f50*/  UIADD3 UR8, UP0, UR5, UR8, URZ ;  /* 0x0000000805087290 */ /* 0x000fc6000ff1e03f */
[----:B------:R-:W-:Y:S01]  /*0f60*/  SEL R23, R23, 0x1, P0 ;  /* 0x0000000117177807 */ /* 0x000fe20000000000 */
[----:B------:R-:W-:Y:S02]  /*0f70*/  ULEA.HI.X.SX32 UR9, UR5, UR9, 0x1, UP0 ;  /* 0x0000000905097291 */ /* 0x000fe400080f0e3f */
[----:B------:R-:W-:-:S04]  /*0f80*/  ULEA UR10, UP0, UR8, UR10, 0x2 ;  /* 0x0000000a080a7291 */ /* 0x000fc8000f80103f */
[----:B------:R-:W-:Y:S02]  /*0f90*/  ULEA.HI.X UR9, UR8, UR11, UR9, 0x2, UP0 ;  /* 0x0000000b08097291 */ /* 0x000fe400080f1409 */
[----:B------:R-:W-:Y:S01]  /*0fa0*/  USHF.R.U32.HI UR8, URZ, 0x1, UR4 ;  /* 0x000000013f087899 */ /* 0x000fe20008011604 */
[----:B------:R-:W-:-:S03]  /*0fb0*/  IMAD.U32 R20, RZ, RZ, UR10 ;  /* 0x0000000aff147e24 */ /* 0x000fc6000f8e00ff */
[----:B------:R-:W-:Y:S01]  /*0fc0*/  ULOP3.LUT UR8, UR8, 0x1, URZ, 0xc0, !UPT ;  /* 0x0000000108087892 */ /* 0x000fe2000f8ec03f */
[----:B------:R-:W-:-:S03]  /*0fd0*/  IMAD.U32 R21, RZ, RZ, UR9 ;  /* 0x00000009ff157e24 */ /* 0x000fc6000f8e00ff */
[----:B------:R-:W-:Y:S01]  /*0fe0*/  UISETP.NE.U32.AND UP0, UPT, UR8, 0x1, UPT ;  /* 0x000000010800788c */ /* 0x000fe2000bf05070 */
[----:B------:R-:W-:Y:S06]  /*0ff0*/  MEMBAR.ALL.GPU ;  /* 0x0000000000007992 */ /* 0x000fec000000a000 */
[----:B------:R-:W-:-:S00]  /*1000*/  ERRBAR ;  /* 0x00000000000079ab */ /* 0x000fc00000000000 */
[----:B------:R-:W-:Y:S06]  /*1010*/  CGAERRBAR ;  /* 0x00000000000075ab */ /* 0x000fec0000000000 */
[----:B------:R1:W-:Y:S01]  /*1020*/  REDG.E.ADD.S32.STRONG.GPU desc[UR12][R20.64], R23 ;  /* 0x000000171400798e */ /* 0x0003e2000c10e38c */
[----:B------:R-:W-:-:S04]  /*1030*/  PLOP3.LUT P0, PT, PT, PT, UP0, 0x80, 0x0 ;  /* 0x000000000000781c */ /* 0x000fc80003f0f008 */
[----:B------:R-:W-:-:S04]  /*1040*/  SEL R31, RZ, UR14, !P0 ;  /* 0x0000000eff1f7c07 */ /* 0x000fc8000c000000 */
[----:B------:R-:W-:-:S13]  /*1050*/  ISETP.NE.AND P0, PT, R31, -0x1, PT ;  /* 0xffffffff1f00780c */ /* 0x000fda0003f05270 */
[----:B-1----:R-:W-:Y:S05]  /*1060*/  @!P0 BRA `(.L_x_2268) ;  /* 0x0000000000148947 */ /* 0x002fea0003800000 */
.L_x_2269:
[----:B------:R-:W2:Y:S04]  /*1070*/  LDG.E.STRONG.GPU R22, desc[UR12][R20.64] ;  /* 0x0000000c14167981 */ /* 0x000ea8000c1ef900 */
[----:B--2---:R-:W-:Y:S01]  /*1080*/  CCTL.IVALL ;  /* 0x00000000ff00798f */ /* 0x004fe20002000000 */
[----:B------:R-:W-:Y:S05]  /*1090*/  YIELD ;  /* 0x0000000000007946 */ /* 0x000fea0003800000 */
[----:B------:R-:W-:-:S13]  /*10a0*/  ISETP.NE.AND P0, PT, R22, R31, PT ;  /* 0x0000001f1600720c */ /* 0x000fda0003f05270 */
[----:B------:R-:W-:Y:S05]  /*10b0*/  @P0 BRA `(.L_x_2269) ;  /* 0xfffffffc00ec0947 */ /* 0x000fea000383ffff */
.L_x_2268:
[----:B------:R-:W-:Y:S01]  /*10c0*/  ISETP.GE.AND P0, PT, R26, UR14, PT ;  /* 0x0000000e1a007c0c */ /* 0x000fe2000bf06270 */
[----:B------:R-:W-:Y:S05]  /*10d0*/  WARPSYNC.ALL ;  /* 0x0000000000007948 */ /* 0x000fea0003800000 */
[----:B------:R-:W-:Y:S01]  /*10e0*/  BAR.SYNC.DEFER_BLOCKING 0x0 ;  /* 0x0000000000007b1d */ /* 0x000fe20000010000 */
[----:B------:R-:W-:-:S05]  /*10f0*/  IMAD.MOV.U32 R32, RZ, RZ, RZ ;  /* 0x000000ffff207224 */ /* 0x000fca00078e00ff */
[----:B------:R-:W-:Y:S04]  /*1100*/  BSSY B0, `(.L_x_2270) ;  /* 0x0000049000007945 */ /* 0x000fe80003800000 */
[----:B------:R-:W-:Y:S05]  /*1110*/  @P0 BRA `(.L_x_2271) ;  /* 0x00000004001c0947 */ /* 0x000fea0003800000 */
[----:B0-----:R-:W-:Y:S01]  /*1120*/  IADD3 R20, -R26, UR14, RZ ;  /* 0x0000000e1a147c10 */ /* 0x001fe2000fffe1ff */
[----:B------:R-:W-:Y:S01]  /*1130*/  BSSY B1, `(.L_x_2272) ;  /* 0x0000027000017945 */ /* 0x000fe20003800000 */
[----:B------:R-:W-:Y:S01]  /*1140*/  PLOP3.LUT P0, PT, PT, PT, PT, 0x80, 0x0 ;  /* 0x000000000000781c */ /* 0x000fe20003f0f070 */
[----:B------:R-:W-:Y:S01]  /*1150*/  IMAD.MOV.U32 R32, RZ, RZ, RZ ;  /* 0x000000ffff207224 */ /* 0x000fe200078e00ff */
[----:B------:R-:W-:Y:S01]  /*1160*/  ISETP.GT.AND P2, PT, R20, 0x60, PT ;  /* 0x000000601400780c */ /* 0x000fe20003f44270 */
[----:B------:R-:W-:-:S12]  /*1170*/  IMAD.MOV.U32 R33, RZ, RZ, R26 ;  /* 0x000000ffff217224 */ /* 0x000fd800078e001a */
[----:B------:R-:W-:Y:S05]  /*1180*/  @!P2 BRA `(.L_x_2273) ;  /* 0x000000000084a947 */ /* 0x000fea0003800000 */
[----:B------:R-:W-:Y:S01]  /*1190*/  IMAD.U32 R34, RZ, RZ, UR14 ;  /* 0x0000000eff227e24 */ /* 0x000fe2000f8e00ff */
[----:B------:R-:W-:-:S03]  /*11a0*/  PLOP3.LUT P0, PT, PT, PT, PT, 0x8, 0x0 ;  /* 0x000000000000781c */ /* 0x000fc60003f0e170 */
[----:B------:R-:W-:-:S10]  /*11b0*/  VIADD R34, R34, 0xffffffa0 ;  /* 0xffffffa022227836 */ /* 0x000fd40000000000 */
.L_x_2274:
[C---:B------:R-:W-:Y:S01]  /*11c0*/  IADD3 R21, P2, R33.reuse, R28, RZ ;  /* 0x0000001c21157210 */ /* 0x040fe20007f5e0ff */
[----:B------:R-:W-:-:S03]  /*11d0*/  VIADD R20, R33, 0x20 ;  /* 0x0000002021147836 */ /* 0x000fc60000000000 */
[----:B------:R-:W-:Y:S02]  /*11e0*/  LEA.HI.X.SX32 R22, R33, R29, 0x1, P2 ;  /* 0x0000001d21167211 */ /* 0x000fe400010f0eff */
[----:B------:R-:W-:-:S04]  /*11f0*/  LEA R30, P2, R21, UR20, 0x3 ;  /* 0x00000014151e7c11 */ /* 0x000fc8000f8418ff */
[----:B------:R-:W-:Y:S02]  /*1200*/  LEA.HI.X R31, R21, UR21, R22, 0x3, P2 ;  /* 0x00000015151f7c11 */ /* 0x000fe400090f1c16 */
[C---:B------:R-:W-:Y:S01]  /*1210*/  IADD3 R21, P2, R20.reuse, R28, RZ ;  /* 0x0000001c14157210 */ /* 0x040fe20007f5e0ff */
[----:B------:R-:W-:Y:S02]  /*1220*/  VIADD R22, R33, 0x40 ;  /* 0x0000004021167836 */ /* 0x000fe40000000000 */
[----:B------:R0:W2:Y:S01]  /*1230*/  LDG.E R35, desc[UR12][R30.64+0x4] ;  /* 0x0000040c1e237981 */ /* 0x0000a2000c1e1900 */
[----:B------:R-:W-:Y:S02]  /*1240*/  LEA.HI.X.SX32 R36, R20, R29, 0x1, P2 ;  /* 0x0000001d14247211 */ /* 0x000fe400010f0eff */
[----:B------:R-:W-:-:S04]  /*1250*/  LEA R20, P2, R21, UR20, 0x3 ;  /* 0x0000001415147c11 */ /* 0x000fc8000f8418ff */
[----:B------:R-:W-:Y:S02]  /*1260*/  LEA.HI.X R21, R21, UR21, R36, 0x3, P2 ;  /* 0x0000001515157c11 */ /* 0x000fe400090f1c24 */
[C---:B------:R-:W-:Y:S01]  /*1270*/  IADD3 R23, P2, R22.reuse, R28, RZ ;  /* 0x0000001c16177210 */ /* 0x040fe20007f5e0ff */
[----:B0-----:R-:W-:Y:S02]  /*1280*/  VIADD R30, R33, 0x60 ;  /* 0x00000060211e7836 */ /* 0x001fe40000000000 */
[----:B------:R-:W3:Y:S01]  /*1290*/  LDG.E R20, desc[UR12][R20.64+0x4] ;  /* 0x0000040c14147981 */ /* 0x000ee2000c1e1900 */
[----:B------:R-:W-:Y:S02]  /*12a0*/  LEA.HI.X.SX32 R36, R22, R29, 0x1, P2 ;  /* 0x0000001d16247211 */ /* 0x000fe400010f0eff */
[----:B------:R-:W-:-:S04]  /*12b0*/  LEA R22, P2, R23, UR20, 0x3 ;  /* 0x0000001417167c11 */ /* 0x000fc8000f8418ff */
[----:B------:R-:W-:Y:S02]  /*12c0*/  LEA.HI.X R23, R23, UR21, R36, 0x3, P2 ;  /* 0x0000001517177c11 */ /* 0x000fe400090f1c24 */
[----:B------:R-:W-:-:S03]  /*12d0*/  IADD3 R31, P2, R30, R28, RZ ;  /* 0x0000001c1e1f7210 */ /* 0x000fc60007f5e0ff */
[----:B------:R-:W4:Y:S01]  /*12e0*/  LDG.E R22, desc[UR12][R22.64+0x4] ;  /* 0x0000040c16167981 */ /* 0x000f22000c1e1900 */
        /* <DEDUP_REMOVED lines=11> */
.L_x_2273:
[----:B------:R-:W-:Y:S05]  /*13a0*/  BSYNC B1 ;  /* 0x0000000000017941 */ /* 0x000fea0003800000 */
.L_x_2272:
[----:B------:R-:W-:Y:S01]  /*13b0*/  IADD3 R20, -R33, UR14, RZ ;  /* 0x0000000e21147c10 */ /* 0x000fe2000fffe1ff */
[----:B------:R-:W-:Y:S03]  /*13c0*/  BSSY B1, `(.L_x_2275) ;  /* 0x0000013000017945 */ /* 0x000fe60003800000 */
[----:B------:R-:W-:-:S13]  /*13d0*/  ISETP.GT.AND P2, PT, R20, 0x20, PT ;  /* 0x000000201400780c */ /* 0x000fda0003f44270 */
[----:B------:R-:W-:Y:S05]  /*13e0*/  @!P2 BRA `(.L_x_2276) ;  /* 0x000000000040a947 */ /* 0x000fea0003800000 */
[CC--:B------:R-:W-:Y:S01]  /*13f0*/  IADD3 R21, P0, R33.reuse, R28.reuse, RZ ;  /* 0x0000001c21157210 */ /* 0x0c0fe20007f1e0ff */
        /* <DEDUP_REMOVED lines=15> */
.L_x_2276:
[----:B------:R-:W-:Y:S05]  /*14f0*/  BSYNC B1 ;  /* 0x0000000000017941 */ /* 0x000fea0003800000 */
.L_x_2275:
[----:B------:R-:W-:-:S13]  /*1500*/  ISETP.LT.OR P0, PT, R33, UR14, P0 ;  /* 0x0000000e21007c0c */ /* 0x000fda0008701670 */
        /* <DEDUP_REMOVED lines=8> */
.L_x_2271:
[----:B------:R-:W-:Y:S05]  /*1590*/  BSYNC B0 ;  /* 0x0000000000007941 */ /* 0x000fea0003800000 */
.L_x_2270:
        /* <DEDUP_REMOVED lines=13> */
.L_x_2267:
        /* <DEDUP_REMOVED lines=10> */
.L_x_2277:
[----:B------:R-:W-:Y:S04]  /*1710*/  BSSY B0, `(.L_x_2278) ;  /* 0x0000045000007945 */ /* 0x000fe80003800000 */
[----:B------:R-:W-:Y:S05]  /*1720*/  @!P1 BRA `(.L_x_2279) ;  /* 0x00000004000c9947 */ /* 0x000fea0003800000 */
[----:B------:R-:W-:Y:S01]  /*1730*/  LEA.HI R22, R27, UR7, RZ, 0x1b ;  /* 0x000000071b167c11 */ /* 0x000fe2000f8fd8ff */
[----:B------:R-:W-:Y:S01]  /*1740*/  ULDC UR8, c[0x0][0x260] ;  /* 0x0000980000087ab9 */ /* 0x000fe20000000800 */
[----:B------:R-:W0:Y:S01]  /*1750*/  LDC.64 R20, c[0x0][0x260] ;  /* 0x00009800ff147b82 */ /* 0x000e220000000a00 */
[----:B------:R-:W-:Y:S01]  /*1760*/  BSSY B1, `(.L_x_2280) ;  /* 0x000001b000017945 */ /* 0x000fe20003800000 */
[----:B------:R-:W-:Y:S01]  /*1770*/  ISETP.GE.U32.AND P1, PT, R16, 0x4, PT ;  /* 0x000000041000780c */ /* 0x000fe20003f26070 */
[----:B------:R-:W-:-:S05]  /*1780*/  IMAD R23, R22, UR15, R25 ;  /* 0x0000000f16177c24 */ /* 0x000fca000f8e0219 */
[----:B------:R-:W-:-:S04]  /*1790*/  LEA R22, R23, UR8, 0x1 ;  /* 0x0000000817167c11 */ /* 0x000fc8000f8e08ff */
[----:B------:R-:W-:Y:S02]  /*17a0*/  LOP3.LUT P0, RZ, R22, 0x7, RZ, 0xc0, !PT ;  /* 0x0000000716ff7812 */ /* 0x000fe4000780c0ff */
[----:B------:R-:W-:Y:S02]  /*17b0*/  SHF.R.S32.HI R22, RZ, 0x1f, R23 ;  /* 0x0000001fff167819 */ /* 0x000fe40000011417 */
        /* <DEDUP_REMOVED lines=9> */
.L_x_2281:
        /* <DEDUP_REMOVED lines=12> */
.L_x_2282:
[----:B------:R-:W-:Y:S05]  /*1910*/  BSYNC B1 ;  /* 0x0000000000017941 */ /* 0x000fea0003800000 */
.L_x_2280:
[----:B------:R-:W-:Y:S01]  /*1920*/  FMUL R21, R29, R14 ;  /* 0x0000000e1d157220 */ /* 0x000fe20000400000 */
[----:B-----5:R-:W-:Y:S01]  /*1930*/  IMAD.U32 R20, R31, 0x10000, RZ ;  /* 0x000100001f147824 */ /* 0x020fe200078e00ff */
[----:B------:R-:W-:Y:S01]  /*1940*/  ULDC.64 UR8, c[0x0][0x278] ;  /* 0x00009e0000087ab9 */ /* 0x000fe20000000a00 */
[----:B------:R-:W-:Y:S02]  /*1950*/  IMAD.U32 R30, R30, 0x10000, RZ ;  /* 0x000100001e1e7824 */ /* 0x000fe400078e00ff */
[-C--:B------:R-:W-:Y:S01]  /*1960*/  FFMA R29, R13, -R21.reuse, R4 ;  /* 0x800000150d1d7223 */ /* 0x080fe20000000004 */
[-C--:B------:R-:W-:Y:S01]  /*1970*/  FFMA R33, R5, -R21.reuse, R0 ;  /* 0x8000001505217223 */ /* 0x080fe20000000000 */
[----:B------:R-:W-:Y:S02]  /*1980*/  IMAD.U32 R32, R32, 0x10000, RZ ;  /* 0x0001000020207824 */ /* 0x000fe400078e00ff */
[----:B------:R-:W-:Y:S01]  /*1990*/  FFMA R31, R7, -R21, R2 ;  /* 0x80000015071f7223 */ /* 0x000fe20000000002 */
[-C--:B------:R-:W-:Y:S01]  /*19a0*/  FFMA R29, R29, R12.reuse, R20 ;  /* 0x0000000c1d1d7223 */ /* 0x080fe20000000014 */
[----:B------:R-:W-:Y:S01]  /*19b0*/  LEA R20, P2, R23, UR8, 0x1 ;  /* 0x0000000817147c11 */ /* 0x000fe2000f8408ff */
[----:B------:R-:W-:Y:S01]  /*19c0*/  FFMA R33, R33, R12, R30 ;  /* 0x0000000c21217223 */ /* 0x000fe2000000001e */
[----:B------:R-:W-:-:S02]  /*19d0*/  IMAD.U32 R28, R28, 0x10000, RZ ;  /* 0x000100001c1c7824 */ /* 0x000fc400078e00ff */
[----:B------:R-:W-:Y:S01]  /*19e0*/  FFMA R21, R3, -R21, R6 ;  /* 0x8000001503157223 */ /* 0x000fe20000000006 */
[----:B------:R-:W-:Y:S01]  /*19f0*/  LOP3.LUT P0, RZ, R20, 0x7, RZ, 0xc0, !PT ;  /* 0x0000000714ff7812 */ /* 0x000fe2000780c0ff */
[-C--:B------:R-:W-:Y:S01]  /*1a00*/  FFMA R31, R31, R12.reuse, R32 ;  /* 0x0000000c1f1f7223 */ /* 0x080fe20000000020 */
[----:B------:R-:W0:Y:S01]  /*1a10*/  F2F.BF16.F32 R29, R29 ;  /* 0x0000001d001d7304 */ /* 0x000e220000202000 */
[----:B------:R-:W-:Y:S01]  /*1a20*/  FFMA R28, R21, R12, R28 ;  /* 0x0000000c151c7223 */ /* 0x000fe2000000001c */
[----:B------:R-:W-:Y:S02]  /*1a30*/  ISETP.LT.U32.OR P0, PT, R16, 0x4, P0 ;  /* 0x000000041000780c */ /* 0x000fe40000701470 */
[----:B------:R-:W-:-:S04]  /*1a40*/  SHF.L.U64.HI R21, R23, 0x1, R22 ;  /* 0x0000000117157819 */ /* 0x000fc80000010216 */
[----:B------:R-:W1:Y:S01]  /*1a50*/  F2F.BF16.F32 R33, R33 ;  /* 0x0000002100217304 */ /* 0x000e620000202000 */
[----:B------:R-:W-:-:S06]  /*1a60*/  IADD3.X R21, R21, UR9, RZ, P2, !PT ;  /* 0x0000000915157c10 */ /* 0x000fcc00097fe4ff */
[----:B0-----:R-:W-:Y:S01]  /*1a70*/  @!P0 IMAD.WIDE.U32 R22, R29, 0x10000, RZ ;  /* 0x000100001d168825 */ /* 0x001fe200078e00ff */
[----:B------:R-:W0:Y:S03]  /*1a80*/  F2F.BF16.F32 R31, R31 ;  /* 0x0000001f001f7304 */ /* 0x000e260000202000 */
[----:B-1----:R-:W-:-:S05]  /*1a90*/  @!P0 IMAD.U32 R12, R33, 0x10000, RZ ;  /* 0x00010000210c8824 */ /* 0x002fca00078e00ff */
[----:B------:R-:W1:Y:S01]  /*1aa0*/  F2F.BF16.F32 R35, R28 ;  /* 0x0000001c00237304 */ /* 0x000e620000202000 */
[----:B0-----:R-:W-:Y:S02]  /*1ab0*/  @!P0 LOP3.LUT R23, R23, R12, R31, 0xfe, !PT ;  /* 0x0000000c17178212 */ /* 0x001fe400078efe1f */
[----:B-1----:R-:W-:-:S05]  /*1ac0*/  @!P0 LOP3.LUT R22, R22, R35, RZ, 0xfc, !PT ;  /* 0x0000002316168212 */ /* 0x002fca00078efcff */
[----:B------:R0:W-:Y:S01]  /*1ad0*/  @!P0 STG.E.64 desc[UR12][R20.64], R22 ;  /* 0x0000001614008986 */ /* 0x0001e2000c101b0c */
[----:B------:R-:W-:Y:S05]  /*1ae0*/  @!P0 BRA `(.L_x_2279) ;  /* 0x00000000001c8947 */ /* 0x000fea0003800000 */
[C---:B------:R-:W-:Y:S01]  /*1af0*/  ISETP.NE.AND P3, PT, R16.reuse, RZ, PT ;  /* 0x000000ff1000720c */ /* 0x040fe20003f65270 */
[----:B------:R1:W-:Y:S01]  /*1b00*/  @P1 STG.E.U16 desc[UR12][R20.64+0x6], R33 ;  /* 0x0000062114001986 */ /* 0x0003e2000c10150c */
[C---:B------:R-:W-:Y:S02]  /*1b10*/  ISETP.GE.U32.AND P0, PT, R16.reuse, 0x2, PT ;  /* 0x000000021000780c */ /* 0x040fe40003f06070 */
[----:B------:R-:W-:-:S09]  /*1b20*/  ISETP.GE.U32.AND P2, PT, R16, 0x3, PT ;  /* 0x000000031000780c */ /* 0x000fd20003f46070 */
[----:B------:R1:W-:Y:S04]  /*1b30*/  @P3 STG.E.U16 desc[UR12][R20.64], R35 ;  /* 0x0000002314003986 */ /* 0x0003e8000c10150c */
[----:B------:R1:W-:Y:S04]  /*1b40*/  @P0 STG.E.U16 desc[UR12][R20.64+0x2], R29 ;  /* 0x0000021d14000986 */ /* 0x0003e8000c10150c */
[----:B------:R1:W-:Y:S02]  /*1b50*/  @P2 STG.E.U16 desc[UR12][R20.64+0x4], R31 ;  /* 0x0000041f14002986 */ /* 0x0003e4000c10150c */
.L_x_2279:
[----:B------:R-:W-:Y:S05]  /*1b60*/  BSYNC B0 ;  /* 0x0000000000007941 */ /* 0x000fea0003800000 */
.L_x_2278:
[----:B------:R-:W-:Y:S02]  /*1b70*/  ULDC UR8, c[0x0][0x210] ;  /* 0x0000840000087ab9 */ /* 0x000fe40000000800 */
[----:B------:R-:W-:-:S04]  /*1b80*/  ULEA UR7, UR8, UR7, 0x2 ;  /* 0x0000000708077291 */ /* 0x000fc8000f8e103f */
[----:B------:R-:W-:-:S06]  /*1b90*/  UISETP.GE.AND UP0, UPT, UR7, UR18, UPT ;  /* 0x000000120700728c */ /* 0x000fcc000bf06270 */
[----:B------:R-:W-:-:S13]  /*1ba0*/  PLOP3.LUT P0, PT, PT, PT, UP0, 0x80, 0x0 ;  /* 0x000000000000781c */ /* 0x000fda0003f0f008 */
[----:B------:R-:W-:Y:S05]  /*1bb0*/  @!P0 BRA `(.L_x_2283) ;  /* 0xffffffe800988947 */ /* 0x000fea000383ffff */
.L_x_2257:
[----:B------:R-:W-:Y:S01]  /*1bc0*/  SHF.R.U32.HI R0, RZ, 0x5, R27 ;  /* 0x00000005ff007819 */ /* 0x000fe2000001161b */
[----:B------:R-:W2:Y:S01]  /*1bd0*/  S2UR UR8, SR_CTAID.X ;  /* 0x00000000000879c3 */ /* 0x000ea20000002500 */
[----:B------:R-:W-:-:S07]  /*1be0*/  UIADD3 UR9, -UR5, URZ, URZ ;  /* 0x0000003f05097290 */ /* 0x000fce000fffe13f */
[----:B------:R-:W-:Y:S01]  /*1bf0*/  BAR.SYNC.DEFER_BLOCKING 0x0 ;  /* 0x0000000000007b1d */ /* 0x000fe20000010000 */
[----:B------:R-:W-:Y:S02]  /*1c00*/  ISETP.NE.AND P0, PT, R0, RZ, PT ;  /* 0x000000ff0000720c */ /* 0x000fe40003f05270 */
[----:B------:R-:W-:Y:S02]  /*1c10*/  LOP3.LUT R27, R27, 0x3fffffe0, RZ, 0xc0, !PT ;  /* 0x3fffffe01b1b7812 */ /* 0x000fe400078ec0ff */
[----:B------:R-:W-:-:S13]  /*1c20*/  ISETP.GE.OR P0, PT, R25, UR15, !P0 ;  /* 0x0000000f19007c0c */ /* 0x000fda000c706670 */
[----:B------:R-:W3:Y:S01]  /*1c30*/  @!P0 S2R R3, SR_CgaCtaId ;  /* 0x0000000000038919 */ /* 0x000ee20000008800 */
[----:B--2---:R-:W-:-:S06]  /*1c40*/  UIMAD UR8, UR14, UR9, UR8 ;  /* 0x000000090e0872a4 */ /* 0x004fcc000f8e0208 */
[----:B------:R-:W-:-:S04]  /*1c50*/  IMAD.U32 R2, RZ, RZ, UR8 ;  /* 0x00000008ff027e24 */ /* 0x000fc8000f8e00ff */
[----:B------:R-:W-:Y:S01]  /*1c60*/  IMAD.SHL.U32 R5, R2, 0x20, RZ ;  /* 0x0000002002057824 */ /* 0x000fe200078e00ff */
[----:B------:R-:W-:-:S04]  /*1c70*/  @!P0 MOV R2, 0x400 ;  /* 0x0000040000028802 */ /* 0x000fc80000000f00 */
[----:B------:R-:W-:-:S05]  /*1c80*/  LOP3.LUT R4, R5, 0xffffffe0, R26, 0xe2, !PT ;  /* 0xffffffe005047812 */ /* 0x000fca00078ee21a */
[----:B------:R-:W-:-:S04]  /*1c90*/  IMAD R27, R27, UR14, R4 ;  /* 0x0000000e1b1b7c24 */ /* 0x000fc8000f8e0204 */
[----:B------:R-:W-:Y:S01]  /*1ca0*/  IMAD.SHL.U32 R27, R27, 0x4, RZ ;  /* 0x000000041b1b7824 */ /* 0x000fe200078e00ff */
[----:B---3--:R-:W-:-:S04]  /*1cb0*/  @!P0 LEA R3, R3, R2, 0x18 ;  /* 0x0000000203038211 */ /* 0x008fc800078ec0ff */
[----:B------:R-:W-:Y:S01]  /*1cc0*/  ISETP.GE.AND P1, PT, R27, UR15, PT ;  /* 0x0000000f1b007c0c */ /* 0x000fe2000bf26270 */
[----:B------:R-:W-:-:S03]  /*1cd0*/  @!P0 IMAD R3, R0, 0x210, R3 ;  /* 0x0000021000038824 */ /* 0x000fc600078e0203 */
[----:B------:R-:W-:Y:S01]  /*1ce0*/  ISETP.NE.OR P1, PT, R0, RZ, P1 ;  /* 0x000000ff0000720c */ /* 0x000fe20000f25670 */
[----:B------:R-:W-:-:S05]  /*1cf0*/  @!P0 IMAD R3, R26, 0x10, R3 ;  /* 0x000000101a038824 */ /* 0x000fca00078e0203 */
[----:B------:R2:W-:Y:S01]  /*1d00*/  @!P0 STS.128 [R3], R8 ;  /* 0x0000000803008388 */ /* 0x0005e20000000c00 */
[----:B------:R-:W-:Y:S06]  /*1d10*/  BAR.SYNC.DEFER_BLOCKING 0x0 ;  /* 0x0000000000007b1d */ /* 0x000fec0000010000 */
[----:B------:R-:W-:Y:S05]  /*1d20*/  @P1 EXIT ;  /* 0x000000000000194d */ /* 0x000fea0003800000 */
[----:B------:R-:W3:Y:S01]  /*1d30*/  S2UR UR6, SR_CgaCtaId ;  /* 0x00000000000679c3 */ /* 0x000ee20000008800 */
[----:B------:R-:W-:Y:S01]  /*1d40*/  UMOV UR4, 0x400 ;  /* 0x0000040000047882 */ /* 0x000fe20000000000 */
[----:B------:R-:W-:-:S04]  /*1d50*/  IMAD.U32 R0, RZ, RZ, UR15 ;  /* 0x0000000fff007e24 */ /* 0x000fc8000f8e00ff */
[----:B01----:R-:W-:Y:S01]  /*1d60*/  IMAD R21, R0, UR5, R27 ;  /* 0x0000000500157c24 */ /* 0x003fe2000f8e021b */
[----:B------:R-:W-:Y:S01]  /*1d70*/  IADD3 R27, -R27, UR15, RZ ;  /* 0x0000000f1b1b7c10 */ /* 0x000fe2000fffe1ff */
[----:B--2---:R-:W0:Y:S01]  /*1d80*/  LDC.64 R2, c[0x0][0x270] ;  /* 0x00009c00ff027b82 */ /* 0x004e220000000a00 */
[----:B---3--:R-:W-:-:S06]  /*1d90*/  ULEA UR4, UR6, UR4, 0x18 ;  /* 0x0000000406047291 */ /* 0x008fcc000f8ec03f */
[----:B------:R-:W-:Y:S01]  /*1da0*/  LEA R26, R26, UR4, 0x4 ;  /* 0x000000041a1a7c11 */ /* 0x000fe2000f8e20ff */
[----:B0-----:R-:W-:-:S04]  /*1db0*/  IMAD.WIDE.U32 R2, R21, 0x4, R2 ;  /* 0x0000000415027825 */ /* 0x001fc800078e0002 */
[----:B------:R-:W0:Y:S01]  /*1dc0*/  LDS.128 R16, [R26+0x210] ;  /* 0x000210001a107984 */ /* 0x000e220000000c00 */
[----:B------:R-:W-:-:S03]  /*1dd0*/  LOP3.LUT P0, RZ, R2, 0xf, RZ, 0xc0, !PT ;  /* 0x0000000f02ff7812 */ /* 0x000fc6000780c0ff */
[----:B------:R-:W1:Y:S01]  /*1de0*/  LDS R23, [R26+0x218] ;  /* 0x000218001a177984 */ /* 0x000e620000000800 */
[----:B------:R-:W-:-:S03]  /*1df0*/  ISETP.LT.U32.OR P0, PT, R27, 0x4, P0 ;  /* 0x000000041b00780c */ /* 0x000fc60000701470 */
[----:B-----5:R-:W2:Y:S04]  /*1e00*/  LDS.128 R12, [R26+0x420] ;  /* 0x000420001a0c7984 */ /* 0x020ea80000000c00 */
[----:B------:R-:W3:Y:S04]  /*1e10*/  LDS R20, [R26+0x428] ;  /* 0x000428001a147984 */ /* 0x000ee80000000800 */
[----:B------:R-:W4:Y:S04]  /*1e20*/  LDS.128 R4, [R26+0x630] ;  /* 0x000630001a047984 */ /* 0x000f280000000c00 */
[----:B------:R-:W4:Y:S01]  /*1e30*/  LDS R25, [R26+0x638] ;  /* 0x000638001a197984 */ /* 0x000f220000000800 */
[----:B0-----:R-:W-:Y:S01]  /*1e40*/  FADD R21, R16, R8 ;  /* 0x0000000810157221 */ /* 0x001fe20000000000 */
[----:B------:R-:W-:Y:S01]  /*1e50*/  FADD R0, R17, R9 ;  /* 0x0000000911007221 */ /* 0x000fe20000000000 */
[----:B------:R-:W-:Y:S01]  /*1e60*/  FADD R8, R19, R11 ;  /* 0x0000000b13087221 */ /* 0x000fe20000000000 */
[----:B-1----:R-:W-:Y:S01]  /*1e70*/  FADD R23, R23, R10 ;  /* 0x0000000a17177221 */ /* 0x002fe20000000000 */
[----:B--2---:R-:W-:Y:S01]  /*1e80*/  FADD R21, R21, R12 ;  /* 0x0000000c15157221 */ /* 0x004fe20000000000 */
[----:B------:R-:W-:Y:S01]  /*1e90*/  FADD R0, R0, R13 ;  /* 0x0000000d00007221 */ /* 0x000fe20000000000 */
[----:B------:R-:W-:Y:S01]  /*1ea0*/  FADD R8, R8, R15 ;  /* 0x0000000f08087221 */ /* 0x000fe20000000000 */
[----:B---3--:R-:W-:Y:S01]  /*1eb0*/  FADD R20, R23, R20 ;  /* 0x0000001417147221 */ /* 0x008fe20000000000 */
[----:B----4-:R-:W-:Y:S01]  /*1ec0*/  FADD R4, R21, R4 ;  /* 0x0000000415047221 */ /* 0x010fe20000000000 */
[----:B------:R-:W-:Y:S01]  /*1ed0*/  FADD R5, R0, R5 ;  /* 0x0000000500057221 */ /* 0x000fe20000000000 */
[----:B------:R-:W-:Y:S01]  /*1ee0*/  FADD R7, R8, R7 ;  /* 0x0000000708077221 */ /* 0x000fe20000000000 */
[----:B------:R-:W-:-:S05]  /*1ef0*/  FADD R6, R20, R25 ;  /* 0x0000001914067221 */ /* 0x000fca0000000000 */
        /* <DEDUP_REMOVED lines=12> */
        .weak           $__internal_21_$__cuda_sm20_rcp_rn_f32_slowpath
        .type           $__internal_21_$__cuda_sm20_rcp_rn_f32_slowpath,@function
        .size           $__internal_21_$__cuda_sm20_rcp_rn_f32_slowpath,(.L_x_5648 - $__internal_21_$__cuda_sm20_rcp_rn_f32_slowpath)
$__internal_21_$__cuda_sm20_rcp_rn_f32_slowpath:
        /* <DEDUP_REMOVED lines=15> */
.L_x_2284:
        /* <DEDUP_REMOVED lines=33> */
.L_x_2286:
[----:B------:R0:W1:Y:S02]  /*22c0*/  MUFU.RCP R3, R0 ;  /* 0x0000000000037308 */ /* 0x0000640000001000 */
.L_x_2285:
[----:B-1-3--:R-:W-:Y:S02]  /*22d0*/  IMAD.MOV.U32 R14, RZ, RZ, R3 ;  /* 0x000000ffff0e7224 */ /* 0x00afe400078e0003 */
[----:B------:R-:W-:-:S04]  /*22e0*/  IMAD.MOV.U32 R3, RZ, RZ, 0x0 ;  /* 0x00000000ff037424 */ /* 0x000fc800078e00ff */
[----:B0-2---:R-:W-:Y:S05]  /*22f0*/  RET.REL.NODEC R2 `(_ZN18transformer_engine13normalization26rmsnorm_bwd_general_kernelINS0_13Kernel_traitsI13__nv_bfloat16S3_S3_fjLj128ELj1ELj4ELj1ELj8ENS0_18Kernel_traits_baseILj128ES3_S3_S3_fjLj128EEEEELb1EEEvNS0_20BackwardKernelParamsE) ;  /* 0xffffffdc02407950 */ /* 0x005fea0003c3ffff */
.L_x_2287:
        /* <DEDUP_REMOVED lines=16> */
.L_x_5648:


//--------------------- .text._ZN18transformer_engine13normalization26rmsnorm_bwd_general_kernelINS0_13Kernel_traitsI6__halffS3_fjLj128ELj1ELj4ELj1ELj8ENS0_18Kernel_traits_baseILj128ES3_fS3_fjLj128EEEEELb1EEEvNS0_20BackwardKernelParamsE --------------------------
	.section	.text._ZN18transformer_engine13normalization26rmsnorm_bwd_general_kernelINS0_13Kernel_traitsI6__halffS3_fjLj128ELj1ELj4ELj1ELj8ENS0_18Kernel_traits_baseILj128ES3_fS3_fjLj128EEEEELb1EEEvNS0_20BackwardKernelParamsE,"ax",@progbits
	.align	128
        .global         _ZN18transformer_engine13normalization26rmsnorm_bwd_general_kernelINS0_13Kernel_traitsI6__halffS3_fjLj128ELj1ELj4ELj1ELj8ENS0_18Kernel_traits_baseILj128ES3_fS3_fjLj128EEEEELb1EEEvNS0_20BackwardKernelParamsE
        .type           _ZN18transformer_engine13normalization26rmsnorm_bwd_general_kernelINS0_13Kernel_traitsI6__halffS3_fjLj128ELj1ELj4ELj1ELj8ENS0_18Kernel_traits_baseILj128ES3_fS3_fjLj128EEEEELb1EEEvNS0_20BackwardKernelParamsE,@function
        .size           _ZN18transformer_engine13normalization26rmsnorm_bwd_general_kernelINS0_13Kernel_traitsI6__halffS3_fjLj128ELj1ELj4ELj1ELj8ENS0_18Kernel_traits_baseILj128ES3_fS3_fjLj128EEEEELb1EEEvNS0_20BackwardKernelParamsE,(.L_x_5649 - _ZN18transformer_engine13normalization26rmsnorm_bwd_general_kernelINS0_13Kernel_traitsI6__halffS3_fjLj128ELj1ELj4ELj1ELj8ENS0_18Kernel_traits_baseILj128ES3_fS3_fjLj128EEEEELb1EEEvNS0_20BackwardKernelParamsE)
        .other          _ZN18transformer_engine13normalization26rmsnorm_bwd_general_kernelINS0_13Kernel_traitsI6__halffS3_fjLj128ELj1ELj4ELj1ELj8ENS0_18Kernel_traits_baseILj128ES3_fS3_fjLj128EEEEELb1EEEvNS0_20BackwardKernelParamsE,@"STO_CUDA_ENTRY STV_DEFAULT"
_ZN18transformer_engine13normalization26rmsnorm_bwd_general_kernelINS0_13Kernel_traitsI6__halffS3_fjLj128ELj1ELj4ELj1ELj8ENS0_18Kernel_traits_baseILj128ES3_fS3_fjLj128EEEEELb1EEEvNS0_20BackwardKernelParamsE:
.text._ZN18transformer_engine13normalization26rmsnorm_bwd_general_kernelINS0_13Kernel_traitsI6__halffS3_fjLj128ELj1ELj4ELj1ELj8ENS0_18Kernel_traits_baseILj128ES3_fS3_fjLj128EEEEELb1EEEvNS0_20BackwardKernelParamsE:
        /* <DEDUP_REMOVED lines=51> */
.L_x_2291:
[C---:B------:R-:W-:Y:S02]  /*0330*/  ISETP.GT.U32.AND P1, PT, R8.reuse, 0x1, PT ;  /* 0x000000010800780c */ /* 0x040fe40003f24070 */
[----:B------:R-:W-:-:S11]  /*0340*/  ISETP.NE.AND P0, PT, R8, RZ, PT ;  /* 0x000000ff0800720c */ /* 0x000fd60003f05270 */
[----:B------:R-:W-:Y:S02]  /*0350*/  @!P1 PRMT R9, RZ, 0x7610, R9 ;  /* 0x00007610ff099816 */ /* 0x000fe40000000009 */
[----:B------:R0:W5:Y:S04]  /*0360*/  @P0 LDG.E.U16 R8, desc[UR6][R4.64] ;  /* 0x0000000604080981 */ /* 0x000168000c1e1500 */
[----:B------:R0:W5:Y:S02]  /*0370*/  @P1 LDG.E.U16 R9, desc[UR6][R4.64+0x2] ;  /* 0x0000020604091981 */ /* 0x000164000c1e1500 */
[----:B0-----:R-:W-:-:S07]  /*0380*/  @!P0 PRMT R8, RZ, 0x7610, R8 ;  /* 0x00007610ff088816 */ /* 0x001fce0000000008 */
.L_x_2292:
[----:B------:R-:W-:Y:S05]  /*0390*/  BSYNC B1 ;  /* 0x0000000000017941 */ /* 0x000fea0003800000 */
.L_x_2290:
[----:B------:R-:W-:Y:S02]  /*03a0*/  IMAD R11, R33, 0x40, R2 ;  /* 0x00000040210b7824 */ /* 0x000fe400078e0202 */
[----:B-----5:R-:W-:Y:S02]  /*03b0*/  HADD2.F32 R15, -RZ, R8.H0_H0 ;  /* 0x20000008ff0f7230 */ /* 0x020fe40000004100 */
[----:B------:R-:W-:Y:S01]  /*03c0*/  HADD2.F32 R9, -RZ, R9.H0_H0 ;  /* 0x20000009ff097230 */ /* 0x000fe20000004100 */
        /* <DEDUP_REMOVED lines=12> */
.L_x_2294:
[C---:B------:R-:W-:Y:S02]  /*0490*/  ISETP.GT.U32.AND P1, PT, R11.reuse, 0x1, PT ;  /* 0x000000010b00780c */ /* 0x040fe40003f24070 */
[----:B------:R-:W-:-:S11]  /*04a0*/  ISETP.NE.AND P0, PT, R11, RZ, PT ;  /* 0x000000ff0b00720c */ /* 0x000fd60003f05270 */
[----:B------:R-:W-:Y:S02]  /*04b0*/  @!P1 PRMT R7, RZ, 0x7610, R7 ;  /* 0x00007610ff079816 */ /* 0x000fe40000000007 */
[----:B------:R0:W5:Y:S04]  /*04c0*/  @P0 LDG.E.U16 R6, desc[UR6][R4.64] ;  /* 0x0000000604060981 */ /* 0x000168000c1e1500 */
[----:B------:R0:W5:Y:S02]  /*04d0*/  @P1 LDG.E.U16 R7, desc[UR6][R4.64+0x2] ;  /* 0x0000020604071981 */ /* 0x000164000c1e1500 */
[----:B0-----:R-:W-:-:S07]  /*04e0*/  @!P0 PRMT R6, RZ, 0x7610, R6 ;  /* 0x00007610ff068816 */ /* 0x001fce0000000006 */
.L_x_2295:
[----:B------:R-:W-:Y:S05]  /*04f0*/  BSYNC B1 ;  /* 0x0000000000017941 */ /* 0x000fea0003800000 */
.L_x_2293:
[----:B-----5:R-:W-:Y:S02]  /*0500*/  HADD2.F32 R13, -RZ, R6.H0_H0 ;  /* 0x20000006ff0d7230 */ /* 0x020fe40000004100 */
[----:B------:R-:W-:-:S07]  /*0510*/  HADD2.F32 R11, -RZ, R7.H0_H0 ;  /* 0x20000007ff0b7230 */ /* 0x000fce0000004100 */
.L_x_2289:
[----:B------:R-:W-:Y:S05]  /*0520*/  BSYNC B0 ;  /* 0x0000000000007941 */ /* 0x000fea0003800000 */
.L_x_2288:
        /* <DEDUP_REMOVED lines=23> */
[----:B------:R-:W-:Y:S05]  /*06a0*/  CALL.REL.NOINC `($__internal_22_$__cuda_sm20_rcp_rn_f32_slowpath) ;  /* 0x0000001c00a87944 */ /* 0x000fea0003c00000 */
[----:B------:R-:W-:Y:S01]  /*06b0*/  IMAD.MOV.U32 R9, RZ, RZ, R3 ;  /* 0x000000ffff097224 */ /* 0x000fe200078e0003 */
[----:B------:R-:W-:Y:S06]  /*06c0*/  BRA `(.L_x_2298) ;  /* 0x0000000000107947 */ /* 0x000fec0003800000 */
.L_x_2297:
[----:B------:R-:W0:Y:S02]  /*06d0*/  MUFU.RCP R2, R5 ;  /* 0x0000000500027308 */ /* 0x000e240000001000 */
[----:B0-----:R-:W-:-:S04]  /*06e0*/  FFMA R3, R5, R2, -1 ;  /* 0xbf80000005037423 */ /* 0x001fc80000000002 */
[----:B------:R-:W-:-:S04]  /*06f0*/  FADD.FTZ R3, -R3, -RZ ;  /* 0x800000ff03037221 */ /* 0x000fc80000010100 */
[----:B------:R-:W-:-:S07]  /*0700*/  FFMA R9, R2, R3, R2 ;  /* 0x0000000302097223 */ /* 0x000fce0000000002 */
.L_x_2298:
[----:B------:R-:W-:Y:S01]  /*0710*/  ULDC.64 UR4, c[0x0][0x210] ;  /* 0x0000840000047ab9 */ /* 0x000fe20000000a00 */
[----:B------:R-:W-:Y:S01]  /*0720*/  IMAD.MOV.U32 R8, RZ, RZ, RZ ;  /* 0x000000ffff087224 */ /* 0x000fe200078e00ff */
[----:B------:R-:W-:Y:S01]  /*0730*/  UIMAD UR4, UR5, UR4, URZ ;  /* 0x00000004050472a4 */ /* 0x000fe2000f8e023f */
[----:B------:R-:W-:Y:S02]  /*0740*/  CS2R R6, SRZ ;  /* 0x0000000000067805 */ /* 0x000fe4000001ff00 */
[----:B------:R-:W-:Y:S01]  /*0750*/  CS2R R4, SRZ ;  /* 0x0000000000047805 */ /* 0x000fe2000001ff00 */
[----:B------:R-:W-:-:S12]  /*0760*/  USHF.L.U32 UR4, UR4, 0x2, URZ ;  /* 0x0000000204047899 */ /* 0x000fd8000800063f */
.L_x_2336:
        /* <DEDUP_REMOVED lines=32> */
.L_x_2302:
[----:B------:R-:W-:Y:S02]  /*0970*/  ISETP.NE.AND P0, PT, R11, RZ, PT ;  /* 0x000000ff0b00720c */ /* 0x000fe40003f05270 */
[----:B------:R-:W-:-:S06]  /*0980*/  CS2R R24, SRZ ;  /* 0x0000000000187805 */ /* 0x000fcc000001ff00 */
[----:B------:R0:W5:Y:S05]  /*0990*/  @P2 LDG.E R25, desc[UR6][R22.64+0x4] ;  /* 0x0000040616192981 */ /* 0x00016a000c1e1900 */
[----:B------:R0:W5:Y:S02]  /*09a0*/  @P0 LDG.E R24, desc[UR6][R22.64] ;  /* 0x0000000616180981 */ /* 0x000164000c1e1900 */
.L_x_2303:
[----:B------:R-:W-:Y:S05]  /*09b0*/  BSYNC B1 ;  /* 0x0000000000017941 */ /* 0x000fea0003800000 */
.L_x_2301:
        /* <DEDUP_REMOVED lines=12> */
.L_x_2305:
[C---:B------:R-:W-:Y:S02]  /*0a80*/  ISETP.GT.U32.AND P2, PT, R11.reuse, 0x1, PT ;  /* 0x000000010b00780c */ /* 0x040fe40003f44070 */
[----:B------:R-:W-:-:S11]  /*0a90*/  ISETP.NE.AND P0, PT, R11, RZ, PT ;  /* 0x000000ff0b00720c */ /* 0x000fd60003f05270 */
[----:B------:R-:W-:Y:S02]  /*0aa0*/  @!P2 PRMT R27, RZ, 0x7610, R27 ;  /* 0x00007610ff1ba816 */ /* 0x000fe4000000001b */
[----:B------:R0:W5:Y:S04]  /*0ab0*/  @P0 LDG.E.U16 R2, desc[UR6][R32.64] ;  /* 0x0000000620020981 */ /* 0x000168000c1e1500 */
[----:B------:R0:W5:Y:S02]  /*0ac0*/  @P2 LDG.E.U16 R27, desc[UR6][R32.64+0x2] ;  /* 0x00000206201b2981 */ /* 0x000164000c1e1500 */
[----:B0-----:R-:W-:-:S07]  /*0ad0*/  @!P0 PRMT R2, RZ, 0x7610, R2 ;  /* 0x00007610ff028816 */ /* 0x001fce0000000002 */
.L_x_2306:
[----:B------:R-:W-:Y:S05]  /*0ae0*/  BSYNC B1 ;  /* 0x0000000000017941 */ /* 0x000fea0003800000 */
.L_x_2304:
[----:B------:R-:W-:Y:S01]  /*0af0*/  ISETP.GE.AND P0, PT, R16, UR5, PT ;  /* 0x0000000510007c0c */ /* 0x000fe2000bf06270 */
[----:B-----5:R-:W-:Y:S02]  /*0b00*/  HADD2.F32 R33, -RZ, R2.H0_H0 ;  /* 0x20000002ff217230 */ /* 0x020fe40000004100 */
[-C--:B------:R-:W-:Y:S01]  /*0b10*/  FMUL R32, R25, R28.reuse ;  /* 0x0000001c19207220 */ /* 0x080fe20000400000 */
[----:B------:R-:W-:Y:S02]  /*0b20*/  HADD2.F32 R42, -RZ, R27.H0_H0 ;  /* 0x2000001bff2a7230 */ /* 0x000fe40000004100 */
[----:B------:R-:W-:Y:S01]  /*0b30*/  FMUL R27, R24, R28 ;  /* 0x0000001c181b7220 */ /* 0x000fe20000400000 */
[----:B------:R-:W-:Y:S02]  /*0b40*/  FMUL R2, R15, R33 ;  /* 0x000000210f027220 */ /* 0x000fe40000400000 */
[----:B------:R-:W-:Y:S01]  /*0b50*/  FMUL R31, R14, R42 ;  /* 0x0000002a0e1f7220 */ /* 0x000fe20000400000 */
        /* <DEDUP_REMOVED lines=18> */
.L_x_2308:
[----:B------:R-:W-:Y:S02]  /*0c80*/  ISETP.NE.AND P0, PT, R10, RZ, PT ;  /* 0x000000ff0a00720c */ /* 0x000fe40003f05270 */
[----:B------:R-:W-:-:S06]  /*0c90*/  CS2R R24, SRZ ;  /* 0x0000000000187805 */ /* 0x000fcc000001ff00 */
[----:B------:R1:W5:Y:S05]  /*0ca0*/  @P2 LDG.E R25, desc[UR6][R34.64+0x4] ;  /* 0x0000040622192981 */ /* 0x00036a000c1e1900 */
[----:B------:R1:W5:Y:S02]  /*0cb0*/  @P0 LDG.E R24, desc[UR6][R34.64] ;  /* 0x0000000622180981 */ /* 0x000364000c1e1900 */
.L_x_2309:
[----:B------:R-:W-:Y:S05]  /*0cc0*/  BSYNC B1 ;  /* 0x0000000000017941 */ /* 0x000fea0003800000 */
.L_x_2307:
        /* <DEDUP_REMOVED lines=11> */
.L_x_2311:
[C---:B------:R-:W-:Y:S02]  /*0d80*/  ISETP.GT.U32.AND P2, PT, R10.reuse, 0x1, PT ;  /* 0x000000010a00780c */ /* 0x040fe40003f44070 */
[----:B------:R-:W-:-:S11]  /*0d90*/  ISETP.NE.AND P0, PT, R10, RZ, PT ;  /* 0x000000ff0a00720c */ /* 0x000fd60003f05270 */
[----:B------:R-:W-:Y:S02]  /*0da0*/  @!P2 PRMT R26, RZ, 0x7610, R26 ;  /* 0x00007610ff1aa816 */ /* 0x000fe4000000001a */
[----:B------:R2:W5:Y:S04]  /*0db0*/  @P0 LDG.E.U16 R3, desc[UR6][R22.64] ;  /* 0x0000000616030981 */ /* 0x000568000c1e1500 */
[----:B------:R2:W5:Y:S02]  /*0dc0*/  @P2 LDG.E.U16 R26, desc[UR6][R22.64+0x2] ;  /* 0x00000206161a2981 */ /* 0x000564000c1e1500 */
[----:B--2---:R-:W-:-:S07]  /*0dd0*/  @!P0 PRMT R3, RZ, 0x7610, R3 ;  /* 0x00007610ff038816 */ /* 0x004fce0000000003 */
.L_x_2312:
[----:B------:R-:W-:Y:S05]  /*0de0*/  BSYNC B1 ;  /* 0x0000000000017941 */ /* 0x000fea0003800000 */
.L_x_2310:
[----:B-----5:R-:W-:Y:S02]  /*0df0*/  HADD2.F32 R23, -RZ, R3.H0_H0 ;  /* 0x20000003ff177230 */ /* 0x020fe40000004100 */
[-C--:B------:R-:W-:Y:S01]  /*0e00*/  FMUL R30, R25, R28.reuse ;  /* 0x0000001c191e7220 */ /* 0x080fe20000400000 */
[----:B------:R-:W-:Y:S02]  /*0e10*/  HADD2.F32 R22, -RZ, R26.H0_H0 ;  /* 0x2000001aff167230 */ /* 0x000fe40000004100 */
[----:B------:R-:W-:Y:S01]  /*0e20*/  FMUL R26, R24, R28 ;  /* 0x0000001c181a7220 */ /* 0x000fe20000400000 */
[----:B------:R-:W-:Y:S02]  /*0e30*/  FMUL R3, R13, R23 ;  /* 0x000000170d037220 */ /* 0x000fe40000400000 */
[----:B------:R-:W-:Y:S01]  /*0e40*/  FMUL R29, R12, R22 ;  /* 0x000000160c1d7220 */ /* 0x000fe20000400000 */
[-C--:B------:R-:W-:Y:S01]  /*0e50*/  FFMA R6, R23, R26.reuse, R6 ;  /* 0x0000001a17067223 */ /* 0x080fe20000000006 */
[----:B------:R-:W-:Y:S01]  /*0e60*/  FADD R38, R38, R3 ;  /* 0x0000000326267221 */ /* 0x000fe20000000000 */
[----:B------:R-:W-:Y:S01]  /*0e70*/  FFMA R40, R3, R26, R40 ;  /* 0x0000001a03287223 */ /* 0x000fe20000000028 */
[----:B------:R-:W-:-:S02]  /*0e80*/  FFMA R7, R22, R30, R7 ;  /* 0x0000001e16077223 */ /* 0x000fc40000000007 */
[----:B------:R-:W-:Y:S01]  /*0e90*/  FADD R38, R38, R29 ;  /* 0x0000001d26267221 */ /* 0x000fe20000000000 */
[----:B------:R-:W-:-:S07]  /*0ea0*/  FFMA R40, R29, R30, R40 ;  /* 0x0000001e1d287223 */ /* 0x000fce0000000028 */
.L_x_2300:
[----:B------:R-:W-:Y:S05]  /*0eb0*/  BSYNC B0 ;  /* 0x0000000000007941 */ /* 0x000fea0003800000 */
.L_x_2299:
        /* <DEDUP_REMOVED lines=61> */
.L_x_2315:
[----:B------:R-:W2:Y:S04]  /*1290*/  LDG.E.STRONG.GPU R24, desc[UR6][R22.64] ;  /* 0x0000000616187981 */ /* 0x000ea8000c1ef900 */
[----:B--2---:R-:W-:Y:S01]  /*12a0*/  CCTL.IVALL ;  /* 0x00000000ff00798f */ /* 0x004fe20002000000 */
[----:B------:R-:W-:Y:S05]  /*12b0*/  YIELD ;  /* 0x0000000000007946 */ /* 0x000fea0003800000 */
[----:B------:R-:W-:-:S13]  /*12c0*/  ISETP.NE.AND P0, PT, R24, R35, PT ;  /* 0x000000231800720c */ /* 0x000fda0003f05270 */
[----:B------:R-:W-:Y:S05]  /*12d0*/  @P0 BRA `(.L_x_2315) ;  /* 0xfffffffc00ec0947 */ /* 0x000fea000383ffff */
.L_x_2314:
        /* <DEDUP_REMOVED lines=15> */
.L_x_2320:
        /* <DEDUP_REMOVED lines=30> */
.L_x_2319:
[----:B------:R-:W-:Y:S05]  /*15b0*/  BSYNC B1 ;  /* 0x0000000000017941 */ /* 0x000fea0003800000 */
.L_x_2318:
        /* <DEDUP_REMOVED lines=20> */
.L_x_2322:
[----:B------:R-:W-:Y:S05]  /*1700*/  BSYNC B1 ;  /* 0x0000000000017941 */ /* 0x000fea0003800000 */
.L_x_2321:
        /* <DEDUP_REMOVED lines=9> */
.L_x_2317:
[----:B------:R-:W-:Y:S05]  /*17a0*/  BSYNC B0 ;  /* 0x0000000000007941 */ /* 0x000fea0003800000 */
.L_x_2316:
        /* <DEDUP_REMOVED lines=13> */
.L_x_2313:
        /* <DEDUP_REMOVED lines=10> */
.L_x_2323:
        /* <DEDUP_REMOVED lines=22> */
.L_x_2327:
[C---:B------:R-:W-:Y:S02]  /*1a80*/  ISETP.GT.U32.AND P2, PT, R11.reuse, 0x1, PT ;  /* 0x000000010b00780c */ /* 0x040fe40003f44070 */
[----:B------:R-:W-:-:S11]  /*1a90*/  ISETP.NE.AND P0, PT, R11, RZ, PT ;  /* 0x000000ff0b00720c */ /* 0x000fd60003f05270 */
[----:B------:R-:W-:Y:S02]  /*1aa0*/  @!P2 PRMT R25, RZ, 0x7610, R25 ;  /* 0x00007610ff19a816 */ /* 0x000fe40000000019 */
[----:B------:R-:W2:Y:S04]  /*1ab0*/  @P0 LDG.E.U16 R24, desc[UR6][R22.64] ;  /* 0x0000000616180981 */ /* 0x000ea8000c1e1500 */
[----:B------:R-:W2:Y:S01]  /*1ac0*/  @P2 LDG.E.U16 R25, desc[UR6][R22.64+0x2] ;  /* 0x0000020616192981 */ /* 0x000ea2000c1e1500 */
[----:B------:R-:W-:-:S04]  /*1ad0*/  @!P0 PRMT R24, RZ, 0x7610, R24 ;  /* 0x00007610ff188816 */ /* 0x000fc80000000018 */
[----:B--2---:R-:W-:-:S07]  /*1ae0*/  PRMT R22, R24, 0x5410, R25 ;  /* 0x0000541018167816 */ /* 0x004fce0000000019 */
.L_x_2328:
[----:B------:R-:W-:Y:S05]  /*1af0*/  BSYNC B1 ;  /* 0x0000000000017941 */ /* 0x000fea0003800000 */
.L_x_2326:
[--C-:B-----5:R-:W-:Y:S02]  /*1b00*/  HADD2.F32 R24, -RZ, R22.reuse.H0_H0 ;  /* 0x20000016ff187230 */ /* 0x120fe40000004100 */
[-C--:B0-----:R-:W-:Y:S01]  /*1b10*/  FFMA R23, R27, -R38.reuse, R2 ;  /* 0x800000261b177223 */ /* 0x081fe20000000002 */
[----:B------:R-:W-:Y:S02]  /*1b20*/  HADD2.F32 R42, -RZ, R22.H1_H1 ;  /* 0x30000016ff2a7230 */ /* 0x000fe40000004100 */
[----:B------:R-:W-:Y:S01]  /*1b30*/  FFMA R25, R32, -R38, R31 ;  /* 0x8000002620197223 */ /* 0x000fe2000000001f */
[----:B------:R-:W-:Y:S04]  /*1b40*/  BSSY B1, `(.L_x_2329) ;  /* 0x0000018000017945 */ /* 0x000fe80003800000 */
[----:B------:R-:W-:Y:S01]  /*1b50*/  BSSY B2, `(.L_x_2330) ;  /* 0x000000d000027945 */ /* 0x000fe20003800000 */
[-C--:B------:R-:W-:Y:S01]  /*1b60*/  FFMA R22, R23, R28.reuse, R24 ;  /* 0x0000001c17167223 */ /* 0x080fe20000000018 */
[----:B------:R-:W-:Y:S01]  /*1b70*/  SHF.L.U64.HI R40, R39, 0x2, R40 ;  /* 0x0000000227287819 */ /* 0x000fe20000010228 */
[----:B------:R-:W-:Y:S01]  /*1b80*/  FFMA R23, R25, R28, R42 ;  /* 0x0000001c19177223 */ /* 0x000fe2000000002a */
[----:B------:R-:W-:Y:S01]  /*1b90*/  IMAD.SHL.U32 R39, R39, 0x4, RZ ;  /* 0x0000000427277824 */ /* 0x000fe200078e00ff */
        /* <DEDUP_REMOVED lines=8> */
.L_x_2331:
[----:B------:R-:W-:Y:S05]  /*1c20*/  BSYNC B2 ;  /* 0x0000000000027941 */ /* 0x000fea0003800000 */
.L_x_2330:
        /* <DEDUP_REMOVED lines=9> */
.L_x_2332:
[----:B------:R-:W-:Y:S05]  /*1cc0*/  BSYNC B1 ;  /* 0x0000000000017941 */ /* 0x000fea0003800000 */
.L_x_2329:
[----:B------:R-:W-:-:S13]  /*1cd0*/  ISETP.GE.AND P0, PT, R16, UR5, PT ;  /* 0x0000000510007c0c */ /* 0x000fda000bf06270 */
[----:B------:R-:W-:Y:S05]  /*1ce0*/  @P0 BRA `(.L_x_2325) ;  /* 0x0000000000900947 */ /* 0x000fea0003800000 */
[----:B01----:R-:W-:Y:S01]  /*1cf0*/  IMAD R25, R37, UR5, R16 ;  /* 0x0000000525197c24 */ /* 0x003fe2000f8e0210 */
        /* <DEDUP_REMOVED lines=8> */
[----:B------:R0:W5:Y:S01]  /*1d80*/  LDG.E R22, desc[UR6][R34.64] ;  /* 0x0000000622167981 */ /* 0x000162000c1e1900 */
[----:B------:R-:W-:Y:S05]  /*1d90*/  BRA `(.L_x_2335) ;  /* 0x00000000001c7947 */ /* 0x000fea0003800000 */
.L_x_2334:
[C---:B------:R-:W-:Y:S02]  /*1da0*/  ISETP.GT.U32.AND P2, PT, R10.reuse, 0x1, PT ;  /* 0x000000010a00780c */ /* 0x040fe40003f44070 */
[----:B------:R-:W-:-:S11]  /*1db0*/  ISETP.NE.AND P0, PT, R10, RZ, PT ;  /* 0x000000ff0a00720c */ /* 0x000fd60003f05270 */
[----:B------:R-:W-:Y:S02]  /*1dc0*/  @!P2 PRMT R23, RZ, 0x7610, R23 ;  /* 0x00007610ff17a816 */ /* 0x000fe40000000017 */
[----:B------:R-:W2:Y:S04]  /*1dd0*/  @P0 LDG.E.U16 R22, desc[UR6][R34.64] ;  /* 0x0000000622160981 */ /* 0x000ea8000c1e1500 */
[----:B------:R-:W2:Y:S01]  /*1de0*/  @P2 LDG.E.U16 R23, desc[UR6][R34.64+0x2] ;  /* 0x0000020622172981 */ /* 0x000ea2000c1e1500 */
[----:B------:R-:W-:-:S04]  /*1df0*/  @!P0 PRMT R22, RZ, 0x7610, R22 ;  /* 0x00007610ff168816 */ /* 0x000fc80000000016 */
[----:B--2---:R-:W-:-:S07]  /*1e00*/  PRMT R22, R22, 0x5410, R23 ;  /* 0x0000541016167816 */ /* 0x004fce0000000017 */
.L_x_2335:
[----:B------:R-:W-:Y:S05]  /*1e10*/  BSYNC B1 ;  /* 0x0000000000017941 */ /* 0x000fea0003800000 */
.L_x_2333:
[----:B------:R-:W-:Y:S01]  /*1e20*/  ULDC.64 UR8, c[0x0][0x278] ;  /* 0x00009e0000087ab9 */ /* 0x000fe20000000a00 */
[--C-:B0----5:R-:W-:Y:S01]  /*1e30*/  HADD2.F32 R34, -RZ, R22.reuse.H0_H0 ;  /* 0x20000016ff227230 */ /* 0x121fe20000004100 */
[C---:B------:R-:W-:Y:S01]  /*1e40*/  LEA R24, P2, R25.reuse, UR8, 0x2 ;  /* 0x0000000819187c11 */ /* 0x040fe2000f8410ff */
[-C--:B------:R-:W-:Y:S01]  /*1e50*/  FFMA R23, R26, -R38.reuse, R3 ;  /* 0x800000261a177223 */ /* 0x080fe20000000003 */
[----:B------:R-:W-:Y:S01]  /*1e60*/  SHF.L.U64.HI R25, R25, 0x2, R36 ;  /* 0x0000000219197819 */ /* 0x000fe20000010224 */
[----:B------:R-:W-:Y:S01]  /*1e70*/  HADD2.F32 R36, -RZ, R22.H1_H1 ;  /* 0x30000016ff247230 */ /* 0x000fe20000004100 */
[----:B------:R-:W-:Y:S01]  /*1e80*/  LOP3.LUT P0, RZ, R24, 0x7, RZ, 0xc0, !PT ;  /* 0x0000000718ff7812 */ /* 0x000fe2000780c0ff */
[----:B------:R-:W-:Y:S01]  /*1e90*/  FFMA R35, R30, -R38, R29 ;  /* 0x800000261e237223 */ /* 0x000fe2000000001d */
[-C--:B------:R-:W-:Y:S01]  /*1ea0*/  FFMA R22, R23, R28.reuse, R34 ;  /* 0x0000001c17167223 */ /* 0x080fe20000000022 */
[----:B------:R-:W-:Y:S02]  /*1eb0*/  IADD3.X R25, R25, UR9, RZ, P2, !PT ;  /* 0x0000000919197c10 */ /* 0x000fe400097fe4ff */
[----:B------:R-:W-:Y:S01]  /*1ec0*/  ISETP.LT.U32.OR P0, PT, R10, 0x2, P0 ;  /* 0x000000020a00780c */ /* 0x000fe20000701470 */
[----:B------:R-:W-:-:S12]  /*1ed0*/  FFMA R23, R35, R28, R36 ;  /* 0x0000001c23177223 */ /* 0x000fd80000000024 */
[----:B------:R2:W-:Y:S01]  /*1ee0*/  @!P0 STG.E.64 desc[UR6][R24.64], R22 ;  /* 0x0000001618008986 */ /* 0x0005e2000c101b06 */
[----:B------:R-:W-:Y:S05]  /*1ef0*/  @!P0 BRA `(.L_x_2325) ;  /* 0x00000000000c8947 */ /* 0x000fea0003800000 */
[----:B------:R-:W-:Y:S01]  /*1f00*/  ISETP.NE.AND P0, PT, R10, RZ, PT ;  /* 0x000000ff0a00720c */ /* 0x000fe20003f05270 */
[----:B------:R3:W-:-:S12]  /*1f10*/  @P1 STG.E desc[UR6][R24.64+0x4], R23 ;  /* 0x0000041718001986 */ /* 0x0007d8000c101906 */
[----:B------:R3:W-:Y:S02]  /*1f20*/  @P0 STG.E desc[UR6][R24.64], R22 ;  /* 0x0000001618000986 */ /* 0x0007e4000c101906 */
.L_x_2325:
[----:B------:R-:W-:Y:S05]  /*1f30*/  BSYNC B0 ;  /* 0x0000000000007941 */ /* 0x000fea0003800000 */
.L_x_2324:
[----:B------:R-:W-:Y:S05]  /*1f40*/  WARPSYNC.ALL ;  /* 0x0000000000007948 */ /* 0x000fea0003800000 */
[----:B0123--:R-:W0:Y:S01]  /*1f50*/  LDC R23, c[0x0][0x210] ;  /* 0x00008400ff177b82 */ /* 0x00fe220000000800 */
[----:B------:R-:W-:Y:S01]  /*1f60*/  ULDC UR8, c[0x0][0x218] ;  /* 0x0000860000087ab9 */ /* 0x000fe20000000800 */
[----:B0-----:R-:W-:-:S05]  /*1f70*/  IMAD R0, R23, 0x4, R0 ;  /* 0x0000000417007824 */ /* 0x001fca00078e0200 */
[----:B------:R-:W-:-:S13]  /*1f80*/  ISETP.GE.AND P0, PT, R0, UR8, PT ;  /* 0x0000000800007c0c */ /* 0x000fda000bf06270 */
[----:B------:R-:W-:Y:S05]  /*1f90*/  @!P0 BRA `(.L_x_2336) ;  /* 0xffffffe400f48947 */ /* 0x000fea000383ffff */
[----:B------:R0:W-:Y:S02]  /*1fa0*/  STL.128 [R1], R4 ;  /* 0x0000000401007387 */ /* 0x0001e40000100c00 */
.L_x_2296:
        /* <DEDUP_REMOVED lines=20> */
.L_x_2338:
[----:B------:R-:W-:Y:S05]  /*20f0*/  BSYNC B0 ;  /* 0x0000000000007941 */ /* 0x000fea0003800000 */
.L_x_2337:
        /* <DEDUP_REMOVED lines=34> */
.L_x_2340:
[----:B------:R-:W-:Y:S05]  /*2320*/  BSYNC B0 ;  /* 0x0000000000007941 */ /* 0x000fea0003800000 */
.L_x_2339:
[----:B------:R-:W-:Y:S04]  /*2330*/  BSSY B0, `(.L_x_2341) ;  /* 0x0000007000007945 */ /* 0x000fe80003800000 */
[----:B------:R-:W-:Y:S05]  /*2340*/  @!P0 BRA `(.L_x_2342) ;  /* 0x0000000000148947 */ /* 0x000fea0003800000 */
[----:B------:R-:W2:Y:S04]  /*2350*/  LDL.64 R6, [R4] ;  /* 0x0000000004067983 */ /* 0x000ea80000100a00 */
[----:B01----:R-:W2:Y:S02]  /*2360*/  LDS.64 R2, [R18+0x210] ;  /* 0x0002100012027984 */ /* 0x003ea40000000a00 */
[----:B--2---:R-:W-:Y:S01]  /*2370*/  FADD R3, R3, R7 ;  /* 0x0000000703037221 */ /* 0x004fe20000000000 */
[----:B------:R-:W-:-:S05]  /*2380*/  FADD R2, R2, R6 ;  /* 0x0000000602027221 */ /* 0x000fca0000000000 */
[----:B------:R2:W-:Y:S02]  /*2390*/  STL.64 [R4], R2 ;  /* 0x0000000204007387 */ /* 0x0005e40000100a00 */
.L_x_2342:
[----:B------:R-:W-:Y:S05]  /*23a0*/  BSYNC B0 ;  /* 0x0000000000007941 */ /* 0x000fea0003800000 */
.L_x_2341:
        /* <DEDUP_REMOVED lines=15> */
.L_x_2343:
[C---:B------:R-:W-:Y:S01]  /*24a0*/  ISETP.NE.AND P0, PT, R0.reuse, RZ, PT ;  /* 0x000000ff0000720c */ /* 0x040fe20003f05270 */
[----:B------:R-:W-:Y:S01]  /*24b0*/  BSSY B0, `(.L_x_2344) ;  /* 0x0000005000007945 */ /* 0x000fe20003800000 */
[----:B------:R-:W-:-:S11]  /*24c0*/  ISETP.GE.U32.AND P1, PT, R0, 0x2, PT ;  /* 0x000000020000780c */ /* 0x000fd60003f26070 */
[----:B------:R-:W-:Y:S05]  /*24d0*/  @!P0 BRA `(.L_x_2345) ;  /* 0x0000000000088947 */ /* 0x000fea0003800000 */
[----:B------:R-:W2:Y:S04]  /*24e0*/  LDL R5, [R4] ;  /* 0x0000000004057983 */ /* 0x000ea80000100800 */
[----:B--2---:R1:W-:Y:S02]  /*24f0*/  STG.E desc[UR6][R2.64], R5 ;  /* 0x0000000502007986 */ /* 0x0043e4000c101906 */
.L_x_2345:
[----:B------:R-:W-:Y:S05]  /*2500*/  BSYNC B0 ;  /* 0x0000000000007941 */ /* 0x000fea0003800000 */
.L_x_2344:
[----:B------:R-:W-:Y:S05]  /*2510*/  @!P1 EXIT ;  /* 0x000000000000994d */ /* 0x000fea0003800000 */
[----:B-1----:R-:W2:Y:S04]  /*2520*/  LDL R5, [R4+0x4] ;  /* 0x0000040004057983 */ /* 0x002ea80000100800 */
[----:B--2---:R-:W-:Y:S01]  /*2530*/  STG.E desc[UR6][R2.64+0x4], R5 ;  /* 0x0000040502007986 */ /* 0x004fe2000c101906 */
[----:B------:R-:W-:Y:S05]  /*2540*/  EXIT ;  /* 0x000000000000794d */ /* 0x000fea0003800000 */
        .weak           $__internal_22_$__cuda_sm20_rcp_rn_f32_slowpath
        .type           $__internal_22_$__cuda_sm20_rcp_rn_f32_slowpath,@function
        .size           $__internal_22_$__cuda_sm20_rcp_rn_f32_slowpath,(.L_x_5649 - $__internal_22_$__cuda_sm20_rcp_rn_f32_slowpath)
$__internal_22_$__cuda_sm20_rcp_rn_f32_slowpath:
        /* <DEDUP_REMOVED lines=16> */
.L_x_2346:
        /* <DEDUP_REMOVED lines=33> */
.L_x_2348:
[----:B------:R0:W1:Y:S02]  /*2860*/  MUFU.RCP R3, R2 ;  /* 0x0000000200037308 */ /* 0x0000640000001000 */
.L_x_2347:
[----:B------:R-:W-:-:S04]  /*2870*/  IMAD.MOV.U32 R5, RZ, RZ, 0x0 ;  /* 0x00000000ff057424 */ /* 0x000fc800078e00ff */
[----:B0123--:R-:W-:Y:S05]  /*2880*/  RET.REL.NODEC R4 `(_ZN18transformer_engine13normalization26rmsnorm_bwd_general_kernelINS0_13Kernel_traitsI6__halffS3_fjLj128ELj1ELj4ELj1ELj8ENS0_18Kernel_traits_baseILj128ES3_fS3_fjLj128EEEEELb1EEEvNS0_20BackwardKernelParamsE) ;  /* 0xffffffd404dc7950 */ /* 0x00ffea0003c3ffff */
.L_x_2349:
        /* <DEDUP_REMOVED lines=15> */
.L_x_5649:


//--------------------- .text._ZN18transformer_engine13normalization26rmsnorm_bwd_general_kernelINS0_13Kernel_traitsI6__halfS3_S3_fjLj128ELj1ELj4ELj1ELj8ENS0_18Kernel_traits_baseILj128ES3_S3_S3_fjLj128EEEEELb1EEEvNS0_20BackwardKernelParamsE --------------------------
	.section	.text._ZN18transformer_engine13normalization26rmsnorm_bwd_general_kernelINS0_13Kernel_traitsI6__halfS3_S3_fjLj128ELj1ELj4ELj1ELj8ENS0_18Kernel_traits_baseILj128ES3_S3_S3_fjLj128EEEEELb1EEEvNS0_20BackwardKernelParamsE,"ax",@progbits
	.align	128
        .global         _ZN18transformer_engine13normalization26rmsnorm_bwd_general_kernelINS0_13Kernel_traitsI6__halfS3_S3_fjLj128ELj1ELj4ELj1ELj8ENS0_18Kernel_traits_baseILj128ES3_S3_S3_fjLj128EEEEELb1EEEvNS0_20BackwardKernelParamsE
        .type           _ZN18transformer_engine13normalization26rmsnorm_bwd_general_kernelINS0_13Kernel_traitsI6__halfS3_S3_fjLj128ELj1ELj4ELj1ELj8ENS0_18Kernel_traits_baseILj128ES3_S3_S3_fjLj128EEEEELb1EEEvNS0_20BackwardKernelParamsE,@function
        .size           _ZN18transformer_engine13normalization26rmsnorm_bwd_general_kernelINS0_13Kernel_traitsI6__halfS3_S3_fjLj128ELj1ELj4ELj1ELj8ENS0_18Kernel_traits_baseILj128ES3_S3_S3_fjLj128EEEEELb1EEEvNS0_20BackwardKernelParamsE,(.L_x_5650 - _ZN18transformer_engine13normalization26rmsnorm_bwd_general_kernelINS0_13Kernel_traitsI6__halfS3_S3_fjLj128ELj1ELj4ELj1ELj8ENS0_18Kernel_traits_baseILj128ES3_S3_S3_fjLj128EEEEELb1EEEvNS0_20BackwardKernelParamsE)
        .other          _ZN18transformer_engine13normalization26rmsnorm_bwd_general_kernelINS0_13Kernel_traitsI6__halfS3_S3_fjLj128ELj1ELj4ELj1ELj8ENS0_18Kernel_traits_baseILj128ES3_S3_S3_fjLj128EEEEELb1EEEvNS0_20BackwardKernelParamsE,@"STO_CUDA_ENTRY STV_DEFAULT"
_ZN18transformer_engine13normalization26rmsnorm_bwd_general_kernelINS0_13Kernel_traitsI6__halfS3_S3_fjLj128ELj1ELj4ELj1ELj8ENS0_18Kernel_traits_baseILj128ES3_S3_S3_fjLj128EEEEELb1EEEvNS0_20BackwardKernelParamsE:
.text._ZN18transformer_engine13normalization26rmsnorm_bwd_general_kernelINS0_13Kernel_traitsI6__halfS3_S3_fjLj128ELj1ELj4ELj1ELj8ENS0_18Kernel_traits_baseILj128ES3_S3_S3_fjLj128EEEEELb1EEEvNS0_20BackwardKernelParamsE:
        /* <DEDUP_REMOVED lines=49> */
.L_x_2353:
        /* <DEDUP_REMOVED lines=12> */
.L_x_2354:
[----:B------:R-:W-:Y:S05]  /*03d0*/  BSYNC B1 ;  /* 0x0000000000017941 */ /* 0x000fea0003800000 */
.L_x_2352:
[----:B-----5:R-:W-:Y:S02]  /*03e0*/  HADD2.F32 R24, -RZ, R0.H0_H0 ;  /* 0x20000000ff187230 */ /* 0x020fe40000004100 */
[----:B------:R-:W-:Y:S02]  /*03f0*/  HADD2.F32 R4, -RZ, R4.H0_H0 ;  /* 0x20000004ff047230 */ /* 0x000fe40000004100 */
[----:B------:R-:W-:Y:S02]  /*0400*/  HADD2.F32 R18, -RZ, R5.H0_H0 ;  /* 0x20000005ff127230 */ /* 0x000fe40000004100 */
[----:B------:R-:W-:-:S07]  /*0410*/  HADD2.F32 R6, -RZ, R6.H0_H0 ;  /* 0x20000006ff067230 */ /* 0x000fce0000004100 */
.L_x_2351:
[----:B------:R-:W-:Y:S05]  /*0420*/  BSYNC B0 ;  /* 0x0000000000007941 */ /* 0x000fea0003800000 */
.L_x_2350:
        /* <DEDUP_REMOVED lines=22> */
[----:B------:R-:W-:Y:S05]  /*0590*/  CALL.REL.NOINC `($__internal_23_$__cuda_sm20_rcp_rn_f32_slowpath) ;  /* 0x0000001800887944 */ /* 0x000fea0003c00000 */
[----:B------:R-:W-:Y:S05]  /*05a0*/  BRA `(.L_x_2357) ;  /* 0x0000000000107947 */ /* 0x000fea0003800000 */
.L_x_2356:
[----:B------:R-:W0:Y:S02]  /*05b0*/  MUFU.RCP R3, R0 ;  /* 0x0000000000037308 */ /* 0x000e240000001000 */
[----:B0-----:R-:W-:-:S04]  /*05c0*/  FFMA R2, R0, R3, -1 ;  /* 0xbf80000000027423 */ /* 0x001fc80000000003 */
[----:B------:R-:W-:-:S04]  /*05d0*/  FADD.FTZ R2, -R2, -RZ ;  /* 0x800000ff02027221 */ /* 0x000fc80000010100 */
[----:B------:R-:W-:-:S07]  /*05e0*/  FFMA R14, R3, R2, R3 ;  /* 0x00000002030e7223 */ /* 0x000fce0000000003 */
.L_x_2357:
[----:B------:R-:W-:Y:S02]  /*05f0*/  CS2R R8, SRZ ;  /* 0x0000000000087805 */ /* 0x000fe4000001ff00 */
[----:B------:R-:W-:Y:S01]  /*0600*/  CS2R R10, SRZ ;  /* 0x00000000000a7805 */ /* 0x000fe2000001ff00 */
[----:B------:R-:W-:-:S06]  /*0610*/  UMOV UR4, URZ ;  /* 0x0000003f00047c82 */ /* 0x000fcc0008000000 */
.L_x_2381:
        /* <DEDUP_REMOVED lines=29> */
.L_x_2361:
        /* <DEDUP_REMOVED lines=12> */
.L_x_2362:
[----:B------:R-:W-:Y:S05]  /*08b0*/  BSYNC B1 ;  /* 0x0000000000017941 */ /* 0x000fea0003800000 */
.L_x_2360:
        /* <DEDUP_REMOVED lines=8> */
[----:B-----5:R-:W-:Y:S02]  /*0940*/  HADD2.F32 R23, -RZ, R6.H0_H0 ;  /* 0x20000006ff177230 */ /* 0x020fe40000004100 */
[----:B------:R-:W-:Y:S01]  /*0950*/  HADD2.F32 R7, -RZ, R7.H0_H0 ;  /* 0x20000007ff077230 */ /* 0x000fe20000004100 */
        /* <DEDUP_REMOVED lines=17> */
.L_x_2364:
[----:B------:R-:W-:Y:S05]  /*0a70*/  BSYNC B1 ;  /* 0x0000000000017941 */ /* 0x000fea0003800000 */
.L_x_2363:
[----:B-----5:R-:W-:Y:S02]  /*0a80*/  HADD2.F32 R29, -RZ, R4.H0_H0 ;  /* 0x20000004ff1d7230 */ /* 0x020fe40000004100 */
[-C--:B------:R-:W-:Y:S01]  /*0a90*/  FMUL R3, R23, R12.reuse ;  /* 0x0000000c17037220 */ /* 0x080fe20000400000 */
[----:B------:R-:W-:Y:S02]  /*0aa0*/  HADD2.F32 R33, -RZ, R13.H0_H0 ;  /* 0x2000000dff217230 */ /* 0x000fe40000004100 */
[----:B------:R-:W-:Y:S01]  /*0ab0*/  FMUL R13, R7, R12 ;  /* 0x0000000c070d7220 */ /* 0x000fe20000400000 */
[----:B------:R-:W-:Y:S02]  /*0ac0*/  HADD2.F32 R4, -RZ, R5.H0_H0 ;  /* 0x20000005ff047230 */ /* 0x000fe40000004100 */
[-C--:B------:R-:W-:Y:S01]  /*0ad0*/  FMUL R6, R24, R29.reuse ;  /* 0x0000001d18067220 */ /* 0x080fe20000400000 */
[----:B------:R-:W-:Y:S02]  /*0ae0*/  HADD2.F32 R31, -RZ, R0.H0_H0 ;  /* 0x20000000ff1f7230 */ /* 0x000fe40000004100 */
[----:B------:R-:W-:Y:S01]  /*0af0*/  FFMA R8, R3, R29, R8 ;  /* 0x0000001d03087223 */ /* 0x000fe20000000008 */
[----:B------:R-:W-:-:S02]  /*0b00*/  HADD2.F32 R23, -RZ, R20.H0_H0 ;  /* 0x20000014ff177230 */ /* 0x000fc40000004100 */
[-C--:B------:R-:W-:Y:S01]  /*0b10*/  FFMA R9, R13, R4.reuse, R9 ;  /* 0x000000040d097223 */ /* 0x080fe20000000009 */
[----:B------:R-:W-:Y:S01]  /*0b20*/  FMUL R4, R19, R4 ;  /* 0x0000000413047220 */ /* 0x000fe20000400000 */
[----:B------:R-:W-:Y:S01]  /*0b30*/  FADD R5, RZ, R6 ;  /* 0x00000006ff057221 */ /* 0x000fe20000000000 */
[----:B------:R-:W-:Y:S01]  /*0b40*/  FFMA R0, R3, R6, RZ ;  /* 0x0000000603007223 */ /* 0x000fe200000000ff */
[----:B------:R-:W-:Y:S02]  /*0b50*/  HADD2.F32 R22, -RZ, R21.H0_H0 ;  /* 0x20000015ff167230 */ /* 0x000fe40000004100 */
        /* <DEDUP_REMOVED lines=12> */
.L_x_2359:
[----:B------:R-:W-:Y:S05]  /*0c20*/  BSYNC B0 ;  /* 0x0000000000007941 */ /* 0x000fea0003800000 */
.L_x_2358:
        /* <DEDUP_REMOVED lines=68> */
.L_x_2367:
[----:B------:R-:W2:Y:S04]  /*1070*/  LDG.E.STRONG.GPU R22, desc[UR12][R20.64] ;  /* 0x0000000c14167981 */ /* 0x000ea8000c1ef900 */
[----:B--2---:R-:W-:Y:S01]  /*1080*/  CCTL.IVALL ;  /* 0x00000000ff00798f */ /* 0x004fe20002000000 */
[----:B------:R-:W-:Y:S05]  /*1090*/  YIELD ;  /* 0x0000000000007946 */ /* 0x000fea0003800000 */
[----:B------:R-:W-:-:S13]  /*10a0*/  ISETP.NE.AND P0, PT, R22, R31, PT ;  /* 0x0000001f1600720c */ /* 0x000fda0003f05270 */
[----:B------:R-:W-:Y:S05]  /*10b0*/  @P0 BRA `(.L_x_2367) ;  /* 0xfffffffc00ec0947 */ /* 0x000fea000383ffff */
.L_x_2366:
        /* <DEDUP_REMOVED lines=16> */
.L_x_2372:
        /* <DEDUP_REMOVED lines=30> */
.L_x_2371:
[----:B------:R-:W-:Y:S05]  /*13a0*/  BSYNC B1 ;  /* 0x0000000000017941 */ /* 0x000fea0003800000 */
.L_x_2370:
        /* <DEDUP_REMOVED lines=20> */
.L_x_2374:
[----:B------:R-:W-:Y:S05]  /*14f0*/  BSYNC B1 ;  /* 0x0000000000017941 */ /* 0x000fea0003800000 */
.L_x_2373:
        /* <DEDUP_REMOVED lines=9> */
.L_x_2369:
[----:B------:R-:W-:Y:S05]  /*1590*/  BSYNC B0 ;  /* 0x0000000000007941 */ /* 0x000fea0003800000 */
.L_x_2368:
        /* <DEDUP_REMOVED lines=13> */
.L_x_2365:
        /* <DEDUP_REMOVED lines=10> */
.L_x_2375:
        /* <DEDUP_REMOVED lines=20> */
.L_x_2379:
        /* <DEDUP_REMOVED lines=12> */
.L_x_2380:
[----:B------:R-:W-:Y:S05]  /*1910*/  BSYNC B1 ;  /* 0x0000000000017941 */ /* 0x000fea0003800000 */
.L_x_2378:
[----:B------:R-:W-:Y:S01]  /*1920*/  FMUL R21, R29, R14 ;  /* 0x0000000e1d157220 */ /* 0x000fe20000400000 */
[----:B-----5:R-:W-:Y:S01]  /*1930*/  HADD2.F32 R20, -RZ, R31.H0_H0 ;  /* 0x2000001fff147230 */ /* 0x020fe20000004100 */
[----:B------:R-:W-:Y:S01]  /*1940*/  ULDC.64 UR8, c[0x0][0x278] ;  /* 0x00009e0000087ab9 */ /* 0x000fe20000000a00 */
[----:B------:R-:W-:Y:S02]  /*1950*/  HADD2.F32 R30, -RZ, R30.H0_H0 ;  /* 0x2000001eff1e7230 */ /* 0x000fe40000004100 */
[-C--:B------:R-:W-:Y:S01]  /*1960*/  FFMA R29, R13, -R21.reuse, R4 ;  /* 0x800000150d1d7223 */ /* 0x080fe20000000004 */
[-C--:B------:R-:W-:Y:S01]  /*1970*/  FFMA R33, R5, -R21.reuse, R0 ;  /* 0x8000001505217223 */ /* 0x080fe20000000000 */
[----:B------:R-:W-:Y:S02]  /*1980*/  HADD2.F32 R32, -RZ, R32.H0_H0 ;  /* 0x20000020ff207230 */ /* 0x000fe40000004100 */
[----:B------:R-:W-:Y:S01]  /*1990*/  FFMA R31, R7, -R21, R2 ;  /* 0x80000015071f7223 */ /* 0x000fe20000000002 */
[-C--:B------:R-:W-:Y:S01]  /*19a0*/  FFMA R29, R29, R12.reuse, R20 ;  /* 0x0000000c1d1d7223 */ /* 0x080fe20000000014 */
[----:B------:R-:W-:Y:S01]  /*19b0*/  LEA R20, P2, R23, UR8, 0x1 ;  /* 0x0000000817147c11 */ /* 0x000fe2000f8408ff */
[----:B------:R-:W-:Y:S01]  /*19c0*/  FFMA R33, R33, R12, R30 ;  /* 0x0000000c21217223 */ /* 0x000fe2000000001e */
[----:B------:R-:W-:-:S02]  /*19d0*/  HADD2.F32 R28, -RZ, R28.H0_H0 ;  /* 0x2000001cff1c7230 */ /* 0x000fc40000004100 */
[----:B------:R-:W-:Y:S01]  /*19e0*/  FFMA R21, R3, -R21, R6 ;  /* 0x8000001503157223 */ /* 0x000fe20000000006 */
[----:B------:R-:W-:Y:S01]  /*19f0*/  LOP3.LUT P0, RZ, R20, 0x7, RZ, 0xc0, !PT ;  /* 0x0000000714ff7812 */ /* 0x000fe2000780c0ff */
[-C--:B------:R-:W-:Y:S01]  /*1a00*/  FFMA R31, R31, R12.reuse, R32 ;  /* 0x0000000c1f1f7223 */ /* 0x080fe20000000020 */
[----:B------:R-:W0:Y:S01]  /*1a10*/  F2F.F16.F32 R29, R29 ;  /* 0x0000001d001d7304 */ /* 0x000e220000200800 */
[----:B------:R-:W-:Y:S01]  /*1a20*/  FFMA R28, R21, R12, R28 ;  /* 0x0000000c151c7223 */ /* 0x000fe2000000001c */
[----:B------:R-:W-:Y:S02]  /*1a30*/  ISETP.LT.U32.OR P0, PT, R16, 0x4, P0 ;  /* 0x000000041000780c */ /* 0x000fe40000701470 */
[----:B------:R-:W-:-:S04]  /*1a40*/  SHF.L.U64.HI R21, R23, 0x1, R22 ;  /* 0x0000000117157819 */ /* 0x000fc80000010216 */
[----:B------:R-:W1:Y:S01]  /*1a50*/  F2F.F16.F32 R33, R33 ;  /* 0x0000002100217304 */ /* 0x000e620000200800 */
[----:B------:R-:W-:-:S06]  /*1a60*/  IADD3.X R21, R21, UR9, RZ, P2, !PT ;  /* 0x0000000915157c10 */ /* 0x000fcc00097fe4ff */
[----:B0-----:R-:W-:Y:S01]  /*1a70*/  @!P0 IMAD.WIDE.U32 R22, R29, 0x10000, RZ ;  /* 0x000100001d168825 */ /* 0x001fe200078e00ff */
[----:B------:R-:W0:Y:S03]  /*1a80*/  F2F.F16.F32 R31, R31 ;  /* 0x0000001f001f7304 */ /* 0x000e260000200800 */
[----:B-1----:R-:W-:-:S05]  /*1a90*/  @!P0 IMAD.U32 R12, R33, 0x10000, RZ ;  /* 0x00010000210c8824 */ /* 0x002fca00078e00ff */
[----:B------:R-:W1:Y:S01]  /*1aa0*/  F2F.F16.F32 R35, R28 ;  /* 0x0000001c00237304 */ /* 0x000e620000200800 */
        /* <DEDUP_REMOVED lines=11> */
.L_x_2377:
[----:B------:R-:W-:Y:S05]  /*1b60*/  BSYNC B0 ;  /* 0x0000000000007941 */ /* 0x000fea0003800000 */
.L_x_2376:
[----:B------:R-:W-:Y:S02]  /*1b70*/  ULDC UR8, c[0x0][0x210] ;  /* 0x0000840000087ab9 */ /* 0x000fe40000000800 */
[----:B------:R-:W-:-:S04]  /*1b80*/  ULEA UR7, UR8, UR7, 0x2 ;  /* 0x0000000708077291 */ /* 0x000fc8000f8e103f */
[----:B------:R-:W-:-:S06]  /*1b90*/  UISETP.GE.AND UP0, UPT, UR7, UR18, UPT ;  /* 0x000000120700728c */ /* 0x000fcc000bf06270 */
[----:B------:R-:W-:-:S13]  /*1ba0*/  PLOP3.LUT P0, PT, PT, PT, UP0, 0x80, 0x0 ;  /* 0x000000000000781c */ /* 0x000fda0003f0f008 */
[----:B------:R-:W-:Y:S05]  /*1bb0*/  @!P0 BRA `(.L_x_2381) ;  /* 0xffffffe800988947 */ /* 0x000fea000383ffff */
.L_x_2355:
        /* <DEDUP_REMOVED lines=64> */
        .weak           $__internal_23_$__cuda_sm20_rcp_rn_f32_slowpath
        .type           $__internal_23_$__cuda_sm20_rcp_rn_f32_slowpath,@function
        .size           $__internal_23_$__cuda_sm20_rcp_rn_f32_slowpath,(.L_x_5650 - $__internal_23_$__cuda_sm20_rcp_rn_f32_slowpath)
$__internal_23_$__cuda_sm20_rcp_rn_f32_slowpath:
        /* <DEDUP_REMOVED lines=15> */
.L_x_2382:
        /* <DEDUP_REMOVED lines=33> */
.L_x_2384:
[----:B------:R0:W1:Y:S02]  /*22c0*/  MUFU.RCP R3, R0 ;  /* 0x0000000000037308 */ /* 0x0000640000001000 */
.L_x_2383:
[----:B-1-3--:R-:W-:Y:S02]  /*22d0*/  IMAD.MOV.U32 R14, RZ, RZ, R3 ;  /* 0x000000ffff0e7224 */ /* 0x00afe400078e0003 */
[----:B------:R-:W-:-:S04]  /*22e0*/  IMAD.MOV.U32 R3, RZ, RZ, 0x0 ;  /* 0x00000000ff037424 */ /* 0x000fc800078e00ff */
[----:B0-2---:R-:W-:Y:S05]  /*22f0*/  RET.REL.NODEC R2 `(_ZN18transformer_engine13normalization26rmsnorm_bwd_general_kernelINS0_13Kernel_traitsI6__halfS3_S3_fjLj128ELj1ELj4ELj1ELj8ENS0_18Kernel_traits_baseILj128ES3_S3_S3_fjLj128EEEEELb1EEEvNS0_20BackwardKernelParamsE) ;  /* 0xffffffdc02407950 */ /* 0x005fea0003c3ffff */
.L_x_2385:
        /* <DEDUP_REMOVED lines=16> */
.L_x_5650:


//--------------------- .text._ZN18transformer_engine13normalization26rmsnorm_bwd_general_kernelINS0_13Kernel_traitsIffffjLj128ELj1ELj4ELj1ELj16ENS0_18Kernel_traits_baseILj128EffffjLj128EEEEELb1EEEvNS0_20BackwardKernelParamsE --------------------------
	.section	.text._ZN18transformer_engine13normalization26rmsnorm_bwd_general_kernelINS0_13Kernel_traitsIffffjLj128ELj1ELj4ELj1ELj16ENS0_18Kernel_traits_baseILj128EffffjLj128EEEEELb1EEEvNS0_20BackwardKernelParamsE,"ax",@progbits
	.align	128
        .global         _ZN18transformer_engine13normalization26rmsnorm_bwd_general_kernelINS0_13Kernel_traitsIffffjLj128ELj1ELj4ELj1ELj16ENS0_18Kernel_traits_baseILj128EffffjLj128EEEEELb1EEEvNS0_20BackwardKernelParamsE
        .type           _ZN18transformer_engine13normalization26rmsnorm_bwd_general_kernelINS0_13Kernel_traitsIffffjLj128ELj1ELj4ELj1ELj16ENS0_18Kernel_traits_baseILj128EffffjLj128EEEEELb1EEEvNS0_20BackwardKernelParamsE,@function
        .size           _ZN18transformer_engine13normalization26rmsnorm_bwd_general_kernelINS0_13Kernel_traitsIffffjLj128ELj1ELj4ELj1ELj16ENS0_18Kernel_traits_baseILj128EffffjLj128EEEEELb1EEEvNS0_20BackwardKernelParamsE,(.L_x_5651 - _ZN18transformer_engine13normalization26rmsnorm_bwd_general_kernelINS0_13Kernel_traitsIffffjLj128ELj1ELj4ELj1ELj16ENS0_18Kernel_traits_baseILj128EffffjLj128EEEEELb1EEEvNS0_20BackwardKernelParamsE)
        .other          _ZN18transformer_engine13normalization26rmsnorm_bwd_general_kernelINS0_13Kernel_traitsIffffjLj128ELj1ELj4ELj1ELj16ENS0_18Kernel_traits_baseILj128EffffjLj128EEEEELb1EEEvNS0_20BackwardKernelParamsE,@"STO_CUDA_ENTRY STV_DEFAULT"
_ZN18transformer_engine13normalization26rmsnorm_bwd_general_kernelINS0_13Kernel_traitsIffffjLj128ELj1ELj4ELj1ELj16ENS0_18Kernel_traits_baseILj128EffffjLj128EEEEELb1EEEvNS0_20BackwardKernelParamsE:
.text._ZN18transformer_engine13normalization26rmsnorm_bwd_general_kernelINS0_13Kernel_traitsIffffjLj128ELj1ELj4ELj1ELj16ENS0_18Kernel_traits_baseILj128EffffjLj128EEEEELb1EEEvNS0_20BackwardKernelParamsE:
[----:B------:R-:W-:Y:S01]  /*0000*/  LDC R1, c[0x0][0x28] ;  /* 0x00000a00ff017b82 */ /* 0x000fe20000000800 */
[----:B------:R-:W-:-:S07]  /*0010*/  ULDC UR14, c[0x0][0x214] ;  /* 0x00008500000e7ab9 */ /* 0x000fce0000000800 */
[----:B------:R-:W0:Y:S01]  /*0020*/  S2UR UR6, SR_CTAID.X ;  /* 0x00000000000679c3 */ /* 0x000e220000002500 */
[----:B------:R-:W1:Y:S01]  /*0030*/  I2F.U32.RP R0, UR14 ;  /* 0x0000000e00007d06 */ /* 0x000e620008209000 */
[----:B------:R-:W-:Y:S01]  /*0040*/  UISETP.NE.U32.AND UP2, UPT, UR14, URZ, UPT ;  /* 0x0000003f0e00728c */ /* 0x000fe2000bf45070 */
[----:B------:R-:W-:Y:S01]  /*0050*/  BSSY B0, `(.L_x_2386) ;  /* 0x0000031000007945 */ /* 0x000fe20003800000 */
[----:B------:R-:W-:Y:S01]  /*0060*/  ULDC UR15, c[0x0][0x21c] ;  /* 0x00008700000f7ab9 */ /* 0x000fe20000000800 */
[----:B------:R-:W-:-:S04]  /*0070*/  ULDC.64 UR12, c[0x0][0x208] ;  /* 0x00008200000c7ab9 */ /* 0x000fc80000000a00 */
[----:B-1----:R-:W1:Y:S02]  /*0080*/  MUFU.RCP R0, R0 ;  /* 0x0000000000007308 */ /* 0x002e640000001000 */
[----:B-1----:R-:W-:Y:S02]  /*0090*/  VIADD R2, R0, 0xffffffe ;  /* 0x0ffffffe00027836 */ /* 0x002fe40000000000 */
[----:B------:R-:W1:Y:S04]  /*00a0*/  S2R R0, SR_TID.X ;  /* 0x0000000000007919 */ /* 0x000e680000002100 */
[----:B------:R-:W2:Y:S02]  /*00b0*/  F2I.FTZ.U32.TRUNC.NTZ R2, R2 ;  /* 0x0000000200027305 */ /* 0x000ea4000021f000 */
[----:B--2---:R-:W-:-:S13]  /*00c0*/  R2UR UR5, R2 ;  /* 0x00000000020572ca */ /* 0x004fda00000e0000 */
[----:B------:R-:W-:Y:S01]  /*00d0*/  UIMAD UR4, UR5, UR14, URZ ;  /* 0x0000000e050472a4 */ /* 0x000fe2000f8e023f */
[----:B-1----:R-:W-:-:S03]  /*00e0*/  LOP3.LUT R0, R0, 0x1f, RZ, 0xc0, !PT ;  /* 0x0000001f00007812 */ /* 0x002fc600078ec0ff */
        /* <DEDUP_REMOVED lines=22> */
[----:B------:R-:W-:-:S04]  /*0250*/  IADD3 R0, -R9, UR15, RZ ;  /* 0x0000000f09007c10 */ /* 0x000fc8000fffe1ff */
[----:B------:R-:W-:Y:S01]  /*0260*/  ISETP.GE.U32.AND P2, PT, R0, 0x4, PT ;  /* 0x000000040000780c */ /* 0x000fe20003f46070 */
[----:B0-----:R-:W-:-:S03]  /*0270*/  IMAD.WIDE R2, R9, 0x4, R2 ;  /* 0x0000000409027825 */ /* 0x001fc600078e0202 */
[----:B------:R-:W-:-:S04]  /*0280*/  LOP3.LUT P0, RZ, R2, 0xf, RZ, 0xc0, !PT ;  /* 0x0000000f02ff7812 */ /* 0x000fc8000780c0ff */
[----:B------:R-:W-:-:S13]  /*0290*/  ISETP.LT.U32.OR P0, PT, R0, 0x4, P0 ;  /* 0x000000040000780c */ /* 0x000fda0000701470 */
[----:B------:R-:W-:Y:S05]  /*02a0*/  @P0 BRA `(.L_x_2388) ;  /* 0x0000000000080947 */ /* 0x000fea0003800000 */
[----:B------:R0:W5:Y:S01]  /*02b0*/  LDG.E.128 R4, desc[UR12][R2.64] ;  /* 0x0000000c02047981 */ /* 0x000162000c1e1d00 */
[----:B------:R-:W-:Y:S05]  /*02c0*/  BRA `(.L_x_2387) ;  /* 0x0000000000247947 */ /* 0x000fea0003800000 */
.L_x_2388:
        /* <DEDUP_REMOVED lines=9> */
.L_x_2387:
[----:B------:R-:W-:Y:S05]  /*0360*/  BSYNC B0 ;  /* 0x0000000000007941 */ /* 0x000fea0003800000 */
.L_x_2386:
[----:B------:R-:W-:Y:S01]  /*0370*/  ULDC UR4, c[0x0][0x218] ;  /* 0x0000860000047ab9 */ /* 0x000fe20000000800 */
[----:B------:R-:W-:Y:S01]  /*0380*/  CS2R R12, SRZ ;  /* 0x00000000000c7805 */ /* 0x000fe2000001ff00 */
[----:B------:R-:W-:Y:S01]  /*0390*/  UISETP.GE.AND UP0, UPT, UR7, UR4, UPT ;  /* 0x000000040700728c */ /* 0x000fe2000bf06270 */
[----:B------:R-:W-:-:S05]  /*03a0*/  CS2R R14, SRZ ;  /* 0x00000000000e7805 */ /* 0x000fca000001ff00 */
[----:B------:R-:W-:-:S13]  /*03b0*/  PLOP3.LUT P0, PT, PT, PT, UP0, 0x80, 0x0 ;  /* 0x000000000000781c */ /* 0x000fda0003f0f008 */
[----:B------:R-:W-:Y:S05]  /*03c0*/  @P0 BRA `(.L_x_2389) ;  /* 0x0000001400880947 */ /* 0x000fea0003800000 */
[----:B------:R-:W-:Y:S01]  /*03d0*/  I2FP.F32.S32 R0, UR15 ;  /* 0x0000000f00007c45 */ /* 0x000fe20008201400 */
[----:B------:R-:W-:Y:S02]  /*03e0*/  ULDC.U8 UR4, c[0x0][0x250] ;  /* 0x0000940000047ab9 */ /* 0x000fe40000000000 */
[----:B------:R-:W-:Y:S02]  /*03f0*/  ISETP.NE.AND P0, PT, RZ, UR4, PT ;  /* 0x00000004ff007c0c */ /* 0x000fe4000bf05270 */
[----:B01----:R-:W-:Y:S02]  /*0400*/  VIADD R2, R0, 0x1800000 ;  /* 0x0180000000027836 */ /* 0x003fe40000000000 */
[----:B------:R-:W-:-:S03]  /*0410*/  FSEL R22, RZ, 1, !P0 ;  /* 0x3f800000ff167808 */ /* 0x000fc60004000000 */
[----:B------:R-:W-:Y:S02]  /*0420*/  LOP3.LUT R2, R2, 0x7f800000, RZ, 0xc0, !PT ;  /* 0x7f80000002027812 */ /* 0x000fe400078ec0ff */
[C---:B-----5:R-:W-:Y:S01]  /*0430*/  FADD R26, R22.reuse, R4 ;  /* 0x00000004161a7221 */ /* 0x060fe20000000000 */
[----:B------:R-:W-:Y:S01]  /*0440*/  FADD R24, R22, R5 ;  /* 0x0000000516187221 */ /* 0x000fe20000000000 */
[----:B------:R-:W-:Y:S01]  /*0450*/  ISETP.GT.U32.AND P0, PT, R2, 0x1ffffff, PT ;  /* 0x01ffffff0200780c */ /* 0x000fe20003f04070 */
[C---:B------:R-:W-:Y:S01]  /*0460*/  FADD R23, R22.reuse, R6 ;  /* 0x0000000616177221 */ /* 0x040fe20000000000 */
[----:B------:R-:W-:Y:S01]  /*0470*/  FADD R22, R22, R7 ;  /* 0x0000000716167221 */ /* 0x000fe20000000000 */
[----:B------:R-:W-:-:S10]  /*0480*/  IADD3 R2, -R9, UR15, RZ ;  /* 0x0000000f09027c10 */ /* 0x000fd4000fffe1ff */
[----:B------:R-:W-:Y:S05]  /*0490*/  @P0 BRA `(.L_x_2390) ;  /* 0x0000000000100947 */ /* 0x000fea0003800000 */
[----:B------:R-:W-:-:S07]  /*04a0*/  MOV R4, 0x4c0 ;  /* 0x000004c000047802 */ /* 0x000fce0000000f00 */
[----:B------:R-:W-:Y:S05]  /*04b0*/  CALL.REL.NOINC `($__internal_24_$__cuda_sm20_rcp_rn_f32_slowpath) ;  /* 0x0000001800607944 */ /* 0x000fea0003c00000 */
[----:B------:R-:W-:Y:S01]  /*04c0*/  IMAD.MOV.U32 R21, RZ, RZ, R3 ;  /* 0x000000ffff157224 */ /* 0x000fe200078e0003 */
[----:B------:R-:W-:Y:S06]  /*04d0*/  BRA `(.L_x_2391) ;  /* 0x0000000000107947 */ /* 0x000fec0003800000 */
.L_x_2390:
[----:B------:R-:W0:Y:S02]  /*04e0*/  MUFU.RCP R21, R0 ;  /* 0x0000000000157308 */ /* 0x000e240000001000 */
[----:B0-----:R-:W-:-:S04]  /*04f0*/  FFMA R3, R0, R21, -1 ;  /* 0xbf80000000037423 */ /* 0x001fc80000000015 */
[----:B------:R-:W-:-:S04]  /*0500*/  FADD.FTZ R4, -R3, -RZ ;  /* 0x800000ff03047221 */ /* 0x000fc80000010100 */
[----:B------:R-:W-:-:S07]  /*0510*/  FFMA R21, R21, R4, R21 ;  /* 0x0000000415157223 */ /* 0x000fce0000000015 */
.L_x_2391:
[----:B------:R-:W-:Y:S02]  /*0520*/  CS2R R12, SRZ ;  /* 0x00000000000c7805 */ /* 0x000fe4000001ff00 */
[----:B------:R-:W-:Y:S01]  /*0530*/  CS2R R14, SRZ ;  /* 0x00000000000e7805 */ /* 0x000fe2000001ff00 */
[----:B------:R-:W-:-:S06]  /*0540*/  UMOV UR4, URZ ;  /* 0x0000003f00047c82 */ /* 0x000fcc0008000000 */
.L_x_2418:
[----:B0-----:R-:W0:Y:S01]  /*0550*/  S2R R28, SR_TID.X ;  /* 0x00000000001c7919 */ /* 0x001e220000002100 */
[----:B------:R-:W-:Y:S01]  /*0560*/  ULDC UR18, c[0x0][0x218] ;  /* 0x0000860000127ab9 */ /* 0x000fe20000000800 */
[----:B------:R-:W-:Y:S01]  /*0570*/  BSSY B0, `(.L_x_2392) ;  /* 0x000000c000007945 */ /* 0x000fe20003800000 */
[----:B-1----:R-:W-:Y:S01]  /*0580*/  IMAD.MOV.U32 R18, RZ, RZ, RZ ;  /* 0x000000ffff127224 */ /* 0x002fe200078e00ff */
[----:B0-----:R-:W-:-:S05]  /*0590*/  SHF.R.U32.HI R27, RZ, 0x5, R28 ;  /* 0x00000005ff1b7819 */ /* 0x001fca000001161c */
[----:B-----5:R-:W-:-:S05]  /*05a0*/  VIADD R3, R27, UR7 ;  /* 0x000000071b037c36 */ /* 0x020fca0008000000 */
[C---:B------:R-:W-:Y:S02]  /*05b0*/  ISETP.GE.AND P2, PT, R3.reuse, UR18, PT ;  /* 0x0000001203007c0c */ /* 0x040fe4000bf46270 */
[----:B------:R-:W-:Y:S01]  /*05c0*/  ISETP.GE.OR P0, PT, R3, UR18, P1 ;  /* 0x0000001203007c0c */ /* 0x000fe20008f06670 */
[----:B------:R-:W-:-:S10]  /*05d0*/  IMAD.MOV.U32 R3, RZ, RZ, RZ ;  /* 0x000000ffff037224 */ /* 0x000fd400078e00ff */
[----:B------:R-:W-:Y:S05]  /*05e0*/  @P2 BRA `(.L_x_2393) ;  /* 0x0000000000102947 */ /* 0x000fea0003800000 */
[----:B------:R-:W0:Y:S01]  /*05f0*/  LDC.64 R4, c[0x0][0x230] ;  /* 0x00008c00ff047b82 */ /* 0x000e220000000a00 */
[----:B------:R-:W-:-:S05]  /*0600*/  LEA.HI R3, R28, UR7, RZ, 0x1b ;  /* 0x000000071c037c11 */ /* 0x000fca000f8fd8ff */
[----:B0-----:R-:W-:-:S05]  /*0610*/  IMAD.WIDE R4, R3, 0x4, R4 ;  /* 0x0000000403047825 */ /* 0x001fca00078e0204 */
[----:B------:R0:W5:Y:S02]  /*0620*/  LDG.E R3, desc[UR12][R4.64] ;  /* 0x0000000c04037981 */ /* 0x000164000c1e1900 */
.L_x_2393:
[----:B------:R-:W-:Y:S05]  /*0630*/  BSYNC B0 ;  /* 0x0000000000007941 */ /* 0x000fea0003800000 */
.L_x_2392:
[----:B------:R-:W-:Y:S01]  /*0640*/  BSSY B0, `(.L_x_2394) ;  /* 0x0000049000007945 */ /* 0x000fe20003800000 */
[----:B------:R-:W-:Y:S01]  /*0650*/  IMAD.MOV.U32 R19, RZ, RZ, RZ ;  /* 0x000000ffff137224 */ /* 0x000fe200078e00ff */
[----:B------:R-:W-:Y:S02]  /*0660*/  LOP3.LUT R25, R28, 0x1f, RZ, 0xc0, !PT ;  /* 0x0000001f1c197812 */ /* 0x000fe400078ec0ff */
[----:B------:R-:W-:Y:S05]  /*0670*/  @P0 BRA `(.L_x_2395) ;  /* 0x0000000400140947 */ /* 0x000fea0003800000 */
[----:B------:R-:W-:Y:S01]  /*0680*/  USHF.L.U32 UR8, UR6, 0x5, URZ ;  /* 0x0000000506087899 */ /* 0x000fe2000800063f */
[----:B------:R-:W-:Y:S01]  /*0690*/  LEA.HI R7, R28, UR7, RZ, 0x1b ;  /* 0x000000071c077c11 */ /* 0x000fe2000f8fd8ff */
[----:B0-----:R-:W0:Y:S01]  /*06a0*/  LDC.64 R4, c[0x0][0x220] ;  /* 0x00008800ff047b82 */ /* 0x001e220000000a00 */
[----:B------:R-:W-:Y:S01]  /*06b0*/  BSSY B1, `(.L_x_2396) ;  /* 0x0000019000017945 */ /* 0x000fe20003800000 */
[----:B------:R-:W-:Y:S02]  /*06c0*/  ISETP.GE.U32.AND P2, PT, R2, 0x4, PT ;  /* 0x000000040200780c */ /* 0x000fe40003f46070 */
[----:B------:R-:W-:Y:S01]  /*06d0*/  IMAD.U32 R0, RZ, RZ, UR8 ;  /* 0x00000008ff007e24 */ /* 0x000fe2000f8e00ff */
[----:B------:R-:W-:-:S04]  /*06e0*/  ULDC UR8, c[0x0][0x21c] ;  /* 0x0000870000087ab9 */ /* 0x000fc80000000800 */
[----:B------:R-:W-:-:S05]  /*06f0*/  LOP3.LUT R0, R0, 0xffffffe0, R25, 0xe2, !PT ;  /* 0xffffffe000007812 */ /* 0x000fca00078ee219 */
[----:B------:R-:W-:-:S04]  /*0700*/  IMAD.SHL.U32 R0, R0, 0x4, RZ ;  /* 0x0000000400007824 */ /* 0x000fc800078e00ff */
[----:B------:R-:W-:Y:S01]  /*0710*/  IMAD R7, R7, UR8, R0 ;  /* 0x0000000807077c24 */ /* 0x000fe2000f8e0200 */
[----:B------:R-:W-:-:S04]  /*0720*/  ULDC UR8, c[0x0][0x220] ;  /* 0x0000880000087ab9 */ /* 0x000fc80000000800 */
[C---:B------:R-:W-:Y:S01]  /*0730*/  LEA R0, R7.reuse, UR8, 0x2 ;  /* 0x0000000807007c11 */ /* 0x040fe2000f8e10ff */
[----:B0-----:R-:W-:-:S03]  /*0740*/  IMAD.WIDE R4, R7, 0x4, R4 ;  /* 0x0000000407047825 */ /* 0x001fc600078e0204 */
[----:B------:R-:W-:Y:S02]  /*0750*/  LOP3.LUT P0, RZ, R0, 0xf, RZ, 0xc0, !PT ;  /* 0x0000000f00ff7812 */ /* 0x000fe4000780c0ff */
[----:B------:R-:W-:Y:S02]  /*0760*/  SHF.R.S32.HI R0, RZ, 0x1f, R7 ;  /* 0x0000001fff007819 */ /* 0x000fe40000011407 */
[----:B------:R-:W-:-:S13]  /*0770*/  ISETP.LT.U32.OR P0, PT, R2, 0x4, P0 ;  /* 0x000000040200780c */ /* 0x000fda0000701470 */
[----:B------:R-:W-:Y:S05]  /*0780*/  @P0 BRA `(.L_x_2397) ;  /* 0x0000000000080947 */ /* 0x000fea0003800000 */
[----:B------:R1:W5:Y:S01]  /*0790*/  LDG.E.128 R8, desc[UR12][R4.64] ;  /* 0x0000000c04087981 */ /* 0x000362000c1e1d00 */
[----:B------:R-:W-:Y:S05]  /*07a0*/  BRA `(.L_x_2398) ;  /* 0x0000000000247947 */ /* 0x000fea0003800000 */
.L_x_2397:
        /* <DEDUP_REMOVED lines=9> */
.L_x_2398:
[----:B------:R-:W-:Y:S05]  /*0840*/  BSYNC B1 ;  /* 0x0000000000017941 */ /* 0x000fea0003800000 */
.L_x_2396:
[----:B------:R-:W-:Y:S01]  /*0850*/  ULDC.64 UR8, c[0x0][0x258] ;  /* 0x0000960000087ab9 */ /* 0x000fe20000000a00 */
[C---:B------:R-:W-:Y:S01]  /*0860*/  SHF.L.U64.HI R0, R7.reuse, 0x2, R0 ;  /* 0x0000000207007819 */ /* 0x040fe20000010200 */
[----:B------:R-:W-:Y:S01]  /*0870*/  BSSY B1, `(.L_x_2399) ;  /* 0x0000011000017945 */ /* 0x000fe20003800000 */
[----:B------:R-:W-:-:S04]  /*0880*/  LEA R16, P3, R7, UR8, 0x2 ;  /* 0x0000000807107c11 */ /* 0x000fc8000f8610ff */
[----:B------:R-:W-:Y:S02]  /*0890*/  LOP3.LUT P0, RZ, R16, 0xf, RZ, 0xc0, !PT ;  /* 0x0000000f10ff7812 */ /* 0x000fe4000780c0ff */
[----:B------:R-:W-:Y:S02]  /*08a0*/  IADD3.X R17, R0, UR9, RZ, P3, !PT ;  /* 0x0000000900117c10 */ /* 0x000fe40009ffe4ff */
[----:B------:R-:W-:-:S13]  /*08b0*/  ISETP.LT.U32.OR P0, PT, R2, 0x4, P0 ;  /* 0x000000040200780c */ /* 0x000fda0000701470 */
[----:B------:R-:W-:Y:S05]  /*08c0*/  @P0 BRA `(.L_x_2400) ;  /* 0x0000000000080947 */ /* 0x000fea0003800000 */
[----:B01----:R1:W5:Y:S01]  /*08d0*/  LDG.E.128 R4, desc[UR12][R16.64] ;  /* 0x0000000c10047981 */ /* 0x003362000c1e1d00 */
[----:B------:R-:W-:Y:S05]  /*08e0*/  BRA `(.L_x_2401) ;  /* 0x0000000000247947 */ /* 0x000fea0003800000 */
.L_x_2400:
        /* <DEDUP_REMOVED lines=9> */
.L_x_2401:
[----:B------:R-:W-:Y:S05]  /*0980*/  BSYNC B1 ;  /* 0x0000000000017941 */ /* 0x000fea0003800000 */
.L_x_2399:
[-C--:B-----5:R-:W-:Y:S01]  /*0990*/  FMUL R0, R8, R3.reuse ;  /* 0x0000000308007220 */ /* 0x0a0fe20000400000 */
[----:B------:R-:W-:Y:S01]  /*09a0*/  FMUL R20, R9, R3 ;  /* 0x0000000309147220 */ /* 0x000fe20000400000 */
[-C--:B------:R-:W-:Y:S01]  /*09b0*/  FMUL R8, R26, R4.reuse ;  /* 0x000000041a087220 */ /* 0x080fe20000400000 */
[-C--:B------:R-:W-:Y:S01]  /*09c0*/  FMUL R9, R24, R5.reuse ;  /* 0x0000000518097220 */ /* 0x080fe20000400000 */
[----:B------:R-:W-:Y:S01]  /*09d0*/  FFMA R12, R0, R4, R12 ;  /* 0x00000004000c7223 */ /* 0x000fe2000000000c */
[----:B------:R-:W-:Y:S01]  /*09e0*/  FFMA R13, R20, R5, R13 ;  /* 0x00000005140d7223 */ /* 0x000fe2000000000d */
[----:B------:R-:W-:Y:S01]  /*09f0*/  FADD R4, RZ, R8 ;  /* 0x00000008ff047221 */ /* 0x000fe20000000000 */
[----:B------:R-:W-:Y:S01]  /*0a00*/  FFMA R5, R0, R8, RZ ;  /* 0x0000000800057223 */ /* 0x000fe200000000ff */
[-C--:B01----:R-:W-:Y:S01]  /*0a10*/  FMUL R16, R23, R6.reuse ;  /* 0x0000000617107220 */ /* 0x083fe20000400000 */
[----:B------:R-:W-:Y:S01]  /*0a20*/  FMUL R10, R10, R3 ;  /* 0x000000030a0a7220 */ /* 0x000fe20000400000 */
[----:B------:R-:W-:Y:S01]  /*0a30*/  FADD R17, R4, R9 ;  /* 0x0000000904117221 */ /* 0x000fe20000000000 */
[----:B------:R-:W-:Y:S01]  /*0a40*/  FFMA R5, R20, R9, R5 ;  /* 0x0000000914057223 */ /* 0x000fe20000000005 */
[----:B------:R-:W-:Y:S01]  /*0a50*/  FMUL R11, R11, R3 ;  /* 0x000000030b0b7220 */ /* 0x000fe20000400000 */
[----:B------:R-:W-:Y:S01]  /*0a60*/  FFMA R14, R10, R6, R14 ;  /* 0x000000060a0e7223 */ /* 0x000fe2000000000e */
[----:B------:R-:W-:Y:S01]  /*0a70*/  FADD R18, R17, R16 ;  /* 0x0000001011127221 */ /* 0x000fe20000000000 */
[-C--:B------:R-:W-:Y:S01]  /*0a80*/  FMUL R17, R22, R7.reuse ;  /* 0x0000000716117220 */ /* 0x080fe20000400000 */
[----:B------:R-:W-:Y:S01]  /*0a90*/  FFMA R4, R10, R16, R5 ;  /* 0x000000100a047223 */ /* 0x000fe20000000005 */
[----:B------:R-:W-:-:S02]  /*0aa0*/  FFMA R15, R11, R7, R15 ;  /* 0x000000070b0f7223 */ /* 0x000fc4000000000f */
[----:B------:R-:W-:Y:S01]  /*0ab0*/  FADD R18, R18, R17 ;  /* 0x0000001112127221 */ /* 0x000fe20000000000 */
[----:B------:R-:W-:-:S07]  /*0ac0*/  FFMA R19, R11, R17, R4 ;  /* 0x000000110b137223 */ /* 0x000fce0000000004 */
.L_x_2395:
[----:B------:R-:W-:Y:S05]  /*0ad0*/  BSYNC B0 ;  /* 0x0000000000007941 */ /* 0x000fea0003800000 */
.L_x_2394:
[----:B------:R-:W-:Y:S02]  /*0ae0*/  ULDC UR14, c[0x0][0x214] ;  /* 0x00008500000e7ab9 */ /* 0x000fe40000000800 */
[----:B------:R-:W-:-:S06]  /*0af0*/  UISETP.NE.AND UP0, UPT, UR14, 0x1, UPT ;  /* 0x000000010e00788c */ /* 0x000fcc000bf05270 */
[----:B------:R-:W-:-:S13]  /*0b00*/  PLOP3.LUT P0, PT, PT, PT, UP0, 0x80, 0x0 ;  /* 0x000000000000781c */ /* 0x000fda0003f0f008 */
[----:B------:R-:W-:Y:S05]  /*0b10*/  @!P0 BRA `(.L_x_2402) ;  /* 0x00000008008c8947 */ /* 0x000fea0003800000 */
[----:B------:R-:W-:Y:S01]  /*0b20*/  ISETP.NE.AND P0, PT, R25, RZ, PT ;  /* 0x000000ff1900720c */ /* 0x000fe20003f05270 */
[----:B------:R-:W-:Y:S01]  /*0b30*/  ULDC UR16, c[0x0][0x210] ;  /* 0x0000840000107ab9 */ /* 0x000fe20000000800 */
[----:B------:R-:W-:Y:S01]  /*0b40*/  ULOP3.LUT UR9, UR4, 0x1, URZ, 0xc0, !UPT ;  /* 0x0000000104097892 */ /* 0x000fe2000f8ec03f */
[----:B0-----:R-:W-:Y:S01]  /*0b50*/  IMAD.U32 R4, RZ, RZ, UR5 ;  /* 0x00000005ff047e24 */ /* 0x001fe2000f8e00ff */
[----:B------:R-:W-:Y:S01]  /*0b60*/  UIMAD UR8, UR14, UR16, URZ ;  /* 0x000000100e0872a4 */ /* 0x000fe2000f8e023f */
[----:B------:R-:W-:Y:S02]  /*0b70*/  ULDC.64 UR20, c[0x0][0x240] ;  /* 0x0000900000147ab9 */ /* 0x000fe40000000a00 */
[----:B------:R-:W-:Y:S01]  /*0b80*/  IMAD R27, R4, 0x4, R27 ;  /* 0x00000004041b7824 */ /* 0x000fe200078e021b */
[----:B------:R-:W-:Y:S01]  /*0b90*/  USHF.L.U32 UR8, UR8, 0x2, URZ ;  /* 0x0000000208087899 */ /* 0x000fe2000800063f */
[----:B------:R-:W-:Y:S02]  /*0ba0*/  IMAD R4, RZ, RZ, -UR9 ;  /* 0x80000009ff047e24 */ /* 0x000fe4000f8e02ff */
[----:B------:R-:W-:-:S02]  /*0bb0*/  IMAD R27, R27, UR14, RZ ;  /* 0x0000000e1b1b7c24 */ /* 0x000fc4000f8e02ff */
[----:B------:R-:W0:Y:S01]  /*0bc0*/  @!P0 LDC.64 R6, c[0x0][0x240] ;  /* 0x00009000ff068b82 */ /* 0x000e220000000a00 */
[----:B------:R-:W-:-:S04]  /*0bd0*/  LOP3.LUT R4, R4, UR8, RZ, 0xc0, !PT ;  /* 0x0000000804047c12 */ /* 0x000fc8000f8ec0ff */
[----:B------:R-:W-:Y:S01]  /*0be0*/  IADD3 R4, P2, R27, R4, RZ ;  /* 0x000000041b047210 */ /* 0x000fe20007f5e0ff */
[----:B------:R-:W-:-:S04]  /*0bf0*/  IMAD.U32 R27, RZ, RZ, UR6 ;  /* 0x00000006ff1b7e24 */ /* 0x000fc8000f8e00ff */
[----:B------:R-:W-:Y:S01]  /*0c00*/  IMAD.X R5, RZ, RZ, RZ, P2 ;  /* 0x000000ffff057224 */ /* 0x000fe200010e06ff */
[----:B------:R-:W-:-:S04]  /*0c10*/  @!P0 IADD3 R25, P2, R4, UR6, RZ ;  /* 0x0000000604198c10 */ /* 0x000fc8000ff5e0ff */
[----:B------:R-:W-:Y:S02]  /*0c20*/  @!P0 LEA.HI.X.SX32 R27, R27, R5, 0x1, P2 ;  /* 0x000000051b1b8211 */ /* 0x000fe400010f0eff */
[----:B0-----:R-:W-:-:S04]  /*0c30*/  @!P0 LEA R6, P2, R25, R6, 0x3 ;  /* 0x0000000619068211 */ /* 0x001fc800078418ff */
[----:B------:R-:W-:Y:S02]  /*0c40*/  @!P0 LEA.HI.X R7, R25, R7, R27, 0x3, P2 ;  /* 0x0000000719078211 */ /* 0x000fe400010f1c1b */
[----:B------:R-:W0:Y:S01]  /*0c50*/  SHFL.DOWN PT, R25, R18, 0x10, 0x1f ;  /* 0x0a001f0012197f89 */ /* 0x000e2200000e0000 */
[----:B------:R-:W-:Y:S01]  /*0c60*/  ISETP.NE.AND P2, PT, R28, RZ, PT ;  /* 0x000000ff1c00720c */ /* 0x000fe20003f45270 */
[----:B0-----:R-:W-:Y:S02]  /*0c70*/  FADD R27, R25, R18 ;  /* 0x00000012191b7221 */ /* 0x001fe40000000000 */
        /* <DEDUP_REMOVED lines=12> */
[----:B------:R-:W0:Y:S02]  /*0d40*/  SHFL.DOWN PT, R19, R18, 0x2, 0x1f ;  /* 0x08401f0012137f89 */ /* 0x000e2400000e0000 */
[----:B0-----:R-:W-:Y:S02]  /*0d50*/  FADD R19, R18, R19 ;  /* 0x0000001312137221 */ /* 0x001fe40000000000 */
[----:B------:R-:W0:Y:S04]  /*0d60*/  SHFL.DOWN PT, R18, R29, 0x1, 0x1f ;  /* 0x08201f001d127f89 */ /* 0x000e2800000e0000 */
[----:B------:R-:W1:Y:S01]  /*0d70*/  SHFL.DOWN PT, R25, R19, 0x1, 0x1f ;  /* 0x08201f0013197f89 */ /* 0x000e6200000e0000 */
[----:B0-----:R-:W-:Y:S01]  /*0d80*/  FADD R18, R29, R18 ;  /* 0x000000121d127221 */ /* 0x001fe20000000000 */
[----:B-1----:R-:W-:-:S05]  /*0d90*/  FADD R19, R19, R25 ;  /* 0x0000001913137221 */ /* 0x002fca0000000000 */
[----:B------:R0:W-:Y:S01]  /*0da0*/  @!P0 STG.E.64 desc[UR12][R6.64], R18 ;  /* 0x0000001206008986 */ /* 0x0001e2000c101b0c */
        /* <DEDUP_REMOVED lines=16> */
[----:B------:R-:W-:-:S05]  /*0eb0*/  IMAD.U32 R7, RZ, RZ, UR9 ;  /* 0x00000009ff077e24 */ /* 0x000fca000f8e00ff */
[----:B------:R-:W-:Y:S01]  /*0ec0*/  IMAD.U32 R18, RZ, RZ, UR8 ;  /* 0x00000008ff127e24 */ /* 0x000fe2000f8e00ff */
[----:B------:R-:W-:Y:S06]  /*0ed0*/  MEMBAR.ALL.GPU ;  /* 0x0000000000007992 */ /* 0x000fec000000a000 */
[----:B------:R-:W-:-:S00]  /*0ee0*/  ERRBAR ;  /* 0x00000000000079ab */ /* 0x000fc00000000000 */
[----:B------:R-:W-:Y:S06]  /*0ef0*/  CGAERRBAR ;  /* 0x00000000000075ab */ /* 0x000fec0000000000 */
[----:B------:R1:W-:Y:S01]  /*0f00*/  REDG.E.ADD.S32.STRONG.GPU desc[UR12][R6.64], R19 ;  /* 0x000000130600798e */ /* 0x0003e2000c10e38c */
[----:B------:R-:W-:-:S04]  /*0f10*/  ISETP.NE.U32.AND P0, PT, R18, 0x1, PT ;  /* 0x000000011200780c */ /* 0x000fc80003f05070 */
[----:B------:R-:W-:-:S04]  /*0f20*/  SEL R25, RZ, UR14, !P0 ;  /* 0x0000000eff197c07 */ /* 0x000fc8000c000000 */
[----:B------:R-:W-:-:S13]  /*0f30*/  ISETP.NE.AND P0, PT, R25, -0x1, PT ;  /* 0xffffffff1900780c */ /* 0x000fda0003f05270 */
[----:B-1----:R-:W-:Y:S05]  /*0f40*/  @!P0 BRA `(.L_x_2403) ;  /* 0x0000000000148947 */ /* 0x002fea0003800000 */
.L_x_2404:
[----:B------:R-:W2:Y:S04]  /*0f50*/  LDG.E.STRONG.GPU R18, desc[UR12][R6.64] ;  /* 0x0000000c06127981 */ /* 0x000ea8000c1ef900 */
[----:B--2---:R-:W-:Y:S01]  /*0f60*/  CCTL.IVALL ;  /* 0x00000000ff00798f */ /* 0x004fe20002000000 */
[----:B------:R-:W-:Y:S05]  /*0f70*/  YIELD ;  /* 0x0000000000007946 */ /* 0x000fea0003800000 */
[----:B------:R-:W-:-:S13]  /*0f80*/  ISETP.NE.AND P0, PT, R18, R25, PT ;  /* 0x000000191200720c */ /* 0x000fda0003f05270 */
[----:B------:R-:W-:Y:S05]  /*0f90*/  @P0 BRA `(.L_x_2404) ;  /* 0xfffffffc00ec0947 */ /* 0x000fea000383ffff */
.L_x_2403:
[----:B0-----:R-:W-:Y:S01]  /*0fa0*/  LOP3.LUT R18, R28, 0x1f, RZ, 0xc0, !PT ;  /* 0x0000001f1c127812 */ /* 0x001fe200078ec0ff */
[----:B------:R-:W-:Y:S05]  /*0fb0*/  WARPSYNC.ALL ;  /* 0x0000000000007948 */ /* 0x000fea0003800000 */
[----:B------:R-:W-:Y:S01]  /*0fc0*/  BAR.SYNC.DEFER_BLOCKING 0x0 ;  /* 0x0000000000007b1d */ /* 0x000fe20000010000 */
[----:B------:R-:W-:Y:S01]  /*0fd0*/  ISETP.GE.AND P0, PT, R18, UR14, PT ;  /* 0x0000000e12007c0c */ /* 0x000fe2000bf06270 */
[----:B------:R-:W-:-:S04]  /*0fe0*/  IMAD.MOV.U32 R25, RZ, RZ, RZ ;  /* 0x000000ffff197224 */ /* 0x000fc800078e00ff */
[----:B------:R-:W-:Y:S08]  /*0ff0*/  BSSY B0, `(.L_x_2405) ;  /* 0x0000048000007945 */ /* 0x000ff00003800000 */
[----:B------:R-:W-:Y:S05]  /*1000*/  @P0 BRA `(.L_x_2406) ;  /* 0x0000000400180947 */ /* 0x000fea0003800000 */
[----:B------:R-:W-:Y:S01]  /*1010*/  IADD3 R6, -R18, UR14, RZ ;  /* 0x0000000e12067c10 */ /* 0x000fe2000fffe1ff */
[----:B------:R-:W-:Y:S01]  /*1020*/  BSSY B1, `(.L_x_2407) ;  /* 0x0000026000017945 */ /* 0x000fe20003800000 */
[----:B------:R-:W-:Y:S01]  /*1030*/  PLOP3.LUT P0, PT, PT, PT, PT, 0x80, 0x0 ;  /* 0x000000000000781c */ /* 0x000fe20003f0f070 */
[----:B------:R-:W-:Y:S01]  /*1040*/  IMAD.MOV.U32 R25, RZ, RZ, RZ ;  /* 0x000000ffff197224 */ /* 0x000fe200078e00ff */
[----:B------:R-:W-:-:S13]  /*1050*/  ISETP.GT.AND P2, PT, R6, 0x60, PT ;  /* 0x000000600600780c */ /* 0x000fda0003f44270 */
[----:B------:R-:W-:Y:S05]  /*1060*/  @!P2 BRA `(.L_x_2408) ;  /* 0x000000000084a947 */ /* 0x000fea0003800000 */
[----:B------:R-:W-:Y:S01]  /*1070*/  IMAD.U32 R19, RZ, RZ, UR14 ;  /* 0x0000000eff137e24 */ /* 0x000fe2000f8e00ff */
[----:B------:R-:W-:-:S03]  /*1080*/  PLOP3.LUT P0, PT, PT, PT, PT, 0x8, 0x0 ;  /* 0x000000000000781c */ /* 0x000fc60003f0e170 */
[----:B------:R-:W-:-:S10]  /*1090*/  VIADD R19, R19, 0xffffffa0 ;  /* 0xffffffa013137836 */ /* 0x000fd40000000000 */
.L_x_2409:
[----:B------:R-:W-:-:S04]  /*10a0*/  IADD3 R7, P2, R18, R4, RZ ;  /* 0x0000000412077210 */ /* 0x000fc80007f5e0ff */
[----:B------:R-:W-:Y:S02]  /*10b0*/  LEA.HI.X.SX32 R28, R18, R5, 0x1, P2 ;  /* 0x00000005121c7211 */ /* 0x000fe400010f0eff */
[----:B------:R-:W-:-:S04]  /*10c0*/  LEA R6, P2, R7, UR20, 0x3 ;  /* 0x0000001407067c11 */ /* 0x000fc8000f8418ff */
[----:B------:R-:W-:-:S05]  /*10d0*/  LEA.HI.X R7, R7, UR21, R28, 0x3, P2 ;  /* 0x0000001507077c11 */ /* 0x000fca00090f1c1c */
[----:B------:R-:W2:Y:S01]  /*10e0*/  LDG.E R6, desc[UR12][R6.64+0x4] ;  /* 0x0000040c06067981 */ /* 0x000ea2000c1e1900 */
[----:B------:R-:W-:-:S05]  /*10f0*/  VIADD R27, R18, 0x20 ;  /* 0x00000020121b7836 */ /* 0x000fca0000000000 */
[----:B------:R-:W-:-:S04]  /*1100*/  IADD3 R28, P2, R27, R4, RZ ;  /* 0x000000041b1c7210 */ /* 0x000fc80007f5e0ff */
[----:B------:R-:W-:Y:S01]  /*1110*/  LEA.HI.X.SX32 R27, R27, R5, 0x1, P2 ;  /* 0x000000051b1b7211 */ /* 0x000fe200010f0eff */
[----:B--2---:R-:W-:Y:S01]  /*1120*/  FADD R25, R6, R25 ;  /* 0x0000001906197221 */ /* 0x004fe20000000000 */
[----:B------:R-:W-:-:S04]  /*1130*/  LEA R6, P2, R28, UR20, 0x3 ;  /* 0x000000141c067c11 */ /* 0x000fc8000f8418ff */
[----:B------:R-:W-:-:S05]  /*1140*/  LEA.HI.X R7, R28, UR21, R27, 0x3, P2 ;  /* 0x000000151c077c11 */ /* 0x000fca00090f1c1b */
[----:B------:R-:W2:Y:S01]  /*1150*/  LDG.E R28, desc[UR12][R6.64+0x4] ;  /* 0x0000040c061c7981 */ /* 0x000ea2000c1e1900 */
[----:B------:R-:W-:Y:S02]  /*1160*/  VIADD R27, R18, 0x40 ;  /* 0x00000040121b7836 */ /* 0x000fe40000000000 */
[----:B--2---:R-:W-:-:S03]  /*1170*/  FADD R25, R25, R28 ;  /* 0x0000001c19197221 */ /* 0x004fc60000000000 */
[----:B------:R-:W-:-:S04]  /*1180*/  IADD3 R28, P2, R27, R4, RZ ;  /* 0x000000041b1c7210 */ /* 0x000fc80007f5e0ff */
[----:B------:R-:W-:Y:S02]  /*1190*/  LEA.HI.X.SX32 R27, R27, R5, 0x1, P2 ;  /* 0x000000051b1b7211 */ /* 0x000fe400010f0eff */
[----:B------:R-:W-:-:S04]  /*11a0*/  LEA R6, P2, R28, UR20, 0x3 ;  /* 0x000000141c067c11 */ /* 0x000fc8000f8418ff */
[----:B------:R-:W-:-:S05]  /*11b0*/  LEA.HI.X R7, R28, UR21, R27, 0x3, P2 ;  /* 0x000000151c077c11 */ /* 0x000fca00090f1c1b */
[----:B------:R-:W2:Y:S01]  /*11c0*/  LDG.E R28, desc[UR12][R6.64+0x4] ;  /* 0x0000040c061c7981 */ /* 0x000ea2000c1e1900 */
[C---:B------:R-:W-:Y:S02]  /*11d0*/  VIADD R27, R18.reuse, 0x60 ;  /* 0x00000060121b7836 */ /* 0x040fe40000000000 */
[----:B------:R-:W-:Y:S02]  /*11e0*/  VIADD R18, R18, 0x80 ;  /* 0x0000008012127836 */ /* 0x000fe40000000000 */
[----:B--2---:R-:W-:Y:S01]  /*11f0*/  FADD R25, R25, R28 ;  /* 0x0000001c19197221 */ /* 0x004fe20000000000 */
[----:B------:R-:W-:-:S04]  /*1200*/  IADD3 R28, P2, R27, R4, RZ ;  /* 0x000000041b1c7210 */ /* 0x000fc80007f5e0ff */
[----:B------:R-:W-:Y:S02]  /*1210*/  LEA.HI.X.SX32 R27, R27, R5, 0x1, P2 ;  /* 0x000000051b1b7211 */ /* 0x000fe400010f0eff */
[----:B------:R-:W-:-:S04]  /*1220*/  LEA R6, P2, R28, UR20, 0x3 ;  /* 0x000000141c067c11 */ /* 0x000fc8000f8418ff */
[----:B------:R-:W-:-:S05]  /*1230*/  LEA.HI.X R7, R28, UR21, R27, 0x3, P2 ;  /* 0x000000151c077c11 */ /* 0x000fca00090f1c1b */
[----:B------:R-:W2:Y:S01]  /*1240*/  LDG.E R28, desc[UR12][R6.64+0x4] ;  /* 0x0000040c061c7981 */ /* 0x000ea2000c1e1900 */
[----:B------:R-:W-:Y:S01]  /*1250*/  ISETP.GE.AND P2, PT, R18, R19, PT ;  /* 0x000000131200720c */ /* 0x000fe20003f46270 */
[----:B--2---:R-:W-:-:S12]  /*1260*/  FADD R25, R25, R28 ;  /* 0x0000001c19197221 */ /* 0x004fd80000000000 */
[----:B------:R-:W-:Y:S05]  /*1270*/  @!P2 BRA `(.L_x_2409) ;  /* 0xfffffffc0088a947 */ /* 0x000fea000383ffff */
.L_x_2408:
[----:B------:R-:W-:Y:S05]  /*1280*/  BSYNC B1 ;  /* 0x0000000000017941 */ /* 0x000fea0003800000 */
.L_x_2407:
[----:B------:R-:W-:Y:S01]  /*1290*/  IADD3 R6, -R18, UR14, RZ ;  /* 0x0000000e12067c10 */ /* 0x000fe2000fffe1ff */
[----:B------:R-:W-:Y:S03]  /*12a0*/  BSSY B1, `(.L_x_2410) ;  /* 0x0000013000017945 */ /* 0x000fe60003800000 */
[----:B------:R-:W-:-:S13]  /*12b0*/  ISETP.GT.AND P2, PT, R6, 0x20, PT ;  /* 0x000000200600780c */ /* 0x000fda0003f44270 */
[----:B------:R-:W-:Y:S05]  /*12c0*/  @!P2 BRA `(.L_x_2411) ;  /* 0x000000000040a947 */ /* 0x000fea0003800000 */
[----:B------:R-:W-:Y:S01]  /*12d0*/  IADD3 R7, P0, R18, R4, RZ ;  /* 0x0000000412077210 */ /* 0x000fe20007f1e0ff */
[----:B------:R-:W-:-:S03]  /*12e0*/  ULDC.64 UR8, c[0x0][0x240] ;  /* 0x0000900000087ab9 */ /* 0x000fc60000000a00 */
        /* <DEDUP_REMOVED lines=11> */
[----:B------:R-:W-:Y:S01]  /*13a0*/  PLOP3.LUT P0, PT, PT, PT, PT, 0x8, 0x0 ;  /* 0x000000000000781c */ /* 0x000fe20003f0e170 */
[----:B------:R-:W-:Y:S02]  /*13b0*/  VIADD R18, R18, 0x40 ;  /* 0x0000004012127836 */ /* 0x000fe40000000000 */
[----:B--2---:R-:W-:-:S10]  /*13c0*/  FADD R25, R25, R28 ;  /* 0x0000001c19197221 */ /* 0x004fd40000000000 */
.L_x_2411:
[----:B------:R-:W-:Y:S05]  /*13d0*/  BSYNC B1 ;  /* 0x0000000000017941 */ /* 0x000fea0003800000 */
.L_x_2410:
[----:B------:R-:W-:-:S13]  /*13e0*/  ISETP.LT.OR P0, PT, R18, UR14, P0 ;  /* 0x0000000e12007c0c */ /* 0x000fda0008701670 */
        /* <DEDUP_REMOVED lines=8> */
.L_x_2406:
[----:B------:R-:W-:Y:S05]  /*1470*/  BSYNC B0 ;  /* 0x0000000000007941 */ /* 0x000fea0003800000 */
.L_x_2405:
        /* <DEDUP_REMOVED lines=13> */
.L_x_2402:
[----:B0-----:R-:W0:Y:S02]  /*1550*/  SHFL.BFLY PT, R4, R19, 0x1, 0x1f ;  /* 0x0c201f0013047f89 */ /* 0x001e2400000e0000 */
        /* <DEDUP_REMOVED lines=9> */
.L_x_2412:
[----:B------:R-:W0:Y:S01]  /*15f0*/  S2R R4, SR_TID.X ;  /* 0x0000000000047919 */ /* 0x000e220000002100 */
[----:B------:R-:W-:Y:S01]  /*1600*/  BSSY B0, `(.L_x_2413) ;  /* 0x0000039000007945 */ /* 0x000fe20003800000 */
[----:B0-----:R-:W-:-:S04]  /*1610*/  LEA.HI R25, R4, UR7, RZ, 0x1b ;  /* 0x0000000704197c11 */ /* 0x001fc8000f8fd8ff */
[----:B------:R-:W-:-:S13]  /*1620*/  ISETP.GE.OR P0, PT, R25, UR18, P1 ;  /* 0x0000001219007c0c */ /* 0x000fda0008f06670 */
[----:B------:R-:W-:Y:S05]  /*1630*/  @P0 BRA `(.L_x_2414) ;  /* 0x0000000000d40947 */ /* 0x000fea0003800000 */
[----:B------:R-:W-:Y:S01]  /*1640*/  USHF.L.U32 UR8, UR6, 0x5, URZ ;  /* 0x0000000506087899 */ /* 0x000fe2000800063f */
[----:B------:R-:W-:Y:S01]  /*1650*/  LOP3.LUT R4, R4, 0x1f, RZ, 0xc0, !PT ;  /* 0x0000001f04047812 */ /* 0x000fe200078ec0ff */
[----:B------:R-:W0:Y:S01]  /*1660*/  LDC.64 R18, c[0x0][0x260] ;  /* 0x00009800ff127b82 */ /* 0x000e220000000a00 */
        /* <DEDUP_REMOVED lines=10> */
[----:B------:R-:W-:-:S04]  /*1710*/  LOP3.LUT P0, RZ, R4, 0xf, RZ, 0xc0, !PT ;  /* 0x0000000f04ff7812 */ /* 0x000fc8000780c0ff */
[----:B------:R-:W-:-:S13]  /*1720*/  ISETP.LT.U32.OR P0, PT, R2, 0x4, P0 ;  /* 0x000000040200780c */ /* 0x000fda0000701470 */
[----:B------:R-:W-:Y:S05]  /*1730*/  @P0 BRA `(.L_x_2416) ;  /* 0x0000000000080947 */ /* 0x000fea0003800000 */
[----:B------:R1:W5:Y:S01]  /*1740*/  LDG.E.128 R4, desc[UR12][R18.64] ;  /* 0x0000000c12047981 */ /* 0x000362000c1e1d00 */
[----:B------:R-:W-:Y:S05]  /*1750*/  BRA `(.L_x_2417) ;  /* 0x0000000000247947 */ /* 0x000fea0003800000 */
.L_x_2416:
        /* <DEDUP_REMOVED lines=9> */
.L_x_2417:
[----:B------:R-:W-:Y:S05]  /*17f0*/  BSYNC B1 ;  /* 0x0000000000017941 */ /* 0x000fea0003800000 */
.L_x_2415:
[----:B01----:R-:W-:Y:S01]  /*1800*/  FMUL R19, R28, R21 ;  /* 0x000000151c137220 */ /* 0x003fe20000400000 */
[----:B------:R-:W-:-:S03]  /*1810*/  ULDC.64 UR8, c[0x0][0x278] ;  /* 0x00009e0000087ab9 */ /* 0x000fc60000000a00 */
[-C--:B------:R-:W-:Y:S01]  /*1820*/  FFMA R27, R0, -R19.reuse, R8 ;  /* 0x80000013001b7223 */ /* 0x080fe20000000008 */
[-C--:B------:R-:W-:Y:S01]  /*1830*/  FFMA R18, R20, -R19.reuse, R9 ;  /* 0x8000001314127223 */ /* 0x080fe20000000009 */
[----:B------:R-:W-:Y:S02]  /*1840*/  FFMA R28, R11, -R19, R17 ;  /* 0x800000130b1c7223 */ /* 0x000fe40000000011 */
[-C--:B-----5:R-:W-:Y:S01]  /*1850*/  FFMA R4, R27, R3.reuse, R4 ;  /* 0x000000031b047223 */ /* 0x0a0fe20000000004 */
[----:B------:R-:W-:Y:S01]  /*1860*/  FFMA R5, R18, R3, R5 ;  /* 0x0000000312057223 */ /* 0x000fe20000000005 */
[----:B------:R-:W-:Y:S01]  /*1870*/  FFMA R27, R10, -R19, R16 ;  /* 0x800000130a1b7223 */ /* 0x000fe20000000010 */
[----:B------:R-:W-:Y:S01]  /*1880*/  SHF.R.S32.HI R18, RZ, 0x1f, R25 ;  /* 0x0000001fff127819 */ /* 0x000fe20000011419 */
[-C--:B------:R-:W-:Y:S02]  /*1890*/  FFMA R7, R28, R3.reuse, R7 ;  /* 0x000000031c077223 */ /* 0x080fe40000000007 */
[----:B------:R-:W-:Y:S01]  /*18a0*/  FFMA R6, R27, R3, R6 ;  /* 0x000000031b067223 */ /* 0x000fe20000000006 */
[----:B------:R-:W-:-:S02]  /*18b0*/  SHF.L.U64.HI R27, R25, 0x2, R18 ;  /* 0x00000002191b7819 */ /* 0x000fc40000010212 */
[----:B------:R-:W-:-:S04]  /*18c0*/  LEA R18, P3, R25, UR8, 0x2 ;  /* 0x0000000819127c11 */ /* 0x000fc8000f8610ff */
[----:B------:R-:W-:Y:S02]  /*18d0*/  LOP3.LUT P0, RZ, R18, 0xf, RZ, 0xc0, !PT ;  /* 0x0000000f12ff7812 */ /* 0x000fe4000780c0ff */
[----:B------:R-:W-:Y:S02]  /*18e0*/  IADD3.X R19, R27, UR9, RZ, P3, !PT ;  /* 0x000000091b137c10 */ /* 0x000fe40009ffe4ff */
[----:B------:R-:W-:-:S13]  /*18f0*/  ISETP.LT.U32.OR P0, PT, R2, 0x4, P0 ;  /* 0x000000040200780c */ /* 0x000fda0000701470 */
        /* <DEDUP_REMOVED lines=9> */
.L_x_2414:
[----:B------:R-:W-:Y:S05]  /*1990*/  BSYNC B0 ;  /* 0x0000000000007941 */ /* 0x000fea0003800000 */
.L_x_2413:
[----:B------:R-:W-:Y:S02]  /*19a0*/  ULDC UR8, c[0x0][0x210] ;  /* 0x0000840000087ab9 */ /* 0x000fe40000000800 */
[----:B------:R-:W-:-:S04]  /*19b0*/  ULEA UR7, UR8, UR7, 0x2 ;  /* 0x0000000708077291 */ /* 0x000fc8000f8e103f */
[----:B------:R-:W-:-:S06]  /*19c0*/  UISETP.GE.AND UP0, UPT, UR7, UR18, UPT ;  /* 0x000000120700728c */ /* 0x000fcc000bf06270 */
[----:B------:R-:W-:-:S13]  /*19d0*/  PLOP3.LUT P0, PT, PT, PT, UP0, 0x80, 0x0 ;  /* 0x000000000000781c */ /* 0x000fda0003f0f008 */
[----:B------:R-:W-:Y:S05]  /*19e0*/  @!P0 BRA `(.L_x_2418) ;  /* 0xffffffe800d88947 */ /* 0x000fea000383ffff */
.L_x_2389:
[----:B01---5:R-:W0:Y:S01]  /*19f0*/  S2R R6, SR_TID.X ;  /* 0x0000000000067919 */ /* 0x023e220000002100 */
[----:B------:R-:W1:Y:S01]  /*1a00*/  S2UR UR8, SR_CTAID.X ;  /* 0x00000000000879c3 */ /* 0x000e620000002500 */
[----:B------:R-:W-:-:S07]  /*1a10*/  UIADD3 UR9, -UR5, URZ, URZ ;  /* 0x0000003f05097290 */ /* 0x000fce000fffe13f */
[----:B------:R-:W-:Y:S01]  /*1a20*/  BAR.SYNC.DEFER_BLOCKING 0x0 ;  /* 0x0000000000007b1d */ /* 0x000fe20000010000 */
[----:B-1----:R-:W-:-:S06]  /*1a30*/  UIMAD UR8, UR14, UR9, UR8 ;  /* 0x000000090e0872a4 */ /* 0x002fcc000f8e0208 */
[----:B------:R-:W-:Y:S01]  /*1a40*/  IMAD.U32 R0, RZ, RZ, UR8 ;  /* 0x00000008ff007e24 */ /* 0x000fe2000f8e00ff */
[----:B0-----:R-:W-:Y:S01]  /*1a50*/  SHF.R.U32.HI R7, RZ, 0x5, R6 ;  /* 0x00000005ff077819 */ /* 0x001fe20000011606 */
[----:B------:R-:W-:Y:S01]  /*1a60*/  ULDC UR8, c[0x0][0x21c] ;  /* 0x0000870000087ab9 */ /* 0x000fe20000000800 */
[----:B------:R-:W-:Y:S01]  /*1a70*/  LOP3.LUT R4, R6, 0x1f, RZ, 0xc0, !PT ;  /* 0x0000001f06047812 */ /* 0x000fe200078ec0ff */
[----:B------:R-:W-:Y:S01]  /*1a80*/  IMAD.SHL.U32 R3, R0, 0x20, RZ ;  /* 0x0000002000037824 */ /* 0x000fe200078e00ff */
[----:B------:R-:W-:-:S04]  /*1a90*/  ISETP.EQ.OR P1, PT, R7, RZ, P1 ;  /* 0x000000ff0700720c */ /* 0x000fc80000f22670 */
[----:B------:R-:W-:Y:S02]  /*1aa0*/  LOP3.LUT R4, R3, 0xffffffe0, R4, 0xe2, !PT ;  /* 0xffffffe003047812 */ /* 0x000fe400078ee204 */
[----:B------:R-:W-:-:S05]  /*1ab0*/  LOP3.LUT R3, R6, 0x3fffffe0, RZ, 0xc0, !PT ;  /* 0x3fffffe006037812 */ /* 0x000fca00078ec0ff */
[----:B------:R-:W-:Y:S02]  /*1ac0*/  IMAD R21, R3, UR14, R4 ;  /* 0x0000000e03157c24 */ /* 0x000fe4000f8e0204 */
[----:B------:R-:W0:Y:S01]  /*1ad0*/  @!P1 S2R R5, SR_CgaCtaId ;  /* 0x0000000000059919 */ /* 0x000e220000008800 */
[----:B------:R-:W-:Y:S01]  /*1ae0*/  @!P1 MOV R0, 0x400 ;  /* 0x0000040000009802 */ /* 0x000fe20000000f00 */
[----:B------:R-:W-:Y:S02]  /*1af0*/  @!P1 IMAD.SHL.U32 R2, R6, 0x10, RZ ;  /* 0x0000001006029824 */ /* 0x000fe400078e00ff */
[----:B------:R-:W-:-:S03]  /*1b00*/  IMAD.SHL.U32 R21, R21, 0x4, RZ ;  /* 0x0000000415157824 */ /* 0x000fc600078e00ff */
[----:B------:R-:W-:Y:S02]  /*1b10*/  @!P1 LOP3.LUT R3, R2, 0x1f0, RZ, 0xc0, !PT ;  /* 0x000001f002039812 */ /* 0x000fe400078ec0ff */
[----:B------:R-:W-:-:S04]  /*1b20*/  ISETP.GE.AND P0, PT, R21, UR8, PT ;  /* 0x0000000815007c0c */ /* 0x000fc8000bf06270 */
[----:B------:R-:W-:Y:S02]  /*1b30*/  ISETP.NE.OR P0, PT, R7, RZ, P0 ;  /* 0x000000ff0700720c */ /* 0x000fe40000705670 */
[----:B0-----:R-:W-:-:S05]  /*1b40*/  @!P1 LEA R0, R5, R0, 0x18 ;  /* 0x0000000005009211 */ /* 0x001fca00078ec0ff */
[----:B------:R-:W-:-:S04]  /*1b50*/  @!P1 IMAD R0, R7, 0x210, R0 ;  /* 0x0000021007009824 */ /* 0x000fc800078e0200 */
[----:B------:R-:W-:-:S05]  /*1b60*/  @!P1 IMAD.IADD R0, R0, 0x1, R3 ;  /* 0x0000000100009824 */ /* 0x000fca00078e0203 */
[----:B------:R0:W-:Y:S01]  /*1b70*/  @!P1 STS.128 [R0], R12 ;  /* 0x0000000c00009388 */ /* 0x0001e20000000c00 */
[----:B------:R-:W-:Y:S06]  /*1b80*/  BAR.SYNC.DEFER_BLOCKING 0x0 ;  /* 0x0000000000007b1d */ /* 0x000fec0000010000 */
[----:B------:R-:W-:Y:S05]  /*1b90*/  @P0 EXIT ;  /* 0x000000000000094d */ /* 0x000fea0003800000 */
[----:B------:R-:W1:Y:S01]  /*1ba0*/  S2UR UR6, SR_CgaCtaId ;  /* 0x00000000000679c3 */ /* 0x000e620000008800 */
[----:B------:R-:W-:Y:S01]  /*1bb0*/  UMOV UR4, 0x400 ;  /* 0x0000040000047882 */ /* 0x000fe20000000000 */
[----:B0-----:R-:W-:Y:S02]  /*1bc0*/  IMAD.SHL.U32 R0, R6, 0x10, RZ ;  /* 0x0000001006007824 */ /* 0x001fe400078e00ff */
[----:B------:R-:W-:-:S03]  /*1bd0*/  IMAD.U32 R24, RZ, RZ, UR8 ;  /* 0x00000008ff187e24 */ /* 0x000fc6000f8e00ff */
[----:B------:R-:W-:Y:S01]  /*1be0*/  LOP3.LUT R22, R0, 0x1f0, RZ, 0xc0, !PT ;  /* 0x000001f000167812 */ /* 0x000fe200078ec0ff */
[----:B------:R-:W0:Y:S01]  /*1bf0*/  LDC.64 R2, c[0x0][0x270] ;  /* 0x00009c00ff027b82 */ /* 0x000e220000000a00 */
[----:B------:R-:W-:Y:S01]  /*1c00*/  IMAD R25, R24, UR5, R21 ;  /* 0x0000000518197c24 */ /* 0x000fe2000f8e0215 */
[----:B------:R-:W-:Y:S01]  /*1c10*/  IADD3 R21, -R21, UR8, RZ ;  /* 0x0000000815157c10 */ /* 0x000fe2000fffe1ff */
[----:B-1----:R-:W-:Y:S02]  /*1c20*/  ULEA UR4, UR6, UR4, 0x18 ;  /* 0x0000000406047291 */ /* 0x002fe4000f8ec03f */
[----:B0-----:R-:W-:-:S07]  /*1c30*/  IMAD.WIDE.U32 R2, R25, 0x4, R2 ;  /* 0x0000000419027825 */ /* 0x001fce00078e0002 */
[----:B------:R-:W0:Y:S04]  /*1c40*/  LDS.128 R4, [R22+UR4+0x210] ;  /* 0x0002100416047984 */ /* 0x000e280008000c00 */
[----:B------:R-:W1:Y:S01]  /*1c50*/  LDS R23, [R22+UR4+0x218] ;  /* 0x0002180416177984 */ /* 0x000e620008000800 */
[----:B------:R-:W-:-:S03]  /*1c60*/  LOP3.LUT P0, RZ, R2, 0xf, RZ, 0xc0, !PT ;  /* 0x0000000f02ff7812 */ /* 0x000fc6000780c0ff */
[----:B------:R-:W2:Y:S01]  /*1c70*/  LDS.128 R8, [R22+UR4+0x420] ;  /* 0x0004200416087984 */ /* 0x000ea20008000c00 */
[----:B------:R-:W-:-:S03]  /*1c80*/  ISETP.LT.U32.OR P0, PT, R21, 0x4, P0 ;  /* 0x000000041500780c */ /* 0x000fc60000701470 */
[----:B------:R-:W3:Y:S04]  /*1c90*/  LDS R20, [R22+UR4+0x428] ;  /* 0x0004280416147984 */ /* 0x000ee80008000800 */
[----:B------:R-:W4:Y:S04]  /*1ca0*/  LDS.128 R16, [R22+UR4+0x630] ;  /* 0x0006300416107984 */ /* 0x000f280008000c00 */
[----:B------:R-:W5:Y:S01]  /*1cb0*/  LDS R0, [R22+UR4+0x638] ;  /* 0x0006380416007984 */ /* 0x000f620008000800 */
        /* <DEDUP_REMOVED lines=11> */
[----:B-----5:R-:W-:-:S05]  /*1d70*/  FADD R18, R23, R0 ;  /* 0x0000000017127221 */ /* 0x020fca0000000000 */
        /* <DEDUP_REMOVED lines=12> */
        .weak           $__internal_24_$__cuda_sm20_rcp_rn_f32_slowpath
        .type           $__internal_24_$__cuda_sm20_rcp_rn_f32_slowpath,@function
        .size           $__internal_24_$__cuda_sm20_rcp_rn_f32_slowpath,(.L_x_5651 - $__internal_24_$__cuda_sm20_rcp_rn_f32_slowpath)
$__internal_24_$__cuda_sm20_rcp_rn_f32_slowpath:
        /* <DEDUP_REMOVED lines=15> */
.L_x_2419:
        /* <DEDUP_REMOVED lines=33> */
.L_x_2421:
[----:B------:R0:W1:Y:S02]  /*2140*/  MUFU.RCP R3, R0 ;  /* 0x0000000000037308 */ /* 0x0000640000001000 */
.L_x_2420:
[----:B------:R-:W-:-:S04]  /*2150*/  IMAD.MOV.U32 R5, RZ, RZ, 0x0 ;  /* 0x00000000ff057424 */ /* 0x000fc800078e00ff */
[----:B0123--:R-:W-:Y:S05]  /*2160*/  RET.REL.NODEC R4 `(_ZN18transformer_engine13normalization26rmsnorm_bwd_general_kernelINS0_13Kernel_traitsIffffjLj128ELj1ELj4ELj1ELj16ENS0_18Kernel_traits_baseILj128EffffjLj128EEEEELb1EEEvNS0_20BackwardKernelParamsE) ;  /* 0xffffffdc04a47950 */ /* 0x00ffea0003c3ffff */
.L_x_2422:
        /* <DEDUP_REMOVED lines=9> */
.L_x_5651:


//--------------------- .text._ZN18transformer_engine13normalization24rmsnorm_bwd_tuned_kernelINS0_13Kernel_traitsI13__nv_bfloat16S3_S3_fjLj8192ELj1ELj1ELj4ELj16ENS0_18Kernel_traits_baseILj8192ES3_S3_S3_fjLj128EEEEELb1EEEvNS0_20BackwardKernelParamsE --------------------------
	.section	.text._ZN18transformer_engine13normalization24rmsnorm_bwd_tuned_kernelINS0_13Kernel_traitsI13__nv_bfloat16S3_S3_fjLj8192ELj1ELj1ELj4ELj16ENS0_18Kernel_traits_baseILj8192ES3_S3_S3_fjLj128EEEEELb1EEEvNS0_20BackwardKernelParamsE,"ax",@progbits
	.align	128
        .global         _ZN18transformer_engine13normalization24rmsnorm_bwd_tuned_kernelINS0_13Kernel_traitsI13__nv_bfloat16S3_S3_fjLj8192ELj1ELj1ELj4ELj16ENS0_18Kernel_traits_baseILj8192ES3_S3_S3_fjLj128EEEEELb1EEEvNS0_20BackwardKernelParamsE
        .type           _ZN18transformer_engine13normalization24rmsnorm_bwd_tuned_kernelINS0_13Kernel_traitsI13__nv_bfloat16S3_S3_fjLj8192ELj1ELj1ELj4ELj16ENS0_18Kernel_traits_baseILj8192ES3_S3_S3_fjLj128EEEEELb1EEEvNS0_20BackwardKernelParamsE,@function
        .size           _ZN18transformer_engine13normalization24rmsnorm_bwd_tuned_kernelINS0_13Kernel_traitsI13__nv_bfloat16S3_S3_fjLj8192ELj1ELj1ELj4ELj16ENS0_18Kernel_traits_baseILj8192ES3_S3_S3_fjLj128EEEEELb1EEEvNS0_20BackwardKernelParamsE,(.L_x_5702 - _ZN18transformer_engine13normalization24rmsnorm_bwd_tuned_kernelINS0_13Kernel_traitsI13__nv_bfloat16S3_S3_fjLj8192ELj1ELj1ELj4ELj16ENS0_18Kernel_traits_baseILj8192ES3_S3_S3_fjLj128EEEEELb1EEEvNS0_20BackwardKernelParamsE)
        .other          _ZN18transformer_engine13normalization24rmsnorm_bwd_tuned_kernelINS0_13Kernel_traitsI13__nv_bfloat16S3_S3_fjLj8192ELj1ELj1ELj4ELj16ENS0_18Kernel_traits_baseILj8192ES3_S3_S3_fjLj128EEEEELb1EEEvNS0_20BackwardKernelParamsE,@"STO_CUDA_ENTRY STV_DEFAULT"
_ZN18transformer_engine13normalization24rmsnorm_bwd_tuned_kernelINS0_13Kernel_traitsI13__nv_bfloat16S3_S3_fjLj8192ELj1ELj1ELj4ELj16ENS0_18Kernel_traits_baseILj8192ES3_S3_S3_fjLj128EEEEELb1EEEvNS0_20BackwardKernelParamsE:
.text._ZN18transformer_engine13normalization24rmsnorm_bwd_tuned_kernelINS0_13Kernel_traitsI13__nv_bfloat16S3_S3_fjLj8192ELj1ELj1ELj4ELj16ENS0_18Kernel_traits_baseILj8192ES3_S3_S3_fjLj128EEEEELb1EEEvNS0_20BackwardKernelParamsE:
[----:B------:R-:W0:Y:S01]  /*0000*/  LDC R1, c[0x0][0x28] ;  /* 0x00000a00ff017b82 */ /* 0x000e220000000800 */
[----:B------:R-:W1:Y:S07]  /*0010*/  S2R R38, SR_TID.X ;  /* 0x0000000000267919 */ /* 0x000e6e0000002100 */
[----:B------:R-:W1:Y:S01]  /*0020*/  S2UR UR4, SR_CTAID.X ;  /* 0x00000000000479c3 */ /* 0x000e620000002500 */
[----:B------:R-:W-:Y:S01]  /*0030*/  ULDC UR5, c[0x0][0x218] ;  /* 0x0000860000057ab9 */ /* 0x000fe20000000800 */
[----:B------:R-:W-:Y:S01]  /*0040*/  ULDC.64 UR6, c[0x0][0x208] ;  /* 0x0000820000067ab9 */ /* 0x000fe20000000a00 */
[----:B------:R-:W-:Y:S01]  /*0050*/  ULDC UR9, c[0x0][0x218] ;  /* 0x0000860000097ab9 */ /* 0x000fe20000000800 */
[----:B------:R-:W-:Y:S01]  /*0060*/  ULDC UR8, c[0x0][0x210] ;  /* 0x0000840000087ab9 */ /* 0x000fe20000000800 */
[----:B0-----:R-:W-:-:S02]  /*0070*/  IADD3 R1, R1, -0x108, RZ ;  /* 0xfffffef801017810 */ /* 0x001fc40007ffe0ff */
        /* <DEDUP_REMOVED lines=25> */
[----:B-1----:R-:W-:Y:S02]  /*0210*/  LEA.HI R124, R38, UR4, RZ, 0x19 ;  /* 0x00000004267c7c11 */ /* 0x002fe4000f8fc8ff */
[----:B------:R-:W-:Y:S02]  /*0220*/  CS2R R8, SRZ ;  /* 0x0000000000087805 */ /* 0x000fe4000001ff00 */
[----:B------:R-:W-:Y:S02]  /*0230*/  CS2R R238, SRZ ;  /* 0x0000000000ee7805 */ /* 0x000fe4000001ff00 */
[----:B------:R-:W-:Y:S02]  /*0240*/  CS2R R236, SRZ ;  /* 0x0000000000ec7805 */ /* 0x000fe4000001ff00 */
[----:B------:R-:W-:-:S02]  /*0250*/  ISETP.GE.AND P0, PT, R124, UR5, PT ;  /* 0x000000057c007c0c */ /* 0x000fc4000bf06270 */
[----:B------:R-:W-:Y:S02]  /*0260*/  CS2R R234, SRZ ;  /* 0x0000000000ea7805 */ /* 0x000fe4000001ff00 */
[----:B------:R-:W-:Y:S02]  /*0270*/  CS2R R232, SRZ ;  /* 0x0000000000e87805 */ /* 0x000fe4000001ff00 */
[----:B------:R-:W-:Y:S02]  /*0280*/  CS2R R6, SRZ ;  /* 0x0000000000067805 */ /* 0x000fe4000001ff00 */
[----:B------:R-:W-:-:S05]  /*0290*/  CS2R R4, SRZ ;  /* 0x0000000000047805 */ /* 0x000fca000001ff00 */
[----:B------:R-:W-:Y:S05]  /*02a0*/  @P0 BRA `(.L_x_2423) ;  /* 0x0000004c00b80947 */ /* 0x000fea0003800000 */
[----:B------:R-:W-:Y:S01]  /*02b0*/  SHF.L.U32 R0, R38, 0x4, RZ ;  /* 0x0000000426007819 */ /* 0x000fe200000006ff */
[----:B------:R-:W-:-:S03]  /*02c0*/  ULDC.64 UR4, c[0x0][0x238] ;  /* 0x00008e0000047ab9 */ /* 0x000fc60000000a00 */
[----:B------:R-:W-:-:S04]  /*02d0*/  LOP3.LUT R0, R0, 0x7f0, RZ, 0xc0, !PT ;  /* 0x000007f000007812 */ /* 0x000fc800078ec0ff */
[----:B------:R-:W-:Y:S01]  /*02e0*/  IADD3 R2, P0, R0, UR4, RZ ;  /* 0x0000000400027c10 */ /* 0x000fe2000ff1e0ff */
[----:B------:R-:W-:-:S03]  /*02f0*/  ULDC.U8 UR4, c[0x0][0x250] ;  /* 0x0000940000047ab9 */ /* 0x000fc60000000000 */
[----:B------:R-:W-:-:S05]  /*0300*/  IADD3.X R3, RZ, UR5, RZ, P0, !PT ;  /* 0x00000005ff037c10 */ /* 0x000fca00087fe4ff */
[----:B------:R-:W2:Y:S04]  /*0310*/  LDG.E.128 R12, desc[UR6][R2.64] ;  /* 0x00000006020c7981 */ /* 0x000ea8000c1e1d00 */
[----:B------:R-:W3:Y:S04]  /*0320*/  LDG.E.128 R16, desc[UR6][R2.64+0x800] ;  /* 0x0008000602107981 */ /* 0x000ee8000c1e1d00 */
[----:B------:R-:W4:Y:S04]  /*0330*/  LDG.E.128 R20, desc[UR6][R2.64+0x1000] ;  /* 0x0010000602147981 */ /* 0x000f28000c1e1d00 */
[----:B------:R-:W5:Y:S04]  /*0340*/  LDG.E.128 R24, desc[UR6][R2.64+0x1800] ;  /* 0x0018000602187981 */ /* 0x000f68000c1e1d00 */
[----:B------:R-:W4:Y:S04]  /*0350*/  LDG.E.128 R28, desc[UR6][R2.64+0x2000] ;  /* 0x00200006021c7981 */ /* 0x000f28000c1e1d00 */
[----:B------:R-:W4:Y:S04]  /*0360*/  LDG.E.128 R32, desc[UR6][R2.64+0x2800] ;  /* 0x0028000602207981 */ /* 0x000f28000c1e1d00 */
[----:B------:R-:W4:Y:S04]  /*0370*/  LDG.E.128 R8, desc[UR6][R2.64+0x3000] ;  /* 0x0030000602087981 */ /* 0x000f28000c1e1d00 */
[----:B------:R0:W4:Y:S01]  /*0380*/  LDG.E.128 R4, desc[UR6][R2.64+0x3800] ;  /* 0x0038000602047981 */ /* 0x000122000c1e1d00 */
[----:B------:R-:W-:Y:S01]  /*0390*/  ISETP.NE.AND P0, PT, RZ, UR4, PT ;  /* 0x00000004ff007c0c */ /* 0x000fe2000bf05270 */
[----:B------:R-:W1:Y:S01]  /*03a0*/  S2UR UR5, SR_CgaCtaId ;  /* 0x00000000000579c3 */ /* 0x000e620000008800 */
[----:B------:R-:W-:Y:S01]  /*03b0*/  SHF.R.U32.HI R120, RZ, 0x5, R38 ;  /* 0x00000005ff787819 */ /* 0x000fe20000011626 */
[----:B------:R-:W-:Y:S01]  /*03c0*/  UMOV UR4, 0x400 ;  /* 0x0000040000047882 */ /* 0x000fe20000000000 */
[----:B------:R-:W-:Y:S01]  /*03d0*/  FSEL R0, RZ, 1, !P0 ;  /* 0x3f800000ff007808 */ /* 0x000fe20004000000 */
[----:B------:R-:W-:Y:S01]  /*03e0*/  HFMA2.MMA R242, -RZ, RZ, 0, 5.9604644775390625e-08 ;  /* 0x00000001fff27435 */ /* 0x000fe200000001ff */
[----:B------:R-:W-:Y:S01]  /*03f0*/  LOP3.LUT R120, R120, 0x7fffffc, RZ, 0xc0, !PT ;  /* 0x07fffffc78787812 */ /* 0x000fe200078ec0ff */
[----:B------:R-:W-:Y:S01]  /*0400*/  HFMA2.MMA R121, -RZ, RZ, 0, 0 ;  /* 0x00000000ff797435 */ /* 0x000fe200000001ff */
[----:B------:R-:W-:Y:S01]  /*0410*/  CS2R R192, SRZ ;  /* 0x0000000000c07805 */ /* 0x000fe2000001ff00 */
[----:B------:R-:W-:Y:S01]  /*0420*/  HFMA2.MMA R119, -RZ, RZ, 0, 0 ;  /* 0x00000000ff777435 */ /* 0x000fe200000001ff */
        /* <DEDUP_REMOVED lines=9> */
[----:B------:R-:W-:Y:S01]  /*04c0*/  CS2R R200, SRZ ;  /* 0x0000000000c87805 */ /* 0x000fe2000001ff00 */
[----:B------:R-:W-:Y:S01]  /*04d0*/  IMAD.MOV.U32 R243, RZ, RZ, RZ ;  /* 0x000000fffff37224 */ /* 0x000fe200078e00ff */
[----:B------:R-:W-:Y:S02]  /*04e0*/  CS2R R212, SRZ ;  /* 0x0000000000d47805 */ /* 0x000fe4000001ff00 */
[----:B------:R-:W-:Y:S02]  /*04f0*/  CS2R R206, SRZ ;  /* 0x0000000000ce7805 */ /* 0x000fe4000001ff00 */
[----:B------:R-:W-:-:S02]  /*0500*/  CS2R R218, SRZ ;  /* 0x0000000000da7805 */ /* 0x000fc4000001ff00 */
[----:B------:R-:W-:Y:S01]  /*0510*/  CS2R R204, SRZ ;  /* 0x0000000000cc7805 */ /* 0x000fe2000001ff00 */
[----:B-1----:R-:W-:Y:S01]  /*0520*/  ULEA UR4, UR5, UR4, 0x18 ;  /* 0x0000000405047291 */ /* 0x002fe2000f8ec03f */
[----:B------:R-:W-:Y:S02]  /*0530*/  CS2R R216, SRZ ;  /* 0x0000000000d87805 */ /* 0x000fe4000001ff00 */
[----:B------:R-:W-:Y:S02]  /*0540*/  MOV R208, RZ ;  /* 0x000000ff00d07202 */ /* 0x000fe40000000f00 */
        /* <DEDUP_REMOVED lines=13> */
[----:B------:R-:W-:Y:S01]  /*0620*/  MOV R233, RZ ;  /* 0x000000ff00e97202 */ /* 0x000fe20000000f00 */
[----:B------:R-:W-:Y:S01]  /*0630*/  VIADD R118, R120, 0x4 ;  /* 0x0000000478767836 */ /* 0x000fe20000000000 */
[----:B------:R-:W-:-:S02]  /*0640*/  MOV R173, RZ ;  /* 0x000000ff00ad7202 */ /* 0x000fc40000000f00 */
[----:B------:R-:W-:Y:S02]  /*0650*/  MOV R117, UR4 ;  /* 0x0000000400757c02 */ /* 0x000fe40008000f00 */
[----:B--2---:R-:W-:Y:S01]  /*0660*/  PRMT R36, R12, 0x7632, R36 ;  /* 0x000076320c247816 */ /* 0x004fe20000000024 */
[----:B------:R-:W-:Y:S01]  /*0670*/  IMAD.U32 R41, R14, 0x10000, RZ ;  /* 0x000100000e297824 */ /* 0x000fe200078e00ff */
[----:B------:R-:W-:Y:S02]  /*0680*/  SHF.L.U32 R37, R12, 0x10, RZ ;  /* 0x000000100c257819 */ /* 0x000fe400000006ff */
[----:B------:R-:W-:Y:S01]  /*0690*/  PRMT R12, R13, 0x7632, R12 ;  /* 0x000076320d0c7816 */ /* 0x000fe2000000000c */
[----:B---3--:R-:W-:Y:S01]  /*06a0*/  IMAD.U32 R51, R19, 0x10000, RZ ;  /* 0x0001000013337824 */ /* 0x008fe200078e00ff */
[----:B------:R-:W-:Y:S02]  /*06b0*/  SHF.L.U32 R39, R13, 0x10, RZ ;  /* 0x000000100d277819 */ /* 0x000fe400000006ff */
[----:B0-----:R-:W-:-:S02]  /*06c0*/  PRMT R3, R18, 0x7632, R3 ;  /* 0x0000763212037816 */ /* 0x001fc40000000003 */
[----:B------:R-:W-:Y:S02]  /*06d0*/  SHF.L.U32 R49, R18, 0x10, RZ ;  /* 0x0000001012317819 */ /* 0x000fe400000006ff */
[----:B------:R-:W-:Y:S01]  /*06e0*/  PRMT R13, R14, 0x7632, R13 ;  /* 0x000076320e0d7816 */ /* 0x000fe2000000000d */
[C---:B-----5:R-:W-:Y:S01]  /*06f0*/  IMAD.U32 R61, R24.reuse, 0x10000, RZ ;  /* 0x00010000183d7824 */ /* 0x060fe200078e00ff */
[C---:B----4-:R-:W-:Y:S02]  /*0700*/  PRMT R18, R21.reuse, 0x7632, R18 ;  /* 0x0000763215127816 */ /* 0x050fe40000000012 */
[----:B------:R-:W-:Y:S01]  /*0710*/  SHF.L.U32 R55, R21, 0x10, RZ ;  /* 0x0000001015377819 */ /* 0x000fe200000006ff */
[----:B------:R-:W-:Y:S01]  /*0720*/  IMAD.U32 R71, R29, 0x10000, RZ ;  /* 0x000100001d477824 */ /* 0x000fe200078e00ff */
[C---:B------:R-:W-:Y:S02]  /*0730*/  PRMT R14, R15.reuse, 0x7632, R14 ;  /* 0x000076320f0e7816 */ /* 0x040fe4000000000e */
[----:B------:R-:W-:Y:S01]  /*0740*/  SHF.L.U32 R43, R15, 0x10, RZ ;  /* 0x000000100f2b7819 */ /* 0x000fe200000006ff */
[----:B------:R-:W-:Y:S01]  /*0750*/  IMAD.U32 R83, R35, 0x10000, RZ ;  /* 0x0001000023537824 */ /* 0x000fe200078e00ff */
[----:B------:R-:W-:-:S02]  /*0760*/  PRMT R21, R24, 0x7632, R21 ;  /* 0x0000763218157816 */ /* 0x000fc40000000015 */
[C---:B------:R-:W-:Y:S02]  /*0770*/  PRMT R15, R16.reuse, 0x7632, R15 ;  /* 0x00007632100f7816 */ /* 0x040fe4000000000f */
[----:B------:R-:W-:Y:S02]  /*0780*/  SHF.L.U32 R45, R16, 0x10, RZ ;  /* 0x00000010102d7819 */ /* 0x000fe400000006ff */
[----:B------:R-:W-:Y:S01]  /*0790*/  PRMT R24, R27, 0x7632, R24 ;  /* 0x000076321b187816 */ /* 0x000fe20000000018 */
[----:B------:R-:W-:Y:S01]  /*07a0*/  IMAD.U32 R95, R5, 0x10000, RZ ;  /* 0x00010000055f7824 */ /* 0x000fe200078e00ff */
[----:B------:R-:W-:Y:S02]  /*07b0*/  SHF.L.U32 R67, R27, 0x10, RZ ;  /* 0x000000101b437819 */ /* 0x000fe400000006ff */
[----:B------:R-:W-:Y:S02]  /*07c0*/  PRMT R16, R19, 0x7632, R16 ;  /* 0x0000763213107816 */ /* 0x000fe40000000010 */
[----:B------:R-:W-:-:S02]  /*07d0*/  PRMT R27, R30, 0x7632, R27 ;  /* 0x000076321e1b7816 */ /* 0x000fc4000000001b */
[----:B------:R-:W-:Y:S02]  /*07e0*/  SHF.L.U32 R73, R30, 0x10, RZ ;  /* 0x000000101e497819 */ /* 0x000fe400000006ff */
[C---:B------:R-:W-:Y:S02]  /*07f0*/  PRMT R19, R22.reuse, 0x7632, R19 ;  /* 0x0000763216137816 */ /* 0x040fe40000000013 */
[----:B------:R-:W-:Y:S02]  /*0800*/  SHF.L.U32 R57, R22, 0x10, RZ ;  /* 0x0000001016397819 */ /* 0x000fe400000006ff */
[C---:B------:R-:W-:Y:S02]  /*0810*/  PRMT R30, R33.reuse, 0x7632, R30 ;  /* 0x00007632211e7816 */ /* 0x040fe4000000001e */
[----:B------:R-:W-:Y:S02]  /*0820*/  SHF.L.U32 R79, R33, 0x10, RZ ;  /* 0x00000010214f7819 */ /* 0x000fe400000006ff */
        /* <DEDUP_REMOVED lines=15> */
[----:B------:R-:W-:Y:S01]  /*0920*/  SHF.L.U32 R81, R34, 0x10, RZ ;  /* 0x0000001022517819 */ /* 0x000fe200000006ff */
[----:B------:R-:W-:Y:S01]  /*0930*/  FADD R34, R0, R37 ;  /* 0x0000002500227221 */ /* 0x000fe20000000000 */
[C---:B------:R-:W-:Y:S01]  /*0940*/  PRMT R10, R11.reuse, 0x7632, R10 ;  /* 0x000076320b0a7816 */ /* 0x040fe2000000000a */
[----:B------:R-:W-:Y:S01]  /*0950*/  IMAD.U32 R37, R14, 0x10000, RZ ;  /* 0x000100000e257824 */ /* 0x000fe200078e00ff */
[----:B------:R-:W-:Y:S01]  /*0960*/  SHF.L.U32 R91, R11, 0x10, RZ ;  /* 0x000000100b5b7819 */ /* 0x000fe200000006ff */
[----:B------:R-:W-:Y:S01]  /*0970*/  FADD R14, R0, R45 ;  /* 0x0000002d000e7221 */ /* 0x000fe20000000000 */
[C---:B------:R-:W-:Y:S01]  /*0980*/  PRMT R17, R20.reuse, 0x7632, R17 ;  /* 0x0000763214117816 */ /* 0x040fe20000000011 */
[----:B------:R0:W-:Y:S01]  /*0990*/  STL [R1+0xfc], R34 ;  /* 0x0000fc2201007387 */ /* 0x0001e20000100800 */
[----:B------:R-:W-:-:S02]  /*09a0*/  SHF.L.U32 R53, R20, 0x10, RZ ;  /* 0x0000001014357819 */ /* 0x000fc400000006ff */
[C---:B------:R-:W-:Y:S02]  /*09b0*/  PRMT R11, R4.reuse, 0x7632, R11 ;  /* 0x00007632040b7816 */ /* 0x040fe4000000000b */
[----:B------:R-:W-:Y:S02]  /*09c0*/  SHF.L.U32 R93, R4, 0x10, RZ ;  /* 0x00000010045d7819 */ /* 0x000fe400000006ff */
[C---:B------:R-:W-:Y:S02]  /*09d0*/  PRMT R20, R23.reuse, 0x7632, R20 ;  /* 0x0000763217147816 */ /* 0x040fe40000000014 */
[----:B------:R-:W-:Y:S01]  /*09e0*/  SHF.L.U32 R59, R23, 0x10, RZ ;  /* 0x00000010173b7819 */ /* 0x000fe200000006ff */
[----:B0-----:R-:W-:Y:S01]  /*09f0*/  FADD R34, R0, R41 ;  /* 0x0000002900227221 */ /* 0x001fe20000000000 */
[----:B------:R-:W-:Y:S02]  /*0a00*/  PRMT R4, R5, 0x7632, R4 ;  /* 0x0000763205047816 */ /* 0x000fe40000000004 */
[----:B------:R-:W-:-:S02]  /*0a10*/  PRMT R23, R26, 0x7632, R23 ;  /* 0x000076321a177816 */ /* 0x000fc40000000017 */
[----:B------:R-:W-:Y:S02]  /*0a20*/  SHF.L.U32 R65, R26, 0x10, RZ ;  /* 0x000000101a417819 */ /* 0x000fe400000006ff */
[C---:B------:R-:W-:Y:S02]  /*0a30*/  PRMT R5, R6.reuse, 0x7632, R5 ;  /* 0x0000763206057816 */ /* 0x040fe40000000005 */
[----:B------:R-:W-:Y:S02]  /*0a40*/  SHF.L.U32 R97, R6, 0x10, RZ ;  /* 0x0000001006617819 */ /* 0x000fe400000006ff */
[----:B------:R-:W-:Y:S02]  /*0a50*/  PRMT R26, R29, 0x7632, R26 ;  /* 0x000076321d1a7816 */ /* 0x000fe4000000001a */
[C---:B------:R-:W-:Y:S02]  /*0a60*/  PRMT R6, R7.reuse, 0x7632, R6 ;  /* 0x0000763207067816 */ /* 0x040fe40000000006 */
[----:B------:R-:W-:-:S02]  /*0a70*/  SHF.L.U32 R99, R7, 0x10, RZ ;  /* 0x0000001007637819 */ /* 0x000fc400000006ff */
[C---:B------:R-:W-:Y:S02]  /*0a80*/  PRMT R29, R32.reuse, 0x7632, R29 ;  /* 0x00007632201d7816 */ /* 0x040fe4000000001d */
[----:B------:R-:W-:Y:S02]  /*0a90*/  SHF.L.U32 R77, R32, 0x10, RZ ;  /* 0x00000010204d7819 */ /* 0x000fe400000006ff */
[----:B------:R-:W-:Y:S01]  /*0aa0*/  SHF.L.U32 R7, R36, 0x10, RZ ;  /* 0x0000001024077819 */ /* 0x000fe200000006ff */
[----:B------:R-:W-:Y:S01]  /*0ab0*/  FADD R36, R0, R39 ;  /* 0x0000002700247221 */ /* 0x000fe20000000000 */
[----:B------:R-:W-:Y:S02]  /*0ac0*/  PRMT R32, R35, 0x7632, R32 ;  /* 0x0000763223207816 */ /* 0x000fe40000000020 */
[----:B------:R-:W-:Y:S01]  /*0ad0*/  SHF.L.U32 R35, R12, 0x10, RZ ;  /* 0x000000100c237819 */ /* 0x000fe200000006ff */
[----:B------:R-:W-:Y:S01]  /*0ae0*/  FADD R12, R0, R43 ;  /* 0x0000002b000c7221 */ /* 0x000fe20000000000 */
[----:B------:R-:W-:Y:S01]  /*0af0*/  STL [R1+0xf4], R36 ;  /* 0x0000f42401007387 */ /* 0x000fe20000100800 */
[----:B------:R-:W-:Y:S01]  /*0b00*/  SHF.L.U32 R39, R2, 0x10, RZ ;  /* 0x0000001002277819 */ /* 0x000fe200000006ff */
[----:B------:R-:W-:Y:S01]  /*0b10*/  FADD R2, R0, R49 ;  /* 0x0000003100027221 */ /* 0x000fe20000000000 */
[----:B------:R-:W-:Y:S01]  /*0b20*/  SHF.L.U32 R13, R13, 0x10, RZ ;  /* 0x000000100d0d7819 */ /* 0x000fe200000006ff */
[----:B------:R-:W-:Y:S01]  /*0b30*/  STL [R1+0xec], R34 ;  /* 0x0000ec2201007387 */ /* 0x000fe20000100800 */
[----:B------:R-:W-:Y:S01]  /*0b40*/  SHF.L.U32 R15, R15, 0x10, RZ ;  /* 0x000000100f0f7819 */ /* 0x000fe200000006ff */
[----:B------:R-:W-:Y:S01]  /*0b50*/  IMAD.U32 R43, R18, 0x10000, RZ ;  /* 0x00010000122b7824 */ /* 0x000fe200078e00ff */
[----:B------:R-:W-:Y:S01]  /*0b60*/  SHF.L.U32 R3, R3, 0x10, RZ ;  /* 0x0000001003037819 */ /* 0x000fe200000006ff */
[----:B------:R0:W-:Y:S01]  /*0b70*/  STL [R1+0xe4], R12 ;  /* 0x0000e40c01007387 */ /* 0x0001e20000100800 */
[----:B------:R-:W-:Y:S01]  /*0b80*/  SHF.L.U32 R41, R16, 0x10, RZ ;  /* 0x0000001010297819 */ /* 0x000fe200000006ff */
[----:B------:R-:W-:Y:S01]  /*0b90*/  IMAD.U32 R49, R24, 0x10000, RZ ;  /* 0x0001000018317824 */ /* 0x000fe200078e00ff */
[----:B------:R-:W-:Y:S01]  /*0ba0*/  SHF.L.U32 R17, R17, 0x10, RZ ;  /* 0x0000001011117819 */ /* 0x000fe200000006ff */
[----:B------:R-:W-:Y:S01]  /*0bb0*/  STL [R1+0xdc], R14 ;  /* 0x0000dc0e01007387 */ /* 0x000fe20000100800 */
[----:B------:R-:W-:-:S02]  /*0bc0*/  SHF.L.U32 R19, R19, 0x10, RZ ;  /* 0x0000001013137819 */ /* 0x000fc400000006ff */
[----:B------:R-:W-:Y:S02]  /*0bd0*/  SHF.L.U32 R45, R20, 0x10, RZ ;  /* 0x00000010142d7819 */ /* 0x000fe400000006ff */
[----:B------:R-:W-:Y:S01]  /*0be0*/  SHF.L.U32 R21, R21, 0x10, RZ ;  /* 0x0000001015157819 */ /* 0x000fe200000006ff */
[----:B0-----:R-:W-:Y:S01]  /*0bf0*/  FADD R12, R0, R47 ;  /* 0x0000002f000c7221 */ /* 0x001fe20000000000 */
[----:B------:R-:W-:Y:S02]  /*0c00*/  SHF.L.U32 R47, R22, 0x10, RZ ;  /* 0x00000010162f7819 */ /* 0x000fe400000006ff */
[----:B------:R-:W-:Y:S02]  /*0c10*/  SHF.L.U32 R23, R23, 0x10, RZ ;  /* 0x0000001017177819 */ /* 0x000fe400000006ff */
[----:B------:R0:W-:Y:S01]  /*0c20*/  STL [R1+0xd4], R12 ;  /* 0x0000d40c01007387 */ /* 0x0001e20000100800 */
[----:B------:R-:W-:Y:S02]  /*0c30*/  SHF.L.U32 R25, R25, 0x10, RZ ;  /* 0x0000001019197819 */ /* 0x000fe400000006ff */
[----:B------:R-:W-:Y:S01]  /*0c40*/  SHF.L.U32 R27, R27, 0x10, RZ ;  /* 0x000000101b1b7819 */ /* 0x000fe200000006ff */
[----:B------:R1:W-:Y:S01]  /*0c50*/  STL [R1+0xcc], R2 ;  /* 0x0000cc0201007387 */ /* 0x0003e20000100800 */
[----:B------:R-:W-:-:S02]  /*0c60*/  SHF.L.U32 R29, R29, 0x10, RZ ;  /* 0x000000101d1d7819 */ /* 0x000fc400000006ff */
[----:B------:R-:W-:Y:S02]  /*0c70*/  SHF.L.U32 R31, R31, 0x10, RZ ;  /* 0x000000101f1f7819 */ /* 0x000fe400000006ff */
[----:B------:R-:W-:Y:S01]  /*0c80*/  SHF.L.U32 R33, R33, 0x10, RZ ;  /* 0x0000001021217819 */ /* 0x000fe200000006ff */
[----:B0-----:R-:W-:Y:S01]  /*0c90*/  FADD R12, R0, R51 ;  /* 0x00000033000c7221 */ /* 0x001fe20000000000 */
[----:B------:R-:W-:Y:S02]  /*0ca0*/  SHF.L.U32 R51, R26, 0x10, RZ ;  /* 0x000000101a337819 */ /* 0x000fe400000006ff */
[----:B------:R-:W-:Y:S01]  /*0cb0*/  SHF.L.U32 R9, R9, 0x10, RZ ;  /* 0x0000001009097819 */ /* 0x000fe200000006ff */
[----:B-1----:R-:W-:Y:S01]  /*0cc0*/  FADD R2, R0, R53 ;  /* 0x0000003500027221 */ /* 0x002fe20000000000 */
[----:B------:R0:W-:Y:S01]  /*0cd0*/  STL [R1+0xc4], R12 ;  /* 0x0000c40c01007387 */ /* 0x0001e20000100800 */
[----:B------:R-:W-:Y:S02]  /*0ce0*/  SHF.L.U32 R53, R28, 0x10, RZ ;  /* 0x000000101c357819 */ /* 0x000fe400000006ff */
[----:B------:R-:W-:Y:S01]  /*0cf0*/  SHF.L.U32 R11, R11, 0x10, RZ ;  /* 0x000000100b0b7819 */ /* 0x000fe200000006ff */
[----:B------:R1:W-:Y:S01]  /*0d00*/  STL [R1+0xbc], R2 ;  /* 0x0000bc0201007387 */ /* 0x0003e20000100800 */
[----:B------:R-:W-:Y:S01]  /*0d10*/  SHF.L.U32 R5, R5, 0x10, RZ ;  /* 0x0000001005057819 */ /* 0x000fe200000006ff */
[----:B0-----:R-:W-:Y:S01]  /*0d20*/  FADD R12, R0, R55 ;  /* 0x00000037000c7221 */ /* 0x001fe20000000000 */
[----:B------:R-:W-:-:S02]  /*0d30*/  IMAD.U32 R55, R30, 0x10000, RZ ;  /* 0x000100001e377824 */ /* 0x000fc400078e00ff */
[----:B-1----:R-:W-:Y:S02]  /*0d40*/  FADD R2, R0, R57 ;  /* 0x0000003900027221 */ /* 0x002fe40000000000 */
[----:B------:R0:W-:Y:S01]  /*0d50*/  STL [R1+0xb4], R12 ;  /* 0x0000b40c01007387 */ /* 0x0001e20000100800 */
[----:B------:R-:W-:-:S03]  /*0d60*/  SHF.L.U32 R57, R32, 0x10, RZ ;  /* 0x0000001020397819 */ /* 0x000fc600000006ff */
[----:B------:R1:W-:Y:S01]  /*0d70*/  STL [R1+0xac], R2 ;  /* 0x0000ac0201007387 */ /* 0x0003e20000100800 */
[----:B0-----:R-:W-:Y:S01]  /*0d80*/  FADD R12, R0, R59 ;  /* 0x0000003b000c7221 */ /* 0x001fe20000000000 */
[----:B------:R-:W-:Y:S01]  /*0d90*/  SHF.L.U32 R59, R8, 0x10, RZ ;  /* 0x00000010083b7819 */ /* 0x000fe200000006ff */
[C---:B------:R-:W-:Y:S01]  /*0da0*/  FADD R8, R0.reuse, R91 ;  /* 0x0000005b00087221 */ /* 0x040fe20000000000 */
[----:B-1----:R-:W-:Y:S02]  /*0db0*/  FADD R2, R0, R61 ;  /* 0x0000003d00027221 */ /* 0x002fe40000000000 */
[----:B------:R0:W-:Y:S01]  /*0dc0*/  STL [R1+0xa4], R12 ;  /* 0x0000a40c01007387 */ /* 0x0001e20000100800 */
[----:B------:R-:W-:-:S03]  /*0dd0*/  IMAD.U32 R61, R10, 0x10000, RZ ;  /* 0x000100000a3d7824 */ /* 0x000fc600078e00ff */
[----:B------:R1:W-:Y:S01]  /*0de0*/  STL [R1+0x9c], R2 ;  /* 0x00009c0201007387 */ /* 0x0003e20000100800 */
[----:B0-----:R-:W-:Y:S01]  /*0df0*/  FADD R12, R0, R63 ;  /* 0x0000003f000c7221 */ /* 0x001fe20000000000 */
[----:B------:R-:W-:Y:S01]  /*0e00*/  SHF.L.U32 R63, R4, 0x10, RZ ;  /* 0x00000010043f7819 */ /* 0x000fe200000006ff */
[C---:B------:R-:W-:Y:S01]  /*0e10*/  FADD R4, R0.reuse, R99 ;  /* 0x0000006300047221 */ /* 0x040fe20000000000 */
[----:B-1----:R-:W-:Y:S02]  /*0e20*/  FADD R2, R0, R65 ;  /* 0x0000004100027221 */ /* 0x002fe40000000000 */
[----:B------:R0:W-:Y:S01]  /*0e30*/  STL [R1+0x94], R12 ;  /* 0x0000940c01007387 */ /* 0x0001e20000100800 */
[----:B------:R-:W-:Y:S01]  /*0e40*/  SHF.L.U32 R65, R6, 0x10, RZ ;  /* 0x0000001006417819 */ /* 0x000fe200000006ff */
[C---:B------:R-:W-:Y:S02]  /*0e50*/  FADD R6, R0.reuse, R13 ;  /* 0x0000000d00067221 */ /* 0x040fe40000000000 */
[----:B------:R1:W-:Y:S01]  /*0e60*/  STL [R1+0x8c], R2 ;  /* 0x00008c0201007387 */ /* 0x0003e20000100800 */
[C---:B0-----:R-:W-:Y:S01]  /*0e70*/  FADD R12, R0.reuse, R67 ;  /* 0x00000043000c7221 */ /* 0x041fe20000000000 */
[----:B-1----:R-:W-:-:S04]  /*0e80*/  FADD R2, R0, R69 ;  /* 0x0000004500027221 */ /* 0x002fc80000000000 */
[----:B------:R0:W-:Y:S04]  /*0e90*/  STL [R1+0x84], R12 ;  /* 0x0000840c01007387 */ /* 0x0001e80000100800 */
        /* <DEDUP_REMOVED lines=19> */
[----:B------:R-:W-:Y:S04]  /*0fd0*/  STL [R1+0x34], R12 ;  /* 0x0000340c01007387 */ /* 0x000fe80000100800 */
[----:B------:R0:W-:Y:S04]  /*0fe0*/  STL [R1+0x2c], R2 ;  /* 0x00002c0201007387 */ /* 0x0001e80000100800 */
[----:B------:R1:W-:Y:S01]  /*0ff0*/  STL [R1+0x24], R8 ;  /* 0x0000240801007387 */ /* 0x0003e20000100800 */
[C---:B0-----:R-:W-:Y:S01]  /*1000*/  FADD R2, R0.reuse, R93 ;  /* 0x0000005d00027221 */ /* 0x041fe20000000000 */
[----:B-1----:R-:W-:-:S04]  /*1010*/  FADD R8, R0, R95 ;  /* 0x0000005f00087221 */ /* 0x002fc80000000000 */
[----:B------:R0:W-:Y:S04]  /*1020*/  STL [R1+0x1c], R2 ;  /* 0x00001c0201007387 */ /* 0x0001e80000100800 */
[----:B------:R-:W-:Y:S01]  /*1030*/  STL [R1+0x14], R8 ;  /* 0x0000140801007387 */ /* 0x000fe20000100800 */
[----:B0-----:R-:W-:-:S05]  /*1040*/  FADD R2, R0, R97 ;  /* 0x0000006100027221 */ /* 0x001fca0000000000 */
[----:B------:R0:W-:Y:S04]  /*1050*/  STL [R1+0xc], R2 ;  /* 0x00000c0201007387 */ /* 0x0001e80000100800 */
[----:B------:R1:W-:Y:S01]  /*1060*/  STL [R1+0x4], R4 ;  /* 0x0000040401007387 */ /* 0x0003e20000100800 */
[C---:B0-----:R-:W-:Y:S01]  /*1070*/  FADD R2, R0.reuse, R7 ;  /* 0x0000000700027221 */ /* 0x041fe20000000000 */
[----:B-1----:R-:W-:-:S04]  /*1080*/  FADD R4, R0, R35 ;  /* 0x0000002300047221 */ /* 0x002fc80000000000 */
[----:B------:R0:W-:Y:S04]  /*1090*/  STL [R1+0xf8], R2 ;  /* 0x0000f80201007387 */ /* 0x0001e80000100800 */
[----:B------:R1:W-:Y:S04]  /*10a0*/  STL [R1+0xf0], R4 ;  /* 0x0000f00401007387 */ /* 0x0003e80000100800 */
[----:B------:R2:W-:Y:S01]  /*10b0*/  STL [R1+0xe8], R6 ;  /* 0x0000e80601007387 */ /* 0x0005e20000100800 */
[C---:B0-----:R-:W-:Y:S01]  /*10c0*/  FADD R2, R0.reuse, R37 ;  /* 0x0000002500027221 */ /* 0x041fe20000000000 */
[----:B-1----:R-:W-:-:S04]  /*10d0*/  FADD R4, R0, R15 ;  /* 0x0000000f00047221 */ /* 0x002fc80000000000 */
[----:B------:R0:W-:Y:S01]  /*10e0*/  STL [R1+0xe0], R2 ;  /* 0x0000e00201007387 */ /* 0x0001e20000100800 */
[----:B--2---:R-:W-:-:S03]  /*10f0*/  FADD R6, R0, R39 ;  /* 0x0000002700067221 */ /* 0x004fc60000000000 */
[----:B------:R1:W-:Y:S04]  /*1100*/  STL [R1+0xd8], R4 ;  /* 0x0000d80401007387 */ /* 0x0003e80000100800 */
[----:B------:R-:W-:Y:S01]  /*1110*/  STL [R1+0xd0], R6 ;  /* 0x0000d00601007387 */ /* 0x000fe20000100800 */
[C---:B0-----:R-:W-:Y:S01]  /*1120*/  FADD R2, R0.reuse, R3 ;  /* 0x0000000300027221 */ /* 0x041fe20000000000 */
[C---:B------:R-:W-:Y:S01]  /*1130*/  FADD R3, R0.reuse, R17 ;  /* 0x0000001100037221 */ /* 0x040fe20000000000 */
[----:B-1----:R-:W-:-:S03]  /*1140*/  FADD R4, R0, R41 ;  /* 0x0000002900047221 */ /* 0x002fc60000000000 */
        /* <DEDUP_REMOVED lines=46> */
[----:B------:R-:W-:-:S04]  /*1430*/  FADD R0, R0, R65 ;  /* 0x0000004100007221 */ /* 0x000fc80000000000 */
[----:B------:R1:W-:Y:S04]  /*1440*/  STL [R1+0x8], R2 ;  /* 0x0000080201007387 */ /* 0x0003e80000100800 */
[----:B------:R1:W-:Y:S02]  /*1450*/  STL [R1], R0 ;  /* 0x0000000001007387 */ /* 0x0003e40000100800 */
.L_x_2425:
[----:B01----:R-:W0:Y:S01]  /*1460*/  S2R R0, SR_TID.X ;  /* 0x0000000000007919 */ /* 0x003e220000002100 */
[----:B------:R-:W1:Y:S01]  /*1470*/  LDC.64 R60, c[0x0][0x220] ;  /* 0x00008800ff3c7b82 */ /* 0x000e620000000a00 */
[----:B------:R-:W-:Y:S01]  /*1480*/  SHF.L.U32 R5, R124, 0xa, RZ ;  /* 0x0000000a7c057819 */ /* 0x000fe200000006ff */
[----:B------:R2:W-:Y:S04]  /*1490*/  STL [R1+0x100], R117 ;  /* 0x0001007501007387 */ /* 0x0005e80000100800 */
[----:B------:R-:W3:Y:S02]  /*14a0*/  LDL R104, [R1+0xe4] ;  /* 0x0000e40001687983 */ /* 0x000ee40000100800 */
[----:B------:R-:W4:Y:S02]  /*14b0*/  LDC.64 R2, c[0x0][0x258] ;  /* 0x00009600ff027b82 */ /* 0x000f240000000a00 */
[----:B------:R-:W2:Y:S04]  /*14c0*/  LDL R157, [R1+0xe0] ;  /* 0x0000e000019d7983 */ /* 0x000ea80000100800 */
[----:B------:R-:W2:Y:S02]  /*14d0*/  LDL R107, [R1+0xfc] ;  /* 0x0000fc00016b7983 */ /* 0x000ea40000100800 */
[----:B------:R-:W4:Y:S02]  /*14e0*/  LDC.64 R70, c[0x0][0x230] ;  /* 0x00008c00ff467b82 */ /* 0x000f240000000a00 */
[----:B------:R-:W2:Y:S04]  /*14f0*/  LDL R106, [R1+0xf4] ;  /* 0x0000f400016a7983 */ /* 0x000ea80000100800 */
[----:B------:R-:W2:Y:S04]  /*1500*/  LDL R103, [R1+0xf8] ;  /* 0x0000f80001677983 */ /* 0x000ea80000100800 */
[----:B------:R-:W2:Y:S01]  /*1510*/  LDL R227, [R1+0xf0] ;  /* 0x0000f00001e37983 */ /* 0x000ea20000100800 */
[----:B0-----:R-:W-:-:S03]  /*1520*/  LOP3.LUT R116, R0, 0x7f, RZ, 0xc0, !PT ;  /* 0x0000007f00747812 */ /* 0x001fc600078ec0ff */
[----:B------:R-:W2:Y:S01]  /*1530*/  LDL R226, [R1+0xe8] ;  /* 0x0000e80001e27983 */ /* 0x000ea20000100800 */
[----:B------:R-:W-:-:S03]  /*1540*/  LOP3.LUT R116, R5, 0xfffffc00, R116, 0xe2, !PT ;  /* 0xfffffc0005747812 */ /* 0x000fc600078ee274 */
[----:B------:R-:W2:Y:S01]  /*1550*/  LDL R105, [R1+0xec] ;  /* 0x0000ec0001697983 */ /* 0x000ea20000100800 */
[----:B------:R-:W-:-:S05]  /*1560*/  LOP3.LUT R68, R116, 0x200, RZ, 0xfc, !PT ;  /* 0x0000020074447812 */ /* 0x000fca00078efcff */
[----:B-1----:R-:W-:-:S06]  /*1570*/  IMAD.WIDE.U32 R36, R68, 0x10, R60 ;  /* 0x0000001044247825 */ /* 0x002fcc00078e003c */
[----:B------:R-:W3:Y:S01]  /*1580*/  LDG.E.128 R36, desc[UR6][R36.64] ;  /* 0x0000000624247981 */ /* 0x000ee2000c1e1d00 */
[C---:B------:R-:W-:Y:S02]  /*1590*/  LOP3.LUT R80, R116.reuse, 0x80, RZ, 0xfc, !PT ;  /* 0x0000008074507812 */ /* 0x040fe400078efcff */
[C---:B------:R-:W-:Y:S02]  /*15a0*/  LOP3.LUT R76, R116.reuse, 0x100, RZ, 0xfc, !PT ;  /* 0x00000100744c7812 */ /* 0x040fe400078efcff */
[C---:B------:R-:W-:Y:S02]  /*15b0*/  LOP3.LUT R72, R116.reuse, 0x180, RZ, 0xfc, !PT ;  /* 0x0000018074487812 */ /* 0x040fe400078efcff */
[C---:B------:R-:W-:Y:S02]  /*15c0*/  LOP3.LUT R86, R116.reuse, 0x280, RZ, 0xfc, !PT ;  /* 0x0000028074567812 */ /* 0x040fe400078efcff */
[C---:B------:R-:W-:Y:S02]  /*15d0*/  LOP3.LUT R83, R116.reuse, 0x300, RZ, 0xfc, !PT ;  /* 0x0000030074537812 */ /* 0x040fe400078efcff */
[C---:B------:R-:W-:Y:S01]  /*15e0*/  LOP3.LUT R82, R116.reuse, 0x380, RZ, 0xfc, !PT ;  /* 0x0000038074527812 */ /* 0x040fe200078efcff */
[----:B------:R-:W-:-:S04]  /*15f0*/  IMAD.WIDE.U32 R4, R116, 0x10, R60 ;  /* 0x0000001074047825 */ /* 0x000fc800078e003c */
[--C-:B------:R-:W-:Y:S02]  /*1600*/  IMAD.WIDE.U32 R12, R80, 0x10, R60.reuse ;  /* 0x00000010500c7825 */ /* 0x100fe400078e003c */
[----:B------:R-:W2:Y:S02]  /*1610*/  LDG.E.128 R4, desc[UR6][R4.64] ;  /* 0x0000000604047981 */ /* 0x000ea4000c1e1d00 */
[--C-:B------:R-:W-:Y:S02]  /*1620*/  IMAD.WIDE.U32 R20, R76, 0x10, R60.reuse ;  /* 0x000000104c147825 */ /* 0x100fe400078e003c */
[----:B------:R-:W2:Y:S02]  /*1630*/  LDG.E.128 R12, desc[UR6][R12.64] ;  /* 0x000000060c0c7981 */ /* 0x000ea4000c1e1d00 */
[--C-:B------:R-:W-:Y:S02]  /*1640*/  IMAD.WIDE.U32 R28, R72, 0x10, R60.reuse ;  /* 0x00000010481c7825 */ /* 0x100fe400078e003c */
[----:B------:R-:W2:Y:S02]  /*1650*/  LDG.E.128 R20, desc[UR6][R20.64] ;  /* 0x0000000614147981 */ /* 0x000ea4000c1e1d00 */
[----:B------:R-:W-:-:S02]  /*1660*/  IMAD.WIDE.U32 R44, R86, 0x10, R60 ;  /* 0x00000010562c7825 */ /* 0x000fc400078e003c */
[----:B------:R-:W2:Y:S02]  /*1670*/  LDG.E.128 R28, desc[UR6][R28.64] ;  /* 0x000000061c1c7981 */ /* 0x000ea4000c1e1d00 */
[C---:B------:R-:W-:Y:S02]  /*1680*/  IMAD.WIDE.U32 R52, R83.reuse, 0x10, R60 ;  /* 0x0000001053347825 */ /* 0x040fe400078e003c */
[----:B------:R-:W2:Y:S02]  /*1690*/  LDG.E.128 R44, desc[UR6][R44.64] ;  /* 0x000000062c2c7981 */ /* 0x000ea4000c1e1d00 */
[----:B----4-:R-:W-:Y:S02]  /*16a0*/  IMAD.WIDE.U32 R56, R83, 0x10, R2 ;  /* 0x0000001053387825 */ /* 0x010fe400078e0002 */
[----:B------:R-:W4:Y:S02]  /*16b0*/  LDG.E.128 R52, desc[UR6][R52.64] ;  /* 0x0000000634347981 */ /* 0x000f24000c1e1d00 */
[----:B------:R-:W-:-:S02]  /*16c0*/  IMAD.WIDE.U32 R60, R82, 0x10, R60 ;  /* 0x00000010523c7825 */ /* 0x000fc400078e003c */
[----:B------:R-:W4:Y:S02]  /*16d0*/  LDG.E.128 R56, desc[UR6][R56.64] ;  /* 0x0000000638387981 */ /* 0x000f24000c1e1d00 */
[--C-:B------:R-:W-:Y:S02]  /*16e0*/  IMAD.WIDE.U32 R64, R82, 0x10, R2.reuse ;  /* 0x0000001052407825 */ /* 0x100fe400078e0002 */
[----:B------:R-:W4:Y:S02]  /*16f0*/  LDG.E.128 R60, desc[UR6][R60.64] ;  /* 0x000000063c3c7981 */ /* 0x000f24000c1e1d00 */
[--C-:B------:R-:W-:Y:S02]  /*1700*/  IMAD.WIDE.U32 R16, R80, 0x10, R2.reuse ;  /* 0x0000001050107825 */ /* 0x100fe400078e0002 */
[----:B------:R-:W4:Y:S02]  /*1710*/  LDG.E.128 R64, desc[UR6][R64.64] ;  /* 0x0000000640407981 */ /* 0x000f24000c1e1d00 */
[----:B------:R-:W-:-:S02]  /*1720*/  IMAD.WIDE.U32 R40, R68, 0x10, R2 ;  /* 0x0000001044287825 */ /* 0x000fc400078e0002 */
[----:B------:R-:W4:Y:S04]  /*1730*/  LDG.E.128 R16, desc[UR6][R16.64] ;  /* 0x0000000610107981 */ /* 0x000f28000c1e1d00 */
[----:B------:R-:W4:Y:S01]  /*1740*/  LDG.E.128 R40, desc[UR6][R40.64] ;  /* 0x0000000628287981 */ /* 0x000f22000c1e1d00 */
[----:B------:R-:W-:-:S04]  /*1750*/  IMAD.WIDE.U32 R8, R116, 0x10, R2 ;  /* 0x0000001074087825 */ /* 0x000fc800078e0002 */
[--C-:B------:R-:W-:Y:S02]  /*1760*/  IMAD.WIDE.U32 R24, R76, 0x10, R2.reuse ;  /* 0x000000104c187825 */ /* 0x100fe400078e0002 */
[----:B------:R-:W4:Y:S02]  /*1770*/  LDG.E.128 R8, desc[UR6][R8.64] ;  /* 0x0000000608087981 */ /* 0x000f24000c1e1d00 */
[--C-:B------:R-:W-:Y:S02]  /*1780*/  IMAD.WIDE.U32 R32, R72, 0x10, R2.reuse ;  /* 0x0000001048207825 */ /* 0x100fe400078e0002 */
[----:B------:R-:W4:Y:S02]  /*1790*/  LDG.E.128 R24, desc[UR6][R24.64] ;  /* 0x0000000618187981 */ /* 0x000f24000c1e1d00 */
[----:B------:R-:W-:Y:S02]  /*17a0*/  IMAD.WIDE.U32 R48, R86, 0x10, R2 ;  /* 0x0000001056307825 */ /* 0x000fe400078e0002 */
[----:B------:R-:W4:Y:S02]  /*17b0*/  LDG.E.128 R32, desc[UR6][R32.64] ;  /* 0x0000000620207981 */ /* 0x000f24000c1e1d00 */
[----:B------:R-:W-:-:S02]  /*17c0*/  IMAD.WIDE R2, R124, 0x4, R70 ;  /* 0x000000047c027825 */ /* 0x000fc400078e0246 */
[----:B------:R-:W4:Y:S04]  /*17d0*/  LDG.E.128 R48, desc[UR6][R48.64] ;  /* 0x0000000630307981 */ /* 0x000f28000c1e1d00 */
[----:B------:R3:W4:Y:S02]  /*17e0*/  LDG.E R115, desc[UR6][R2.64] ;  /* 0x0000000602737981 */ /* 0x000724000c1e1900 */
[C---:B---3--:R-:W-:Y:S02]  /*17f0*/  PRMT R2, R36.reuse, 0x7632, R2 ;  /* 0x0000763224027816 */ /* 0x048fe40000000002 */
[----:B------:R-:W-:Y:S02]  /*1800*/  SHF.L.U32 R3, R36, 0x10, RZ ;  /* 0x0000001024037819 */ /* 0x000fe400000006ff */
[----:B------:R-:W-:-:S02]  /*1810*/  PRMT R136, R38, 0x7632, R136 ;  /* 0x0000763226887816 */ /* 0x000fc40000000088 */
[----:B------:R-:W-:Y:S02]  /*1820*/  SHF.L.U32 R36, R38, 0x10, RZ ;  /* 0x0000001026247819 */ /* 0x000fe400000006ff */
[C---:B------:R-:W-:Y:S02]  /*1830*/  PRMT R137, R39.reuse, 0x7632, R137 ;  /* 0x0000763227897816 */ /* 0x040fe40000000089 */
[----:B------:R-:W-:Y:S02]  /*1840*/  SHF.L.U32 R134, R39, 0x10, RZ ;  /* 0x0000001027867819 */ /* 0x000fe400000006ff */
[----:B------:R-:W0:Y:S01]  /*1850*/  LDC.64 R38, c[0x0][0x260] ;  /* 0x00009800ff267b82 */ /* 0x000e220000000a00 */
[C---:B--2---:R-:W-:Y:S01]  /*1860*/  PRMT R100, R7.reuse, 0x7632, R100 ;  /* 0x0000763207647816 */ /* 0x044fe20000000064 */
[----:B------:R-:W-:Y:S01]  /*1870*/  IMAD.U32 R112, R7, 0x10000, RZ ;  /* 0x0001000007707824 */ /* 0x000fe200078e00ff */
[C---:B------:R-:W-:Y:S02]  /*1880*/  PRMT R128, R15.reuse, 0x7632, R128 ;  /* 0x000076320f807816 */ /* 0x040fe40000000080 */
[----:B------:R-:W-:-:S02]  /*1890*/  SHF.L.U32 R96, R15, 0x10, RZ ;  /* 0x000000100f607819 */ /* 0x000fc400000006ff */
[----:B------:R-:W-:Y:S02]  /*18a0*/  SHF.L.U32 R90, R21, 0x10, RZ ;  /* 0x00000010155a7819 */ /* 0x000fe400000006ff */
[----:B------:R-:W-:Y:S01]  /*18b0*/  PRMT R7, R30, 0x7632, R7 ;  /* 0x000076321e077816 */ /* 0x000fe20000000007 */
[----:B0-----:R-:W-:-:S04]  /*18c0*/  IMAD.WIDE.U32 R84, R116, 0x10, R38 ;  /* 0x0000001074547825 */ /* 0x001fc800078e0026 */
[----:B------:R-:W-:Y:S01]  /*18d0*/  IMAD.WIDE.U32 R80, R80, 0x10, R38 ;  /* 0x0000001050507825 */ /* 0x000fe200078e0026 */
[C---:B----4-:R-:W-:Y:S02]  /*18e0*/  PRMT R172, R56.reuse, 0x7632, R172 ;  /* 0x0000763238ac7816 */ /* 0x050fe400000000ac */
[----:B------:R-:W-:Y:S01]  /*18f0*/  SHF.L.U32 R144, R56, 0x10, RZ ;  /* 0x0000001038907819 */ /* 0x000fe200000006ff */
[----:B------:R-:W-:Y:S01]  /*1900*/  IMAD.WIDE.U32 R76, R76, 0x10, R38 ;  /* 0x000000104c4c7825 */ /* 0x000fe200078e0026 */
[C---:B------:R-:W-:Y:S02]  /*1910*/  PRMT R228, R57.reuse, 0x7632, R228 ;  /* 0x0000763239e47816 */ /* 0x040fe400000000e4 */
[----:B------:R-:W-:Y:S01]  /*1920*/  SHF.L.U32 R148, R57, 0x10, RZ ;  /* 0x0000001039947819 */ /* 0x000fe200000006ff */
[----:B------:R-:W-:Y:S01]  /*1930*/  IMAD.U32 R234, R61, 0x10000, RZ ;  /* 0x000100003dea7824 */ /* 0x000fe200078e00ff */
[----:B------:R-:W-:Y:S01]  /*1940*/  PRMT R244, R60, 0x7632, R244 ;  /* 0x000076323cf47816 */ /* 0x000fe200000000f4 */
[----:B------:R-:W-:Y:S01]  /*1950*/  IMAD.WIDE.U32 R72, R72, 0x10, R38 ;  /* 0x0000001048487825 */ /* 0x000fe200078e0026 */
[----:B------:R-:W-:-:S02]  /*1960*/  SHF.L.U32 R231, R60, 0x10, RZ ;  /* 0x000000103ce77819 */ /* 0x000fc400000006ff */
[----:B------:R-:W-:Y:S01]  /*1970*/  PRMT R246, R61, 0x7632, R246 ;  /* 0x000076323df67816 */ /* 0x000fe200000000f6 */
[----:B------:R-:W-:Y:S01]  /*1980*/  IMAD.WIDE.U32 R68, R68, 0x10, R38 ;  /* 0x0000001044447825 */ /* 0x000fe200078e0026 */
[C---:B------:R-:W-:Y:S02]  /*1990*/  PRMT R249, R64.reuse, 0x7632, R249 ;  /* 0x0000763240f97816 */ /* 0x040fe400000000f9 */
[----:B------:R-:W-:Y:S01]  /*19a0*/  SHF.L.U32 R162, R64, 0x10, RZ ;  /* 0x0000001040a27819 */ /* 0x000fe200000006ff */
[----:B------:R-:W-:Y:S01]  /*19b0*/  IMAD.WIDE.U32 R60, R83, 0x10, R38 ;  /* 0x00000010533c7825 */ /* 0x000fe200078e0026 */
[C---:B------:R-:W-:Y:S02]  /*19c0*/  PRMT R250, R65.reuse, 0x7632, R250 ;  /* 0x0000763241fa7816 */ /* 0x040fe400000000fa */
[----:B------:R-:W-:Y:S01]  /*19d0*/  SHF.L.U32 R165, R65, 0x10, RZ ;  /* 0x0000001041a57819 */ /* 0x000fe200000006ff */
[----:B------:R-:W-:Y:S01]  /*19e0*/  IMAD.WIDE.U32 R64, R86, 0x10, R38 ;  /* 0x0000001056407825 */ /* 0x000fe200078e0026 */
[----:B------:R-:W-:Y:S01]  /*19f0*/  PRMT R93, R18, 0x7632, R93 ;  /* 0x00007632125d7816 */ /* 0x000fe2000000005d */
[----:B------:R-:W5:Y:S02]  /*1a00*/  LDG.E.128 R84, desc[UR6][R84.64] ;  /* 0x0000000654547981 */ /* 0x000f64000c1e1d00 */
[----:B------:R-:W-:-:S02]  /*1a10*/  IMAD.WIDE.U32 R56, R82, 0x10, R38 ;  /* 0x0000001052387825 */ /* 0x000fc400078e0026 */
[----:B------:R-:W2:Y:S01]  /*1a20*/  LDL R38, [R1+0xdc] ;  /* 0x0000dc0001267983 */ /* 0x000ea20000100800 */
[----:B------:R-:W-:Y:S02]  /*1a30*/  SHF.L.U32 R127, R18, 0x10, RZ ;  /* 0x00000010127f7819 */ /* 0x000fe400000006ff */
[----:B------:R-:W-:Y:S01]  /*1a40*/  PRMT R18, R21, 0x7632, R18 ;  /* 0x0000763215127816 */ /* 0x000fe20000000012 */
[C---:B------:R-:W-:Y:S01]  /*1a50*/  IMAD.U32 R21, R43.reuse, 0x10000, RZ ;  /* 0x000100002b157824 */ /* 0x040fe200078e00ff */
[----:B------:R-:W-:Y:S02]  /*1a60*/  SHF.L.U32 R15, R30, 0x10, RZ ;  /* 0x000000101e0f7819 */ /* 0x000fe400000006ff */
[----:B------:R-:W-:Y:S02]  /*1a70*/  PRMT R143, R43, 0x7632, R143 ;  /* 0x000076322b8f7816 */ /* 0x000fe4000000008f */
[C---:B------:R-:W-:Y:S01]  /*1a80*/  PRMT R138, R40.reuse, 0x7632, R138 ;  /* 0x00007632288a7816 */ /* 0x040fe2000000008a */
[----:B------:R-:W3:Y:S01]  /*1a90*/  LDL R43, [R1+0xbc] ;  /* 0x0000bc00012b7983 */ /* 0x000ee20000100800 */
[----:B------:R-:W-:-:S03]  /*1aa0*/  SHF.L.U32 R30, R40, 0x10, RZ ;  /* 0x00000010281e7819 */ /* 0x000fc600000006ff */
[----:B------:R-:W4:Y:S01]  /*1ab0*/  LDL R40, [R1+0xac] ;  /* 0x0000ac0001287983 */ /* 0x000f220000100800 */
[----:B------:R-:W-:Y:S01]  /*1ac0*/  PRMT R71, R11, 0x7632, R71 ;  /* 0x000076320b477816 */ /* 0x000fe20000000047 */
[----:B------:R-:W-:Y:S01]  /*1ad0*/  FMUL R112, R115, R112 ;  /* 0x0000007073707220 */ /* 0x000fe20000400000 */
[----:B------:R-:W-:Y:S02]  /*1ae0*/  SHF.L.U32 R108, R11, 0x10, RZ ;  /* 0x000000100b6c7819 */ /* 0x000fe400000006ff */
[C---:B------:R-:W-:Y:S02]  /*1af0*/  PRMT R129, R17.reuse, 0x7632, R129 ;  /* 0x0000763211817816 */ /* 0x040fe40000000081 */
[----:B------:R-:W-:Y:S02]  /*1b00*/  SHF.L.U32 R130, R17, 0x10, RZ ;  /* 0x0000001011827819 */ /* 0x000fe400000006ff */
[----:B------:R-:W-:Y:S02]  /*1b10*/  SHF.L.U32 R91, R20, 0x10, RZ ;  /* 0x00000010145b7819 */ /* 0x000fe400000006ff */
[----:B------:R-:W-:-:S02]  /*1b20*/  SHF.L.U32 R126, R23, 0x10, RZ ;  /* 0x00000010177e7819 */ /* 0x000fc400000006ff */
[----:B------:R-:W-:Y:S02]  /*1b30*/  SHF.L.U32 R100, R100, 0x10, RZ ;  /* 0x0000001064647819 */ /* 0x000fe400000006ff */
[----:B------:R-:W-:Y:S02]  /*1b40*/  SHF.L.U32 R125, R24, 0x10, RZ ;  /* 0x00000010187d7819 */ /* 0x000fe400000006ff */
[C---:B------:R-:W-:Y:S02]  /*1b50*/  PRMT R147, R44.reuse, 0x7632, R147 ;  /* 0x000076322c937816 */ /* 0x040fe40000000093 */
[----:B------:R-:W-:Y:S02]  /*1b60*/  SHF.L.U32 R145, R44, 0x10, RZ ;  /* 0x000000102c917819 */ /* 0x000fe400000006ff */
[----:B------:R-:W-:Y:S01]  /*1b70*/  PRMT R142, R42, 0x7632, R142 ;  /* 0x000076322a8e7816 */ /* 0x000fe2000000008e */
[----:B------:R-:W4:Y:S01]  /*1b80*/  LDL R44, [R1+0xc4] ;  /* 0x0000c400012c7983 */ /* 0x000f220000100800 */
[----:B------:R-:W-:-:S02]  /*1b90*/  PRMT R17, R20, 0x7632, R17 ;  /* 0x0000763214117816 */ /* 0x000fc40000000011 */
[----:B------:R-:W-:Y:S02]  /*1ba0*/  PRMT R20, R23, 0x7632, R20 ;  /* 0x0000763217147816 */ /* 0x000fe40000000014 */
[----:B------:R-:W-:Y:S02]  /*1bb0*/  PRMT R95, R14, 0x7632, R95 ;  /* 0x000076320e5f7816 */ /* 0x000fe4000000005f */
[C---:B------:R-:W-:Y:S02]  /*1bc0*/  SHF.L.U32 R132, R16.reuse, 0x10, RZ ;  /* 0x0000001010847819 */ /* 0x040fe400000006ff */
[----:B------:R-:W-:Y:S01]  /*1bd0*/  PRMT R131, R16, 0x7632, R131 ;  /* 0x0000763210837816 */ /* 0x000fe20000000083 */
[----:B------:R-:W-:Y:S01]  /*1be0*/  IMAD.U32 R169, R55, 0x10000, RZ ;  /* 0x0001000037a97824 */ /* 0x000fe200078e00ff */
[----:B------:R-:W-:Y:S02]  /*1bf0*/  PRMT R23, R24, 0x7632, R23 ;  /* 0x0000763218177816 */ /* 0x000fe40000000017 */
[----:B------:R-:W-:-:S02]  /*1c00*/  PRMT R152, R46, 0x7632, R152 ;  /* 0x000076322e987816 */ /* 0x000fc40000000098 */
[----:B------:R-:W-:Y:S02]  /*1c10*/  SHF.L.U32 R149, R46, 0x10, RZ ;  /* 0x000000102e957819 */ /* 0x000fe400000006ff */
[----:B------:R-:W-:Y:S02]  /*1c20*/  PRMT R209, R55, 0x7632, R209 ;  /* 0x0000763237d17816 */ /* 0x000fe400000000d1 */
[C---:B------:R-:W-:Y:S02]  /*1c30*/  PRMT R167, R53.reuse, 0x7632, R167 ;  /* 0x0000763235a77816 */ /* 0x040fe400000000a7 */
[----:B------:R-:W-:Y:S02]  /*1c40*/  SHF.L.U32 R163, R53, 0x10, RZ ;  /* 0x0000001035a37819 */ /* 0x000fe400000006ff */
[----:B------:R-:W-:Y:S02]  /*1c50*/  SHF.L.U32 R0, R4, 0x10, RZ ;  /* 0x0000001004007819 */ /* 0x000fe400000006ff */
[----:B------:R-:W-:-:S02]  /*1c60*/  SHF.L.U32 R114, R5, 0x10, RZ ;  /* 0x0000001005727819 */ /* 0x000fc400000006ff */
[----:B------:R-:W-:Y:S02]  /*1c70*/  PRMT R75, R4, 0x7632, R75 ;  /* 0x00007632044b7816 */ /* 0x000fe4000000004b */
[----:B------:R-:W-:Y:S02]  /*1c80*/  PRMT R78, R5, 0x7632, R78 ;  /* 0x00007632054e7816 */ /* 0x000fe4000000004e */
[----:B------:R-:W-:Y:S02]  /*1c90*/  SHF.L.U32 R111, R8, 0x10, RZ ;  /* 0x00000010086f7819 */ /* 0x000fe400000006ff */
[----:B------:R-:W-:Y:S02]  /*1ca0*/  SHF.L.U32 R110, R9, 0x10, RZ ;  /* 0x00000010096e7819 */ /* 0x000fe400000006ff */
[----:B------:R-:W-:Y:S02]  /*1cb0*/  SHF.L.U32 R113, R6, 0x10, RZ ;  /* 0x0000001006717819 */ /* 0x000fe400000006ff */
[----:B------:R-:W-:-:S02]  /*1cc0*/  PRMT R102, R8, 0x7632, R102 ;  /* 0x0000763208667816 */ /* 0x000fc40000000066 */
[----:B------:R-:W-:Y:S02]  /*1cd0*/  PRMT R101, R9, 0x7632, R101 ;  /* 0x0000763209657816 */ /* 0x000fe40000000065 */
[----:B------:R-:W-:Y:S02]  /*1ce0*/  PRMT R74, R10, 0x7632, R74 ;  /* 0x000076320a4a7816 */ /* 0x000fe4000000004a */
[----:B------:R-:W-:Y:S02]  /*1cf0*/  SHF.L.U32 R89, R22, 0x10, RZ ;  /* 0x0000001016597819 */ /* 0x000fe400000006ff */
[----:B------:R-:W-:Y:S01]  /*1d00*/  SHF.L.U32 R109, R10, 0x10, RZ ;  /* 0x000000100a6d7819 */ /* 0x000fe200000006ff */
[----:B------:R-:W-:Y:S01]  /*1d10*/  IMAD.U32 R92, R19, 0x10000, RZ ;  /* 0x00010000135c7824 */ /* 0x000fe200078e00ff */
[----:B------:R-:W-:Y:S01]  /*1d20*/  SHF.L.U32 R71, R71, 0x10, RZ ;  /* 0x0000001047477819 */ /* 0x000fe200000006ff */
[-C--:B------:R-:W-:Y:S01]  /*1d30*/  FFMA R195, R112, R108.reuse, R195 ;  /* 0x0000006c70c37223 */ /* 0x080fe200000000c3 */
[----:B------:R-:W-:Y:S01]  /*1d40*/  SHF.L.U32 R24, R42, 0x10, RZ ;  /* 0x000000102a187819 */ /* 0x000fe200000006ff */
[----:B------:R-:W-:Y:S01]  /*1d50*/  FMUL R108, R104, R108 ;  /* 0x0000006c686c7220 */ /* 0x000fe20000400000 */
[----:B------:R-:W4:Y:S01]  /*1d60*/  LDL R42, [R1+0xb4] ;  /* 0x0000b400012a7983 */ /* 0x000f220000100800 */
[----:B------:R-:W-:Y:S01]  /*1d70*/  FMUL R104, R115, R100 ;  /* 0x0000006473687220 */ /* 0x000fe20000400000 */
[----:B------:R-:W-:Y:S01]  /*1d80*/  FMUL R100, R157, R71 ;  /* 0x000000479d647220 */ /* 0x000fe20000400000 */
[----:B------:R-:W-:Y:S01]  /*1d90*/  SHF.L.U32 R157, R95, 0x10, RZ ;  /* 0x000000105f9d7819 */ /* 0x000fe200000006ff */
[----:B------:R-:W4:Y:S01]  /*1da0*/  LDL R46, [R1+0xcc] ;  /* 0x0000cc00012e7983 */ /* 0x000f220000100800 */
[----:B------:R-:W-:-:S02]  /*1db0*/  PRMT R16, R26, 0x7632, R16 ;  /* 0x000076321a107816 */ /* 0x000fc40000000010 */
[----:B------:R-:W-:Y:S01]  /*1dc0*/  SHF.L.U32 R26, R26, 0x10, RZ ;  /* 0x000000101a1a7819 */ /* 0x000fe200000006ff */
[----:B------:R-:W-:Y:S01]  /*1dd0*/  FMUL R96, R115, R96 ;  /* 0x0000006073607220 */ /* 0x000fe20000400000 */
[----:B------:R-:W-:Y:S02]  /*1de0*/  PRMT R88, R19, 0x7632, R88 ;  /* 0x0000763213587816 */ /* 0x000fe40000000058 */
[----:B------:R-:W-:Y:S02]  /*1df0*/  PRMT R79, R6, 0x7632, R79 ;  /* 0x00007632064f7816 */ /* 0x000fe4000000004f */
[C---:B------:R-:W-:Y:S02]  /*1e00*/  PRMT R156, R47.reuse, 0x7632, R156 ;  /* 0x000076322f9c7816 */ /* 0x040fe4000000009c */
[----:B------:R-:W-:Y:S02]  /*1e10*/  SHF.L.U32 R151, R47, 0x10, RZ ;  /* 0x000000102f977819 */ /* 0x000fe400000006ff */
[----:B------:R-:W-:-:S02]  /*1e20*/  PRMT R171, R54, 0x7632, R171 ;  /* 0x0000763236ab7816 */ /* 0x000fc400000000ab */
[----:B------:R-:W-:Y:S02]  /*1e30*/  SHF.L.U32 R166, R54, 0x10, RZ ;  /* 0x0000001036a67819 */ /* 0x000fe400000006ff */
[----:B------:R-:W-:Y:S02]  /*1e40*/  PRMT R70, R12, 0x7632, R70 ;  /* 0x000076320c467816 */ /* 0x000fe40000000046 */
[----:B------:R-:W-:Y:S01]  /*1e50*/  SHF.L.U32 R97, R14, 0x10, RZ ;  /* 0x000000100e617819 */ /* 0x000fe200000006ff */
[----:B------:R-:W-:Y:S01]  /*1e60*/  IMAD.U32 R98, R13, 0x10000, RZ ;  /* 0x000100000d627824 */ /* 0x000fe200078e00ff */
[C---:B------:R-:W-:Y:S02]  /*1e70*/  PRMT R150, R45.reuse, 0x7632, R150 ;  /* 0x000076322d967816 */ /* 0x040fe40000000096 */
[----:B------:R-:W-:Y:S02]  /*1e80*/  SHF.L.U32 R146, R45, 0x10, RZ ;  /* 0x000000102d927819 */ /* 0x000fe400000006ff */
[----:B------:R-:W-:-:S02]  /*1e90*/  PRMT R159, R50, 0x7632, R159 ;  /* 0x00007632329f7816 */ /* 0x000fc4000000009f */
[----:B------:R-:W-:Y:S01]  /*1ea0*/  SHF.L.U32 R139, R50, 0x10, RZ ;  /* 0x00000010328b7819 */ /* 0x000fe200000006ff */
[C---:B------:R-:W-:Y:S01]  /*1eb0*/  IMAD.U32 R135, R49.reuse, 0x10000, RZ ;  /* 0x0001000031877824 */ /* 0x040fe200078e00ff */
[C---:B------:R-:W-:Y:S02]  /*1ec0*/  PRMT R164, R52.reuse, 0x7632, R164 ;  /* 0x0000763234a47816 */ /* 0x040fe400000000a4 */
[----:B------:R-:W-:Y:S02]  /*1ed0*/  SHF.L.U32 R161, R52, 0x10, RZ ;  /* 0x0000001034a17819 */ /* 0x000fe400000006ff */
[----:B------:R-:W-:Y:S02]  /*1ee0*/  PRMT R155, R48, 0x7632, R155 ;  /* 0x00007632309b7816 */ /* 0x000fe4000000009b */
[----:B------:R-:W-:Y:S02]  /*1ef0*/  PRMT R158, R49, 0x7632, R158 ;  /* 0x00007632319e7816 */ /* 0x000fe4000000009e */
[----:B------:R-:W-:-:S02]  /*1f00*/  PRMT R94, R13, 0x7632, R94 ;  /* 0x000076320d5e7816 */ /* 0x000fc4000000005e */
[----:B------:R-:W-:Y:S01]  /*1f10*/  PRMT R141, R41, 0x7632, R141 ;  /* 0x00007632298d7816 */ /* 0x000fe2000000008d */
[----:B------:R-:W-:Y:S01]  /*1f20*/  FMUL R90, R115, R90 ;  /* 0x0000005a735a7220 */ /* 0x000fe20000400000 */
[----:B------:R-:W-:Y:S02]  /*1f30*/  SHF.L.U32 R99, R12, 0x10, RZ ;  /* 0x000000100c637819 */ /* 0x000fe400000006ff */
[C---:B------:R-:W-:Y:S02]  /*1f40*/  PRMT R160, R51.reuse, 0x7632, R160 ;  /* 0x0000763233a07816 */ /* 0x040fe400000000a0 */
[----:B------:R-:W-:Y:S01]  /*1f50*/  SHF.L.U32 R140, R51, 0x10, RZ ;  /* 0x00000010338c7819 */ /* 0x000fe200000006ff */
[----:B------:R-:W-:Y:S01]  /*1f60*/  IMAD.U32 R128, R128, 0x10000, RZ ;  /* 0x0001000080807824 */ /* 0x000fe200078e00ff */
[----:B------:R-:W-:Y:S01]  /*1f70*/  PRMT R133, R37, 0x7632, R133 ;  /* 0x0000763225857816 */ /* 0x000fe20000000085 */
[----:B------:R-:W-:Y:S01]  /*1f80*/  FMUL R36, R115, R36 ;  /* 0x0000002473247220 */ /* 0x000fe20000400000 */
[----:B------:R-:W-:-:S02]  /*1f90*/  SHF.L.U32 R7, R7, 0x10, RZ ;  /* 0x0000001007077819 */ /* 0x000fc400000006ff */
[----:B------:R-:W-:Y:S02]  /*1fa0*/  SHF.L.U32 R2, R2, 0x10, RZ ;  /* 0x0000001002027819 */ /* 0x000fe400000006ff */
[----:B------:R-:W-:Y:S01]  /*1fb0*/  SHF.L.U32 R153, R58, 0x10, RZ ;  /* 0x000000103a997819 */ /* 0x000fe200000006ff */
[----:B------:R-:W-:Y:S01]  /*1fc0*/  IMAD.U32 R228, R228, 0x10000, RZ ;  /* 0x00010000e4e47824 */ /* 0x000fe200078e00ff */
[----:B------:R-:W-:Y:S02]  /*1fd0*/  SHF.L.U32 R172, R172, 0x10, RZ ;  /* 0x00000010acac7819 */ /* 0x000fe400000006ff */
[----:B------:R-:W-:Y:S02]  /*1fe0*/  SHF.L.U32 R245, R62, 0x10, RZ ;  /* 0x000000103ef57819 */ /* 0x000fe400000006ff */
[----:B------:R-:W-:Y:S01]  /*1ff0*/  PRMT R117, R63, 0x7632, R117 ;  /* 0x000076323f757816 */ /* 0x000fe20000000075 */
[----:B------:R-:W-:Y:S01]  /*2000*/  IMAD.U32 R170, R67, 0x10000, RZ ;  /* 0x0001000043aa7824 */ /* 0x000fe200078e00ff */
[----:B------:R-:W-:Y:S01]  /*2010*/  SHF.L.U32 R168, R66, 0x10, RZ ;  /* 0x0000001042a87819 */ /* 0x000fe200000006ff */
[----:B------:R-:W5:Y:S01]  /*2020*/  LDG.E.128 R80, desc[UR6][R80.64] ;  /* 0x0000000650507981 */ /* 0x000f62000c1e1d00 */
[----:B--2---:R-:W-:Y:S01]  /*2030*/  FMUL R95, R38, R132 ;  /* 0x00000084265f7220 */ /* 0x004fe20000400000 */
[----:B---3--:R-:W-:-:S02]  /*2040*/  FMUL R55, R43, R125 ;  /* 0x0000007d2b377220 */ /* 0x008fc40000400000 */
[----:B------:R-:W2:Y:S01]  /*2050*/  LDL R38, [R1+0xa4] ;  /* 0x0000a40001267983 */ /* 0x000ea20000100800 */
[----:B----4-:R-:W-:-:S03]  /*2060*/  FMUL R53, R40, R26 ;  /* 0x0000001a28357220 */ /* 0x010fc60000400000 */
[----:B------:R-:W3:Y:S04]  /*2070*/  LDL R43, [R1+0x94] ;  /* 0x00009400012b7983 */ /* 0x000ee80000100800 */
[----:B------:R-:W4:Y:S01]  /*2080*/  LDL R40, [R1+0xd8] ;  /* 0x0000d80001287983 */ /* 0x000f220000100800 */
[----:B------:R-:W-:Y:S01]  /*2090*/  FMUL R0, R115, R0 ;  /* 0x0000000073007220 */ /* 0x000fe20000400000 */
[----:B------:R-:W-:Y:S01]  /*20a0*/  SHF.L.U32 R75, R75, 0x10, RZ ;  /* 0x000000104b4b7819 */ /* 0x000fe200000006ff */
[----:B------:R-:W-:Y:S01]  /*20b0*/  FMUL R114, R115, R114 ;  /* 0x0000007273727220 */ /* 0x000fe20000400000 */
[----:B------:R-:W-:Y:S01]  /*20c0*/  SHF.L.U32 R78, R78, 0x10, RZ ;  /* 0x000000104e4e7819 */ /* 0x000fe200000006ff */
[-C--:B------:R-:W-:Y:S01]  /*20d0*/  FFMA R119, R0, R111.reuse, R119 ;  /* 0x0000006f00777223 */ /* 0x080fe20000000077 */
[----:B------:R-:W-:Y:S01]  /*20e0*/  SHF.L.U32 R102, R102, 0x10, RZ ;  /* 0x0000001066667819 */ /* 0x000fe200000006ff */
[----:B------:R-:W-:Y:S01]  /*20f0*/  FMUL R111, R107, R111 ;  /* 0x0000006f6b6f7220 */ /* 0x000fe20000400000 */
[-C--:B------:R-:W-:Y:S01]  /*2100*/  FFMA R174, R114, R110.reuse, R174 ;  /* 0x0000006e72ae7223 */ /* 0x080fe200000000ae */
[C---:B------:R-:W-:Y:S01]  /*2110*/  FMUL R113, R115.reuse, R113 ;  /* 0x0000007173717220 */ /* 0x040fe20000400000 */
[----:B------:R-:W-:Y:S01]  /*2120*/  FMUL R110, R106, R110 ;  /* 0x0000006e6a6e7220 */ /* 0x000fe20000400000 */
[----:B------:R-:W-:Y:S01]  /*2130*/  FMUL R107, R115, R75 ;  /* 0x0000004b736b7220 */ /* 0x000fe20000400000 */
[----:B------:R-:W-:Y:S01]  /*2140*/  IMAD.U32 R101, R101, 0x10000, RZ ;  /* 0x0001000065657824 */ /* 0x000fe200078e00ff */
[----:B------:R-:W-:Y:S01]  /*2150*/  SHF.L.U32 R74, R74, 0x10, RZ ;  /* 0x000000104a4a7819 */ /* 0x000fe200000006ff */
[C---:B------:R-:W-:Y:S01]  /*2160*/  FMUL R106, R115.reuse, R78 ;  /* 0x0000004e736a7220 */ /* 0x040fe20000400000 */
[----:B------:R-:W-:Y:S01]  /*2170*/  PRMT R19, R22, 0x7632, R19 ;  /* 0x0000763216137816 */ /* 0x000fe20000000013 */
[----:B------:R-:W-:Y:S01]  /*2180*/  FMUL R89, R115, R89 ;  /* 0x0000005973597220 */ /* 0x000fe20000400000 */
[----:B------:R-:W-:Y:S01]  /*2190*/  PRMT R22, R25, 0x7632, R22 ;  /* 0x0000763219167816 */ /* 0x000fe20000000016 */
[----:B------:R-:W-:Y:S01]  /*21a0*/  FFMA R235, R113, R109, R194 ;  /* 0x0000006d71eb7223 */ /* 0x000fe200000000c2 */
[-C--:B------:R-:W-:Y:S01]  /*21b0*/  FFMA R173, R107, R102.reuse, R173 ;  /* 0x000000666bad7223 */ /* 0x080fe200000000ad */
[----:B------:R-:W-:Y:S01]  /*21c0*/  FMUL R103, R103, R102 ;  /* 0x0000006667677220 */ /* 0x000fe20000400000 */
[----:B------:R-:W-:-:S02]  /*21d0*/  IMAD.U32 R25, R25, 0x10000, RZ ;  /* 0x0001000019197824 */ /* 0x000fc400078e00ff */
[-C--:B------:R-:W-:Y:S01]  /*21e0*/  FFMA R194, R106, R101.reuse, R238 ;  /* 0x000000656ac27223 */ /* 0x080fe200000000ee */
[----:B------:R-:W-:Y:S01]  /*21f0*/  FMUL R102, R227, R101 ;  /* 0x00000065e3667220 */ /* 0x000fe20000400000 */
[----:B------:R-:W-:Y:S01]  /*2200*/  FMUL R101, R226, R74 ;  /* 0x0000004ae2657220 */ /* 0x000fe20000400000 */
[----:B------:R-:W-:Y:S01]  /*2210*/  FFMA R226, R96, R92, R123 ;  /* 0x0000005c60e27223 */ /* 0x000fe2000000007b */
[----:B------:R-:W-:Y:S01]  /*2220*/  FFMA R177, R89, R26, R177 ;  /* 0x0000001a59b17223 */ /* 0x000fe200000000b1 */
[C---:B------:R-:W-:Y:S01]  /*2230*/  PRMT R6, R29.reuse, 0x7632, R6 ;  /* 0x000076321d067816 */ /* 0x040fe20000000006 */
[----:B------:R-:W4:Y:S01]  /*2240*/  LDL R47, [R1+0xd4] ;  /* 0x0000d400012f7983 */ /* 0x000f220000100800 */
[----:B------:R-:W-:Y:S01]  /*2250*/  FMUL R92, R44, R92 ;  /* 0x0000005c2c5c7220 */ /* 0x000fe20000400000 */
[----:B------:R-:W-:Y:S02]  /*2260*/  SHF.L.U32 R29, R29, 0x10, RZ ;  /* 0x000000101d1d7819 */ /* 0x000fe400000006ff */
[----:B------:R-:W4:Y:S01]  /*2270*/  LDL R26, [R1+0xd0] ;  /* 0x0000d000011a7983 */ /* 0x000f220000100800 */
[----:B------:R-:W-:-:S02]  /*2280*/  SHF.L.U32 R14, R27, 0x10, RZ ;  /* 0x000000101b0e7819 */ /* 0x000fc400000006ff */
[C---:B------:R-:W-:Y:S01]  /*2290*/  PRMT R9, R31.reuse, 0x7632, R9 ;  /* 0x000076321f097816 */ /* 0x040fe20000000009 */
[----:B------:R-:W4:Y:S01]  /*22a0*/  LDL R44, [R1+0x9c] ;  /* 0x00009c00012c7983 */ /* 0x000f220000100800 */
[----:B------:R-:W-:Y:S01]  /*22b0*/  IMAD.U32 R31, R31, 0x10000, RZ ;  /* 0x000100001f1f7824 */ /* 0x000fe200078e00ff */
[----:B------:R-:W-:Y:S01]  /*22c0*/  SHF.L.U32 R45, R70, 0x10, RZ ;  /* 0x00000010462d7819 */ /* 0x000fe200000006ff */
[----:B------:R-:W-:Y:S01]  /*22d0*/  FMUL R50, R115, R29 ;  /* 0x0000001d73327220 */ /* 0x000fe20000400000 */
[----:B------:R-:W-:Y:S01]  /*22e0*/  PRMT R10, R33, 0x7632, R10 ;  /* 0x00007632210a7816 */ /* 0x000fe2000000000a */
[----:B------:R-:W4:Y:S01]  /*22f0*/  LDL R29, [R1+0xc0] ;  /* 0x0000c000011d7983 */ /* 0x000f220000100800 */
[----:B------:R-:W-:Y:S01]  /*2300*/  SHF.L.U32 R8, R48, 0x10, RZ ;  /* 0x0000001030087819 */ /* 0x000fe200000006ff */
[----:B------:R-:W-:Y:S01]  /*2310*/  FMUL R49, R115, R15 ;  /* 0x0000000f73317220 */ /* 0x000fe20000400000 */
[----:B------:R-:W-:Y:S01]  /*2320*/  SHF.L.U32 R33, R33, 0x10, RZ ;  /* 0x0000001021217819 */ /* 0x000fe200000006ff */
[C---:B------:R-:W-:Y:S01]  /*2330*/  FMUL R48, R115.reuse, R31 ;  /* 0x0000001f73307220 */ /* 0x040fe20000400000 */
[----:B------:R-:W-:Y:S01]  /*2340*/  FMUL R98, R115, R98 ;  /* 0x0000006273627220 */ /* 0x000fe20000400000 */
[----:B------:R-:W-:Y:S01]  /*2350*/  SHF.L.U32 R131, R131, 0x10, RZ ;  /* 0x0000001083837819 */ /* 0x000fe200000006ff */
[----:B------:R-:W4:Y:S01]  /*2360*/  LDL R31, [R1+0xc8] ;  /* 0x0000c800011f7983 */ /* 0x000f220000100800 */
[----:B------:R-:W-:Y:S01]  /*2370*/  SHF.L.U32 R39, R129, 0x10, RZ ;  /* 0x0000001081277819 */ /* 0x000fe200000006ff */
[----:B------:R-:W-:-:S02]  /*2380*/  FMUL R45, R115, R45 ;  /* 0x0000002d732d7220 */ /* 0x000fc40000400000 */
[----:B------:R-:W4:Y:S01]  /*2390*/  LDL R15, [R1+0xb8] ;  /* 0x0000b800010f7983 */ /* 0x000f220000100800 */
[----:B------:R-:W-:Y:S01]  /*23a0*/  SHF.L.U32 R129, R93, 0x10, RZ ;  /* 0x000000105d817819 */ /* 0x000fe200000006ff */
[----:B------:R-:W-:Y:S01]  /*23b0*/  FFMA R232, R98, R130, R121 ;  /* 0x0000008262e87223 */ /* 0x000fe20000000079 */
[----:B------:R-:W-:Y:S01]  /*23c0*/  FFMA R121, R45, R131, R239 ;  /* 0x000000832d797223 */ /* 0x000fe200000000ef */
[----:B------:R-:W-:Y:S01]  /*23d0*/  FMUL R54, R42, R25 ;  /* 0x000000192a367220 */ /* 0x000fe20000400000 */
[----:B------:R-:W-:Y:S01]  /*23e0*/  PRMT R13, R27, 0x7632, R13 ;  /* 0x000076321b0d7816 */ /* 0x000fe2000000000d */
[----:B------:R-:W4:Y:S01]  /*23f0*/  LDL R42, [R1+0x8c] ;  /* 0x00008c00012a7983 */ /* 0x000f220000100800 */
[----:B------:R-:W-:Y:S01]  /*2400*/  FMUL R93, R46, R127 ;  /* 0x0000007f2e5d7220 */ /* 0x000fe20000400000 */
[----:B------:R-:W-:Y:S01]  /*2410*/  PRMT R11, R28, 0x7632, R11 ;  /* 0x000076321c0b7816 */ /* 0x000fe2000000000b */
[C---:B------:R-:W-:Y:S01]  /*2420*/  FMUL R97, R115.reuse, R97 ;  /* 0x0000006173617220 */ /* 0x040fe20000400000 */
[----:B------:R-:W-:Y:S01]  /*2430*/  PRMT R12, R32, 0x7632, R12 ;  /* 0x00007632200c7816 */ /* 0x000fe2000000000c */
[----:B------:R-:W-:Y:S01]  /*2440*/  FFMA R176, R90, R25, R176 ;  /* 0x000000195ab07223 */ /* 0x000fe200000000b0 */
[----:B------:R-:W-:Y:S01]  /*2450*/  PRMT R5, R34, 0x7632, R5 ;  /* 0x0000763222057816 */ /* 0x000fe20000000005 */
[----:B------:R-:W-:Y:S01]  /*2460*/  FMUL R91, R115, R91 ;  /* 0x0000005b735b7220 */ /* 0x000fe20000400000 */
[----:B------:R-:W-:-:S02]  /*2470*/  PRMT R4, R35, 0x7632, R4 ;  /* 0x0000763223047816 */ /* 0x000fc40000000004 */
[----:B------:R-:W-:Y:S02]  /*2480*/  SHF.L.U32 R23, R23, 0x10, RZ ;  /* 0x0000001017177819 */ /* 0x000fe400000006ff */
[----:B------:R-:W-:Y:S01]  /*2490*/  SHF.L.U32 R17, R17, 0x10, RZ ;  /* 0x0000001011117819 */ /* 0x000fe200000006ff */
[----:B------:R-:W-:Y:S01]  /*24a0*/  IMAD.U32 R37, R37, 0x10000, RZ ;  /* 0x0001000025257824 */ /* 0x000fe200078e00ff */
[----:B------:R-:W-:Y:S01]  /*24b0*/  SHF.L.U32 R16, R16, 0x10, RZ ;  /* 0x0000001010107819 */ /* 0x000fe200000006ff */
[----:B------:R-:W-:Y:S01]  /*24c0*/  FMUL R99, R115, R99 ;  /* 0x0000006373637220 */ /* 0x000fe20000400000 */
[----:B------:R-:W-:Y:S01]  /*24d0*/  IMAD.U32 R18, R18, 0x10000, RZ ;  /* 0x0001000012127824 */ /* 0x000fe200078e00ff */
[----:B------:R-:W-:Y:S02]  /*24e0*/  SHF.L.U32 R22, R22, 0x10, RZ ;  /* 0x0000001016167819 */ /* 0x000fe400000006ff */
[----:B------:R-:W-:Y:S02]  /*24f0*/  SHF.L.U32 R20, R20, 0x10, RZ ;  /* 0x0000001014147819 */ /* 0x000fe400000006ff */
[----:B------:R-:W-:Y:S01]  /*2500*/  SHF.L.U32 R19, R19, 0x10, RZ ;  /* 0x0000001013137819 */ /* 0x000fe200000006ff */
[----:B------:R-:W-:Y:S01]  /*2510*/  FFMA R206, R36, R24, R206 ;  /* 0x0000001824ce7223 */ /* 0x000fe200000000ce */
[----:B------:R-:W-:Y:S01]  /*2520*/  SHF.L.U32 R79, R79, 0x10, RZ ;  /* 0x000000104f4f7819 */ /* 0x000fe200000006ff */
[----:B------:R-:W-:Y:S01]  /*2530*/  FMUL R109, R105, R109 ;  /* 0x0000006d696d7220 */ /* 0x000fe20000400000 */
[----:B------:R-:W-:-:S02]  /*2540*/  SHF.L.U32 R138, R138, 0x10, RZ ;  /* 0x000000108a8a7819 */ /* 0x000fc400000006ff */
[----:B------:R-:W-:Y:S02]  /*2550*/  SHF.L.U32 R141, R141, 0x10, RZ ;  /* 0x000000108d8d7819 */ /* 0x000fe400000006ff */
[----:B------:R-:W-:Y:S02]  /*2560*/  SHF.L.U32 R142, R142, 0x10, RZ ;  /* 0x000000108e8e7819 */ /* 0x000fe400000006ff */
[----:B------:R-:W-:Y:S02]  /*2570*/  SHF.L.U32 R143, R143, 0x10, RZ ;  /* 0x000000108f8f7819 */ /* 0x000fe400000006ff */
[----:B------:R-:W-:Y:S02]  /*2580*/  SHF.L.U32 R155, R155, 0x10, RZ ;  /* 0x000000109b9b7819 */ /* 0x000fe400000006ff */
[----:B------:R-:W-:Y:S02]  /*2590*/  SHF.L.U32 R171, R171, 0x10, RZ ;  /* 0x00000010abab7819 */ /* 0x000fe400000006ff */
[----:B------:R-:W-:-:S02]  /*25a0*/  SHF.L.U32 R158, R158, 0x10, RZ ;  /* 0x000000109e9e7819 */ /* 0x000fc400000006ff */
[----:B------:R-:W-:Y:S02]  /*25b0*/  SHF.L.U32 R159, R159, 0x10, RZ ;  /* 0x000000109f9f7819 */ /* 0x000fe400000006ff */
[----:B------:R-:W-:Y:S01]  /*25c0*/  SHF.L.U32 R156, R156, 0x10, RZ ;  /* 0x000000109c9c7819 */ /* 0x000fe200000006ff */
[----:B------:R-:W-:Y:S01]  /*25d0*/  IMAD.U32 R160, R160, 0x10000, RZ ;  /* 0x00010000a0a07824 */ /* 0x000fe200078e00ff */
[----:B------:R-:W4:Y:S01]  /*25e0*/  LDL R238, [R1+0x1c] ;  /* 0x00001c0001ee7983 */ /* 0x000f220000100800 */
[----:B--2---:R-:W-:-:S03]  /*25f0*/  FMUL R52, R38, R14 ;  /* 0x0000000e26347220 */ /* 0x004fc60000400000 */
[----:B------:R-:W2:Y:S01]  /*2600*/  LDL R38, [R1+0x84] ;  /* 0x0000840001267983 */ /* 0x000ea20000100800 */
[----:B---3--:R-:W-:Y:S01]  /*2610*/  FMUL R46, R43, R33 ;  /* 0x000000212b2e7220 */ /* 0x008fe20000400000 */
[----:B----4-:R-:W-:Y:S02]  /*2620*/  FMUL R43, R40, R131 ;  /* 0x00000083282b7220 */ /* 0x010fe40000400000 */
[----:B------:R-:W3:Y:S01]  /*2630*/  LDL R131, [R1+0xa8] ;  /* 0x0000a80001837983 */ /* 0x000ee20000100800 */
[----:B------:R-:W-:Y:S02]  /*2640*/  SHF.L.U32 R27, R41, 0x10, RZ ;  /* 0x00000010291b7819 */ /* 0x000fe400000006ff */
[----:B------:R-:W-:Y:S02]  /*2650*/  SHF.L.U32 R41, R94, 0x10, RZ ;  /* 0x000000105e297819 */ /* 0x000fe400000006ff */
[----:B------:R-:W-:Y:S01]  /*2660*/  SHF.L.U32 R28, R28, 0x10, RZ ;  /* 0x000000101c1c7819 */ /* 0x000fe200000006ff */
[----:B------:R-:W-:Y:S01]  /*2670*/  FFMA R227, R97, R127, R122 ;  /* 0x0000007f61e37223 */ /* 0x000fe2000000007a */
[----:B------:R-:W-:Y:S01]  /*2680*/  SHF.L.U32 R127, R88, 0x10, RZ ;  /* 0x00000010587f7819 */ /* 0x000fe200000006ff */
[C---:B------:R-:W-:Y:S01]  /*2690*/  FMUL R41, R115.reuse, R41 ;  /* 0x0000002973297220 */ /* 0x040fe20000400000 */
[----:B------:R-:W-:Y:S01]  /*26a0*/  SHF.L.U32 R32, R32, 0x10, RZ ;  /* 0x0000001020207819 */ /* 0x000fe200000006ff */
[C---:B------:R-:W-:Y:S01]  /*26b0*/  FMUL R88, R115.reuse, R126 ;  /* 0x0000007e73587220 */ /* 0x040fe20000400000 */
[----:B------:R-:W-:Y:S01]  /*26c0*/  FFMA R25, R0, R111, RZ ;  /* 0x0000006f00197223 */ /* 0x000fe200000000ff */
[----:B------:R-:W-:Y:S01]  /*26d0*/  FMUL R51, R115, R28 ;  /* 0x0000001c73337220 */ /* 0x000fe20000400000 */
[----:B------:R-:W-:Y:S01]  /*26e0*/  SHF.L.U32 R34, R34, 0x10, RZ ;  /* 0x0000001022227819 */ /* 0x000fe200000006ff */
[----:B------:R-:W4:Y:S01]  /*26f0*/  LDL R28, [R1+0x7c] ;  /* 0x00007c00011c7983 */ /* 0x000f220000100800 */
[----:B------:R-:W-:Y:S01]  /*2700*/  FFMA R122, R41, R39, R240 ;  /* 0x00000027297a7223 */ /* 0x000fe200000000f0 */
[----:B------:R-:W-:Y:S01]  /*2710*/  FFMA R178, R88, R14, R178 ;  /* 0x0000000e58b27223 */ /* 0x000fe200000000b2 */
[----:B------:R-:W-:Y:S01]  /*2720*/  FFMA R14, R107, R103, R25 ;  /* 0x000000676b0e7223 */ /* 0x000fe20000000019 */
[----:B------:R-:W-:Y:S01]  /*2730*/  FFMA R181, R49, R34, R181 ;  /* 0x0000002231b57223 */ /* 0x000fe200000000b5 */
[----:B------:R-:W4:Y:S01]  /*2740*/  LDL R25, [R1+0xb0] ;  /* 0x0000b00001197983 */ /* 0x000f220000100800 */
[----:B------:R-:W-:Y:S01]  /*2750*/  SHF.L.U32 R35, R35, 0x10, RZ ;  /* 0x0000001023237819 */ /* 0x000fe200000006ff */
[----:B------:R-:W-:-:S02]  /*2760*/  FFMA R175, R91, R125, R175 ;  /* 0x0000007d5baf7223 */ /* 0x000fc400000000af */
[----:B------:R-:W4:Y:S01]  /*2770*/  LDL R125, [R1+0xa0] ;  /* 0x0000a000017d7983 */ /* 0x000f220000100800 */
[----:B------:R-:W-:Y:S01]  /*2780*/  FMUL R94, R47, R130 ;  /* 0x000000822f5e7220 */ /* 0x000fe20000400000 */
[----:B------:R-:W-:Y:S02]  /*2790*/  FMUL R39, R26, R39 ;  /* 0x000000271a277220 */ /* 0x000fe40000400000 */
[----:B------:R-:W4:Y:S01]  /*27a0*/  LDL R26, [R1+0x74] ;  /* 0x00007400011a7983 */ /* 0x000f220000100800 */
[-C--:B------:R-:W-:Y:S01]  /*27b0*/  FMUL R47, R44, R32.reuse ;  /* 0x000000202c2f7220 */ /* 0x080fe20000400000 */
[----:B------:R-:W-:Y:S01]  /*27c0*/  FFMA R179, R51, R32, R179 ;  /* 0x0000002033b37223 */ /* 0x000fe200000000b3 */
[----:B------:R-:W-:Y:S01]  /*27d0*/  FFMA R208, R48, R35, R208 ;  /* 0x0000002330d07223 */ /* 0x000fe200000000d0 */
[----:B------:R-:W-:Y:S01]  /*27e0*/  FMUL R32, R29, R127 ;  /* 0x0000007f1d207220 */ /* 0x000fe20000400000 */
[----:B------:R-:W-:Y:S02]  /*27f0*/  FFMA R236, R99, R132, R236 ;  /* 0x0000008463ec7223 */ /* 0x000fe400000000ec */
[----:B------:R-:W4:Y:S01]  /*2800*/  LDL R132, [R1+0x6c] ;  /* 0x00006c0001847983 */ /* 0x000f220000100800 */
[----:B------:R-:W-:-:S03]  /*2810*/  FMUL R29, R15, R23 ;  /* 0x000000170f1d7220 */ /* 0x000fc60000400000 */
[----:B------:R-:W4:Y:S01]  /*2820*/  LDL R15, [R1+0x98] ;  /* 0x00009800010f7983 */ /* 0x000f220000100800 */
[----:B------:R-:W-:Y:S01]  /*2830*/  FMUL R44, R42, R34 ;  /* 0x000000222a2c7220 */ /* 0x000fe20000400000 */
[----:B------:R-:W-:Y:S02]  /*2840*/  FMUL R34, R115, R128 ;  /* 0x0000008073227220 */ /* 0x000fe40000400000 */
[----:B------:R-:W4:Y:S02]  /*2850*/  LDL R128, [R1+0x64] ;  /* 0x0000640001807983 */ /* 0x000f240000100800 */
[----:B------:R-:W-:Y:S02]  /*2860*/  FFMA R221, R34, R127, R221 ;  /* 0x0000007f22dd7223 */ /* 0x000fe400000000dd */
[----:B------:R-:W4:Y:S01]  /*2870*/  LDL R127, [R1+0x90] ;  /* 0x00009000017f7983 */ /* 0x000f220000100800 */
[----:B--2---:R-:W-:Y:S01]  /*2880*/  FMUL R42, R38, R35 ;  /* 0x00000023262a7220 */ /* 0x004fe20000400000 */
[----:B------:R-:W-:Y:S01]  /*2890*/  FMUL R35, R31, R129 ;  /* 0x000000811f237220 */ /* 0x000fe20000400000 */
[C---:B------:R-:W-:Y:S01]  /*28a0*/  FMUL R31, R115.reuse, R17 ;  /* 0x00000011731f7220 */ /* 0x040fe20000400000 */
[C---:B------:R-:W-:Y:S01]  /*28b0*/  FMUL R38, R115.reuse, R37 ;  /* 0x0000002573267220 */ /* 0x040fe20000400000 */
[----:B------:R-:W-:-:S02]  /*28c0*/  FMUL R37, R115, R157 ;  /* 0x0000009d73257220 */ /* 0x000fc40000400000 */
[----:B------:R-:W-:Y:S01]  /*28d0*/  FFMA R222, R31, R23, R222 ;  /* 0x000000171fde7223 */ /* 0x000fe200000000de */
[----:B------:R-:W-:Y:S01]  /*28e0*/  FMUL R40, R115, R3 ;  /* 0x0000000373287220 */ /* 0x000fe20000400000 */
[----:B---3--:R-:W-:Y:S01]  /*28f0*/  FMUL R23, R131, R16 ;  /* 0x0000001083177220 */ /* 0x008fe20000400000 */
[----:B------:R-:W-:Y:S01]  /*2900*/  IMAD.U32 R13, R13, 0x10000, RZ ;  /* 0x000100000d0d7824 */ /* 0x000fe200078e00ff */
[----:B------:R-:W2:Y:S01]  /*2910*/  LDL R131, [R1+0x88] ;  /* 0x0000880001837983 */ /* 0x000ea20000100800 */
[----:B------:R-:W-:-:S03]  /*2920*/  FFMA R123, R37, R129, R241 ;  /* 0x00000081257b7223 */ /* 0x000fc600000000f1 */
[----:B------:R-:W3:Y:S01]  /*2930*/  LDL R129, [R1+0x5c] ;  /* 0x00005c0001817983 */ /* 0x000ee20000100800 */
[----:B------:R-:W-:Y:S01]  /*2940*/  SHF.L.U32 R3, R133, 0x10, RZ ;  /* 0x0000001085037819 */ /* 0x000fe200000006ff */
[-C--:B------:R-:W-:Y:S02]  /*2950*/  FFMA R204, R40, R30.reuse, R204 ;  /* 0x0000001e28cc7223 */ /* 0x080fe400000000cc */
[----:B------:R-:W2:Y:S01]  /*2960*/  LDL R133, [R1+0x80] ;  /* 0x0000800001857983 */ /* 0x000ea20000100800 */
[----:B------:R-:W-:Y:S01]  /*2970*/  FFMA R205, R38, R27, R205 ;  /* 0x0000001b26cd7223 */ /* 0x000fe200000000cd */
[----:B----4-:R-:W-:Y:S01]  /*2980*/  FMUL R30, R28, R30 ;  /* 0x0000001e1c1e7220 */ /* 0x010fe20000400000 */
[C---:B------:R-:W-:Y:S01]  /*2990*/  FMUL R28, R115.reuse, R18 ;  /* 0x00000012731c7220 */ /* 0x040fe20000400000 */
[----:B------:R-:W-:Y:S01]  /*29a0*/  IMAD.U32 R10, R10, 0x10000, RZ ;  /* 0x000100000a0a7824 */ /* 0x000fe200078e00ff */
[----:B------:R-:W-:Y:S01]  /*29b0*/  SHF.L.U32 R12, R12, 0x10, RZ ;  /* 0x000000100c0c7819 */ /* 0x000fe200000006ff */
[----:B------:R-:W-:Y:S01]  /*29c0*/  FFMA R180, R50, R33, R180 ;  /* 0x0000002132b47223 */ /* 0x000fe200000000b4 */
[----:B------:R-:W-:Y:S01]  /*29d0*/  FFMA R223, R28, R22, R223 ;  /* 0x000000161cdf7223 */ /* 0x000fe200000000df */
[----:B------:R-:W-:Y:S01]  /*29e0*/  SHF.L.U32 R6, R6, 0x10, RZ ;  /* 0x0000001006067819 */ /* 0x000fe200000006ff */
[----:B------:R-:W-:Y:S01]  /*29f0*/  FMUL R33, R115, R134 ;  /* 0x0000008673217220 */ /* 0x000fe20000400000 */
[----:B------:R-:W-:-:S02]  /*2a00*/  SHF.L.U32 R5, R5, 0x10, RZ ;  /* 0x0000001005057819 */ /* 0x000fc400000006ff */
[----:B------:R-:W-:Y:S01]  /*2a10*/  SHF.L.U32 R126, R136, 0x10, RZ ;  /* 0x00000010887e7819 */ /* 0x000fe200000006ff */
[----:B------:R-:W-:Y:S01]  /*2a20*/  FFMA R14, R114, R110, R14 ;  /* 0x0000006e720e7223 */ /* 0x000fe2000000000e */
[----:B------:R-:W-:Y:S01]  /*2a30*/  FMUL R105, R115, R79 ;  /* 0x0000004f73697220 */ /* 0x000fe20000400000 */
[----:B------:R-:W-:Y:S01]  /*2a40*/  SHF.L.U32 R11, R11, 0x10, RZ ;  /* 0x000000100b0b7819 */ /* 0x000fe200000006ff */
[----:B------:R-:W4:Y:S01]  /*2a50*/  LDL R157, [R1+0x48] ;  /* 0x00004800019d7983 */ /* 0x000f220000100800 */
[----:B------:R-:W-:Y:S01]  /*2a60*/  FMUL R27, R26, R27 ;  /* 0x0000001b1a1b7220 */ /* 0x000fe20000400000 */
[----:B------:R-:W-:Y:S01]  /*2a70*/  FMUL R26, R25, R22 ;  /* 0x00000016191a7220 */ /* 0x000fe20000400000 */
[----:B------:R-:W-:Y:S01]  /*2a80*/  FMUL R22, R115, R20 ;  /* 0x0000001473167220 */ /* 0x000fe20000400000 */
[----:B------:R-:W-:Y:S01]  /*2a90*/  FMUL R20, R125, R13 ;  /* 0x0000000d7d147220 */ /* 0x000fe20000400000 */
[----:B------:R-:W-:Y:S01]  /*2aa0*/  FMUL R25, R115, R19 ;  /* 0x0000001373197220 */ /* 0x000fe20000400000 */
[----:B------:R-:W4:Y:S01]  /*2ab0*/  LDL R125, [R1+0x78] ;  /* 0x00007800017d7983 */ /* 0x000f220000100800 */
[----:B------:R-:W-:-:S02]  /*2ac0*/  FFMA R225, R22, R13, R225 ;  /* 0x0000000d16e17223 */ /* 0x000fc400000000e1 */
[----:B------:R-:W-:Y:S01]  /*2ad0*/  FFMA R224, R25, R16, R224 ;  /* 0x0000001019e07223 */ /* 0x000fe200000000e0 */
[----:B------:R-:W-:Y:S01]  /*2ae0*/  FFMA R207, R33, R21, R207 ;  /* 0x0000001521cf7223 */ /* 0x000fe200000000cf */
[----:B------:R-:W-:Y:S01]  /*2af0*/  FMUL R19, R115, R145 ;  /* 0x0000009173137220 */ /* 0x000fe20000400000 */
[----:B------:R-:W-:Y:S01]  /*2b00*/  FMUL R24, R132, R24 ;  /* 0x0000001884187220 */ /* 0x000fe20000400000 */
[----:B------:R-:W4:Y:S04]  /*2b10*/  LDL R145, [R1+0x60] ;  /* 0x0000600001917983 */ /* 0x000f280000100800 */
[----:B------:R-:W4:Y:S01]  /*2b20*/  LDL R136, [R1+0x58] ;  /* 0x0000580001887983 */ /* 0x000f220000100800 */
[----:B------:R-:W-:Y:S01]  /*2b30*/  FMUL R16, R15, R12 ;  /* 0x0000000c0f107220 */ /* 0x000fe20000400000 */
[----:B------:R-:W-:Y:S01]  /*2b40*/  FMUL R15, R115, R6 ;  /* 0x00000006730f7220 */ /* 0x000fe20000400000 */
[----:B------:R-:W-:Y:S01]  /*2b50*/  FFMA R200, R19, R8, R200 ;  /* 0x0000000813c87223 */ /* 0x000fe200000000c8 */
[----:B------:R-:W4:Y:S02]  /*2b60*/  LDL R132, [R1+0x54] ;  /* 0x0000540001847983 */ /* 0x000f240000100800 */
[----:B------:R-:W-:Y:S01]  /*2b70*/  FFMA R219, R15, R10, R219 ;  /* 0x0000000a0fdb7223 */ /* 0x000fe200000000db */
[----:B------:R-:W-:Y:S01]  /*2b80*/  FFMA R14, R106, R102, R14 ;  /* 0x000000666a0e7223 */ /* 0x000fe2000000000e */
[----:B------:R-:W-:-:S02]  /*2b90*/  SHF.L.U32 R9, R9, 0x10, RZ ;  /* 0x0000001009097819 */ /* 0x000fc400000006ff */
[----:B------:R-:W-:Y:S01]  /*2ba0*/  SHF.L.U32 R4, R4, 0x10, RZ ;  /* 0x0000001004047819 */ /* 0x000fe200000006ff */
[----:B------:R-:W-:Y:S01]  /*2bb0*/  FMUL R3, R115, R3 ;  /* 0x0000000373037220 */ /* 0x000fe20000400000 */
[----:B------:R-:W-:Y:S01]  /*2bc0*/  SHF.L.U32 R134, R147, 0x10, RZ ;  /* 0x0000001093867819 */ /* 0x000fe200000006ff */
[C---:B------:R-:W-:Y:S01]  /*2bd0*/  FMUL R126, R115.reuse, R126 ;  /* 0x0000007e737e7220 */ /* 0x040fe20000400000 */
[----:B------:R-:W-:Y:S01]  /*2be0*/  FMUL R17, R115, R146 ;  /* 0x0000009273117220 */ /* 0x000fe20000400000 */
[----:B------:R-:W-:Y:S01]  /*2bf0*/  IMAD.U32 R130, R137, 0x10000, RZ ;  /* 0x0001000089827824 */ /* 0x000fe200078e00ff */
[----:B------:R-:W-:Y:S01]  /*2c00*/  SHF.L.U32 R152, R152, 0x10, RZ ;  /* 0x0000001098987819 */ /* 0x000fe200000006ff */
[----:B------:R-:W-:Y:S01]  /*2c10*/  FFMA R237, R104, R71, R237 ;  /* 0x0000004768ed7223 */ /* 0x000fe200000000ed */
[----:B------:R-:W-:Y:S01]  /*2c20*/  PRMT R229, R58, 0x7632, R229 ;  /* 0x000076323ae57816 */ /* 0x000fe200000000e5 */
[----:B------:R-:W5:Y:S01]  /*2c30*/  LDG.E.128 R76, desc[UR6][R76.64] ;  /* 0x000000064c4c7981 */ /* 0x000f62000c1e1d00 */
[----:B------:R-:W-:-:S03]  /*2c40*/  FMUL R21, R128, R21 ;  /* 0x0000001580157220 */ /* 0x000fc60000400000 */
[----:B------:R-:W4:Y:S01]  /*2c50*/  LDL R128, [R1+0x70] ;  /* 0x0000700001807983 */ /* 0x000f220000100800 */
[----:B------:R-:W-:-:S03]  /*2c60*/  FMUL R13, R127, R10 ;  /* 0x0000000a7f0d7220 */ /* 0x000fc60000400000 */
[----:B------:R-:W4:Y:S01]  /*2c70*/  LDL R127, [R1+0x4c] ;  /* 0x00004c00017f7983 */ /* 0x000f220000100800 */
[----:B------:R-:W-:Y:S01]  /*2c80*/  FFMA R14, R113, R109, R14 ;  /* 0x0000006d710e7223 */ /* 0x000fe2000000000e */
[----:B---3--:R-:W-:Y:S01]  /*2c90*/  FMUL R8, R129, R8 ;  /* 0x0000000881087220 */ /* 0x008fe20000400000 */
[----:B--2---:R-:W-:Y:S01]  /*2ca0*/  FMUL R10, R131, R5 ;  /* 0x00000005830a7220 */ /* 0x004fe20000400000 */
[----:B------:R-:W2:Y:S04]  /*2cb0*/  LDL R129, [R1+0x68] ;  /* 0x0000680001817983 */ /* 0x000ea80000100800 */
[----:B------:R-:W3:Y:S01]  /*2cc0*/  LDL R131, [R1+0x44] ;  /* 0x0000440001837983 */ /* 0x000ee20000100800 */
[----:B------:R-:W-:Y:S01]  /*2cd0*/  FFMA R14, R105, R101, R14 ;  /* 0x00000065690e7223 */ /* 0x000fe2000000000e */
[C---:B------:R-:W-:Y:S01]  /*2ce0*/  FMUL R18, R115.reuse, R11 ;  /* 0x0000000b73127220 */ /* 0x040fe20000400000 */
[C---:B------:R-:W-:Y:S01]  /*2cf0*/  FMUL R9, R115.reuse, R9 ;  /* 0x0000000973097220 */ /* 0x040fe20000400000 */
[----:B------:R-:W-:Y:S01]  /*2d00*/  FMUL R134, R115, R134 ;  /* 0x0000008673867220 */ /* 0x000fe20000400000 */
[----:B------:R-:W-:Y:S01]  /*2d10*/  FFMA R14, R112, R108, R14 ;  /* 0x0000006c700e7223 */ /* 0x000fe2000000000e */
[----:B----4-:R-:W-:-:S03]  /*2d20*/  FMUL R136, R136, R155 ;  /* 0x0000009b88887220 */ /* 0x010fc60000400000 */
[----:B------:R-:W-:Y:S01]  /*2d30*/  FFMA R14, R104, R100, R14 ;  /* 0x00000064680e7223 */ /* 0x000fe2000000000e */
[----:B------:R-:W-:Y:S01]  /*2d40*/  FFMA R217, R3, R141, R217 ;  /* 0x0000008d03d97223 */ /* 0x000fe200000000d9 */
[----:B------:R-:W4:Y:S02]  /*2d50*/  LDL R146, [R1+0x40] ;  /* 0x0000400001927983 */ /* 0x000f240000100800 */
[----:B------:R-:W-:Y:S01]  /*2d60*/  FFMA R14, R99, R95, R14 ;  /* 0x0000005f630e7223 */ /* 0x000fe2000000000e */
[----:B------:R-:W-:Y:S01]  /*2d70*/  FFMA R201, R17, R135, R201 ;  /* 0x0000008711c97223 */ /* 0x000fe200000000c9 */
[----:B------:R-:W-:Y:S01]  /*2d80*/  FMUL R130, R115, R130 ;  /* 0x0000008273827220 */ /* 0x000fe20000400000 */
[----:B------:R-:W-:Y:S02]  /*2d90*/  IMAD.U32 R137, R150, 0x10000, RZ ;  /* 0x0001000096897824 */ /* 0x000fe400078e00ff */
[----:B------:R-:W-:Y:S01]  /*2da0*/  FFMA R14, R45, R43, R14 ;  /* 0x0000002b2d0e7223 */ /* 0x000fe2000000000e */
[----:B------:R-:W-:Y:S01]  /*2db0*/  FFMA R215, R9, R4, R215 ;  /* 0x0000000409d77223 */ /* 0x000fe200000000d7 */
[----:B------:R-:W-:Y:S01]  /*2dc0*/  FFMA R212, R134, R155, R212 ;  /* 0x0000009b86d47223 */ /* 0x000fe200000000d4 */
[----:B------:R-:W-:Y:S01]  /*2dd0*/  SHF.L.U32 R147, R164, 0x10, RZ ;  /* 0x00000010a4937819 */ /* 0x000fe200000006ff */
[----:B------:R-:W-:Y:S01]  /*2de0*/  FFMA R14, R98, R94, R14 ;  /* 0x0000005e620e7223 */ /* 0x000fe2000000000e */
[----:B------:R-:W3:Y:S03]  /*2df0*/  LDL R155, [R1+0x30] ;  /* 0x00003000019b7983 */ /* 0x000ee60000100800 */
[----:B------:R-:W-:Y:S01]  /*2e00*/  FFMA R14, R41, R39, R14 ;  /* 0x00000027290e7223 */ /* 0x000fe2000000000e */
[----:B------:R-:W-:Y:S01]  /*2e10*/  FFMA R218, R126, R142, R218 ;  /* 0x0000008e7eda7223 */ /* 0x000fe200000000da */
[----:B------:R-:W-:Y:S01]  /*2e20*/  PRMT R230, R59, 0x7632, R230 ;  /* 0x000076323be67816 */ /* 0x000fe200000000e6 */
[----:B------:R-:W-:Y:S01]  /*2e30*/  FFMA R233, R105, R74, R233 ;  /* 0x0000004a69e97223 */ /* 0x000fe200000000e9 */
[----:B------:R-:W-:Y:S01]  /*2e40*/  FFMA R14, R97, R93, R14 ;  /* 0x0000005d610e7223 */ /* 0x000fe2000000000e */
[----:B------:R-:W-:Y:S01]  /*2e50*/  SHF.L.U32 R154, R59, 0x10, RZ ;  /* 0x000000103b9a7819 */ /* 0x000fe200000006ff */
[----:B------:R-:W5:Y:S02]  /*2e60*/  LDG.E.128 R68, desc[UR6][R68.64] ;  /* 0x0000000644447981 */ /* 0x000f64000c1e1d00 */
[----:B------:R-:W-:Y:S01]  /*2e70*/  FFMA R14, R37, R35, R14 ;  /* 0x00000023250e7223 */ /* 0x000fe2000000000e */
[----:B--2---:R-:W-:-:S03]  /*2e80*/  FMUL R129, R129, R142 ;  /* 0x0000008e81817220 */ /* 0x004fc60000400000 */
[----:B------:R-:W-:Y:S01]  /*2e90*/  FFMA R14, R96, R92, R14 ;  /* 0x0000005c600e7223 */ /* 0x000fe2000000000e */
[----:B------:R-:W-:Y:S01]  /*2ea0*/  FFMA R220, R18, R12, R220 ;  /* 0x0000000c12dc7223 */ /* 0x000fe200000000dc */
[----:B------:R-:W-:Y:S01]  /*2eb0*/  FMUL R137, R115, R137 ;  /* 0x0000008973897220 */ /* 0x000fe20000400000 */
[----:B------:R-:W-:Y:S01]  /*2ec0*/  FFMA R213, R130, R143, R213 ;  /* 0x0000008f82d57223 */ /* 0x000fe200000000d5 */
[----:B------:R-:W-:Y:S01]  /*2ed0*/  FFMA R14, R34, R32, R14 ;  /* 0x00000020220e7223 */ /* 0x000fe2000000000e */
[----:B------:R-:W2:Y:S03]  /*2ee0*/  LDL R150, [R1+0x24] ;  /* 0x0000240001967983 */ /* 0x000ea60000100800 */
[----:B------:R-:W-:Y:S01]  /*2ef0*/  FFMA R14, R91, R55, R14 ;  /* 0x000000375b0e7223 */ /* 0x000fe2000000000e */
[----:B------:R-:W-:Y:S01]  /*2f00*/  FMUL R147, R115, R147 ;  /* 0x0000009373937220 */ /* 0x000fe20000400000 */
[----:B------:R-:W-:Y:S01]  /*2f10*/  PRMT R248, R62, 0x7632, R248 ;  /* 0x000076323ef87816 */ /* 0x000fe200000000f8 */
[----:B------:R-:W5:Y:S01]  /*2f20*/  LDG.E.128 R72, desc[UR6][R72.64] ;  /* 0x0000000648487981 */ /* 0x000f62000c1e1d00 */
[----:B------:R-:W-:Y:S01]  /*2f30*/  FFMA R14, R31, R29, R14 ;  /* 0x0000001d1f0e7223 */ /* 0x000fe2000000000e */
[----:B------:R-:W-:Y:S01]  /*2f40*/  SHF.L.U32 R247, R63, 0x10, RZ ;  /* 0x000000103ff77819 */ /* 0x000fe200000006ff */
[----:B------:R-:W-:Y:S01]  /*2f50*/  FMUL R12, R115, R151 ;  /* 0x00000097730c7220 */ /* 0x000fe20000400000 */
[----:B------:R-:W-:Y:S01]  /*2f60*/  SHF.L.U32 R142, R209, 0x10, RZ ;  /* 0x00000010d18e7819 */ /* 0x000fe200000006ff */
[----:B------:R-:W-:Y:S01]  /*2f70*/  FFMA R14, R90, R54, R14 ;  /* 0x000000365a0e7223 */ /* 0x000fe2000000000e */
[----:B----4-:R-:W-:-:S03]  /*2f80*/  FMUL R146, R146, R160 ;  /* 0x000000a092927220 */ /* 0x010fc60000400000 */
[----:B------:R-:W-:Y:S01]  /*2f90*/  FFMA R14, R28, R26, R14 ;  /* 0x0000001a1c0e7223 */ /* 0x000fe2000000000e */
[----:B------:R-:W-:Y:S01]  /*2fa0*/  FFMA R182, R147, R172, R182 ;  /* 0x000000ac93b67223 */ /* 0x000fe200000000b6 */
[----:B------:R-:W-:Y:S01]  /*2fb0*/  PRMT R251, R66, 0x7632, R251 ;  /* 0x0000763242fb7816 */ /* 0x000fe200000000fb */
[----:B------:R-:W5:Y:S01]  /*2fc0*/  LDG.E.128 R60, desc[UR6][R60.64] ;  /* 0x000000063c3c7981 */ /* 0x000f62000c1e1d00 */
[----:B------:R-:W-:Y:S01]  /*2fd0*/  FFMA R14, R89, R53, R14 ;  /* 0x00000035590e7223 */ /* 0x000fe2000000000e */
[----:B------:R-:W-:Y:S01]  /*2fe0*/  PRMT R252, R67, 0x7632, R252 ;  /* 0x0000763243fc7816 */ /* 0x000fe200000000fc */
[----:B------:R-:W-:Y:S01]  /*2ff0*/  FFMA R203, R12, R140, R203 ;  /* 0x0000008c0ccb7223 */ /* 0x000fe200000000cb */
[----:B------:R-:W-:Y:S01]  /*3000*/  FFMA R209, R137, R158, R243 ;  /* 0x0000009e89d17223 */ /* 0x000fe200000000f3 */
[----:B------:R-:W-:Y:S01]  /*3010*/  FFMA R14, R25, R23, R14 ;  /* 0x00000017190e7223 */ /* 0x000fe2000000000e */
[----:B------:R-:W5:Y:S03]  /*3020*/  LDG.E.128 R64, desc[UR6][R64.64] ;  /* 0x0000000640407981 */ /* 0x000f66000c1e1d00 */
[----:B------:R-:W-:Y:S01]  /*3030*/  FFMA R14, R88, R52, R14 ;  /* 0x00000034580e7223 */ /* 0x000fe2000000000e */
[----:B------:R-:W5:Y:S03]  /*3040*/  LDG.E.128 R56, desc[UR6][R56.64] ;  /* 0x0000000638387981 */ /* 0x000f66000c1e1d00 */
[----:B------:R-:W-:-:S04]  /*3050*/  FFMA R14, R22, R20, R14 ;  /* 0x00000014160e7223 */ /* 0x000fc8000000000e */
[----:B------:R-:W-:-:S04]  /*3060*/  FFMA R11, R51, R47, R14 ;  /* 0x0000002f330b7223 */ /* 0x000fc8000000000e */
[----:B------:R-:W-:-:S04]  /*3070*/  FFMA R11, R18, R16, R11 ;  /* 0x00000010120b7223 */ /* 0x000fc8000000000b */
[----:B------:R-:W-:-:S04]  /*3080*/  FFMA R6, R50, R46, R11 ;  /* 0x0000002e32067223 */ /* 0x000fc8000000000b */
[----:B------:R-:W-:Y:S01]  /*3090*/  FFMA R6, R15, R13, R6 ;  /* 0x0000000d0f067223 */ /* 0x000fe20000000006 */
[----:B------:R-:W-:-:S03]  /*30a0*/  FMUL R11, R115, R7 ;  /* 0x00000007730b7220 */ /* 0x000fc60000400000 */
[----:B------:R-:W-:Y:S01]  /*30b0*/  FFMA R6, R49, R44, R6 ;  /* 0x0000002c31067223 */ /* 0x000fe20000000006 */
[----:B------:R-:W-:-:S03]  /*30c0*/  FMUL R7, R133, R4 ;  /* 0x0000000485077220 */ /* 0x000fc60000400000 */
[----:B------:R-:W-:-:S04]  /*30d0*/  FFMA R6, R11, R10, R6 ;  /* 0x0000000a0b067223 */ /* 0x000fc80000000006 */
[----:B------:R-:W-:Y:S01]  /*30e0*/  FFMA R4, R48, R42, R6 ;  /* 0x0000002a30047223 */ /* 0x000fe20000000006 */
[----:B------:R-:W-:-:S03]  /*30f0*/  FMUL R6, R115, R2 ;  /* 0x0000000273067220 */ /* 0x000fc60000400000 */
[----:B------:R-:W-:Y:S01]  /*3100*/  FFMA R2, R9, R7, R4 ;  /* 0x0000000709027223 */ /* 0x000fe20000000004 */
[----:B------:R-:W-:-:S03]  /*3110*/  FMUL R4, R125, R138 ;  /* 0x0000008a7d047220 */ /* 0x000fc60000400000 */
[----:B------:R-:W-:Y:S01]  /*3120*/  FFMA R125, R40, R30, R2 ;  /* 0x0000001e287d7223 */ /* 0x000fe20000000002 */
[----:B------:R-:W-:-:S03]  /*3130*/  FMUL R2, R127, R139 ;  /* 0x0000008b7f027220 */ /* 0x000fc60000400000 */
[----:B------:R-:W-:Y:S01]  /*3140*/  FFMA R127, R6, R4, R125 ;  /* 0x00000004067f7223 */ /* 0x000fe2000000007d */
[----:B------:R-:W-:Y:S01]  /*3150*/  FMUL R125, R128, R141 ;  /* 0x0000008d807d7220 */ /* 0x000fe20000400000 */
[----:B------:R-:W-:Y:S02]  /*3160*/  FFMA R214, R11, R5, R214 ;  /* 0x000000050bd67223 */ /* 0x000fe400000000d6 */
[----:B------:R-:W-:Y:S01]  /*3170*/  FFMA R128, R38, R27, R127 ;  /* 0x0000001b26807223 */ /* 0x000fe2000000007f */
[----:B---3--:R-:W-:Y:S01]  /*3180*/  FMUL R127, R131, R140 ;  /* 0x0000008c837f7220 */ /* 0x008fe20000400000 */
[----:B------:R-:W-:Y:S01]  /*3190*/  FMUL R5, R132, R135 ;  /* 0x0000008784057220 */ /* 0x000fe20000400000 */
[----:B------:R-:W3:Y:S01]  /*31a0*/  LDL R141, [R1+0x50] ;  /* 0x00005000018d7983 */ /* 0x000ee20000100800 */
[----:B------:R-:W-:-:S03]  /*31b0*/  FFMA R131, R3, R125, R128 ;  /* 0x0000007d03837223 */ /* 0x000fc60000000080 */
[----:B------:R-:W4:Y:S01]  /*31c0*/  LDL R140, [R1+0x3c] ;  /* 0x00003c00018c7983 */ /* 0x000f220000100800 */
[----:B------:R-:W-:Y:S01]  /*31d0*/  FFMA R132, R36, R24, R131 ;  /* 0x0000001824847223 */ /* 0x000fe20000000083 */
[----:B------:R-:W-:Y:S02]  /*31e0*/  FMUL R128, R115, R161 ;  /* 0x000000a173807220 */ /* 0x000fe40000400000 */
[----:B------:R-:W2:Y:S01]  /*31f0*/  LDL R161, [R1+0x2c] ;  /* 0x00002c0001a17983 */ /* 0x000ea20000100800 */
[----:B------:R-:W-:Y:S01]  /*3200*/  FFMA R133, R126, R129, R132 ;  /* 0x000000817e857223 */ /* 0x000fe20000000084 */
[----:B------:R-:W-:Y:S02]  /*3210*/  FMUL R132, R145, R143 ;  /* 0x0000008f91847220 */ /* 0x000fe40000400000 */
[----:B------:R-:W3:Y:S01]  /*3220*/  LDL R145, [R1+0x34] ;  /* 0x0000340001917983 */ /* 0x000ee20000100800 */
[----:B------:R-:W-:-:S03]  /*3230*/  FMUL R14, R115, R149 ;  /* 0x00000095730e7220 */ /* 0x000fc60000400000 */
[----:B------:R-:W4:Y:S01]  /*3240*/  LDL R149, [R1+0x38] ;  /* 0x0000380001957983 */ /* 0x000f220000100800 */
[----:B------:R-:W-:Y:S01]  /*3250*/  FMUL R131, R115, R163 ;  /* 0x000000a373837220 */ /* 0x000fe20000400000 */
[----:B------:R-:W-:Y:S01]  /*3260*/  FFMA R135, R33, R21, R133 ;  /* 0x0000001521877223 */ /* 0x000fe20000000085 */
[----:B------:R-:W-:Y:S01]  /*3270*/  FMUL R133, R115, R166 ;  /* 0x000000a673857220 */ /* 0x000fe20000400000 */
[----:B------:R-:W-:Y:S01]  /*3280*/  FFMA R216, R6, R138, R216 ;  /* 0x0000008a06d87223 */ /* 0x000fe200000000d8 */
[----:B------:R-:W-:Y:S01]  /*3290*/  FFMA R197, R131, R148, R197 ;  /* 0x0000009483c57223 */ /* 0x000fe200000000c5 */
[----:B------:R-:W-:Y:S01]  /*32a0*/  FFMA R202, R14, R139, R202 ;  /* 0x0000008b0eca7223 */ /* 0x000fe200000000ca */
[----:B------:R-:W-:Y:S01]  /*32b0*/  FFMA R198, R133, R153, R198 ;  /* 0x0000009985c67223 */ /* 0x000fe200000000c6 */
[----:B------:R-:W-:Y:S01]  /*32c0*/  FFMA R138, R130, R132, R135 ;  /* 0x00000084828a7223 */ /* 0x000fe20000000087 */
[----:B------:R-:W-:Y:S01]  /*32d0*/  FFMA R196, R128, R144, R196 ;  /* 0x0000009080c47223 */ /* 0x000fe200000000c4 */
[----:B------:R-:W4:Y:S02]  /*32e0*/  LDL R163, [R1+0x18] ;  /* 0x0000180001a37983 */ /* 0x000f240000100800 */
[----:B------:R-:W-:-:S02]  /*32f0*/  FFMA R138, R19, R8, R138 ;  /* 0x00000008138a7223 */ /* 0x000fc4000000008a */
[----:B------:R-:W4:Y:S02]  /*3300*/  LDL R166, [R1+0x10] ;  /* 0x0000100001a67983 */ /* 0x000f240000100800 */
[----:B------:R-:W-:Y:S01]  /*3310*/  FFMA R139, R134, R136, R138 ;  /* 0x00000088868b7223 */ /* 0x000fe2000000008a */
[----:B---3--:R-:W-:Y:S01]  /*3320*/  FMUL R145, R145, R148 ;  /* 0x0000009491917220 */ /* 0x008fe20000400000 */
[----:B--2---:R-:W-:Y:S01]  /*3330*/  FMUL R148, R161, R153 ;  /* 0x00000099a1947220 */ /* 0x004fe20000400000 */
[----:B------:R-:W-:Y:S01]  /*3340*/  FMUL R153, R155, R228 ;  /* 0x000000e49b997220 */ /* 0x000fe20000400000 */
[----:B------:R-:W-:Y:S02]  /*3350*/  FMUL R155, R115, R171 ;  /* 0x000000ab739b7220 */ /* 0x000fe40000400000 */
[----:B------:R-:W2:Y:S01]  /*3360*/  LDL R171, [R1+0xc] ;  /* 0x00000c0001ab7983 */ /* 0x000ea20000100800 */
[----:B------:R-:W-:Y:S01]  /*3370*/  FMUL R138, R141, R158 ;  /* 0x0000009e8d8a7220 */ /* 0x000fe20000400000 */
[----:B------:R-:W-:Y:S01]  /*3380*/  FFMA R141, R17, R5, R139 ;  /* 0x00000005118d7223 */ /* 0x000fe2000000008b */
[----:B----4-:R-:W-:Y:S01]  /*3390*/  FMUL R139, R140, R144 ;  /* 0x000000908c8b7220 */ /* 0x010fe20000400000 */
[----:B------:R-:W-:-:S02]  /*33a0*/  FMUL R144, R157, R159 ;  /* 0x0000009f9d907220 */ /* 0x000fc40000400000 */
[----:B------:R-:W3:Y:S01]  /*33b0*/  LDL R157, [R1+0x28] ;  /* 0x00002800019d7983 */ /* 0x000ee20000100800 */
[----:B------:R-:W-:Y:S01]  /*33c0*/  FFMA R143, R137, R138, R141 ;  /* 0x0000008a898f7223 */ /* 0x000fe2000000008d */
[----:B------:R-:W-:-:S04]  /*33d0*/  FMUL R141, R115, R156 ;  /* 0x0000009c738d7220 */ /* 0x000fc80000400000 */
[----:B------:R-:W-:Y:S02]  /*33e0*/  FFMA R211, R141, R160, R211 ;  /* 0x000000a08dd37223 */ /* 0x000fe400000000d3 */
[----:B------:R-:W4:Y:S01]  /*33f0*/  LDL R160, [R1+0x20] ;  /* 0x0000200001a07983 */ /* 0x000f220000100800 */
[C---:B------:R-:W-:Y:S01]  /*3400*/  FMUL R140, R115.reuse, R152 ;  /* 0x00000098738c7220 */ /* 0x040fe20000400000 */
[C---:B------:R-:W-:Y:S02]  /*3410*/  FMUL R152, R115.reuse, R231 ;  /* 0x000000e773987220 */ /* 0x040fe40000400000 */
[----:B------:R-:W4:Y:S01]  /*3420*/  LDL R231, [R1+0x14] ;  /* 0x0000140001e77983 */ /* 0x000f220000100800 */
[----:B------:R-:W-:-:S03]  /*3430*/  FMUL R135, R115, R169 ;  /* 0x000000a973877220 */ /* 0x000fc60000400000 */
[----:B------:R-:W4:Y:S01]  /*3440*/  LDL R169, [R1+0x8] ;  /* 0x0000080001a97983 */ /* 0x000f220000100800 */
[----:B------:R-:W-:-:S03]  /*3450*/  FMUL R149, R149, R172 ;  /* 0x000000ac95957220 */ /* 0x000fc60000400000 */
[----:B------:R-:W4:Y:S01]  /*3460*/  LDL R172, [R1+0x4] ;  /* 0x0000040001ac7983 */ /* 0x000f220000100800 */
[C---:B------:R-:W-:Y:S01]  /*3470*/  FMUL R158, R115.reuse, R142 ;  /* 0x0000008e739e7220 */ /* 0x040fe20000400000 */
[----:B------:R-:W-:Y:S02]  /*3480*/  FMUL R156, R115, R245 ;  /* 0x000000f5739c7220 */ /* 0x000fe40000400000 */
[----:B------:R-:W4:Y:S02]  /*3490*/  LDL R142, [R1] ;  /* 0x00000000018e7983 */ /* 0x000f240000100800 */
[----:B------:R-:W-:Y:S01]  /*34a0*/  FFMA R191, R156, R168, R191 ;  /* 0x000000a89cbf7223 */ /* 0x000fe200000000bf */
[----:B------:R-:W-:-:S04]  /*34b0*/  FFMA R143, R14, R2, R143 ;  /* 0x000000020e8f7223 */ /* 0x000fc8000000008f */
[----:B------:R-:W-:-:S04]  /*34c0*/  FFMA R143, R140, R144, R143 ;  /* 0x000000908c8f7223 */ /* 0x000fc8000000008f */
[----:B------:R-:W-:-:S04]  /*34d0*/  FFMA R143, R12, R127, R143 ;  /* 0x0000007f0c8f7223 */ /* 0x000fc8000000008f */
[----:B------:R-:W-:Y:S01]  /*34e0*/  FFMA R143, R141, R146, R143 ;  /* 0x000000928d8f7223 */ /* 0x000fe2000000008f */
[----:B------:R-:W-:-:S03]  /*34f0*/  SHF.L.U32 R151, R167, 0x10, RZ ;  /* 0x00000010a7977819 */ /* 0x000fc600000006ff */
[----:B------:R-:W-:-:S04]  /*3500*/  FFMA R143, R128, R139, R143 ;  /* 0x0000008b808f7223 */ /* 0x000fc8000000008f */
[----:B------:R-:W-:Y:S01]  /*3510*/  FFMA R143, R147, R149, R143 ;  /* 0x00000095938f7223 */ /* 0x000fe2000000008f */
[----:B------:R-:W-:Y:S01]  /*3520*/  FMUL R151, R115, R151 ;  /* 0x0000009773977220 */ /* 0x000fe20000400000 */
[----:B--2---:R-:W-:Y:S01]  /*3530*/  FMUL R168, R171, R168 ;  /* 0x000000a8aba87220 */ /* 0x004fe20000400000 */
[----:B------:R-:W-:Y:S02]  /*3540*/  SHF.L.U32 R171, R117, 0x10, RZ ;  /* 0x0000001075ab7819 */ /* 0x000fe400000006ff */
[----:B------:R0:W5:Y:S01]  /*3550*/  LDL.LU R117, [R1+0x100] ;  /* 0x0001000001757983 */ /* 0x0001620000300800 */
[----:B------:R-:W-:Y:S01]  /*3560*/  FFMA R143, R131, R145, R143 ;  /* 0x00000091838f7223 */ /* 0x000fe2000000008f */
[----:B------:R-:W-:-:S03]  /*3570*/  SHF.L.U32 R229, R229, 0x10, RZ ;  /* 0x00000010e5e57819 */ /* 0x000fc600000006ff */
[----:B------:R-:W-:Y:S02]  /*3580*/  FFMA R143, R151, R153, R143 ;  /* 0x00000099978f7223 */ /* 0x000fe4000000008f */
[----:B---3--:R-:W-:Y:S02]  /*3590*/  FMUL R157, R157, R229 ;  /* 0x000000e59d9d7220 */ /* 0x008fe40000400000 */
[----:B------:R-:W-:Y:S01]  /*35a0*/  FFMA R143, R133, R148, R143 ;  /* 0x00000094858f7223 */ /* 0x000fe2000000008f */
[----:B------:R-:W-:Y:S01]  /*35b0*/  SHF.L.U32 R230, R230, 0x10, RZ ;  /* 0x00000010e6e67819 */ /* 0x000fe200000006ff */
[----:B------:R-:W-:Y:S02]  /*35c0*/  FMUL R150, R150, R154 ;  /* 0x0000009a96967220 */ /* 0x000fe40000400000 */
[----:B------:R-:W-:Y:S02]  /*35d0*/  FFMA R143, R155, R157, R143 ;  /* 0x0000009d9b8f7223 */ /* 0x000fe4000000008f */
[----:B----4-:R-:W-:-:S02]  /*35e0*/  FMUL R160, R160, R230 ;  /* 0x000000e6a0a07220 */ /* 0x010fc40000400000 */
[----:B------:R-:W-:Y:S01]  /*35f0*/  FFMA R143, R135, R150, R143 ;  /* 0x00000096878f7223 */ /* 0x000fe2000000008f */
[----:B------:R-:W-:Y:S01]  /*3600*/  SHF.L.U32 R161, R244, 0x10, RZ ;  /* 0x00000010f4a17819 */ /* 0x000fe200000006ff */
[-C--:B------:R-:W-:Y:S01]  /*3610*/  FFMA R187, R152, R162.reuse, R187 ;  /* 0x000000a298bb7223 */ /* 0x080fe200000000bb */
[----:B------:R-:W-:Y:S02]  /*3620*/  IMAD.U32 R249, R249, 0x10000, RZ ;  /* 0x00010000f9f97824 */ /* 0x000fe400078e00ff */
[----:B------:R-:W-:Y:S01]  /*3630*/  FMUL R162, R238, R162 ;  /* 0x000000a2eea27220 */ /* 0x000fe20000400000 */
[----:B------:R-:W-:Y:S01]  /*3640*/  FFMA R143, R158, R160, R143 ;  /* 0x000000a09e8f7223 */ /* 0x000fe2000000008f */
[----:B------:R-:W1:Y:S01]  /*3650*/  S2R R244, SR_TID.X ;  /* 0x0000000000f47919 */ /* 0x000e620000002100 */
[----:B------:R-:W-:Y:S01]  /*3660*/  FFMA R199, R135, R154, R199 ;  /* 0x0000009a87c77223 */ /* 0x000fe200000000c7 */
[C---:B------:R-:W-:Y:S01]  /*3670*/  FMUL R154, R115.reuse, R234 ;  /* 0x000000ea739a7220 */ /* 0x040fe20000400000 */
[----:B------:R-:W-:Y:S01]  /*3680*/  FMUL R161, R115, R161 ;  /* 0x000000a173a17220 */ /* 0x000fe20000400000 */
[----:B------:R-:W-:Y:S01]  /*3690*/  FMUL R163, R163, R249 ;  /* 0x000000f9a3a37220 */ /* 0x000fe20000400000 */
[----:B------:R-:W-:Y:S01]  /*36a0*/  FFMA R143, R152, R162, R143 ;  /* 0x000000a2988f7223 */ /* 0x000fe2000000008f */
[----:B------:R-:W-:Y:S01]  /*36b0*/  SHF.L.U32 R164, R246, 0x10, RZ ;  /* 0x00000010f6a47819 */ /* 0x000fe200000006ff */
[-C--:B------:R-:W-:Y:S01]  /*36c0*/  FFMA R189, R154, R165.reuse, R189 ;  /* 0x000000a59abd7223 */ /* 0x080fe200000000bd */
[----:B------:R-:W-:Y:S01]  /*36d0*/  SHF.L.U32 R250, R250, 0x10, RZ ;  /* 0x00000010fafa7819 */ /* 0x000fe200000006ff */
[----:B------:R-:W-:Y:S01]  /*36e0*/  FMUL R165, R231, R165 ;  /* 0x000000a5e7a57220 */ /* 0x000fe20000400000 */
[----:B------:R-:W-:Y:S01]  /*36f0*/  FFMA R143, R161, R163, R143 ;  /* 0x000000a3a18f7223 */ /* 0x000fe2000000008f */
[----:B------:R-:W-:-:S02]  /*3700*/  FMUL R164, R115, R164 ;  /* 0x000000a473a47220 */ /* 0x000fc40000400000 */
[----:B------:R-:W-:Y:S01]  /*3710*/  FMUL R166, R166, R250 ;  /* 0x000000faa6a67220 */ /* 0x000fe20000400000 */
[----:B------:R-:W-:Y:S01]  /*3720*/  FFMA R143, R154, R165, R143 ;  /* 0x000000a59a8f7223 */ /* 0x000fe2000000008f */
[----:B------:R-:W-:Y:S02]  /*3730*/  SHF.L.U32 R167, R248, 0x10, RZ ;  /* 0x00000010f8a77819 */ /* 0x000fe400000006ff */
[----:B------:R-:W-:Y:S01]  /*3740*/  SHF.L.U32 R251, R251, 0x10, RZ ;  /* 0x00000010fbfb7819 */ /* 0x000fe200000006ff */
[----:B------:R-:W-:Y:S01]  /*3750*/  FFMA R143, R164, R166, R143 ;  /* 0x000000a6a48f7223 */ /* 0x000fe2000000008f */
[----:B------:R-:W-:Y:S01]  /*3760*/  FFMA R210, R140, R159, R210 ;  /* 0x0000009f8cd27223 */ /* 0x000fe200000000d2 */
[C---:B------:R-:W-:Y:S01]  /*3770*/  FMUL R159, R115.reuse, R247 ;  /* 0x000000f7739f7220 */ /* 0x040fe20000400000 */
[----:B------:R-:W-:Y:S01]  /*3780*/  FMUL R167, R115, R167 ;  /* 0x000000a773a77220 */ /* 0x000fe20000400000 */
[----:B------:R-:W-:Y:S01]  /*3790*/  FMUL R169, R169, R251 ;  /* 0x000000fba9a97220 */ /* 0x000fe20000400000 */
[----:B------:R-:W-:Y:S01]  /*37a0*/  FFMA R143, R156, R168, R143 ;  /* 0x000000a89c8f7223 */ /* 0x000fe2000000008f */
[----:B------:R-:W-:Y:S01]  /*37b0*/  SHF.L.U32 R252, R252, 0x10, RZ ;  /* 0x00000010fcfc7819 */ /* 0x000fe200000006ff */
[-C--:B------:R-:W-:Y:S01]  /*37c0*/  FFMA R193, R159, R170.reuse, R193 ;  /* 0x000000aa9fc17223 */ /* 0x080fe200000000c1 */
[----:B------:R-:W-:Y:S01]  /*37d0*/  FMUL R170, R172, R170 ;  /* 0x000000aaacaa7220 */ /* 0x000fe20000400000 */
[----:B------:R-:W-:Y:S01]  /*37e0*/  FFMA R143, R167, R169, R143 ;  /* 0x000000a9a78f7223 */ /* 0x000fe2000000008f */
[----:B------:R-:W-:Y:S01]  /*37f0*/  UMOV UR4, 0xffffffff ;  /* 0xffffffff00047882 */ /* 0x000fe20000000000 */
[----:B------:R-:W-:Y:S01]  /*3800*/  FMUL R171, R115, R171 ;  /* 0x000000ab73ab7220 */ /* 0x000fe20000400000 */
[----:B------:R-:W-:Y:S01]  /*3810*/  FMUL R172, R142, R252 ;  /* 0x000000fc8eac7220 */ /* 0x000fe20000400000 */
[----:B------:R-:W-:Y:S01]  /*3820*/  FFMA R143, R159, R170, R143 ;  /* 0x000000aa9f8f7223 */ /* 0x000fe2000000008f */
[----:B------:R-:W-:Y:S01]  /*3830*/  FFMA R183, R151, R228, R183 ;  /* 0x000000e497b77223 */ /* 0x000fe200000000b7 */
[----:B------:R-:W-:Y:S01]  /*3840*/  FFMA R184, R155, R229, R184 ;  /* 0x000000e59bb87223 */ /* 0x000fe200000000b8 */
[----:B------:R-:W-:Y:S01]  /*3850*/  FFMA R185, R158, R230, R185 ;  /* 0x000000e69eb97223 */ /* 0x000fe200000000b9 */
[----:B------:R-:W-:Y:S01]  /*3860*/  FFMA R186, R161, R249, R186 ;  /* 0x000000f9a1ba7223 */ /* 0x000fe200000000ba */
[----:B------:R-:W-:Y:S01]  /*3870*/  FFMA R188, R164, R250, R188 ;  /* 0x000000faa4bc7223 */ /* 0x000fe200000000bc */
[----:B------:R-:W-:Y:S01]  /*3880*/  FFMA R190, R167, R251, R190 ;  /* 0x000000fba7be7223 */ /* 0x000fe200000000be */
[----:B-1----:R-:W-:Y:S01]  /*3890*/  LOP3.LUT P1, RZ, R244, 0x1f, RZ, 0xc0, !PT ;  /* 0x0000001ff4ff7812 */ /* 0x002fe2000782c0ff */
[C---:B------:R-:W-:Y:S01]  /*38a0*/  FFMA R192, R171.reuse, R252, R192 ;  /* 0x000000fcabc07223 */ /* 0x040fe200000000c0 */
[----:B------:R-:W-:Y:S01]  /*38b0*/  FFMA R143, R171, R172, R143 ;  /* 0x000000acab8f7223 */ /* 0x000fe2000000008f */
[----:B0-----:R-:W-:Y:S10]  /*38c0*/  BRA.DIV UR4, `(.L_x_2424) ;  /* 0x0000001a04cc7947 */ /* 0x001ff4000b800000 */
[----:B------:R-:W-:Y:S01]  /*38d0*/  HFMA2.MMA R142, -RZ, RZ, 0, 0 ;  /* 0x00000000ff8e7435 */ /* 0x000fe200000001ff */
[----:B------:R-:W0:Y:S01]  /*38e0*/  SHFL.DOWN PT, R228, R143, 0x10, 0x1f ;  /* 0x0a001f008fe47f89 */ /* 0x000e2200000e0000 */
[----:B------:R-:W-:Y:S01]  /*38f0*/  IMAD.MOV.U32 R241, RZ, RZ, R123 ;  /* 0x000000fffff17224 */ /* 0x000fe200078e007b */
[----:B------:R-:W-:Y:S01]  /*3900*/  MOV R123, R226 ;  /* 0x000000e2007b7202 */ /* 0x000fe20000000f00 */
[----:B------:R-:W-:Y:S01]  /*3910*/  IMAD.MOV.U32 R238, RZ, RZ, R194 ;  /* 0x000000ffffee7224 */ /* 0x000fe200078e00c2 */
[----:B------:R-:W-:Y:S02]  /*3920*/  MOV R243, R209 ;  /* 0x000000d100f37202 */ /* 0x000fe40000000f00 */
[----:B------:R-:W-:Y:S02]  /*3930*/  MOV R239, R121 ;  /* 0x0000007900ef7202 */ /* 0x000fe40000000f00 */
[----:B------:R-:W-:Y:S01]  /*3940*/  MOV R240, R122 ;  /* 0x0000007a00f07202 */ /* 0x000fe20000000f00 */
[----:B------:R-:W-:Y:S01]  /*3950*/  FADD R142, RZ, R142 ;  /* 0x0000008eff8e7221 */ /* 0x000fe20000000000 */
[----:B------:R-:W-:-:S02]  /*3960*/  MOV R194, R235 ;  /* 0x000000eb00c27202 */ /* 0x000fc40000000f00 */
[----:B------:R-:W-:Y:S02]  /*3970*/  MOV R121, R232 ;  /* 0x000000e800797202 */ /* 0x000fe40000000f00 */
[----:B------:R-:W1:Y:S01]  /*3980*/  SHFL.DOWN PT, R234, R142, 0x8, 0x1f ;  /* 0x09001f008eea7f89 */ /* 0x000e6200000e0000 */
[----:B------:R-:W-:Y:S01]  /*3990*/  MOV R122, R227 ;  /* 0x000000e3007a7202 */ /* 0x000fe20000000f00 */
[----:B0-----:R-:W-:Y:S01]  /*39a0*/  FADD R143, R143, R228 ;  /* 0x000000e48f8f7221 */ /* 0x001fe20000000000 */
[----:B-1----:R-:W-:-:S04]  /*39b0*/  FADD R142, R142, R234 ;  /* 0x000000ea8e8e7221 */ /* 0x002fc80000000000 */
[----:B------:R-:W0:Y:S02]  /*39c0*/  SHFL.DOWN PT, R234, R143, 0x8, 0x1f ;  /* 0x09001f008fea7f89 */ /* 0x000e2400000e0000 */
[----:B0-----:R-:W-:Y:S02]  /*39d0*/  FADD R143, R143, R234 ;  /* 0x000000ea8f8f7221 */ /* 0x001fe40000000000 */
[----:B------:R-:W0:Y:S02]  /*39e0*/  SHFL.DOWN PT, R234, R142, 0x4, 0x1f ;  /* 0x08801f008eea7f89 */ /* 0x000e2400000e0000 */
[----:B0-----:R-:W-:Y:S02]  /*39f0*/  FADD R142, R142, R234 ;  /* 0x000000ea8e8e7221 */ /* 0x001fe40000000000 */
[----:B------:R-:W0:Y:S02]  /*3a00*/  SHFL.DOWN PT, R234, R143, 0x4, 0x1f ;  /* 0x08801f008fea7f89 */ /* 0x000e2400000e0000 */
[----:B0-----:R-:W-:-:S02]  /*3a10*/  FADD R143, R143, R234 ;  /* 0x000000ea8f8f7221 */ /* 0x001fc40000000000 */
[----:B------:R-:W0:Y:S02]  /*3a20*/  SHFL.DOWN PT, R234, R142, 0x2, 0x1f ;  /* 0x08401f008eea7f89 */ /* 0x000e2400000e0000 */
[----:B0-----:R-:W-:Y:S02]  /*3a30*/  FADD R142, R142, R234 ;  /* 0x000000ea8e8e7221 */ /* 0x001fe40000000000 */
[----:B------:R-:W0:Y:S04]  /*3a40*/  SHFL.DOWN PT, R234, R143, 0x2, 0x1f ;  /* 0x08401f008fea7f89 */ /* 0x000e2800000e0000 */
[----:B------:R1:W2:Y:S01]  /*3a50*/  SHFL.DOWN PT, R209, R142, 0x1, 0x1f ;  /* 0x08201f008ed17f89 */ /* 0x0002a200000e0000 */
[----:B0-----:R-:W-:-:S05]  /*3a60*/  FADD R143, R143, R234 ;  /* 0x000000ea8f8f7221 */ /* 0x001fca0000000000 */
[----:B--2---:R1:W0:Y:S02]  /*3a70*/  SHFL.DOWN PT, R226, R143, 0x1, 0x1f ;  /* 0x08201f008fe27f89 */ /* 0x00422400000e0000 */
.L_x_2436:
[----:B-1----:R-:W-:Y:S01]  /*3a80*/  FADD R142, R142, R209 ;  /* 0x000000d18e8e7221 */ /* 0x002fe20000000000 */
[----:B0-----:R-:W-:Y:S01]  /*3a90*/  FADD R143, R143, R226 ;  /* 0x000000e28f8f7221 */ /* 0x001fe20000000000 */
[----:B------:R-:W0:Y:S01]  /*3aa0*/  @!P1 S2R R209, SR_CgaCtaId ;  /* 0x0000000000d19919 */ /* 0x000e220000008800 */
[----:B------:R-:W-:Y:S01]  /*3ab0*/  @!P1 MOV R226, 0x400 ;  /* 0x0000040000e29802 */ /* 0x000fe20000000f00 */
[----:B------:R-:W-:Y:S05]  /*3ac0*/  WARPSYNC.ALL ;  /* 0x0000000000007948 */ /* 0x000fea0003800000 */
[----:B------:R-:W-:Y:S02]  /*3ad0*/  LOP3.LUT P0, RZ, R242, 0xff, RZ, 0xc0, !PT ;  /* 0x000000fff2ff7812 */ /* 0x000fe4000780c0ff */
[----:B------:R-:W-:-:S02]  /*3ae0*/  IADD3 R124, R124, UR8, RZ ;  /* 0x000000087c7c7c10 */ /* 0x000fc4000fffe0ff */
[----:B------:R-:W-:Y:S02]  /*3af0*/  SEL R242, RZ, 0x1, P0 ;  /* 0x00000001fff27807 */ /* 0x000fe40000000000 */
[----:B0----5:R-:W-:Y:S02]  /*3b00*/  @!P1 LEA R117, R209, R226, 0x18 ;  /* 0x000000e2d1759211 */ /* 0x021fe400078ec0ff */
[----:B------:R-:W-:-:S04]  /*3b10*/  @!P1 SHF.R.U32.HI R209, RZ, 0x5, R244 ;  /* 0x00000005ffd19819 */ /* 0x000fc800000116f4 */
[----:B------:R-:W-:-:S04]  /*3b20*/  @!P1 LOP3.LUT R120, R209, 0x7fffffc, RZ, 0xc0, !PT ;  /* 0x07fffffcd1789812 */ /* 0x000fc800078ec0ff */
[----:B------:R-:W-:-:S04]  /*3b30*/  @!P1 IADD3 R118, R120, 0x4, RZ ;  /* 0x0000000478769810 */ /* 0x000fc80007ffe0ff */
[----:B------:R-:W-:-:S04]  /*3b40*/  @!P1 SEL R226, R118, R120, !P0 ;  /* 0x0000007876e29207 */ /* 0x000fc80004000000 */
[----:B------:R-:W-:-:S04]  /*3b50*/  @!P1 LOP3.LUT R226, R226, 0x3, R209, 0xf8, !PT ;  /* 0x00000003e2e29812 */ /* 0x000fc800078ef8d1 */
[----:B------:R-:W-:-:S05]  /*3b60*/  @!P1 LEA R226, R226, R117, 0x3 ;  /* 0x00000075e2e29211 */ /* 0x000fca00078e18ff */
[----:B------:R0:W-:Y:S01]  /*3b70*/  @!P1 STS.64 [R226+0x8000], R142 ;  /* 0x0080008ee2009388 */ /* 0x0001e20000000a00 */
[----:B------:R-:W-:Y:S01]  /*3b80*/  BAR.SYNC.DEFER_BLOCKING 0x0 ;  /* 0x0000000000007b1d */ /* 0x000fe20000010000 */
[----:B------:R-:W-:Y:S02]  /*3b90*/  ISETP.GE.AND P1, PT, R124, UR9, PT ;  /* 0x000000097c007c0c */ /* 0x000fe4000bf26270 */
[----:B0-----:R-:W-:-:S04]  /*3ba0*/  SEL R142, R118, R120, !P0 ;  /* 0x00000078768e7207 */ /* 0x001fc80004000000 */
[----:B------:R-:W-:-:S05]  /*3bb0*/  LEA R142, R142, R117, 0x3 ;  /* 0x000000758e8e7211 */ /* 0x000fca00078e18ff */
[----:B------:R-:W0:Y:S04]  /*3bc0*/  LDS R209, [R142+0x8004] ;  /* 0x008004008ed17984 */ /* 0x000e280000000800 */
[----:B------:R-:W1:Y:S01]  /*3bd0*/  LDS R143, [R142+0x800c] ;  /* 0x00800c008e8f7984 */ /* 0x000e620000000800 */
[----:B0-----:R-:W-:-:S04]  /*3be0*/  FADD R209, RZ, R209 ;  /* 0x000000d1ffd17221 */ /* 0x001fc80000000000 */
[----:B-1----:R-:W-:Y:S02]  /*3bf0*/  FADD R143, R209, R143 ;  /* 0x0000008fd18f7221 */ /* 0x002fe40000000000 */
[----:B------:R-:W0:Y:S04]  /*3c00*/  LDS R209, [R142+0x8014] ;  /* 0x008014008ed17984 */ /* 0x000e280000000800 */
[----:B------:R-:W1:Y:S01]  /*3c10*/  LDS R142, [R142+0x801c] ;  /* 0x00801c008e8e7984 */ /* 0x000e620000000800 */
[----:B0-----:R-:W-:-:S04]  /*3c20*/  FADD R143, R143, R209 ;  /* 0x000000d18f8f7221 */ /* 0x001fc80000000000 */
[----:B-1----:R-:W-:-:S04]  /*3c30*/  FADD R142, R143, R142 ;  /* 0x0000008e8f8e7221 */ /* 0x002fc80000000000 */
[----:B------:R-:W-:-:S04]  /*3c40*/  FMUL R143, R142, 0.0001220703125 ;  /* 0x390000008e8f7820 */ /* 0x000fc80000400000 */
[-C--:B------:R-:W-:Y:S01]  /*3c50*/  FFMA R20, R22, -R143.reuse, R20 ;  /* 0x8000008f16147223 */ /* 0x080fe20000000014 */
[----:B------:R-:W-:Y:S01]  /*3c60*/  PRMT R22, R81, 0x7632, R22 ;  /* 0x0000763251167816 */ /* 0x000fe20000000016 */
[-C--:B------:R-:W-:Y:S01]  /*3c70*/  FFMA R39, R41, -R143.reuse, R39 ;  /* 0x8000008f29277223 */ /* 0x080fe20000000027 */
[----:B------:R-:W-:Y:S01]  /*3c80*/  PRMT R41, R83, 0x7632, R41 ;  /* 0x0000763253297816 */ /* 0x000fe20000000029 */
[-C--:B------:R-:W-:Y:S01]  /*3c90*/  FFMA R35, R37, -R143.reuse, R35 ;  /* 0x8000008f25237223 */ /* 0x080fe20000000023 */
[----:B------:R-:W-:Y:S01]  /*3ca0*/  SHF.L.U32 R22, R22, 0x10, RZ ;  /* 0x0000001016167819 */ /* 0x000fe200000006ff */
[-C--:B------:R-:W-:Y:S01]  /*3cb0*/  FFMA R43, R45, -R143.reuse, R43 ;  /* 0x8000008f2d2b7223 */ /* 0x080fe2000000002b */
[-C--:B------:R-:W-:Y:S01]  /*3cc0*/  FFMA R29, R31, -R143.reuse, R29 ;  /* 0x8000008f1f1d7223 */ /* 0x080fe2000000001d */
[----:B------:R-:W-:Y:S01]  /*3cd0*/  PRMT R37, R82, 0x7632, R37 ;  /* 0x0000763252257816 */ /* 0x000fe20000000025 */
[----:B------:R-:W-:Y:S01]  /*3ce0*/  FFMA R32, R34, -R143, R32 ;  /* 0x8000008f22207223 */ /* 0x000fe20000000020 */
[----:B------:R-:W-:Y:S01]  /*3cf0*/  FFMA R39, R115, R39, R22 ;  /* 0x0000002773277223 */ /* 0x000fe20000000016 */
[----:B------:R-:W-:Y:S01]  /*3d00*/  SHF.L.U32 R22, R41, 0x10, RZ ;  /* 0x0000001029167819 */ /* 0x000fe200000006ff */
[-C--:B------:R-:W-:Y:S01]  /*3d10*/  FFMA R33, R33, -R143.reuse, R21 ;  /* 0x8000008f21217223 */ /* 0x080fe20000000015 */
[----:B------:R-:W-:Y:S01]  /*3d20*/  PRMT R31, R86, 0x7632, R31 ;  /* 0x00007632561f7816 */ /* 0x000fe2000000001f */
[-C--:B------:R-:W-:Y:S01]  /*3d30*/  FFMA R30, R40, -R143.reuse, R30 ;  /* 0x8000008f281e7223 */ /* 0x080fe2000000001e */
[----:B------:R-:W-:Y:S01]  /*3d40*/  PRMT R45, R78, 0x7632, R45 ;  /* 0x000076324e2d7816 */ /* 0x000fe2000000002d */
[----:B------:R-:W-:Y:S01]  /*3d50*/  FFMA R22, R115, R32, R22 ;  /* 0x0000002073167223 */ /* 0x000fe20000000016 */
[C---:B------:R-:W-:Y:S01]  /*3d60*/  PRMT R21, R68.reuse, 0x7632, R21 ;  /* 0x0000763244157816 */ /* 0x040fe20000000015 */
[-C--:B------:R-:W-:Y:S01]  /*3d70*/  FFMA R101, R105, -R143.reuse, R101 ;  /* 0x8000008f69657223 */ /* 0x080fe20000000065 */
[----:B------:R-:W-:Y:S01]  /*3d80*/  SHF.L.U32 R37, R37, 0x10, RZ ;  /* 0x0000001025257819 */ /* 0x000fe200000006ff */
[-C--:B------:R-:W-:Y:S01]  /*3d90*/  FFMA R23, R25, -R143.reuse, R23 ;  /* 0x8000008f19177223 */ /* 0x080fe20000000017 */
[----:B------:R-:W-:Y:S01]  /*3da0*/  SHF.L.U32 R68, R68, 0x10, RZ ;  /* 0x0000001044447819 */ /* 0x000fe200000006ff */
[----:B------:R-:W-:Y:S01]  /*3db0*/  FFMA R7, R9, -R143, R7 ;  /* 0x8000008f09077223 */ /* 0x000fe20000000007 */
[----:B------:R-:W-:Y:S01]  /*3dc0*/  SHF.L.U32 R31, R31, 0x10, RZ ;  /* 0x000000101f1f7819 */ /* 0x000fe200000006ff */
[----:B------:R-:W-:-:S02]  /*3dd0*/  IMAD.U32 R32, R45, 0x10000, RZ ;  /* 0x000100002d207824 */ /* 0x000fc400078e00ff */
[-C--:B------:R-:W-:Y:S01]  /*3de0*/  FFMA R27, R38, -R143.reuse, R27 ;  /* 0x8000008f261b7223 */ /* 0x080fe2000000001b */
[----:B------:R-:W-:Y:S01]  /*3df0*/  PRMT R9, R73, 0x7632, R9 ;  /* 0x0000763249097816 */ /* 0x000fe20000000009 */
[----:B------:R-:W-:Y:S01]  /*3e00*/  FFMA R24, R36, -R143, R24 ;  /* 0x8000008f24187223 */ /* 0x000fe20000000018 */
[----:B------:R-:W-:Y:S01]  /*3e10*/  PRMT R38, R74, 0x7632, R38 ;  /* 0x000076324a267816 */ /* 0x000fe20000000026 */
[----:B------:R-:W-:Y:S01]  /*3e20*/  FFMA R35, R115, R35, R37 ;  /* 0x0000002373237223 */ /* 0x000fe20000000025 */
[----:B------:R-:W-:Y:S01]  /*3e30*/  PRMT R40, R75, 0x7632, R40 ;  /* 0x000076324b287816 */ /* 0x000fe20000000028 */
[----:B------:R-:W-:Y:S01]  /*3e40*/  FFMA R101, R115, R101, R31 ;  /* 0x0000006573657223 */ /* 0x000fe2000000001f */
[----:B------:R-:W-:Y:S01]  /*3e50*/  PRMT R36, R69, 0x7632, R36 ;  /* 0x0000763245247816 */ /* 0x000fe20000000024 */
[C---:B------:R-:W-:Y:S01]  /*3e60*/  FFMA R37, R115.reuse, R23, R32 ;  /* 0x0000001773257223 */ /* 0x040fe20000000020 */
[----:B------:R-:W-:Y:S01]  /*3e70*/  FFMA R68, R115, R30, R68 ;  /* 0x0000001e73447223 */ /* 0x000fe20000000044 */
[----:B------:R-:W-:Y:S01]  /*3e80*/  SHF.L.U32 R32, R9, 0x10, RZ ;  /* 0x0000001009207819 */ /* 0x000fe200000006ff */
[----:B------:R-:W0:Y:S01]  /*3e90*/  LDC.64 R30, c[0x0][0x278] ;  /* 0x00009e00ff1e7b82 */ /* 0x000e220000000a00 */
[----:B------:R-:W-:Y:S01]  /*3ea0*/  SHF.L.U32 R9, R38, 0x10, RZ ;  /* 0x0000001026097819 */ /* 0x000fe200000006ff */
[-C--:B------:R-:W-:Y:S01]  /*3eb0*/  FFMA R16, R18, -R143.reuse, R16 ;  /* 0x8000008f12107223 */ /* 0x080fe20000000010 */
[----:B------:R-:W-:Y:S01]  /*3ec0*/  SHF.L.U32 R38, R40, 0x10, RZ ;  /* 0x0000001028267819 */ /* 0x000fe200000006ff */
[-C--:B------:R-:W-:Y:S01]  /*3ed0*/  FFMA R46, R50, -R143.reuse, R46 ;  /* 0x8000008f322e7223 */ /* 0x080fe2000000002e */
[----:B------:R-:W-:Y:S01]  /*3ee0*/  PRMT R18, R80, 0x7632, R18 ;  /* 0x0000763250127816 */ /* 0x000fe20000000012 */
[-C--:B------:R-:W-:Y:S01]  /*3ef0*/  FFMA R3, R3, -R143.reuse, R125 ;  /* 0x8000008f03037223 */ /* 0x080fe2000000007d */
[----:B------:R-:W-:Y:S01]  /*3f00*/  SHF.L.U32 R40, R36, 0x10, RZ ;  /* 0x0000001024287819 */ /* 0x000fe200000006ff */
[-C--:B------:R-:W-:Y:S01]  /*3f10*/  FFMA R52, R88, -R143.reuse, R52 ;  /* 0x8000008f58347223 */ /* 0x080fe20000000034 */
[----:B------:R-:W-:Y:S01]  /*3f20*/  PRMT R50, R71, 0x7632, R50 ;  /* 0x0000763247327816 */ /* 0x000fe20000000032 */
[-C--:B------:R-:W-:Y:S01]  /*3f30*/  FFMA R13, R15, -R143.reuse, R13 ;  /* 0x8000008f0f0d7223 */ /* 0x080fe2000000000d */
[-C--:B------:R-:W-:Y:S01]  /*3f40*/  FFMA R53, R89, -R143.reuse, R53 ;  /* 0x8000008f59357223 */ /* 0x080fe20000000035 */
[----:B------:R-:W-:Y:S01]  /*3f50*/  PRMT R15, R77, 0x7632, R15 ;  /* 0x000076324d0f7816 */ /* 0x000fe2000000000f */
[----:B------:R-:W-:Y:S01]  /*3f60*/  FFMA R2, R14, -R143, R2 ;  /* 0x8000008f0e027223 */ /* 0x000fe20000000002 */
[----:B------:R-:W-:Y:S01]  /*3f70*/  SHF.L.U32 R88, R66, 0x10, RZ ;  /* 0x0000001042587819 */ /* 0x000fe200000006ff */
[----:B------:R-:W-:-:S02]  /*3f80*/  IMAD.U32 R18, R18, 0x10000, RZ ;  /* 0x0001000012127824 */ /* 0x000fc400078e00ff */
[----:B------:R-:W-:Y:S01]  /*3f90*/  FFMA R40, R115, R3, R40 ;  /* 0x0000000373287223 */ /* 0x000fe20000000028 */
[-C--:B------:R-:W-:Y:S01]  /*3fa0*/  FFMA R93, R97, -R143.reuse, R93 ;  /* 0x8000008f615d7223 */ /* 0x080fe2000000005d */
[-C--:B------:R-:W-:Y:S01]  /*3fb0*/  FFMA R54, R90, -R143.reuse, R54 ;  /* 0x8000008f5a367223 */ /* 0x080fe20000000036 */
[-C--:B------:R-:W-:Y:S01]  /*3fc0*/  FFMA R26, R28, -R143.reuse, R26 ;  /* 0x8000008f1c1a7223 */ /* 0x080fe2000000001a */
[----:B------:R-:W-:Y:S02]  /*3fd0*/  IMAD.U32 R82, R82, 0x10000, RZ ;  /* 0x0001000052527824 */ /* 0x000fe400078e00ff */
[-C--:B------:R-:W-:Y:S01]  /*3fe0*/  FFMA R10, R11, -R143.reuse, R10 ;  /* 0x8000008f0b0a7223 */ /* 0x080fe2000000000a */
[C---:B------:R-:W-:Y:S01]  /*3ff0*/  PRMT R14, R61.reuse, 0x7632, R14 ;  /* 0x000076323d0e7816 */ /* 0x040fe2000000000e */
[-C--:B------:R-:W-:Y:S01]  /*4000*/  FFMA R42, R48, -R143.reuse, R42 ;  /* 0x8000008f302a7223 */ /* 0x080fe2000000002a */
[----:B------:R-:W-:Y:S01]  /*4010*/  SHF.L.U32 R89, R61, 0x10, RZ ;  /* 0x000000103d597819 */ /* 0x000fe200000006ff */
[----:B------:R-:W-:Y:S01]  /*4020*/  FFMA R130, R130, -R143, R132 ;  /* 0x8000008f82827223 */ /* 0x000fe20000000084 */
[----:B------:R-:W-:Y:S01]  /*4030*/  SHF.L.U32 R3, R50, 0x10, RZ ;  /* 0x0000001032037819 */ /* 0x000fe200000006ff */
[----:B------:R-:W-:Y:S01]  /*4040*/  FFMA R43, R115, R43, R18 ;  /* 0x0000002b732b7223 */ /* 0x000fe20000000012 */
[----:B------:R-:W-:Y:S01]  /*4050*/  PRMT R25, R84, 0x7632, R25 ;  /* 0x0000763254197816 */ /* 0x000fe20000000019 */
[-C--:B------:R-:W-:Y:S01]  /*4060*/  FFMA R4, R6, -R143.reuse, R4 ;  /* 0x8000008f06047223 */ /* 0x080fe20000000004 */
[----:B------:R-:W-:Y:S01]  /*4070*/  PRMT R28, R85, 0x7632, R28 ;  /* 0x00007632551c7816 */ /* 0x000fe2000000001c */
[-C--:B------:R-:W-:Y:S01]  /*4080*/  FFMA R8, R19, -R143.reuse, R8 ;  /* 0x8000008f13087223 */ /* 0x080fe20000000008 */
[----:B------:R-:W-:Y:S01]  /*4090*/  PRMT R34, R87, 0x7632, R34 ;  /* 0x0000763257227816 */ /* 0x000fe20000000022 */
[-C--:B------:R-:W-:Y:S01]  /*40a0*/  FFMA R17, R17, -R143.reuse, R5 ;  /* 0x8000008f11117223 */ /* 0x080fe20000000005 */
[----:B------:R-:W-:Y:S01]  /*40b0*/  PRMT R11, R76, 0x7632, R11 ;  /* 0x000076324c0b7816 */ /* 0x000fe2000000000b */
[----:B------:R-:W-:Y:S01]  /*40c0*/  FFMA R127, R12, -R143, R127 ;  /* 0x8000008f0c7f7223 */ /* 0x000fe2000000007f */
[C---:B------:R-:W-:Y:S01]  /*40d0*/  PRMT R61, R62.reuse, 0x7632, R61 ;  /* 0x000076323e3d7816 */ /* 0x040fe2000000003d */
[----:B------:R-:W-:Y:S01]  /*40e0*/  FFMA R18, R115, R93, R82 ;  /* 0x0000005d73127223 */ /* 0x000fe20000000052 */
[----:B------:R-:W-:Y:S01]  /*40f0*/  SHF.L.U32 R90, R62, 0x10, RZ ;  /* 0x000000103e5a7819 */ /* 0x000fe200000006ff */
[----:B------:R-:W-:Y:S01]  /*4100*/  IMAD.U32 R21, R21, 0x10000, RZ ;  /* 0x0001000015157824 */ /* 0x000fe200078e00ff */
[----:B------:R-:W-:Y:S01]  /*4110*/  PRMT R48, R79, 0x7632, R48 ;  /* 0x000076324f307816 */ /* 0x000fe20000000030 */
[----:B------:R-:W-:Y:S01]  /*4120*/  FFMA R88, R115, R2, R88 ;  /* 0x0000000273587223 */ /* 0x000fe20000000058 */
[----:B------:R-:W-:Y:S01]  /*4130*/  PRMT R62, R63, 0x7632, R62 ;  /* 0x000076323f3e7816 */ /* 0x000fe2000000003e */
[-C--:B------:R-:W-:Y:S01]  /*4140*/  FFMA R55, R91, -R143.reuse, R55 ;  /* 0x8000008f5b377223 */ /* 0x080fe20000000037 */
[----:B------:R-:W-:Y:S01]  /*4150*/  SHF.L.U32 R15, R15, 0x10, RZ ;  /* 0x000000100f0f7819 */ /* 0x000fe200000006ff */
[----:B------:R-:W-:Y:S01]  /*4160*/  FFMA R130, R115, R130, R3 ;  /* 0x0000008273827223 */ /* 0x000fe20000000003 */
[----:B------:R-:W-:Y:S01]  /*4170*/  SHF.L.U32 R85, R85, 0x10, RZ ;  /* 0x0000001055557819 */ /* 0x000fe200000006ff */
[-C--:B------:R-:W-:Y:S01]  /*4180*/  FFMA R0, R0, -R143.reuse, R111 ;  /* 0x8000008f00007223 */ /* 0x080fe2000000006f */
[----:B------:R-:W-:Y:S01]  /*4190*/  SHF.L.U32 R86, R86, 0x10, RZ ;  /* 0x0000001056567819 */ /* 0x000fe200000006ff */
[-C--:B------:R-:W-:Y:S01]  /*41a0*/  FFMA R103, R107, -R143.reuse, R103 ;  /* 0x8000008f6b677223 */ /* 0x080fe20000000067 */
[----:B------:R-:W-:Y:S01]  /*41b0*/  SHF.L.U32 R87, R87, 0x10, RZ ;  /* 0x0000001057577819 */ /* 0x000fe200000006ff */
[-C--:B------:R-:W-:Y:S01]  /*41c0*/  FFMA R110, R114, -R143.reuse, R110 ;  /* 0x8000008f726e7223 */ /* 0x080fe2000000006e */
[----:B------:R-:W-:Y:S01]  /*41d0*/  PRMT R6, R72, 0x7632, R6 ;  /* 0x0000763248067816 */ /* 0x000fe20000000006 */
[-C--:B------:R-:W-:Y:S01]  /*41e0*/  FFMA R102, R106, -R143.reuse, R102 ;  /* 0x8000008f6a667223 */ /* 0x080fe20000000066 */
[----:B------:R-:W-:Y:S01]  /*41f0*/  PRMT R5, R64, 0x7632, R5 ;  /* 0x0000763240057816 */ /* 0x000fe20000000005 */
[-C--:B------:R-:W-:Y:S01]  /*4200*/  FFMA R109, R113, -R143.reuse, R109 ;  /* 0x8000008f716d7223 */ /* 0x080fe2000000006d */
[----:B------:R-:W-:Y:S01]  /*4210*/  PRMT R19, R65, 0x7632, R19 ;  /* 0x0000763241137816 */ /* 0x000fe20000000013 */
[-C--:B------:R-:W-:Y:S01]  /*4220*/  FFMA R108, R112, -R143.reuse, R108 ;  /* 0x8000008f706c7223 */ /* 0x080fe2000000006c */
[----:B------:R-:W-:Y:S01]  /*4230*/  PRMT R12, R60, 0x7632, R12 ;  /* 0x000076323c0c7816 */ /* 0x000fe2000000000c */
[-C--:B------:R-:W-:Y:S01]  /*4240*/  FFMA R100, R104, -R143.reuse, R100 ;  /* 0x8000008f68647223 */ /* 0x080fe20000000064 */
[----:B------:R-:W-:Y:S01]  /*4250*/  SHF.L.U32 R25, R25, 0x10, RZ ;  /* 0x0000001019197819 */ /* 0x000fe200000006ff */
[-C--:B------:R-:W-:Y:S01]  /*4260*/  FFMA R92, R96, -R143.reuse, R92 ;  /* 0x8000008f605c7223 */ /* 0x080fe2000000005c */
[----:B------:R-:W-:Y:S01]  /*4270*/  SHF.L.U32 R28, R28, 0x10, RZ ;  /* 0x000000101c1c7819 */ /* 0x000fe200000006ff */
[----:B------:R-:W-:Y:S01]  /*4280*/  IMAD.U32 R84, R84, 0x10000, RZ ;  /* 0x0001000054547824 */ /* 0x000fe200078e00ff */
[----:B------:R-:W-:Y:S01]  /*4290*/  SHF.L.U32 R34, R34, 0x10, RZ ;  /* 0x0000001022227819 */ /* 0x000fe200000006ff */
[-C--:B------:R-:W-:Y:S01]  /*42a0*/  FFMA R155, R155, -R143.reuse, R157 ;  /* 0x8000008f9b9b7223 */ /* 0x080fe2000000009d */
        /* <DEDUP_REMOVED lines=11> */
[C---:B------:R-:W-:Y:S01]  /*4360*/  FFMA R26, R115.reuse, R26, R15 ;  /* 0x0000001a731a7223 */ /* 0x040fe2000000000f */
[----:B------:R-:W-:Y:S01]  /*4370*/  PRMT R91, R56, 0x7632, R91 ;  /* 0x00007632385b7816 */ /* 0x000fe2000000005b */
[----:B------:R-:W-:Y:S01]  /*4380*/  FFMA R36, R115, R4, R21 ;  /* 0x0000000473247223 */ /* 0x000fe20000000015 */
[----:B------:R-:W-:Y:S01]  /*4390*/  SHF.L.U32 R11, R48, 0x10, RZ ;  /* 0x00000010300b7819 */ /* 0x000fe200000006ff */
[-C--:B------:R-:W-:Y:S01]  /*43a0*/  FFMA R134, R134, -R143.reuse, R136 ;  /* 0x8000008f86867223 */ /* 0x080fe20000000088 */
[----:B------:R-:W-:Y:S01]  /*43b0*/  SHF.L.U32 R3, R62, 0x10, RZ ;  /* 0x000000103e037819 */ /* 0x000fe200000006ff */
[-C--:B------:R-:W-:Y:S01]  /*43c0*/  FFMA R137, R137, -R143.reuse, R138 ;  /* 0x8000008f89897223 */ /* 0x080fe2000000008a */
[----:B------:R-:W-:Y:S01]  /*43d0*/  SHF.L.U32 R76, R76, 0x10, RZ ;  /* 0x000000104c4c7819 */ /* 0x000fe200000006ff */
[-C--:B------:R-:W-:Y:S01]  /*43e0*/  FFMA R147, R147, -R143.reuse, R149 ;  /* 0x8000008f93937223 */ /* 0x080fe20000000095 */
[----:B------:R-:W-:Y:S01]  /*43f0*/  SHF.L.U32 R77, R77, 0x10, RZ ;  /* 0x000000104d4d7819 */ /* 0x000fe200000006ff */
[----:B------:R-:W-:Y:S01]  /*4400*/  FFMA R151, R151, -R143, R153 ;  /* 0x8000008f97977223 */ /* 0x000fe20000000099 */
[----:B------:R-:W-:Y:S01]  /*4410*/  SHF.L.U32 R78, R78, 0x10, RZ ;  /* 0x000000104e4e7819 */ /* 0x000fe200000006ff */
[C---:B------:R-:W-:Y:S01]  /*4420*/  FFMA R0, R115.reuse, R0, R84 ;  /* 0x0000000073007223 */ /* 0x040fe20000000054 */
[----:B------:R-:W-:Y:S01]  /*4430*/  SHF.L.U32 R96, R56, 0x10, RZ ;  /* 0x0000001038607819 */ /* 0x000fe200000006ff */
[----:B------:R-:W-:Y:S01]  /*4440*/  FFMA R25, R115, R103, R25 ;  /* 0x0000006773197223 */ /* 0x000fe20000000019 */
[----:B------:R-:W-:Y:S01]  /*4450*/  PRMT R56, R57, 0x7632, R56 ;  /* 0x0000763239387816 */ /* 0x000fe20000000038 */
[C---:B------:R-:W-:Y:S01]  /*4460*/  FFMA R85, R115.reuse, R110, R85 ;  /* 0x0000006e73557223 */ /* 0x040fe20000000055 */
[----:B------:R-:W-:Y:S01]  /*4470*/  PRMT R49, R70, 0x7632, R49 ;  /* 0x0000763246317816 */ /* 0x000fe20000000031 */
[C---:B------:R-:W-:Y:S01]  /*4480*/  FFMA R28, R115.reuse, R102, R28 ;  /* 0x00000066731c7223 */ /* 0x040fe2000000001c */
[----:B------:R-:W-:Y:S01]  /*4490*/  PRMT R51, R66, 0x7632, R51 ;  /* 0x0000763242337816 */ /* 0x000fe20000000033 */
[C---:B------:R-:W-:Y:S01]  /*44a0*/  FFMA R86, R115.reuse, R109, R86 ;  /* 0x0000006d73567223 */ /* 0x040fe20000000056 */
[----:B------:R-:W-:Y:S01]  /*44b0*/  SHF.L.U32 R15, R6, 0x10, RZ ;  /* 0x00000010060f7819 */ /* 0x000fe200000006ff */
[----:B------:R-:W-:Y:S01]  /*44c0*/  FFMA R87, R115, R108, R87 ;  /* 0x0000006c73577223 */ /* 0x000fe20000000057 */
[----:B------:R-:W-:Y:S01]  /*44d0*/  SHF.L.U32 R5, R5, 0x10, RZ ;  /* 0x0000001005057819 */ /* 0x000fe200000006ff */
[----:B------:R-:W-:Y:S01]  /*44e0*/  FFMA R34, R115, R100, R34 ;  /* 0x0000006473227223 */ /* 0x000fe20000000022 */
[----:B------:R-:W-:Y:S01]  /*44f0*/  SHF.L.U32 R4, R19, 0x10, RZ ;  /* 0x0000001013047819 */ /* 0x000fe200000006ff */
[C---:B------:R-:W-:Y:S01]  /*4500*/  FFMA R38, R115.reuse, R7, R38 ;  /* 0x0000000773267223 */ /* 0x040fe20000000026 */
[----:B------:R-:W-:Y:S01]  /*4510*/  SHF.L.U32 R12, R12, 0x10, RZ ;  /* 0x000000100c0c7819 */ /* 0x000fe200000006ff */
[----:B------:R-:W-:Y:S01]  /*4520*/  FFMA R155, R115, R155, R2 ;  /* 0x0000009b739b7223 */ /* 0x000fe20000000002 */
[----:B------:R-:W-:Y:S01]  /*4530*/  SHF.L.U32 R14, R14, 0x10, RZ ;  /* 0x000000100e0e7819 */ /* 0x000fe200000006ff */
[----:B------:R-:W-:Y:S01]  /*4540*/  IMAD.U32 R98, R58, 0x10000, RZ ;  /* 0x000100003a627824 */ /* 0x000fe200078e00ff */
[----:B------:R-:W-:Y:S01]  /*4550*/  SHF.L.U32 R65, R65, 0x10, RZ ;  /* 0x0000001041417819 */ /* 0x000fe200000006ff */
[----:B------:R-:W-:Y:S01]  /*4560*/  FFMA R161, R161, -R143, R163 ;  /* 0x8000008fa1a17223 */ /* 0x000fe200000000a3 */
[----:B------:R-:W-:Y:S01]  /*4570*/  PRMT R66, R67, 0x7632, R66 ;  /* 0x0000763243427816 */ /* 0x000fe20000000042 */
[C---:B------:R-:W-:Y:S01]  /*4580*/  FFMA R80, R115.reuse, R95, R80 ;  /* 0x0000005f73507223 */ /* 0x040fe20000000050 */
[----:B------:R-:W-:Y:S01]  /*4590*/  SHF.L.U32 R64, R64, 0x10, RZ ;  /* 0x0000001040407819 */ /* 0x000fe200000006ff */
[C---:B------:R-:W-:Y:S01]  /*45a0*/  FFMA R81, R115.reuse, R94, R81 ;  /* 0x0000005e73517223 */ /* 0x040fe20000000051 */
[----:B------:R-:W-:Y:S01]  /*45b0*/  PRMT R97, R58, 0x7632, R97 ;  /* 0x000076323a617816 */ /* 0x000fe20000000061 */
[C---:B------:R-:W-:Y:S01]  /*45c0*/  FFMA R83, R115.reuse, R92, R83 ;  /* 0x0000005c73537223 */ /* 0x040fe20000000053 */
[C---:B------:R-:W-:Y:S01]  /*45d0*/  FFMA R23, R115.reuse, R52, R79 ;  /* 0x0000003473177223 */ /* 0x040fe2000000004f */
[C---:B------:R-:W-:Y:S01]  /*45e0*/  FFMA R20, R115.reuse, R20, R11 ;  /* 0x0000001473147223 */ /* 0x040fe2000000000b */
[----:B------:R-:W-:Y:S01]  /*45f0*/  FFMA R10, R115, R10, R9 ;  /* 0x0000000a730a7223 */ /* 0x000fe20000000009 */
[----:B------:R-:W-:-:S02]  /*4600*/  IMAD.U32 R2, R91, 0x10000, RZ ;  /* 0x000100005b027824 */ /* 0x000fc400078e00ff */
[C---:B------:R-:W-:Y:S01]  /*4610*/  FFMA R158, R115.reuse, R158, R3 ;  /* 0x0000009e739e7223 */ /* 0x040fe20000000003 */
[----:B------:R-:W-:Y:S01]  /*4620*/  IADD3 R7, R116, 0x80, RZ ;  /* 0x0000008074077810 */ /* 0x000fe20007ffe0ff */
[----:B------:R-:W-:Y:S01]  /*4630*/  FFMA R55, R115, R55, R76 ;  /* 0x0000003773377223 */ /* 0x000fe2000000004c */
[----:B------:R-:W-:Y:S01]  /*4640*/  SHF.L.U32 R73, R73, 0x10, RZ ;  /* 0x0000001049497819 */ /* 0x000fe200000006ff */
[C---:B------:R-:W-:Y:S01]  /*4650*/  FFMA R29, R115.reuse, R29, R82 ;  /* 0x0000001d731d7223 */ /* 0x040fe20000000052 */
[----:B------:R-:W-:Y:S01]  /*4660*/  SHF.L.U32 R74, R74, 0x10, RZ ;  /* 0x000000104a4a7819 */ /* 0x000fe200000006ff */
[----:B------:R-:W-:Y:S01]  /*4670*/  FFMA R54, R115, R54, R77 ;  /* 0x0000003673367223 */ /* 0x000fe2000000004d */
[----:B------:R-:W-:Y:S01]  /*4680*/  SHF.L.U32 R75, R75, 0x10, RZ ;  /* 0x000000104b4b7819 */ /* 0x000fe200000006ff */
[----:B------:R-:W-:Y:S01]  /*4690*/  FFMA R53, R115, R53, R78 ;  /* 0x0000003573357223 */ /* 0x000fe2000000004e */
[----:B------:R-:W-:Y:S01]  /*46a0*/  PRMT R58, R59, 0x7632, R58 ;  /* 0x000076323b3a7816 */ /* 0x000fe2000000003a */
[----:B------:R-:W-:Y:S01]  /*46b0*/  IMAD.U32 R72, R72, 0x10000, RZ ;  /* 0x0001000048487824 */ /* 0x000fe200078e00ff */
[----:B------:R-:W-:Y:S01]  /*46c0*/  SHF.L.U32 R3, R56, 0x10, RZ ;  /* 0x0000001038037819 */ /* 0x000fe200000006ff */
[-C--:B------:R-:W-:Y:S01]  /*46d0*/  FFMA R164, R164, -R143.reuse, R166 ;  /* 0x8000008fa4a47223 */ /* 0x080fe200000000a6 */
[----:B------:R-:W-:Y:S01]  /*46e0*/  IADD3 R9, R116, 0x100, RZ ;  /* 0x0000010074097810 */ /* 0x000fe20007ffe0ff */
[----:B------:R-:W-:Y:S01]  /*46f0*/  FFMA R126, R126, -R143, R129 ;  /* 0x8000008f7e7e7223 */ /* 0x000fe20000000081 */
[----:B------:R-:W-:Y:S01]  /*4700*/  SHF.L.U32 R69, R69, 0x10, RZ ;  /* 0x0000001045457819 */ /* 0x000fe200000006ff */
[----:B------:R-:W-:Y:S01]  /*4710*/  IMAD.U32 R70, R70, 0x10000, RZ ;  /* 0x0001000046467824 */ /* 0x000fe200078e00ff */
[----:B------:R-:W-:Y:S01]  /*4720*/  SHF.L.U32 R71, R71, 0x10, RZ ;  /* 0x0000001047477819 */ /* 0x000fe200000006ff */
[----:B------:R-:W-:Y:S01]  /*4730*/  FFMA R11, R115, R16, R15 ;  /* 0x00000010730b7223 */ /* 0x000fe2000000000f */
[----:B------:R-:W-:Y:S01]  /*4740*/  SHF.L.U32 R49, R49, 0x10, RZ ;  /* 0x0000001031317819 */ /* 0x000fe200000006ff */
[----:B------:R-:W-:Y:S01]  /*4750*/  FFMA R32, R115, R13, R32 ;  /* 0x0000000d73207223 */ /* 0x000fe20000000020 */
[----:B------:R-:W-:Y:S01]  /*4760*/  SHF.L.U32 R67, R67, 0x10, RZ ;  /* 0x0000001043437819 */ /* 0x000fe200000006ff */
[C---:B------:R-:W-:Y:S01]  /*4770*/  FFMA R134, R115.reuse, R134, R5 ;  /* 0x0000008673867223 */ /* 0x040fe20000000005 */
[C---:B------:R-:W-:Y:S01]  /*4780*/  FFMA R137, R115.reuse, R137, R4 ;  /* 0x0000008973897223 */ /* 0x040fe20000000004 */
[----:B------:R-:W-:Y:S01]  /*4790*/  SHF.L.U32 R66, R66, 0x10, RZ ;  /* 0x0000001042427819 */ /* 0x000fe200000006ff */
[C---:B------:R-:W-:Y:S01]  /*47a0*/  FFMA R147, R115.reuse, R147, R12 ;  /* 0x0000009373937223 */ /* 0x040fe2000000000c */
[----:B------:R-:W-:Y:S01]  /*47b0*/  FFMA R151, R115, R151, R14 ;  /* 0x0000009773977223 */ /* 0x000fe2000000000e */
[-C--:B------:R-:W-:Y:S01]  /*47c0*/  FFMA R140, R140, -R143.reuse, R144 ;  /* 0x8000008f8c8c7223 */ /* 0x080fe20000000090 */
[----:B------:R-:W-:Y:S01]  /*47d0*/  SHF.L.U32 R63, R63, 0x10, RZ ;  /* 0x000000103f3f7819 */ /* 0x000fe200000006ff */
[----:B------:R-:W-:Y:S01]  /*47e0*/  FFMA R141, R141, -R143, R146 ;  /* 0x8000008f8d8d7223 */ /* 0x000fe20000000092 */
[----:B------:R-:W-:-:S02]  /*47f0*/  IMAD.U32 R51, R51, 0x10000, RZ ;  /* 0x0001000033337824 */ /* 0x000fc400078e00ff */
[C---:B------:R-:W-:Y:S01]  /*4800*/  FFMA R65, R115.reuse, R17, R65 ;  /* 0x0000001173417223 */ /* 0x040fe20000000041 */
[----:B------:R-:W-:Y:S01]  /*4810*/  FFMA R161, R115, R161, R2 ;  /* 0x000000a173a17223 */ /* 0x000fe20000000002 */
[----:B------:R-:W-:Y:S01]  /*4820*/  F2FP.BF16.F32.PACK_AB R15, R34, R87 ;  /* 0x00000057220f723e */ /* 0x000fe200000010ff */
[----:B0-----:R-:W-:Y:S01]  /*4830*/  IMAD.WIDE.U32 R4, R116, 0x10, R30 ;  /* 0x0000001074047825 */ /* 0x001fe200078e001e */
[----:B------:R-:W-:-:S03]  /*4840*/  F2FP.BF16.F32.PACK_AB R14, R101, R86 ;  /* 0x00000056650e723e */ /* 0x000fc600000010ff */
[----:B------:R-:W-:Y:S01]  /*4850*/  FFMA R128, R128, -R143, R139 ;  /* 0x8000008f80807223 */ /* 0x000fe2000000008b */
[----:B------:R-:W-:Y:S01]  /*4860*/  F2FP.BF16.F32.PACK_AB R13, R28, R85 ;  /* 0x000000551c0d723e */ /* 0x000fe200000010ff */
[----:B------:R-:W-:Y:S01]  /*4870*/  IMAD.U32 R60, R60, 0x10000, RZ ;  /* 0x000100003c3c7824 */ /* 0x000fe200078e00ff */
[----:B------:R-:W-:Y:S01]  /*4880*/  F2FP.BF16.F32.PACK_AB R12, R25, R0 ;  /* 0x00000000190c723e */ /* 0x000fe200000010ff */
[-C--:B------:R-:W-:Y:S01]  /*4890*/  FFMA R131, R131, -R143.reuse, R145 ;  /* 0x8000008f83837223 */ /* 0x080fe20000000091 */
[----:B------:R-:W-:Y:S01]  /*48a0*/  SHF.L.U32 R57, R57, 0x10, RZ ;  /* 0x0000001039397819 */ /* 0x000fe200000006ff */
[-C--:B------:R-:W-:Y:S01]  /*48b0*/  FFMA R133, R133, -R143.reuse, R148 ;  /* 0x8000008f85857223 */ /* 0x080fe20000000094 */
[----:B------:R-:W-:Y:S01]  /*48c0*/  SHF.L.U32 R59, R59, 0x10, RZ ;  /* 0x000000103b3b7819 */ /* 0x000fe200000006ff */
[-C--:B------:R-:W-:Y:S01]  /*48d0*/  FFMA R135, R135, -R143.reuse, R150 ;  /* 0x8000008f87877223 */ /* 0x080fe20000000096 */
[-C--:B------:R-:W-:Y:S01]  /*48e0*/  FFMA R152, R152, -R143.reuse, R162 ;  /* 0x8000008f98987223 */ /* 0x080fe200000000a2 */
[-C--:B------:R-:W-:Y:S01]  /*48f0*/  FFMA R154, R154, -R143.reuse, R165 ;  /* 0x8000008f9a9a7223 */ /* 0x080fe200000000a5 */
[-C--:B------:R-:W-:Y:S01]  /*4900*/  FFMA R156, R156, -R143.reuse, R168 ;  /* 0x8000008f9c9c7223 */ /* 0x080fe200000000a8 */
[-C--:B------:R-:W-:Y:S01]  /*4910*/  FFMA R167, R167, -R143.reuse, R169 ;  /* 0x8000008fa7a77223 */ /* 0x080fe200000000a9 */
[----:B------:R-:W-:Y:S01]  /*4920*/  FFMA R159, R159, -R143, R170 ;  /* 0x8000008f9f9f7223 */ /* 0x000fe200000000aa */
[----:B------:R-:W-:Y:S01]  /*4930*/  FFMA R64, R115, R8, R64 ;  /* 0x0000000873407223 */ /* 0x000fe20000000040 */
[----:B------:R-:W-:Y:S01]  /*4940*/  SHF.L.U32 R2, R97, 0x10, RZ ;  /* 0x0000001061027819 */ /* 0x000fe200000006ff */
[----:B------:R-:W-:Y:S01]  /*4950*/  IMAD.WIDE.U32 R6, R7, 0x10, R30 ;  /* 0x0000001007067825 */ /* 0x000fe200078e001e */
[----:B------:R-:W-:-:S03]  /*4960*/  SHF.L.U32 R58, R58, 0x10, RZ ;  /* 0x000000103a3a7819 */ /* 0x000fc600000006ff */
[----:B------:R-:W-:Y:S01]  /*4970*/  FFMA R143, R171, -R143, R172 ;  /* 0x8000008fab8f7223 */ /* 0x000fe200000000ac */
[----:B------:R-:W-:Y:S01]  /*4980*/  F2FP.BF16.F32.PACK_AB R19, R22, R83 ;  /* 0x000000531613723e */ /* 0x000fe200000010ff */
[----:B------:R-:W-:Y:S01]  /*4990*/  FFMA R47, R115, R47, R72 ;  /* 0x0000002f732f7223 */ /* 0x000fe20000000048 */
[----:B------:R-:W-:Y:S01]  /*49a0*/  F2FP.BF16.F32.PACK_AB R18, R35, R18 ;  /* 0x000000122312723e */ /* 0x000fe200000010ff */
[----:B------:R-:W-:Y:S01]  /*49b0*/  FFMA R46, R115, R46, R73 ;  /* 0x0000002e732e7223 */ /* 0x000fe20000000049 */
[----:B------:R-:W-:Y:S01]  /*49c0*/  F2FP.BF16.F32.PACK_AB R17, R39, R81 ;  /* 0x000000512711723e */ /* 0x000fe200000010ff */
[----:B------:R-:W-:Y:S01]  /*49d0*/  FFMA R44, R115, R44, R74 ;  /* 0x0000002c732c7223 */ /* 0x000fe2000000004a */
[----:B------:R-:W-:Y:S01]  /*49e0*/  F2FP.BF16.F32.PACK_AB R16, R43, R80 ;  /* 0x000000502b10723e */ /* 0x000fe200000010ff */
[C---:B------:R-:W-:Y:S01]  /*49f0*/  FFMA R42, R115.reuse, R42, R75 ;  /* 0x0000002a732a7223 */ /* 0x040fe2000000004b */
[----:B------:R-:W-:Y:S01]  /*4a00*/  F2FP.BF16.F32.PACK_AB R23, R20, R23 ;  /* 0x000000171417723e */ /* 0x000fe200000010ff */
[----:B------:R-:W-:Y:S01]  /*4a10*/  FFMA R164, R115, R164, R3 ;  /* 0x000000a473a47223 */ /* 0x000fe20000000003 */
[----:B------:R-:W-:Y:S01]  /*4a20*/  F2FP.BF16.F32.PACK_AB R22, R37, R53 ;  /* 0x000000352516723e */ /* 0x000fe200000010ff */
[----:B------:R-:W-:Y:S01]  /*4a30*/  IMAD.WIDE.U32 R8, R9, 0x10, R30 ;  /* 0x0000001009087825 */ /* 0x000fe200078e001e */
[----:B------:R-:W-:-:S03]  /*4a40*/  F2FP.BF16.F32.PACK_AB R21, R26, R54 ;  /* 0x000000361a15723e */ /* 0x000fc600000010ff */
[----:B------:R-:W-:Y:S01]  /*4a50*/  FFMA R69, R115, R27, R69 ;  /* 0x0000001b73457223 */ /* 0x000fe20000000045 */
[----:B------:R-:W-:Y:S01]  /*4a60*/  F2FP.BF16.F32.PACK_AB R20, R29, R55 ;  /* 0x000000371d14723e */ /* 0x000fe200000010ff */
[C---:B------:R-:W-:Y:S01]  /*4a70*/  FFMA R70, R115.reuse, R24, R70 ;  /* 0x0000001873467223 */ /* 0x040fe20000000046 */
[C---:B------:R-:W-:Y:S01]  /*4a80*/  FFMA R126, R115.reuse, R126, R49 ;  /* 0x0000007e737e7223 */ /* 0x040fe20000000031 */
[C---:B------:R-:W-:Y:S01]  /*4a90*/  FFMA R33, R115.reuse, R33, R71 ;  /* 0x0000002173217223 */ /* 0x040fe20000000047 */
[C---:B------:R-:W-:Y:S01]  /*4aa0*/  VIADD R3, R116.reuse, 0x180 ;  /* 0x0000018074037836 */ /* 0x040fe20000000000 */
[C---:B------:R-:W-:Y:S01]  /*4ab0*/  IADD3 R25, R116.reuse, 0x200, RZ ;  /* 0x0000020074197810 */ /* 0x040fe20007ffe0ff */
[C---:B------:R-:W-:Y:S01]  /*4ac0*/  FFMA R140, R115.reuse, R140, R51 ;  /* 0x0000008c738c7223 */ /* 0x040fe20000000033 */
[C---:B------:R-:W-:Y:S01]  /*4ad0*/  FFMA R67, R115.reuse, R127, R67 ;  /* 0x0000007f73437223 */ /* 0x040fe20000000043 */
[C---:B------:R-:W-:Y:S01]  /*4ae0*/  FFMA R141, R115.reuse, R141, R66 ;  /* 0x0000008d738d7223 */ /* 0x040fe20000000042 */
[C---:B------:R-:W-:Y:S01]  /*4af0*/  IADD3 R27, R116.reuse, 0x280, RZ ;  /* 0x00000280741b7810 */ /* 0x040fe20007ffe0ff */
[C---:B------:R-:W-:Y:S01]  /*4b00*/  FFMA R60, R115.reuse, R128, R60 ;  /* 0x00000080733c7223 */ /* 0x040fe2000000003c */
[C---:B------:R-:W-:Y:S01]  /*4b10*/  FFMA R89, R115.reuse, R131, R89 ;  /* 0x0000008373597223 */ /* 0x040fe20000000059 */
[C---:B------:R-:W-:Y:S01]  /*4b20*/  FFMA R90, R115.reuse, R133, R90 ;  /* 0x00000085735a7223 */ /* 0x040fe2000000005a */
[C---:B------:R-:W-:Y:S01]  /*4b30*/  FFMA R63, R115.reuse, R135, R63 ;  /* 0x00000087733f7223 */ /* 0x040fe2000000003f */
[C---:B------:R-:W-:Y:S01]  /*4b40*/  IADD3 R29, R116.reuse, 0x300, RZ ;  /* 0x00000300741d7810 */ /* 0x040fe20007ffe0ff */
[----:B------:R0:W-:Y:S01]  /*4b50*/  STG.E.128 desc[UR6][R4.64], R12 ;  /* 0x0000000c04007986 */ /* 0x0001e2000c101d06 */
[C---:B------:R-:W-:Y:S01]  /*4b60*/  FFMA R96, R115.reuse, R152, R96 ;  /* 0x0000009873607223 */ /* 0x040fe20000000060 */
[C---:B------:R-:W-:Y:S01]  /*4b70*/  FFMA R57, R115.reuse, R154, R57 ;  /* 0x0000009a73397223 */ /* 0x040fe20000000039 */
[C---:B------:R-:W-:Y:S01]  /*4b80*/  FFMA R98, R115.reuse, R156, R98 ;  /* 0x0000009c73627223 */ /* 0x040fe20000000062 */
[C---:B------:R-:W-:Y:S01]  /*4b90*/  FFMA R167, R115.reuse, R167, R2 ;  /* 0x000000a773a77223 */ /* 0x040fe20000000002 */
[C---:B------:R-:W-:Y:S01]  /*4ba0*/  FFMA R59, R115.reuse, R159, R59 ;  /* 0x0000009f733b7223 */ /* 0x040fe2000000003b */
[----:B------:R-:W-:Y:S01]  /*4bb0*/  FFMA R58, R115, R143, R58 ;  /* 0x0000008f733a7223 */ /* 0x000fe2000000003a */
[----:B------:R-:W-:Y:S01]  /*4bc0*/  IADD3 R35, R116, 0x380, RZ ;  /* 0x0000038074237810 */ /* 0x000fe20007ffe0ff */
[----:B------:R1:W-:Y:S01]  /*4bd0*/  STG.E.128 desc[UR6][R6.64], R16 ;  /* 0x0000001006007986 */ /* 0x0003e2000c101d06 */
[----:B------:R-:W-:-:S03]  /*4be0*/  IMAD.WIDE.U32 R2, R3, 0x10, R30 ;  /* 0x0000001003027825 */ /* 0x000fc600078e001e */
[----:B------:R2:W-:Y:S01]  /*4bf0*/  STG.E.128 desc[UR6][R8.64], R20 ;  /* 0x0000001408007986 */ /* 0x0005e2000c101d06 */
[----:B------:R-:W-:-:S04]  /*4c00*/  IMAD.WIDE.U32 R24, R25, 0x10, R30 ;  /* 0x0000001019187825 */ /* 0x000fc800078e001e */
[--C-:B------:R-:W-:Y:S01]  /*4c10*/  IMAD.WIDE.U32 R26, R27, 0x10, R30.reuse ;  /* 0x000000101b1a7825 */ /* 0x100fe200078e001e */
[----:B0-----:R-:W-:Y:S02]  /*4c20*/  F2FP.BF16.F32.PACK_AB R5, R32, R46 ;  /* 0x0000002e2005723e */ /* 0x001fe400000010ff */
[----:B------:R-:W-:Y:S01]  /*4c30*/  F2FP.BF16.F32.PACK_AB R4, R11, R47 ;  /* 0x0000002f0b04723e */ /* 0x000fe200000010ff */
[--C-:B------:R-:W-:Y:S01]  /*4c40*/  IMAD.WIDE.U32 R28, R29, 0x10, R30.reuse ;  /* 0x000000101d1c7825 */ /* 0x100fe200078e001e */
[----:B------:R-:W-:Y:S02]  /*4c50*/  F2FP.BF16.F32.PACK_AB R11, R130, R33 ;  /* 0x00000021820b723e */ /* 0x000fe400000010ff */
[----:B------:R-:W-:Y:S01]  /*4c60*/  F2FP.BF16.F32.PACK_AB R15, R141, R67 ;  /* 0x000000438d0f723e */ /* 0x000fe200000010ff */
[----:B------:R-:W-:Y:S01]  /*4c70*/  IMAD.WIDE.U32 R30, R35, 0x10, R30 ;  /* 0x00000010231e7825 */ /* 0x000fe200078e001e */
[----:B-1----:R-:W-:Y:S02]  /*4c80*/  F2FP.BF16.F32.PACK_AB R7, R38, R42 ;  /* 0x0000002a2607723e */ /* 0x002fe400000010ff */
[----:B------:R-:W-:-:S02]  /*4c90*/  F2FP.BF16.F32.PACK_AB R6, R10, R44 ;  /* 0x0000002c0a06723e */ /* 0x000fc400000010ff */
[----:B------:R-:W-:Y:S02]  /*4ca0*/  F2FP.BF16.F32.PACK_AB R10, R126, R70 ;  /* 0x000000467e0a723e */ /* 0x000fe400000010ff */
[----:B--2---:R-:W-:Y:S01]  /*4cb0*/  F2FP.BF16.F32.PACK_AB R9, R40, R69 ;  /* 0x000000452809723e */ /* 0x004fe200000010ff */
[----:B------:R0:W-:Y:S01]  /*4cc0*/  STG.E.128 desc[UR6][R2.64], R4 ;  /* 0x0000000402007986 */ /* 0x0001e2000c101d06 */
[----:B------:R-:W-:Y:S02]  /*4cd0*/  F2FP.BF16.F32.PACK_AB R8, R36, R68 ;  /* 0x000000442408723e */ /* 0x000fe400000010ff */
[----:B------:R-:W-:Y:S02]  /*4ce0*/  F2FP.BF16.F32.PACK_AB R14, R140, R88 ;  /* 0x000000588c0e723e */ /* 0x000fe400000010ff */
[----:B------:R-:W-:Y:S01]  /*4cf0*/  F2FP.BF16.F32.PACK_AB R13, R137, R65 ;  /* 0x00000041890d723e */ /* 0x000fe200000010ff */
[----:B------:R0:W-:Y:S01]  /*4d00*/  STG.E.128 desc[UR6][R24.64], R8 ;  /* 0x0000000818007986 */ /* 0x0001e2000c101d06 */
[----:B------:R-:W-:-:S02]  /*4d10*/  F2FP.BF16.F32.PACK_AB R12, R134, R64 ;  /* 0x00000040860c723e */ /* 0x000fc400000010ff */
[----:B------:R-:W-:Y:S02]  /*4d20*/  F2FP.BF16.F32.PACK_AB R19, R158, R63 ;  /* 0x0000003f9e13723e */ /* 0x000fe400000010ff */
[----:B------:R-:W-:Y:S01]  /*4d30*/  F2FP.BF16.F32.PACK_AB R18, R155, R90 ;  /* 0x0000005a9b12723e */ /* 0x000fe200000010ff */
[----:B------:R0:W-:Y:S01]  /*4d40*/  STG.E.128 desc[UR6][R26.64], R12 ;  /* 0x0000000c1a007986 */ /* 0x0001e2000c101d06 */
[----:B------:R-:W-:Y:S02]  /*4d50*/  F2FP.BF16.F32.PACK_AB R17, R151, R89 ;  /* 0x000000599711723e */ /* 0x000fe400000010ff */
[----:B------:R-:W-:Y:S02]  /*4d60*/  F2FP.BF16.F32.PACK_AB R16, R147, R60 ;  /* 0x0000003c9310723e */ /* 0x000fe400000010ff */
[----:B------:R-:W-:Y:S02]  /*4d70*/  F2FP.BF16.F32.PACK_AB R23, R58, R59 ;  /* 0x0000003b3a17723e */ /* 0x000fe400000010ff */
[----:B------:R-:W-:Y:S01]  /*4d80*/  F2FP.BF16.F32.PACK_AB R22, R167, R98 ;  /* 0x00000062a716723e */ /* 0x000fe200000010ff */
[----:B------:R0:W-:Y:S01]  /*4d90*/  STG.E.128 desc[UR6][R28.64], R16 ;  /* 0x000000101c007986 */ /* 0x0001e2000c101d06 */
[----:B------:R-:W-:-:S02]  /*4da0*/  F2FP.BF16.F32.PACK_AB R21, R164, R57 ;  /* 0x00000039a415723e */ /* 0x000fc400000010ff */
[----:B------:R-:W-:-:S05]  /*4db0*/  F2FP.BF16.F32.PACK_AB R20, R161, R96 ;  /* 0x00000060a114723e */ /* 0x000fca00000010ff */
[----:B------:R0:W-:Y:S01]  /*4dc0*/  STG.E.128 desc[UR6][R30.64], R20 ;  /* 0x000000141e007986 */ /* 0x0001e2000c101d06 */
[----:B------:R-:W-:Y:S05]  /*4dd0*/  @!P1 BRA `(.L_x_2425) ;  /* 0xffffffc400a09947 */ /* 0x000fea000383ffff */
[----:B------:R-:W-:Y:S01]  /*4de0*/  IMAD.MOV.U32 R235, RZ, RZ, R237 ;  /* 0x000000ffffeb7224 */ /* 0x000fe200078e00ed */
[----:B------:R-:W-:Y:S01]  /*4df0*/  MOV R237, R239 ;  /* 0x000000ef00ed7202 */ /* 0x000fe20000000f00 */
[----:B0-----:R-:W-:Y:S01]  /*4e00*/  IMAD.MOV.U32 R22, RZ, RZ, R180 ;  /* 0x000000ffff167224 */ /* 0x001fe200078e00b4 */
        /* <DEDUP_REMOVED lines=16> */
[----:B------:R-:W-:-:S02]  /*4f10*/  MOV R232, R194 ;  /* 0x000000c200e87202 */ /* 0x000fc40000000f00 */
[----:B------:R-:W-:Y:S02]  /*4f20*/  MOV R234, R195 ;  /* 0x000000c300ea7202 */ /* 0x000fe40000000f00 */
[----:B------:R-:W-:Y:S02]  /*4f30*/  MOV R238, R121 ;  /* 0x0000007900ee7202 */ /* 0x000fe40000000f00 */
[----:B------:R-:W-:Y:S02]  /*4f40*/  MOV R8, R122 ;  /* 0x0000007a00087202 */ /* 0x000fe40000000f00 */
[----:B------:R-:W-:Y:S02]  /*4f50*/  MOV R11, R221 ;  /* 0x000000dd000b7202 */ /* 0x000fe40000000f00 */
[----:B------:R-:W-:Y:S02]  /*4f60*/  MOV R12, R175 ;  /* 0x000000af000c7202 */ /* 0x000fe40000000f00 */
        /* <DEDUP_REMOVED lines=33> */
[----:B------:R-:W-:-:S07]  /*5180*/  MOV R47, R192 ;  /* 0x000000c0002f7202 */ /* 0x000fce0000000f00 */
.L_x_2423:
[----:B------:R-:W0:Y:S01]  /*5190*/  S2R R2, SR_TID.X ;  /* 0x0000000000027919 */ /* 0x000e220000002100 */
[----:B------:R-:W0:Y:S08]  /*51a0*/  S2UR UR4, SR_CTAID.X ;  /* 0x00000000000479c3 */ /* 0x000e300000002500 */
[----:B------:R-:W1:Y:S01]  /*51b0*/  LDC.64 R42, c[0x0][0x270] ;  /* 0x00009c00ff2a7b82 */ /* 0x000e620000000a00 */
[----:B0-----:R-:W-:-:S02]  /*51c0*/  LEA.HI R0, R2, UR4, RZ, 0x19 ;  /* 0x0000000402007c11 */ /* 0x001fc4000f8fc8ff */
[----:B------:R-:W-:Y:S02]  /*51d0*/  LOP3.LUT R37, R2, 0x7f, RZ, 0xc0, !PT ;  /* 0x0000007f02257812 */ /* 0x000fe400078ec0ff */
[----:B------:R-:W-:-:S04]  /*51e0*/  SHF.L.U32 R0, R0, 0xa, RZ ;  /* 0x0000000a00007819 */ /* 0x000fc800000006ff */
[----:B------:R-:W-:-:S04]  /*51f0*/  LOP3.LUT R37, R0, 0xfffffc00, R37, 0xe2, !PT ;  /* 0xfffffc0000257812 */ /* 0x000fc800078ee225 */
[C---:B------:R-:W-:Y:S01]  /*5200*/  LOP3.LUT R39, R37.reuse, 0x80, RZ, 0xfc, !PT ;  /* 0x0000008025277812 */ /* 0x040fe200078efcff */
[C-C-:B-1----:R-:W-:Y:S01]  /*5210*/  IMAD.WIDE.U32 R2, R37.reuse, 0x20, R42.reuse ;  /* 0x0000002025027825 */ /* 0x142fe200078e002a */
[C---:B------:R-:W-:Y:S02]  /*5220*/  LOP3.LUT R41, R37.reuse, 0x100, RZ, 0xfc, !PT ;  /* 0x0000010025297812 */ /* 0x040fe400078efcff */
[C---:B------:R-:W-:Y:S02]  /*5230*/  LOP3.LUT R57, R37.reuse, 0x180, RZ, 0xfc, !PT ;  /* 0x0000018025397812 */ /* 0x040fe400078efcff */
[C---:B------:R-:W-:Y:S01]  /*5240*/  LOP3.LUT R59, R37.reuse, 0x200, RZ, 0xfc, !PT ;  /* 0x00000200253b7812 */ /* 0x040fe200078efcff */
[----:B------:R0:W-:Y:S01]  /*5250*/  STG.E.128 desc[UR6][R2.64], R4 ;  /* 0x0000000402007986 */ /* 0x0001e2000c101d06 */
[C---:B------:R-:W-:Y:S02]  /*5260*/  LOP3.LUT R61, R37.reuse, 0x280, RZ, 0xfc, !PT ;  /* 0x00000280253d7812 */ /* 0x040fe400078efcff */
[C---:B------:R-:W-:Y:S01]  /*5270*/  LOP3.LUT R63, R37.reuse, 0x300, RZ, 0xfc, !PT ;  /* 0x00000300253f7812 */ /* 0x040fe200078efcff */
[----:B------:R1:W-:Y:S01]  /*5280*/  STG.E.128 desc[UR6][R2.64+0x10], R232 ;  /* 0x000010e802007986 */ /* 0x0003e2000c101d06 */
[----:B------:R-:W-:Y:S01]  /*5290*/  LOP3.LUT R65, R37, 0x380, RZ, 0xfc, !PT ;  /* 0x0000038025417812 */ /* 0x000fe200078efcff */
[----:B------:R-:W-:-:S04]  /*52a0*/  IMAD.WIDE.U32 R36, R39, 0x20, R42 ;  /* 0x0000002027247825 */ /* 0x000fc800078e002a */
[--C-:B------:R-:W-:Y:S01]  /*52b0*/  IMAD.WIDE.U32 R38, R41, 0x20, R42.reuse ;  /* 0x0000002029267825 */ /* 0x100fe200078e002a */
[----:B------:R-:W-:Y:S03]  /*52c0*/  STG.E.128 desc[UR6][R36.64], R236 ;  /* 0x000000ec24007986 */ /* 0x000fe6000c101d06 */
[--C-:B------:R-:W-:Y:S01]  /*52d0*/  IMAD.WIDE.U32 R40, R57, 0x20, R42.reuse ;  /* 0x0000002039287825 */ /* 0x100fe200078e002a */
[----:B------:R-:W-:Y:S03]  /*52e0*/  STG.E.128 desc[UR6][R36.64+0x10], R8 ;  /* 0x0000100824007986 */ /* 0x000fe6000c101d06 */
[--C-:B0-----:R-:W-:Y:S01]  /*52f0*/  IMAD.WIDE.U32 R4, R59, 0x20, R42.reuse ;  /* 0x000000203b047825 */ /* 0x101fe200078e002a */
[----:B------:R-:W-:Y:S03]  /*5300*/  STG.E.128 desc[UR6][R38.64], R12 ;  /* 0x0000000c26007986 */ /* 0x000fe6000c101d06 */
[--C-:B-1----:R-:W-:Y:S01]  /*5310*/  IMAD.WIDE.U32 R2, R61, 0x20, R42.reuse ;  /* 0x000000203d027825 */ /* 0x102fe200078e002a */
[----:B------:R-:W-:Y:S03]  /*5320*/  STG.E.128 desc[UR6][R38.64+0x10], R16 ;  /* 0x0000101026007986 */ /* 0x000fe6000c101d06 */
[--C-:B------:R-:W-:Y:S01]  /*5330*/  IMAD.WIDE.U32 R6, R63, 0x20, R42.reuse ;  /* 0x000000203f067825 */ /* 0x100fe200078e002a */
[----:B------:R-:W-:Y:S03]  /*5340*/  STG.E.128 desc[UR6][R40.64], R20 ;  /* 0x0000001428007986 */ /* 0x000fe6000c101d06 */
[----:B------:R-:W-:Y:S01]  /*5350*/  IMAD.WIDE.U32 R42, R65, 0x20, R42 ;  /* 0x00000020412a7825 */ /* 0x000fe200078e002a */
[----:B------:R-:W-:Y:S04]  /*5360*/  STG.E.128 desc[UR6][R40.64+0x10], R24 ;  /* 0x0000101828007986 */ /* 0x000fe8000c101d06 */
[----:B------:R-:W-:Y:S04]  /*5370*/  STG.E.128 desc[UR6][R4.64], R28 ;  /* 0x0000001c04007986 */ /* 0x000fe8000c101d06 */
[----:B------:R-:W-:Y:S04]  /*5380*/  STG.E.128 desc[UR6][R4.64+0x10], R32 ;  /* 0x0000102004007986 */ /* 0x000fe8000c101d06 */
[----:B------:R-:W-:Y:S04]  /*5390*/  STG.E.128 desc[UR6][R2.64], R240 ;  /* 0x000000f002007986 */ /* 0x000fe8000c101d06 */
[----:B------:R-:W-:Y:S04]  /*53a0*/  STG.E.128 desc[UR6][R2.64+0x10], R208 ;  /* 0x000010d002007986 */ /* 0x000fe8000c101d06 */
[----:B------:R-:W-:Y:S04]  /*53b0*/  STG.E.128 desc[UR6][R6.64], R180 ;  /* 0x000000b406007986 */ /* 0x000fe8000c101d06 */
[----:B------:R-:W-:Y:S04]  /*53c0*/  STG.E.128 desc[UR6][R6.64+0x10], R52 ;  /* 0x0000103406007986 */ /* 0x000fe8000c101d06 */
[----:B------:R-:W-:Y:S04]  /*53d0*/  STG.E.128 desc[UR6][R42.64], R48 ;  /* 0x000000302a007986 */ /* 0x000fe8000c101d06 */
[----:B------:R-:W-:Y:S01]  /*53e0*/  STG.E.128 desc[UR6][R42.64+0x10], R44 ;  /* 0x0000102c2a007986 */ /* 0x000fe2000c101d06 */
[----:B------:R-:W-:Y:S05]  /*53f0*/  EXIT ;  /* 0x000000000000794d */ /* 0x000fea0003800000 */
.L_x_2424:
[----:B------:R-:W-:Y:S01]  /*5400*/  HFMA2.MMA R229, -RZ, RZ, 0, 9.5367431640625e-07 ;  /* 0x00000010ffe57435 */ /* 0x000fe200000001ff */
[----:B------:R-:W-:Y:S01]  /*5410*/  IMAD.MOV.U32 R228, RZ, RZ, RZ ;  /* 0x000000ffffe47224 */ /* 0x000fe200078e00ff */
[----:B------:R-:W-:Y:S01]  /*5420*/  MOV R230, 0x1f ;  /* 0x0000001f00e67802 */ /* 0x000fe20000000f00 */
[----:B------:R-:W-:Y:S01]  /*5430*/  IMAD.MOV.U32 R243, RZ, RZ, R209 ;  /* 0x000000fffff37224 */ /* 0x000fe200078e00d1 */
[----:B------:R-:W-:Y:S01]  /*5440*/  MOV R231, 0xffffffff ;  /* 0xffffffff00e77802 */ /* 0x000fe20000000f00 */
[----:B------:R-:W-:Y:S01]  /*5450*/  IMAD.MOV.U32 R239, RZ, RZ, R121 ;  /* 0x000000ffffef7224 */ /* 0x000fe200078e0079 */
[----:B------:R-:W-:Y:S02]  /*5460*/  MOV R241, R123 ;  /* 0x0000007b00f17202 */ /* 0x000fe40000000f00 */
[----:B------:R-:W-:-:S07]  /*5470*/  MOV R238, R194 ;  /* 0x000000c200ee7202 */ /* 0x000fce0000000f00 */
[----:B-----5:R-:W-:Y:S05]  /*5480*/  WARPSYNC.COLLECTIVE R231, `(.L_x_2426) ;  /* 0x00000000e7087348 */ /* 0x020fea0003c00000 */
[----:B------:R0:W1:Y:S02]  /*5490*/  SHFL.DOWN P0, R234, R228, R229, R230 ;  /* 0x080000e5e4ea7389 */ /* 0x00006400000000e6 */
[----:B01---5:R-:W-:Y:S01]  /*54a0*/  ENDCOLLECTIVE ;  /* 0x000000000000791b */ /* 0x023fe20003800000 */
.L_x_2426:
[----:B------:R-:W-:Y:S02]  /*54b0*/  MOV R240, R122 ;  /* 0x0000007a00f07202 */ /* 0x000fe40000000f00 */
[----:B------:R-:W-:Y:S02]  /*54c0*/  MOV R123, R226 ;  /* 0x000000e2007b7202 */ /* 0x000fe40000000f00 */
[----:B------:R-:W-:Y:S02]  /*54d0*/  MOV R194, R235 ;  /* 0x000000eb00c27202 */ /* 0x000fe40000000f00 */
[----:B------:R-:W-:Y:S02]  /*54e0*/  MOV R121, R232 ;  /* 0x000000e800797202 */ /* 0x000fe40000000f00 */
[----:B------:R-:W-:Y:S02]  /*54f0*/  MOV R122, R227 ;  /* 0x000000e3007a7202 */ /* 0x000fe40000000f00 */
[----:B------:R-:W-:-:S02]  /*5500*/  MOV R228, R143 ;  /* 0x0000008f00e47202 */ /* 0x000fc40000000f00 */
[----:B------:R-:W-:-:S07]  /*5510*/  MOV R142, R234 ;  /* 0x000000ea008e7202 */ /* 0x000fce0000000f00 */
[----:B------:R-:W-:Y:S05]  /*5520*/  WARPSYNC.COLLECTIVE R231, `(.L_x_2427) ;  /* 0x00000000e7087348 */ /* 0x000fea0003c00000 */
[----:B------:R0:W1:Y:S02]  /*5530*/  SHFL.DOWN P0, R234, R228, R229, R230 ;  /* 0x080000e5e4ea7389 */ /* 0x00006400000000e6 */
[----:B01----:R-:W-:Y:S01]  /*5540*/  ENDCOLLECTIVE ;  /* 0x000000000000791b */ /* 0x003fe20003800000 */
.L_x_2427:
[----:B------:R-:W-:Y:S01]  /*5550*/  FADD R142, RZ, R142 ;  /* 0x0000008eff8e7221 */ /* 0x000fe20000000000 */
[----:B------:R-:W-:Y:S01]  /*5560*/  HFMA2.MMA R229, -RZ, RZ, 0, 4.76837158203125e-07 ;  /* 0x00000008ffe57435 */ /* 0x000fe200000001ff */
[----:B------:R-:W-:-:S04]  /*5570*/  IMAD.MOV.U32 R228, RZ, RZ, R234 ;  /* 0x000000ffffe47224 */ /* 0x000fc800078e00ea */
[----:B------:R-:W-:Y:S01]  /*5580*/  FADD R143, R143, R228 ;  /* 0x000000e48f8f7221 */ /* 0x000fe20000000000 */
[----:B------:R-:W-:-:S07]  /*5590*/  MOV R228, R142 ;  /* 0x0000008e00e47202 */ /* 0x000fce0000000f00 */
[----:B------:R-:W-:Y:S05]  /*55a0*/  WARPSYNC.COLLECTIVE R231, `(.L_x_2428) ;  /* 0x00000000e7087348 */ /* 0x000fea0003c00000 */
[----:B------:R0:W1:Y:S02]  /*55b0*/  SHFL.DOWN P0, R234, R228, R229, R230 ;  /* 0x080000e5e4ea7389 */ /* 0x00006400000000e6 */
[----:B01----:R-:W-:Y:S01]  /*55c0*/  ENDCOLLECTIVE ;  /* 0x000000000000791b */ /* 0x003fe20003800000 */
.L_x_2428:
[----:B------:R-:W-:Y:S01]  /*55d0*/  MOV R228, R143 ;  /* 0x0000008f00e47202 */ /* 0x000fe20000000f00 */
[----:B------:R-:W-:-:S07]  /*55e0*/  FADD R142, R142, R234 ;  /* 0x000000ea8e8e7221 */ /* 0x000fce0000000000 */
[----:B------:R-:W-:Y:S05]  /*55f0*/  WARPSYNC.COLLECTIVE R231, `(.L_x_2429) ;  /* 0x00000000e7087348 */ /* 0x000fea0003c00000 */
[----:B------:R0:W1:Y:S02]  /*5600*/  SHFL.DOWN P0, R234, R228, R229, R230 ;  /* 0x080000e5e4ea7389 */ /* 0x00006400000000e6 */
[----:B01----:R-:W-:Y:S01]  /*5610*/  ENDCOLLECTIVE ;  /* 0x000000000000791b */ /* 0x003fe20003800000 */
.L_x_2429:
[----:B------:R-:W-:Y:S01]  /*5620*/  HFMA2.MMA R229, -RZ, RZ, 0, 2.384185791015625e-07 ;  /* 0x00000004ffe57435 */ /* 0x000fe200000001ff */
[----:B------:R-:W-:Y:S01]  /*5630*/  MOV R228, R142 ;  /* 0x0000008e00e47202 */ /* 0x000fe20000000f00 */
[----:B------:R-:W-:-:S09]  /*5640*/  FADD R143, R143, R234 ;  /* 0x000000ea8f8f7221 */ /* 0x000fd20000000000 */
[----:B------:R-:W-:Y:S05]  /*5650*/  WARPSYNC.COLLECTIVE R231, `(.L_x_2430) ;  /* 0x00000000e7087348 */ /* 0x000fea0003c00000 */
[----:B------:R0:W1:Y:S02]  /*5660*/  SHFL.DOWN P0, R234, R228, R229, R230 ;  /* 0x080000e5e4ea7389 */ /* 0x00006400000000e6 */
[----:B01----:R-:W-:Y:S01]  /*5670*/  ENDCOLLECTIVE ;  /* 0x000000000000791b */ /* 0x003fe20003800000 */
.L_x_2430:
[----:B------:R-:W-:Y:S02]  /*5680*/  IMAD.MOV.U32 R228, RZ, RZ, R143 ;  /* 0x000000ffffe47224 */ /* 0x000fe400078e008f */
[----:B------:R-:W-:-:S07]  /*5690*/  FADD R142, R142, R234 ;  /* 0x000000ea8e8e7221 */ /* 0x000fce0000000000 */
[----:B------:R-:W-:Y:S05]  /*56a0*/  WARPSYNC.COLLECTIVE R231, `(.L_x_2431) ;  /* 0x00000000e7087348 */ /* 0x000fea0003c00000 */
[----:B------:R0:W1:Y:S02]  /*56b0*/  SHFL.DOWN P0, R234, R228, R229, R230 ;  /* 0x080000e5e4ea7389 */ /* 0x00006400000000e6 */
[----:B01----:R-:W-:Y:S01]  /*56c0*/  ENDCOLLECTIVE ;  /* 0x000000000000791b */ /* 0x003fe20003800000 */
.L_x_2431:
[----:B------:R-:W-:Y:S01]  /*56d0*/  HFMA2.MMA R229, -RZ, RZ, 0, 1.1920928955078125e-07 ;  /* 0x00000002ffe57435 */ /* 0x000fe200000001ff */
[----:B------:R-:W-:Y:S01]  /*56e0*/  MOV R228, R142 ;  /* 0x0000008e00e47202 */ /* 0x000fe20000000f00 */
[----:B------:R-:W-:-:S09]  /*56f0*/  FADD R143, R143, R234 ;  /* 0x000000ea8f8f7221 */ /* 0x000fd20000000000 */
[----:B------:R-:W-:Y:S05]  /*5700*/  WARPSYNC.COLLECTIVE R231, `(.L_x_2432) ;  /* 0x00000000e7087348 */ /* 0x000fea0003c00000 */
[----:B------:R0:W1:Y:S02]  /*5710*/  SHFL.DOWN P0, R234, R228, R229, R230 ;  /* 0x080000e5e4ea7389 */ /* 0x00006400000000e6 */
[----:B01----:R-:W-:Y:S01]  /*5720*/  ENDCOLLECTIVE ;  /* 0x000000000000791b */ /* 0x003fe20003800000 */
.L_x_2432:
[----:B------:R-:W-:Y:S01]  /*5730*/  MOV R228, R143 ;  /* 0x0000008f00e47202 */ /* 0x000fe20000000f00 */
[----:B------:R-:W-:-:S07]  /*5740*/  FADD R142, R142, R234 ;  /* 0x000000ea8e8e7221 */ /* 0x000fce0000000000 */
[----:B------:R-:W-:Y:S05]  /*5750*/  WARPSYNC.COLLECTIVE R231, `(.L_x_2433) ;  /* 0x00000000e7087348 */ /* 0x000fea0003c00000 */
[----:B------:R0:W1:Y:S02]  /*5760*/  SHFL.DOWN P0, R234, R228, R229, R230 ;  /* 0x080000e5e4ea7389 */ /* 0x00006400000000e6 */
[----:B01----:R-:W-:Y:S01]  /*5770*/  ENDCOLLECTIVE ;  /* 0x000000000000791b */ /* 0x003fe20003800000 */
.L_x_2433:
[----:B------:R-:W-:Y:S01]  /*5780*/  HFMA2.MMA R229, -RZ, RZ, 0, 5.9604644775390625e-08 ;  /* 0x00000001ffe57435 */ /* 0x000fe200000001ff */
[----:B------:R-:W-:Y:S01]  /*5790*/  MOV R228, R142 ;  /* 0x0000008e00e47202 */ /* 0x000fe20000000f00 */
[----:B------:R-:W-:-:S09]  /*57a0*/  FADD R143, R143, R234 ;  /* 0x000000ea8f8f7221 */ /* 0x000fd20000000000 */
[----:B------:R-:W-:Y:S05]  /*57b0*/  WARPSYNC.COLLECTIVE R231, `(.L_x_2434) ;  /* 0x00000000e7087348 */ /* 0x000fea0003c00000 */
[----:B------:R0:W1:Y:S02]  /*57c0*/  SHFL.DOWN P0, R234, R228, R229, R230 ;  /* 0x080000e5e4ea7389 */ /* 0x00006400000000e6 */
[----:B01----:R-:W-:Y:S01]  /*57d0*/  ENDCOLLECTIVE ;  /* 0x000000000000791b */ /* 0x003fe20003800000 */
.L_x_2434:
[----:B------:R-:W-:Y:S02]  /*57e0*/  MOV R228, R143 ;  /* 0x0000008f00e47202 */ /* 0x000fe40000000f00 */
[----:B------:R-:W-:-:S07]  /*57f0*/  MOV R209, R234 ;  /* 0x000000ea00d17202 */ /* 0x000fce0000000f00 */
[----:B------:R-:W-:Y:S05]  /*5800*/  WARPSYNC.COLLECTIVE R231, `(.L_x_2435) ;  /* 0x00000000e7087348 */ /* 0x000fea0003c00000 */
[----:B------:R0:W1:Y:S02]  /*5810*/  SHFL.DOWN P0, R234, R228, R229, R230 ;  /* 0x080000e5e4ea7389 */ /* 0x00006400000000e6 */
[----:B01----:R-:W-:Y:S01]  /*5820*/  ENDCOLLECTIVE ;  /* 0x000000000000791b */ /* 0x003fe20003800000 */
.L_x_2435:
[----:B------:R-:W-:Y:S01]  /*5830*/  MOV R226, R234 ;  /* 0x000000ea00e27202 */ /* 0x000fe20000000f00 */
[----:B------:R-:W-:Y:S06]  /*5840*/  BRA `(.L_x_2436) ;  /* 0xffffffe0008c7947 */ /* 0x000fec000383ffff */
.L_x_2437:
        /* <DEDUP_REMOVED lines=11> */
.L_x_5702:


//--------------------- .text._ZN18transformer_engine13normalization24rmsnorm_bwd_tuned_kernelINS0_13Kernel_traitsI6__halfS3_S3_fjLj8192ELj1ELj1ELj4ELj16ENS0_18Kernel_traits_baseILj8192ES3_S3_S3_fjLj128EEEEELb1EEEvNS0_20BackwardKernelParamsE --------------------------
	.section	.text._ZN18transformer_engine13normalization24rmsnorm_bwd_tuned_kernelINS0_13Kernel_traitsI6__halfS3_S3_fjLj8192ELj1ELj1ELj4ELj16ENS0_18Kernel_traits_baseILj8192ES3_S3_S3_fjLj128EEEEELb1EEEvNS0_20BackwardKernelParamsE,"ax",@progbits
	.align	128
        .global         _ZN18transformer_engine13normalization24rmsnorm_bwd_tuned_kernelINS0_13Kernel_traitsI6__halfS3_S3_fjLj8192ELj1ELj1ELj4ELj16ENS0_18Kernel_traits_baseILj8192ES3_S3_S3_fjLj128EEEEELb1EEEvNS0_20BackwardKernelParamsE
        .type           _ZN18transformer_engine13normalization24rmsnorm_bwd_tuned_kernelINS0_13Kernel_traitsI6__halfS3_S3_fjLj8192ELj1ELj1ELj4ELj16ENS0_18Kernel_traits_baseILj8192ES3_S3_S3_fjLj128EEEEELb1EEEvNS0_20BackwardKernelParamsE,@function
        .size           _ZN18transformer_engine13normalization24rmsnorm_bwd_tuned_kernelINS0_13Kernel_traitsI6__halfS3_S3_fjLj8192ELj1ELj1ELj4ELj16ENS0_18Kernel_traits_baseILj8192ES3_S3_S3_fjLj128EEEEELb1EEEvNS0_20BackwardKernelParamsE,(.L_x_5703 - _ZN18transformer_engine13normalization24rmsnorm_bwd_tuned_kernelINS0_13Kernel_traitsI6__halfS3_S3_fjLj8192ELj1ELj1ELj4ELj16ENS0_18Kernel_traits_baseILj8192ES3_S3_S3_fjLj128EEEEELb1EEEvNS0_20BackwardKernelParamsE)
        .other          _ZN18transformer_engine13normalization24rmsnorm_bwd_tuned_kernelINS0_13Kernel_traitsI6__halfS3_S3_fjLj8192ELj1ELj1ELj4ELj16ENS0_18Kernel_traits_baseILj8192ES3_S3_S3_fjLj128EEEEELb1EEEvNS0_20BackwardKernelParamsE,@"STO_CUDA_ENTRY STV_DEFAULT"
_ZN18transformer_engine13normalization24rmsnorm_bwd_tuned_kernelINS0_13Kernel_traitsI6__halfS3_S3_fjLj8192ELj1ELj1ELj4ELj16ENS0_18Kernel_traits_baseILj8192ES3_S3_S3_fjLj128EEEEELb1EEEvNS0_20BackwardKernelParamsE:
.text._ZN18transformer_engine13normalization24rmsnorm_bwd_tuned_kernelINS0_13Kernel_traitsI6__halfS3_S3_fjLj8192ELj1ELj1ELj4ELj16ENS0_18Kernel_traits_baseILj8192ES3_S3_S3_fjLj128EEEEELb1EEEvNS0_20BackwardKernelParamsE:
        /* <DEDUP_REMOVED lines=53> */
[----:B------:R-:W5:Y:S04]  /*0350*/  LDG.E.128 R20, desc[UR6][R2.64+0x1000] ;  /* 0x0010000602147981 */ /* 0x000f68000c1e1d00 */
[----:B------:R-:W5:Y:S04]  /*0360*/  LDG.E.128 R24, desc[UR6][R2.64+0x1800] ;  /* 0x0018000602187981 */ /* 0x000f68000c1e1d00 */
[----:B------:R-:W5:Y:S04]  /*0370*/  LDG.E.128 R28, desc[UR6][R2.64+0x2000] ;  /* 0x00200006021c7981 */ /* 0x000f68000c1e1d00 */
[----:B------:R0:W5:Y:S01]  /*0380*/  LDG.E.128 R32, desc[UR6][R2.64+0x2800] ;  /* 0x0028000602207981 */ /* 0x000162000c1e1d00 */
[----:B------:R-:W-:-:S04]  /*0390*/  ISETP.NE.AND P0, PT, RZ, UR4, PT ;  /* 0x00000004ff007c0c */ /* 0x000fc8000bf05270 */
[----:B0-----:R-:W-:Y:S01]  /*03a0*/  FSEL R2, RZ, 1, !P0 ;  /* 0x3f800000ff027808 */ /* 0x001fe20004000000 */
[----:B------:R-:W0:Y:S01]  /*03b0*/  S2UR UR5, SR_CgaCtaId ;  /* 0x00000000000579c3 */ /* 0x000e220000008800 */
[----:B------:R-:W-:Y:S01]  /*03c0*/  UMOV UR4, 0x400 ;  /* 0x0000040000047882 */ /* 0x000fe20000000000 */
[----:B------:R-:W-:Y:S02]  /*03d0*/  HFMA2.MMA R238, -RZ, RZ, 0, 5.9604644775390625e-08 ;  /* 0x00000001ffee7435 */ /* 0x000fe400000001ff */
[----:B------:R-:W-:Y:S02]  /*03e0*/  HFMA2.MMA R239, -RZ, RZ, 0, 0 ;  /* 0x00000000ffef7435 */ /* 0x000fe400000001ff */
[----:B------:R-:W-:Y:S02]  /*03f0*/  HFMA2.MMA R224, -RZ, RZ, 0, 0 ;  /* 0x00000000ffe07435 */ /* 0x000fe400000001ff */
[----:B------:R-:W-:Y:S01]  /*0400*/  HFMA2.MMA R233, -RZ, RZ, 0, 0 ;  /* 0x00000000ffe97435 */ /* 0x000fe200000001ff */
[----:B------:R-:W-:-:S02]  /*0410*/  MOV R240, RZ ;  /* 0x000000ff00f07202 */ /* 0x000fc40000000f00 */
[----:B------:R-:W-:Y:S02]  /*0420*/  CS2R R210, SRZ ;  /* 0x0000000000d27805 */ /* 0x000fe4000001ff00 */
[----:B------:R-:W-:Y:S02]  /*0430*/  MOV R209, RZ ;  /* 0x000000ff00d17202 */ /* 0x000fe40000000f00 */
[----:B------:R-:W-:Y:S02]  /*0440*/  CS2R R214, SRZ ;  /* 0x0000000000d67805 */ /* 0x000fe4000001ff00 */
[----:B------:R-:W-:Y:S02]  /*0450*/  CS2R R216, SRZ ;  /* 0x0000000000d87805 */ /* 0x000fe4000001ff00 */
[----:B------:R-:W-:Y:S02]  /*0460*/  CS2R R218, SRZ ;  /* 0x0000000000da7805 */ /* 0x000fe4000001ff00 */
[----:B------:R-:W-:-:S02]  /*0470*/  CS2R R220, SRZ ;  /* 0x0000000000dc7805 */ /* 0x000fc4000001ff00 */
[----:B------:R-:W-:Y:S02]  /*0480*/  CS2R R222, SRZ ;  /* 0x0000000000de7805 */ /* 0x000fe4000001ff00 */
[----:B------:R-:W-:Y:S02]  /*0490*/  CS2R R230, SRZ ;  /* 0x0000000000e67805 */ /* 0x000fe4000001ff00 */
[----:B------:R-:W-:Y:S01]  /*04a0*/  MOV R229, RZ ;  /* 0x000000ff00e57202 */ /* 0x000fe20000000f00 */
[----:B0-----:R-:W-:Y:S01]  /*04b0*/  ULEA UR4, UR5, UR4, 0x18 ;  /* 0x0000000405047291 */ /* 0x001fe2000f8ec03f */
[----:B------:R-:W-:Y:S02]  /*04c0*/  CS2R R234, SRZ ;  /* 0x0000000000ea7805 */ /* 0x000fe4000001ff00 */
[----:B------:R-:W-:Y:S01]  /*04d0*/  CS2R R236, SRZ ;  /* 0x0000000000ec7805 */ /* 0x000fe2000001ff00 */
[--C-:B--2---:R-:W-:Y:S02]  /*04e0*/  HADD2.F32 R37, -RZ, R12.reuse.H0_H0 ;  /* 0x2000000cff257230 */ /* 0x104fe40000004100 */
[----:B------:R-:W-:-:S02]  /*04f0*/  HADD2.F32 R39, -RZ, R12.H1_H1 ;  /* 0x3000000cff277230 */ /* 0x000fc40000004100 */
[--C-:B---3--:R-:W-:Y:S02]  /*0500*/  HADD2.F32 R113, -RZ, R6.reuse.H0_H0 ;  /* 0x20000006ff717230 */ /* 0x108fe40000004100 */
[----:B------:R-:W-:Y:S02]  /*0510*/  HADD2.F32 R115, -RZ, R6.H1_H1 ;  /* 0x30000006ff737230 */ /* 0x000fe40000004100 */
[C---:B------:R-:W-:Y:S01]  /*0520*/  FADD R6, R2.reuse, R37 ;  /* 0x0000002502067221 */ /* 0x040fe20000000000 */
[--C-:B------:R-:W-:Y:S02]  /*0530*/  HADD2.F32 R41, -RZ, R13.reuse.H0_H0 ;  /* 0x2000000dff297230 */ /* 0x100fe40000004100 */
[--C-:B------:R-:W-:Y:S02]  /*0540*/  HADD2.F32 R107, -RZ, R4.reuse.H0_H0 ;  /* 0x20000004ff6b7230 */ /* 0x100fe40000004100 */
[----:B------:R-:W-:Y:S02]  /*0550*/  HADD2.F32 R109, -RZ, R4.H1_H1 ;  /* 0x30000004ff6d7230 */ /* 0x000fe40000004100 */
[----:B------:R-:W-:Y:S01]  /*0560*/  FADD R4, R2, R39 ;  /* 0x0000002702047221 */ /* 0x000fe20000000000 */
[----:B------:R-:W-:-:S02]  /*0570*/  HADD2.F32 R13, -RZ, R13.H1_H1 ;  /* 0x3000000dff0d7230 */ /* 0x000fc40000004100 */
[----:B------:R-:W-:Y:S01]  /*0580*/  HADD2.F32 R43, -RZ, R14.H0_H0 ;  /* 0x2000000eff2b7230 */ /* 0x000fe20000004100 */
[----:B------:R0:W-:Y:S01]  /*0590*/  STL [R1+0xfc], R6 ;  /* 0x0000fc0601007387 */ /* 0x0001e20000100800 */
[--C-:B----4-:R-:W-:Y:S02]  /*05a0*/  HADD2.F32 R119, -RZ, R8.reuse.H0_H0 ;  /* 0x20000008ff777230 */ /* 0x110fe40000004100 */
[----:B------:R-:W-:Y:S02]  /*05b0*/  HADD2.F32 R121, -RZ, R8.H1_H1 ;  /* 0x30000008ff797230 */ /* 0x000fe40000004100 */
[C---:B------:R-:W-:Y:S01]  /*05c0*/  FADD R8, R2.reuse, R41 ;  /* 0x0000002902087221 */ /* 0x040fe20000000000 */
[----:B------:R-:W-:Y:S01]  /*05d0*/  HADD2.F32 R45, -RZ, R14.H1_H1 ;  /* 0x3000000eff2d7230 */ /* 0x000fe20000004100 */
[----:B------:R1:W-:Y:S01]  /*05e0*/  STL [R1+0xf8], R4 ;  /* 0x0000f80401007387 */ /* 0x0003e20000100800 */
[--C-:B------:R-:W-:Y:S02]  /*05f0*/  HADD2.F32 R47, -RZ, R15.reuse.H0_H0 ;  /* 0x2000000fff2f7230 */ /* 0x100fe40000004100 */
[C---:B0-----:R-:W-:Y:S01]  /*0600*/  FADD R6, R2.reuse, R13 ;  /* 0x0000000d02067221 */ /* 0x041fe20000000000 */
[----:B------:R-:W-:Y:S01]  /*0610*/  HADD2.F32 R15, -RZ, R15.H1_H1 ;  /* 0x3000000fff0f7230 */ /* 0x000fe20000004100 */
[----:B------:R0:W-:Y:S01]  /*0620*/  STL [R1+0xf4], R8 ;  /* 0x0000f40801007387 */ /* 0x0001e20000100800 */
[----:B-1----:R-:W-:-:S03]  /*0630*/  FADD R4, R2, R43 ;  /* 0x0000002b02047221 */ /* 0x002fc60000000000 */
[----:B------:R1:W-:Y:S01]  /*0640*/  STL [R1+0xf0], R6 ;  /* 0x0000f00601007387 */ /* 0x0003e20000100800 */
[--C-:B-----5:R-:W-:Y:S02]  /*0650*/  HADD2.F32 R49, -RZ, R16.reuse.H0_H0 ;  /* 0x20000010ff317230 */ /* 0x120fe40000004100 */
[----:B------:R-:W-:Y:S01]  /*0660*/  HADD2.F32 R51, -RZ, R16.H1_H1 ;  /* 0x30000010ff337230 */ /* 0x000fe20000004100 */
[----:B------:R2:W-:Y:S01]  /*0670*/  STL [R1+0xec], R4 ;  /* 0x0000ec0401007387 */ /* 0x0005e20000100800 */
[C---:B0-----:R-:W-:Y:S01]  /*0680*/  FADD R8, R2.reuse, R45 ;  /* 0x0000002d02087221 */ /* 0x041fe20000000000 */
[--C-:B------:R-:W-:Y:S02]  /*0690*/  HADD2.F32 R3, -RZ, R17.reuse.H0_H0 ;  /* 0x20000011ff037230 */ /* 0x100fe40000004100 */
[C---:B-1----:R-:W-:Y:S01]  /*06a0*/  FADD R6, R2.reuse, R47 ;  /* 0x0000002f02067221 */ /* 0x042fe20000000000 */
[----:B------:R-:W-:Y:S02]  /*06b0*/  HADD2.F32 R17, -RZ, R17.H1_H1 ;  /* 0x30000011ff117230 */ /* 0x000fe40000004100 */
[----:B--2---:R-:W-:Y:S01]  /*06c0*/  FADD R4, R2, R15 ;  /* 0x0000000f02047221 */ /* 0x004fe20000000000 */
[----:B------:R0:W-:Y:S01]  /*06d0*/  STL [R1+0xe8], R8 ;  /* 0x0000e80801007387 */ /* 0x0001e20000100800 */
[----:B------:R-:W-:-:S03]  /*06e0*/  HADD2.F32 R53, -RZ, R18.H0_H0 ;  /* 0x20000012ff357230 */ /* 0x000fc60000004100 */
[----:B------:R1:W-:Y:S01]  /*06f0*/  STL [R1+0xe4], R6 ;  /* 0x0000e40601007387 */ /* 0x0003e20000100800 */
[----:B------:R-:W-:-:S03]  /*0700*/  HADD2.F32 R55, -RZ, R18.H1_H1 ;  /* 0x30000012ff377230 */ /* 0x000fc60000004100 */
[----:B------:R2:W-:Y:S01]  /*0710*/  STL [R1+0xe0], R4 ;  /* 0x0000e00401007387 */ /* 0x0005e20000100800 */
[C---:B0-----:R-:W-:Y:S01]  /*0720*/  FADD R8, R2.reuse, R49 ;  /* 0x0000003102087221 */ /* 0x041fe20000000000 */
[--C-:B------:R-:W-:Y:S02]  /*0730*/  HADD2.F32 R57, -RZ, R19.reuse.H0_H0 ;  /* 0x20000013ff397230 */ /* 0x100fe40000004100 */
[C---:B-1----:R-:W-:Y:S02]  /*0740*/  FADD R6, R2.reuse, R51 ;  /* 0x0000003302067221 */ /* 0x042fe40000000000 */
[----:B------:R-:W-:Y:S01]  /*0750*/  STL [R1+0xdc], R8 ;  /* 0x0000dc0801007387 */ /* 0x000fe20000100800 */
[C---:B--2---:R-:W-:Y:S01]  /*0760*/  FADD R4, R2.reuse, R3 ;  /* 0x0000000302047221 */ /* 0x044fe20000000000 */
[----:B------:R-:W-:Y:S02]  /*0770*/  FADD R3, R2, R17 ;  /* 0x0000001102037221 */ /* 0x000fe40000000000 */
[----:B------:R0:W-:Y:S01]  /*0780*/  STL [R1+0xd8], R6 ;  /* 0x0000d80601007387 */ /* 0x0001e20000100800 */
[----:B------:R-:W-:-:S03]  /*0790*/  HADD2.F32 R19, -RZ, R19.H1_H1 ;  /* 0x30000013ff137230 */ /* 0x000fc60000004100 */
[----:B------:R1:W-:Y:S01]  /*07a0*/  STL [R1+0xd4], R4 ;  /* 0x0000d40401007387 */ /* 0x0003e20000100800 */
[----:B------:R-:W-:-:S03]  /*07b0*/  HADD2.F32 R59, -RZ, R20.H0_H0 ;  /* 0x20000014ff3b7230 */ /* 0x000fc60000004100 */
[----:B------:R2:W-:Y:S01]  /*07c0*/  STL [R1+0xd0], R3 ;  /* 0x0000d00301007387 */ /* 0x0005e20000100800 */
[C---:B0-----:R-:W-:Y:S01]  /*07d0*/  FADD R6, R2.reuse, R53 ;  /* 0x0000003502067221 */ /* 0x041fe20000000000 */
[----:B------:R-:W-:Y:S02]  /*07e0*/  HADD2.F32 R61, -RZ, R20.H1_H1 ;  /* 0x30000014ff3d7230 */ /* 0x000fe40000004100 */
[C---:B-1----:R-:W-:Y:S02]  /*07f0*/  FADD R4, R2.reuse, R55 ;  /* 0x0000003702047221 */ /* 0x042fe40000000000 */
[----:B------:R0:W-:Y:S01]  /*0800*/  STL [R1+0xcc], R6 ;  /* 0x0000cc0601007387 */ /* 0x0001e20000100800 */
[----:B--2---:R-:W-:-:S03]  /*0810*/  FADD R3, R2, R57 ;  /* 0x0000003902037221 */ /* 0x004fc60000000000 */
[----:B------:R1:W-:Y:S01]  /*0820*/  STL [R1+0xc8], R4 ;  /* 0x0000c80401007387 */ /* 0x0003e20000100800 */
[--C-:B------:R-:W-:Y:S02]  /*0830*/  HADD2.F32 R63, -RZ, R21.reuse.H0_H0 ;  /* 0x20000015ff3f7230 */ /* 0x100fe40000004100 */
[----:B------:R-:W-:Y:S01]  /*0840*/  HADD2.F32 R21, -RZ, R21.H1_H1 ;  /* 0x30000015ff157230 */ /* 0x000fe20000004100 */
[----:B------:R2:W-:Y:S01]  /*0850*/  STL [R1+0xc4], R3 ;  /* 0x0000c40301007387 */ /* 0x0005e20000100800 */
[C---:B0-----:R-:W-:Y:S01]  /*0860*/  FADD R6, R2.reuse, R19 ;  /* 0x0000001302067221 */ /* 0x041fe20000000000 */
[----:B------:R-:W-:Y:S02]  /*0870*/  HADD2.F32 R65, -RZ, R22.H0_H0 ;  /* 0x20000016ff417230 */ /* 0x000fe40000004100 */
[C---:B-1----:R-:W-:Y:S02]  /*0880*/  FADD R4, R2.reuse, R59 ;  /* 0x0000003b02047221 */ /* 0x042fe40000000000 */
[----:B------:R0:W-:Y:S01]  /*0890*/  STL [R1+0xc0], R6 ;  /* 0x0000c00601007387 */ /* 0x0001e20000100800 */
[----:B--2---:R-:W-:-:S03]  /*08a0*/  FADD R3, R2, R61 ;  /* 0x0000003d02037221 */ /* 0x004fc60000000000 */
[----:B------:R1:W-:Y:S01]  /*08b0*/  STL [R1+0xbc], R4 ;  /* 0x0000bc0401007387 */ /* 0x0003e20000100800 */
[----:B------:R-:W-:Y:S02]  /*08c0*/  HADD2.F32 R67, -RZ, R22.H1_H1 ;  /* 0x30000016ff437230 */ /* 0x000fe40000004100 */
[--C-:B------:R-:W-:Y:S01]  /*08d0*/  HADD2.F32 R69, -RZ, R23.reuse.H0_H0 ;  /* 0x20000017ff457230 */ /* 0x100fe20000004100 */
        /* <DEDUP_REMOVED lines=79> */
[----:B------:R-:W-:-:S03]  /*0dd0*/  HADD2.F32 R111, -RZ, R5.H0_H0 ;  /* 0x20000005ff6f7230 */ /* 0x000fc60000004100 */
[----:B------:R2:W-:Y:S01]  /*0de0*/  STL [R1+0x4c], R3 ;  /* 0x00004c0301007387 */ /* 0x0005e20000100800 */
[C---:B0-----:R-:W-:Y:S01]  /*0df0*/  FADD R6, R2.reuse, R103 ;  /* 0x0000006702067221 */ /* 0x041fe20000000000 */
[----:B-1----:R-:W-:-:S04]  /*0e00*/  FADD R4, R2, R105 ;  /* 0x0000006902047221 */ /* 0x002fc80000000000 */
[----:B------:R0:W-:Y:S01]  /*0e10*/  STL [R1+0x48], R6 ;  /* 0x0000480601007387 */ /* 0x0001e20000100800 */
[----:B--2---:R-:W-:-:S03]  /*0e20*/  FADD R3, R2, R35 ;  /* 0x0000002302037221 */ /* 0x004fc60000000000 */
[----:B------:R1:W-:Y:S01]  /*0e30*/  STL [R1+0x44], R4 ;  /* 0x0000440401007387 */ /* 0x0003e20000100800 */
[----:B------:R-:W-:-:S03]  /*0e40*/  HADD2.F32 R5, -RZ, R5.H1_H1 ;  /* 0x30000005ff057230 */ /* 0x000fc60000004100 */
[----:B------:R2:W-:Y:S01]  /*0e50*/  STL [R1+0x40], R3 ;  /* 0x0000400301007387 */ /* 0x0005e20000100800 */
[C---:B0-----:R-:W-:Y:S01]  /*0e60*/  FADD R6, R2.reuse, R107 ;  /* 0x0000006b02067221 */ /* 0x041fe20000000000 */
[----:B-1----:R-:W-:-:S04]  /*0e70*/  FADD R4, R2, R109 ;  /* 0x0000006d02047221 */ /* 0x002fc80000000000 */
[----:B------:R-:W-:Y:S01]  /*0e80*/  STL [R1+0x3c], R6 ;  /* 0x00003c0601007387 */ /* 0x000fe20000100800 */
[C---:B--2---:R-:W-:Y:S01]  /*0e90*/  FADD R3, R2.reuse, R111 ;  /* 0x0000006f02037221 */ /* 0x044fe20000000000 */
[C---:B------:R-:W-:Y:S02]  /*0ea0*/  FADD R5, R2.reuse, R5 ;  /* 0x0000000502057221 */ /* 0x040fe40000000000 */
[----:B------:R0:W-:Y:S01]  /*0eb0*/  STL [R1+0x38], R4 ;  /* 0x0000380401007387 */ /* 0x0001e20000100800 */
[--C-:B------:R-:W-:Y:S02]  /*0ec0*/  HADD2.F32 R117, -RZ, R7.reuse.H0_H0 ;  /* 0x20000007ff757230 */ /* 0x100fe40000004100 */
[----:B------:R-:W-:Y:S01]  /*0ed0*/  HADD2.F32 R7, -RZ, R7.H1_H1 ;  /* 0x30000007ff077230 */ /* 0x000fe20000004100 */
[----:B------:R1:W-:Y:S01]  /*0ee0*/  STL [R1+0x34], R3 ;  /* 0x0000340301007387 */ /* 0x0003e20000100800 */
[----:B0-----:R-:W-:-:S03]  /*0ef0*/  FADD R4, R2, R113 ;  /* 0x0000007102047221 */ /* 0x001fc60000000000 */
[----:B------:R0:W-:Y:S01]  /*0f00*/  STL [R1+0x30], R5 ;  /* 0x0000300501007387 */ /* 0x0001e20000100800 */
[----:B-1----:R-:W-:-:S03]  /*0f10*/  FADD R3, R2, R115 ;  /* 0x0000007302037221 */ /* 0x002fc60000000000 */
        /* <DEDUP_REMOVED lines=13> */
[--C-:B------:R-:W-:Y:S02]  /*0ff0*/  HADD2.F32 R129, -RZ, R11.reuse.H0_H0 ;  /* 0x2000000bff817230 */ /* 0x100fe40000004100 */
[C---:B-1----:R-:W-:Y:S01]  /*1000*/  FADD R4, R2.reuse, R123 ;  /* 0x0000007b02047221 */ /* 0x042fe20000000000 */
[----:B------:R-:W-:Y:S02]  /*1010*/  HADD2.F32 R11, -RZ, R11.H1_H1 ;  /* 0x3000000bff0b7230 */ /* 0x000fe40000004100 */
[C---:B--2---:R-:W-:Y:S01]  /*1020*/  FADD R3, R2.reuse, R9 ;  /* 0x0000000902037221 */ /* 0x044fe20000000000 */
[----:B------:R0:W-:Y:S04]  /*1030*/  STL [R1+0x18], R5 ;  /* 0x0000180501007387 */ /* 0x0001e80000100800 */
[----:B------:R1:W-:Y:S04]  /*1040*/  STL [R1+0x14], R4 ;  /* 0x0000140401007387 */ /* 0x0003e80000100800 */
[----:B------:R2:W-:Y:S01]  /*1050*/  STL [R1+0x10], R3 ;  /* 0x0000100301007387 */ /* 0x0005e20000100800 */
[C---:B0-----:R-:W-:Y:S01]  /*1060*/  FADD R5, R2.reuse, R125 ;  /* 0x0000007d02057221 */ /* 0x041fe20000000000 */
[----:B-1----:R-:W-:-:S04]  /*1070*/  FADD R4, R2, R127 ;  /* 0x0000007f02047221 */ /* 0x002fc80000000000 */
[----:B------:R0:W-:Y:S01]  /*1080*/  STL [R1+0xc], R5 ;  /* 0x00000c0501007387 */ /* 0x0001e20000100800 */
[C---:B--2---:R-:W-:Y:S01]  /*1090*/  FADD R3, R2.reuse, R129 ;  /* 0x0000008102037221 */ /* 0x044fe20000000000 */
[----:B------:R-:W-:Y:S02]  /*10a0*/  FADD R2, R2, R11 ;  /* 0x0000000b02027221 */ /* 0x000fe40000000000 */
[----:B------:R1:W-:Y:S04]  /*10b0*/  STL [R1+0x8], R4 ;  /* 0x0000080401007387 */ /* 0x0003e80000100800 */
[----:B------:R2:W-:Y:S04]  /*10c0*/  STL [R1+0x4], R3 ;  /* 0x0000040301007387 */ /* 0x0005e80000100800 */
[----:B------:R2:W-:Y:S01]  /*10d0*/  STL [R1], R2 ;  /* 0x0000000201007387 */ /* 0x0005e20000100800 */
[----:B------:R-:W-:Y:S01]  /*10e0*/  SHF.R.U32.HI R8, RZ, 0x5, R44 ;  /* 0x00000005ff087819 */ /* 0x000fe2000001162c */
[----:B------:R-:W-:-:S03]  /*10f0*/  HFMA2.MMA R13, -RZ, RZ, 0, 0 ;  /* 0x00000000ff0d7435 */ /* 0x000fc600000001ff */
[----:B------:R-:W-:Y:S02]  /*1100*/  LOP3.LUT R8, R8, 0x7fffffc, RZ, 0xc0, !PT ;  /* 0x07fffffc08087812 */ /* 0x000fe400078ec0ff */
[----:B------:R-:W-:Y:S02]  /*1110*/  CS2R R10, SRZ ;  /* 0x00000000000a7805 */ /* 0x000fe4000001ff00 */
[----:B------:R-:W-:Y:S02]  /*1120*/  MOV R12, R0 ;  /* 0x00000000000c7202 */ /* 0x000fe40000000f00 */
        /* <DEDUP_REMOVED lines=17> */
[----:B------:R-:W-:Y:S02]  /*1240*/  MOV R9, RZ ;  /* 0x000000ff00097202 */ /* 0x000fe40000000f00 */
[----:B------:R-:W-:Y:S02]  /*1250*/  CS2R R6, SRZ ;  /* 0x0000000000067805 */ /* 0x000fe4000001ff00 */
[----:B0-----:R-:W-:Y:S02]  /*1260*/  IADD3 R5, R8, 0x4, RZ ;  /* 0x0000000408057810 */ /* 0x001fe40007ffe0ff */
[----:B-12---:R-:W-:-:S07]  /*1270*/  MOV R4, UR4 ;  /* 0x0000000400047c02 */ /* 0x006fce0008000f00 */
.L_x_2440:
[----:B0-----:R-:W0:Y:S01]  /*1280*/  S2R R0, SR_TID.X ;  /* 0x0000000000007919 */ /* 0x001e220000002100 */
[----:B------:R-:W1:Y:S01]  /*1290*/  LDC.64 R52, c[0x0][0x258] ;  /* 0x00009600ff347b82 */ /* 0x000e620000000a00 */
[----:B------:R-:W-:Y:S04]  /*12a0*/  STL [R1+0x120], R44 ;  /* 0x0001202c01007387 */ /* 0x000fe80000100800 */
[----:B------:R-:W-:Y:S03]  /*12b0*/  STL [R1+0x11c], R47 ;  /* 0x00011c2f01007387 */ /* 0x000fe60000100800 */
[----:B------:R-:W2:Y:S01]  /*12c0*/  LDC.64 R54, c[0x0][0x220] ;  /* 0x00008800ff367b82 */ /* 0x000ea20000000a00 */
[----:B------:R-:W-:Y:S04]  /*12d0*/  STL [R1+0x118], R46 ;  /* 0x0001182e01007387 */ /* 0x000fe80000100800 */
[----:B------:R3:W-:Y:S03]  /*12e0*/  STL [R1+0x114], R11 ;  /* 0x0001140b01007387 */ /* 0x0007e60000100800 */
[----:B------:R-:W4:Y:S01]  /*12f0*/  LDC.64 R112, c[0x0][0x230] ;  /* 0x00008c00ff707b82 */ /* 0x000f220000000a00 */
[----:B------:R3:W-:Y:S04]  /*1300*/  STL [R1+0x110], R10 ;  /* 0x0001100a01007387 */ /* 0x0007e80000100800 */
[----:B------:R3:W-:Y:S04]  /*1310*/  STL [R1+0x10c], R238 ;  /* 0x00010cee01007387 */ /* 0x0007e80000100800 */
[----:B------:R3:W-:Y:S01]  /*1320*/  STL [R1+0x108], R8 ;  /* 0x0001080801007387 */ /* 0x0007e20000100800 */
[----:B0-----:R-:W-:-:S03]  /*1330*/  LOP3.LUT R3, R0, 0x7f, RZ, 0xc0, !PT ;  /* 0x0000007f00037812 */ /* 0x001fc600078ec0ff */
[----:B------:R0:W-:Y:S01]  /*1340*/  STL [R1+0x104], R5 ;  /* 0x0001040501007387 */ /* 0x0001e20000100800 */
[----:B------:R-:W-:-:S03]  /*1350*/  SHF.L.U32 R0, R12, 0xa, RZ ;  /* 0x0000000a0c007819 */ /* 0x000fc600000006ff */
[----:B------:R0:W-:Y:S01]  /*1360*/  STL [R1+0x100], R4 ;  /* 0x0001000401007387 */ /* 0x0001e20000100800 */
[----:B------:R-:W-:-:S04]  /*1370*/  LOP3.LUT R3, R0, 0xfffffc00, R3, 0xe2, !PT ;  /* 0xfffffc0000037812 */ /* 0x000fc800078ee203 */
[C---:B------:R-:W-:Y:S01]  /*1380*/  LOP3.LUT R188, R3.reuse, 0x200, RZ, 0xfc, !PT ;  /* 0x0000020003bc7812 */ /* 0x040fe200078efcff */
[----:B--2---:R-:W-:-:S04]  /*1390*/  IMAD.WIDE.U32 R56, R3, 0x10, R54 ;  /* 0x0000001003387825 */ /* 0x004fc800078e0036 */
[C-C-:B-1----:R-:W-:Y:S02]  /*13a0*/  IMAD.WIDE.U32 R100, R188.reuse, 0x10, R52.reuse ;  /* 0x00000010bc647825 */ /* 0x142fe400078e0034 */
[----:B------:R-:W2:Y:S01]  /*13b0*/  LDG.E.128 R56, desc[UR6][R56.64] ;  /* 0x0000000638387981 */ /* 0x000ea2000c1e1d00 */
[C---:B------:R-:W-:Y:S01]  /*13c0*/  LOP3.LUT R193, R3.reuse, 0x80, RZ, 0xfc, !PT ;  /* 0x0000008003c17812 */ /* 0x040fe200078efcff */
[C---:B------:R-:W-:Y:S02]  /*13d0*/  IMAD.WIDE.U32 R60, R3.reuse, 0x10, R52 ;  /* 0x00000010033c7825 */ /* 0x040fe400078e0034 */
[----:B------:R-:W3:Y:S02]  /*13e0*/  LDG.E.128 R100, desc[UR6][R100.64] ;  /* 0x0000000664647981 */ /* 0x000ee4000c1e1d00 */
[--C-:B------:R-:W-:Y:S01]  /*13f0*/  IMAD.WIDE.U32 R96, R188, 0x10, R54.reuse ;  /* 0x00000010bc607825 */ /* 0x100fe200078e0036 */
[C---:B------:R-:W-:Y:S01]  /*1400*/  LOP3.LUT R191, R3.reuse, 0x100, RZ, 0xfc, !PT ;  /* 0x0000010003bf7812 */ /* 0x040fe200078efcff */
[----:B------:R-:W2:Y:S01]  /*1410*/  LDG.E.128 R60, desc[UR6][R60.64] ;  /* 0x000000063c3c7981 */ /* 0x000ea2000c1e1d00 */
[----:B------:R-:W-:Y:S01]  /*1420*/  LOP3.LUT R190, R3, 0x180, RZ, 0xfc, !PT ;  /* 0x0000018003be7812 */ /* 0x000fe200078efcff */
[----:B------:R-:W-:-:S02]  /*1430*/  IMAD.WIDE.U32 R64, R193, 0x10, R54 ;  /* 0x00000010c1407825 */ /* 0x000fc400078e0036 */
[----:B------:R-:W2:Y:S01]  /*1440*/  LDG.E.128 R96, desc[UR6][R96.64] ;  /* 0x0000000660607981 */ /* 0x000ea2000c1e1d00 */
[----:B------:R-:W-:Y:S01]  /*1450*/  LOP3.LUT R184, R3, 0x300, RZ, 0xfc, !PT ;  /* 0x0000030003b87812 */ /* 0x000fe200078efcff */
[----:B------:R-:W-:Y:S01]  /*1460*/  IMAD.WIDE.U32 R68, R193, 0x10, R52 ;  /* 0x00000010c1447825 */ /* 0x000fe200078e0034 */
[----:B------:R-:W-:Y:S01]  /*1470*/  LOP3.LUT R186, R3, 0x280, RZ, 0xfc, !PT ;  /* 0x0000028003ba7812 */ /* 0x000fe200078efcff */
[----:B------:R-:W2:Y:S02]  /*1480*/  LDG.E.128 R64, desc[UR6][R64.64] ;  /* 0x0000000640407981 */ /* 0x000ea4000c1e1d00 */
[----:B------:R-:W-:Y:S01]  /*1490*/  IMAD.WIDE.U32 R72, R191, 0x10, R54 ;  /* 0x00000010bf487825 */ /* 0x000fe200078e0036 */
[----:B------:R-:W-:Y:S01]  /*14a0*/  LOP3.LUT R182, R3, 0x380, RZ, 0xfc, !PT ;  /* 0x0000038003b67812 */ /* 0x000fe200078efcff */
[----:B------:R-:W2:Y:S02]  /*14b0*/  LDG.E.128 R68, desc[UR6][R68.64] ;  /* 0x0000000644447981 */ /* 0x000ea4000c1e1d00 */
[----:B------:R-:W-:-:S02]  /*14c0*/  IMAD.WIDE.U32 R76, R191, 0x10, R52 ;  /* 0x00000010bf4c7825 */ /* 0x000fc400078e0034 */
[----:B------:R-:W2:Y:S02]  /*14d0*/  LDG.E.128 R72, desc[UR6][R72.64] ;  /* 0x0000000648487981 */ /* 0x000ea4000c1e1d00 */
[C---:B------:R-:W-:Y:S02]  /*14e0*/  IMAD.WIDE.U32 R80, R190.reuse, 0x10, R54 ;  /* 0x00000010be507825 */ /* 0x040fe400078e0036 */
[----:B------:R-:W2:Y:S02]  /*14f0*/  LDG.E.128 R76, desc[UR6][R76.64] ;  /* 0x000000064c4c7981 */ /* 0x000ea4000c1e1d00 */
[--C-:B------:R-:W-:Y:S02]  /*1500*/  IMAD.WIDE.U32 R84, R190, 0x10, R52.reuse ;  /* 0x00000010be547825 */ /* 0x100fe400078e0034 */
[----:B------:R-:W2:Y:S02]  /*1510*/  LDG.E.128 R80, desc[UR6][R80.64] ;  /* 0x0000000650507981 */ /* 0x000ea4000c1e1d00 */
[----:B------:R-:W-:-:S02]  /*1520*/  IMAD.WIDE.U32 R88, R184, 0x10, R52 ;  /* 0x00000010b8587825 */ /* 0x000fc400078e0034 */
[----:B------:R-:W2:Y:S02]  /*1530*/  LDG.E.128 R84, desc[UR6][R84.64] ;  /* 0x0000000654547981 */ /* 0x000ea4000c1e1d00 */
[--C-:B------:R-:W-:Y:S02]  /*1540*/  IMAD.WIDE.U32 R108, R186, 0x10, R52.reuse ;  /* 0x00000010ba6c7825 */ /* 0x100fe400078e0034 */
[----:B------:R-:W2:Y:S02]  /*1550*/  LDG.E.128 R88, desc[UR6][R88.64] ;  /* 0x0000000658587981 */ /* 0x000ea4000c1e1d00 */
[----:B------:R-:W-:Y:S02]  /*1560*/  IMAD.WIDE.U32 R52, R182, 0x10, R52 ;  /* 0x00000010b6347825 */ /* 0x000fe400078e0034 */
[----:B------:R-:W2:Y:S02]  /*1570*/  LDG.E.128 R108, desc[UR6][R108.64] ;  /* 0x000000066c6c7981 */ /* 0x000ea4000c1e1d00 */
[----:B------:R-:W-:-:S04]  /*1580*/  IMAD.WIDE.U32 R104, R186, 0x10, R54 ;  /* 0x00000010ba687825 */ /* 0x000fc800078e0036 */
[--C-:B------:R-:W-:Y:S02]  /*1590*/  IMAD.WIDE.U32 R48, R184, 0x10, R54.reuse ;  /* 0x00000010b8307825 */ /* 0x100fe400078e0036 */
[----:B------:R-:W2:Y:S02]  /*15a0*/  LDG.E.128 R104, desc[UR6][R104.64] ;  /* 0x0000000668687981 */ /* 0x000ea4000c1e1d00 */
[----:B------:R-:W-:Y:S02]  /*15b0*/  IMAD.WIDE.U32 R92, R182, 0x10, R54 ;  /* 0x00000010b65c7825 */ /* 0x000fe400078e0036 */
[----:B------:R-:W2:Y:S02]  /*15c0*/  LDG.E.128 R52, desc[UR6][R52.64] ;  /* 0x0000000634347981 */ /* 0x000ea4000c1e1d00 */
[----:B----4-:R-:W-:Y:S02]  /*15d0*/  IMAD.WIDE R112, R12, 0x4, R112 ;  /* 0x000000040c707825 */ /* 0x010fe400078e0270 */
[----:B------:R-:W4:Y:S04]  /*15e0*/  LDG.E.128 R48, desc[UR6][R48.64] ;  /* 0x0000000630307981 */ /* 0x000f28000c1e1d00 */
[----:B------:R1:W4:Y:S04]  /*15f0*/  LDG.E R2, desc[UR6][R112.64] ;  /* 0x0000000670027981 */ /* 0x000328000c1e1900 */
[----:B------:R-:W4:Y:S01]  /*1600*/  LDG.E.128 R92, desc[UR6][R92.64] ;  /* 0x000000065c5c7981 */ /* 0x000f22000c1e1d00 */
[----:B---3--:R-:W-:-:S02]  /*1610*/  HADD2.F32 R150, -RZ, R100.H0_H0 ;  /* 0x20000064ff967230 */ /* 0x008fc40000004100 */
[----:B------:R-:W-:Y:S02]  /*1620*/  HADD2.F32 R152, -RZ, R100.H1_H1 ;  /* 0x30000064ff987230 */ /* 0x000fe40000004100 */
[----:B------:R-:W3:Y:S01]  /*1630*/  LDL R100, [R1+0xf4] ;  /* 0x0000f40001647983 */ /* 0x000ee20000100800 */
[--C-:B------:R-:W-:Y:S02]  /*1640*/  HADD2.F32 R158, -RZ, R102.reuse.H0_H0 ;  /* 0x20000066ff9e7230 */ /* 0x100fe40000004100 */
[----:B------:R-:W-:Y:S02]  /*1650*/  HADD2.F32 R159, -RZ, R102.H1_H1 ;  /* 0x30000066ff9f7230 */ /* 0x000fe40000004100 */
[----:B------:R-:W4:Y:S01]  /*1660*/  LDL R102, [R1+0xf8] ;  /* 0x0000f80001667983 */ /* 0x000f220000100800 */
[--C-:B------:R-:W-:Y:S02]  /*1670*/  HADD2.F32 R160, -RZ, R103.reuse.H0_H0 ;  /* 0x20000067ffa07230 */ /* 0x100fe40000004100 */
[----:B------:R-:W-:-:S02]  /*1680*/  HADD2.F32 R161, -RZ, R103.H1_H1 ;  /* 0x30000067ffa17230 */ /* 0x000fc40000004100 */
[----:B------:R-:W4:Y:S01]  /*1690*/  LDL R103, [R1+0xfc] ;  /* 0x0000fc0001677983 */ /* 0x000f220000100800 */
[--C-:B--2---:R-:W-:Y:S02]  /*16a0*/  HADD2.F32 R0, -RZ, R56.reuse.H0_H0 ;  /* 0x20000038ff007230 */ /* 0x104fe40000004100 */
[----:B------:R-:W-:Y:S02]  /*16b0*/  HADD2.F32 R177, -RZ, R56.H1_H1 ;  /* 0x30000038ffb17230 */ /* 0x000fe40000004100 */
[--C-:B------:R-:W-:Y:S02]  /*16c0*/  HADD2.F32 R175, -RZ, R57.reuse.H0_H0 ;  /* 0x20000039ffaf7230 */ /* 0x100fe40000004100 */
[----:B------:R-:W-:Y:S02]  /*16d0*/  HADD2.F32 R176, -RZ, R57.H1_H1 ;  /* 0x30000039ffb07230 */ /* 0x000fe40000004100 */
[----:B------:R-:W2:Y:S01]  /*16e0*/  LDC.64 R56, c[0x0][0x260] ;  /* 0x00009800ff387b82 */ /* 0x000ea20000000a00 */
[----:B------:R-:W-:-:S02]  /*16f0*/  HADD2.F32 R154, -RZ, R101.H0_H0 ;  /* 0x20000065ff9a7230 */ /* 0x000fc40000004100 */
[----:B------:R-:W-:Y:S02]  /*1700*/  HADD2.F32 R156, -RZ, R101.H1_H1 ;  /* 0x30000065ff9c7230 */ /* 0x000fe40000004100 */
[----:B------:R-:W4:Y:S01]  /*1710*/  LDL R101, [R1+0xf0] ;  /* 0x0000f00001657983 */ /* 0x000f220000100800 */
[--C-:B------:R-:W-:Y:S02]  /*1720*/  HADD2.F32 R225, -RZ, R99.reuse.H0_H0 ;  /* 0x20000063ffe17230 */ /* 0x100fe40000004100 */
[----:B------:R-:W-:Y:S02]  /*1730*/  HADD2.F32 R226, -RZ, R99.H1_H1 ;  /* 0x30000063ffe27230 */ /* 0x000fe40000004100 */
[----:B------:R-:W4:Y:S01]  /*1740*/  LDL R99, [R1+0xec] ;  /* 0x0000ec0001637983 */ /* 0x000f220000100800 */
[--C-:B------:R-:W-:Y:S02]  /*1750*/  HADD2.F32 R203, -RZ, R96.reuse.H0_H0 ;  /* 0x20000060ffcb7230 */ /* 0x100fe40000004100 */
[----:B------:R-:W-:-:S02]  /*1760*/  HADD2.F32 R201, -RZ, R96.H1_H1 ;  /* 0x30000060ffc97230 */ /* 0x000fc40000004100 */
[----:B------:R-:W4:Y:S01]  /*1770*/  LDL R96, [R1+0xe8] ;  /* 0x0000e80001607983 */ /* 0x000f220000100800 */
[--C-:B------:R-:W-:Y:S02]  /*1780*/  HADD2.F32 R212, -RZ, R98.reuse.H0_H0 ;  /* 0x20000062ffd47230 */ /* 0x100fe40000004100 */
[----:B------:R-:W-:Y:S02]  /*1790*/  HADD2.F32 R213, -RZ, R98.H1_H1 ;  /* 0x30000062ffd57230 */ /* 0x000fe40000004100 */
[----:B------:R-:W4:Y:S01]  /*17a0*/  LDL R98, [R1+0xe4] ;  /* 0x0000e40001627983 */ /* 0x000f220000100800 */
[----:B------:R-:W-:Y:S02]  /*17b0*/  HADD2.F32 R170, -RZ, R61.H0_H0 ;  /* 0x2000003dffaa7230 */ /* 0x000fe40000004100 */
[--C-:B------:R-:W-:Y:S02]  /*17c0*/  HADD2.F32 R174, -RZ, R60.reuse.H0_H0 ;  /* 0x2000003cffae7230 */ /* 0x100fe40000004100 */
[----:B------:R-:W-:-:S02]  /*17d0*/  HADD2.F32 R172, -RZ, R60.H1_H1 ;  /* 0x3000003cffac7230 */ /* 0x000fc40000004100 */
[----:B------:R-:W-:Y:S02]  /*17e0*/  HADD2.F32 R169, -RZ, R61.H1_H1 ;  /* 0x3000003dffa97230 */ /* 0x000fe40000004100 */
[--C-:B------:R-:W-:Y:S02]  /*17f0*/  HADD2.F32 R153, -RZ, R64.reuse.H0_H0 ;  /* 0x20000040ff997230 */ /* 0x100fe40000004100 */
[----:B------:R-:W-:Y:S02]  /*1800*/  HADD2.F32 R155, -RZ, R64.H1_H1 ;  /* 0x30000040ff9b7230 */ /* 0x000fe40000004100 */
[--C-:B------:R-:W-:Y:S02]  /*1810*/  HADD2.F32 R148, -RZ, R65.reuse.H0_H0 ;  /* 0x20000041ff947230 */ /* 0x100fe40000004100 */
[----:B------:R-:W-:Y:S02]  /*1820*/  HADD2.F32 R149, -RZ, R65.H1_H1 ;  /* 0x30000041ff957230 */ /* 0x000fe40000004100 */
[----:B------:R-:W-:-:S02]  /*1830*/  HADD2.F32 R151, -RZ, R68.H0_H0 ;  /* 0x20000044ff977230 */ /* 0x000fc40000004100 */
[----:B------:R-:W-:Y:S02]  /*1840*/  HADD2.F32 R147, -RZ, R68.H1_H1 ;  /* 0x30000044ff937230 */ /* 0x000fe40000004100 */
[--C-:B------:R-:W-:Y:S02]  /*1850*/  HADD2.F32 R143, -RZ, R69.reuse.H0_H0 ;  /* 0x20000045ff8f7230 */ /* 0x100fe40000004100 */
[----:B------:R-:W-:Y:S02]  /*1860*/  HADD2.F32 R139, -RZ, R69.H1_H1 ;  /* 0x30000045ff8b7230 */ /* 0x000fe40000004100 */
[--C-:B-1----:R-:W-:Y:S02]  /*1870*/  HADD2.F32 R112, -RZ, R72.reuse.H0_H0 ;  /* 0x20000048ff707230 */ /* 0x102fe40000004100 */
[----:B------:R-:W-:Y:S02]  /*1880*/  HADD2.F32 R113, -RZ, R72.H1_H1 ;  /* 0x30000048ff717230 */ /* 0x000fe40000004100 */
[----:B------:R-:W-:-:S02]  /*1890*/  HADD2.F32 R114, -RZ, R73.H0_H0 ;  /* 0x20000049ff727230 */ /* 0x000fc40000004100 */
        /* <DEDUP_REMOVED lines=15> */
[----:B------:R-:W4:Y:S01]  /*1990*/  LDL R97, [R1+0xe0] ;  /* 0x0000e00001617983 */ /* 0x000f220000100800 */
[----:B--2---:R-:W-:-:S04]  /*19a0*/  IMAD.WIDE.U32 R84, R3, 0x10, R56 ;  /* 0x0000001003547825 */ /* 0x004fc800078e0038 */
[----:B------:R-:W-:-:S04]  /*19b0*/  IMAD.WIDE.U32 R80, R193, 0x10, R56 ;  /* 0x00000010c1507825 */ /* 0x000fc800078e0038 */
[----:B------:R-:W-:-:S04]  /*19c0*/  IMAD.WIDE.U32 R76, R191, 0x10, R56 ;  /* 0x00000010bf4c7825 */ /* 0x000fc800078e0038 */
[----:B------:R-:W-:-:S04]  /*19d0*/  IMAD.WIDE.U32 R72, R190, 0x10, R56 ;  /* 0x00000010be487825 */ /* 0x000fc800078e0038 */
[----:B------:R-:W-:-:S04]  /*19e0*/  IMAD.WIDE.U32 R68, R188, 0x10, R56 ;  /* 0x00000010bc447825 */ /* 0x000fc800078e0038 */
[----:B------:R-:W-:-:S04]  /*19f0*/  IMAD.WIDE.U32 R64, R186, 0x10, R56 ;  /* 0x00000010ba407825 */ /* 0x000fc800078e0038 */
[----:B------:R-:W-:-:S04]  /*1a00*/  IMAD.WIDE.U32 R60, R184, 0x10, R56 ;  /* 0x00000010b83c7825 */ /* 0x000fc800078e0038 */
[----:B------:R-:W-:-:S04]  /*1a10*/  IMAD.WIDE.U32 R56, R182, 0x10, R56 ;  /* 0x00000010b6387825 */ /* 0x000fc800078e0038 */
[--C-:B------:R-:W-:Y:S02]  /*1a20*/  HADD2.F32 R182, -RZ, R88.reuse.H0_H0 ;  /* 0x20000058ffb67230 */ /* 0x100fe40000004100 */
[----:B------:R-:W-:Y:S02]  /*1a30*/  HADD2.F32 R184, -RZ, R88.H1_H1 ;  /* 0x30000058ffb87230 */ /* 0x000fe40000004100 */
[--C-:B------:R-:W-:Y:S02]  /*1a40*/  HADD2.F32 R207, -RZ, R54.reuse.H0_H0 ;  /* 0x20000036ffcf7230 */ /* 0x100fe40000004100 */
[----:B------:R-:W-:Y:S02]  /*1a50*/  HADD2.F32 R208, -RZ, R54.H1_H1 ;  /* 0x30000036ffd07230 */ /* 0x000fe40000004100 */
[--C-:B------:R-:W-:Y:S02]  /*1a60*/  HADD2.F32 R247, -RZ, R106.reuse.H0_H0 ;  /* 0x2000006afff77230 */ /* 0x100fe40000004100 */
[----:B------:R-:W-:-:S02]  /*1a70*/  HADD2.F32 R249, -RZ, R106.H1_H1 ;  /* 0x3000006afff97230 */ /* 0x000fc40000004100 */
[----:B------:R-:W2:Y:S01]  /*1a80*/  LDL R106, [R1+0xd0] ;  /* 0x0000d000016a7983 */ /* 0x000ea20000100800 */
[--C-:B------:R-:W-:Y:S02]  /*1a90*/  HADD2.F32 R241, -RZ, R104.reuse.H0_H0 ;  /* 0x20000068fff17230 */ /* 0x100fe40000004100 */
[----:B------:R-:W-:Y:S02]  /*1aa0*/  HADD2.F32 R232, -RZ, R104.H1_H1 ;  /* 0x30000068ffe87230 */ /* 0x000fe40000004100 */
[----:B------:R-:W2:Y:S01]  /*1ab0*/  LDL R104, [R1+0xd4] ;  /* 0x0000d40001687983 */ /* 0x000ea20000100800 */
[----:B---3--:R-:W-:-:S03]  /*1ac0*/  FMUL R88, R100, R170 ;  /* 0x000000aa64587220 */ /* 0x008fc60000400000 */
[----:B------:R-:W3:Y:S01]  /*1ad0*/  LDL R100, [R1+0xdc] ;  /* 0x0000dc0001647983 */ /* 0x000ee20000100800 */
[----:B----4-:R-:W-:-:S03]  /*1ae0*/  FMUL R54, R102, R172 ;  /* 0x000000ac66367220 */ /* 0x010fc60000400000 */
[----:B------:R-:W4:Y:S01]  /*1af0*/  LDL R102, [R1+0xd8] ;  /* 0x0000d80001667983 */ /* 0x000f220000100800 */
[--C-:B------:R-:W-:Y:S02]  /*1b00*/  HADD2.F32 R198, -RZ, R52.reuse.H0_H0 ;  /* 0x20000034ffc67230 */ /* 0x100fe40000004100 */
[C---:B------:R-:W-:Y:S01]  /*1b10*/  FMUL R0, R2.reuse, R0 ;  /* 0x0000000002007220 */ /* 0x040fe20000400000 */
[----:B------:R-:W-:Y:S02]  /*1b20*/  HADD2.F32 R200, -RZ, R52.H1_H1 ;  /* 0x30000034ffc87230 */ /* 0x000fe40000004100 */
[----:B------:R-:W-:Y:S01]  /*1b30*/  FMUL R52, R103, R174 ;  /* 0x000000ae67347220 */ /* 0x000fe20000400000 */
[--C-:B------:R-:W-:Y:S02]  /*1b40*/  HADD2.F32 R250, -RZ, R51.reuse.H0_H0 ;  /* 0x20000033fffa7230 */ /* 0x100fe40000004100 */
[----:B------:R-:W-:Y:S02]  /*1b50*/  HADD2.F32 R252, -RZ, R51.H1_H1 ;  /* 0x30000033fffc7230 */ /* 0x000fe40000004100 */
[----:B------:R-:W-:Y:S01]  /*1b60*/  FMUL R51, R2, R177 ;  /* 0x000000b102337220 */ /* 0x000fe20000400000 */
[----:B------:R-:W-:-:S02]  /*1b70*/  HADD2.F32 R193, -RZ, R91.H0_H0 ;  /* 0x2000005bffc17230 */ /* 0x000fc40000004100 */
[----:B------:R-:W-:Y:S02]  /*1b80*/  HADD2.F32 R195, -RZ, R91.H1_H1 ;  /* 0x3000005bffc37230 */ /* 0x000fe40000004100 */
[----:B------:R-:W-:Y:S01]  /*1b90*/  FFMA R91, R0, R52, RZ ;  /* 0x00000034005b7223 */ /* 0x000fe200000000ff */
[--C-:B------:R-:W-:Y:S02]  /*1ba0*/  HADD2.F32 R246, -RZ, R50.reuse.H0_H0 ;  /* 0x20000032fff67230 */ /* 0x100fe40000004100 */
[----:B------:R-:W-:Y:S02]  /*1bb0*/  HADD2.F32 R248, -RZ, R50.H1_H1 ;  /* 0x30000032fff87230 */ /* 0x000fe40000004100 */
[----:B------:R-:W-:Y:S01]  /*1bc0*/  FMUL R50, R2, R175 ;  /* 0x000000af02327220 */ /* 0x000fe20000400000 */
[----:B------:R-:W-:Y:S01]  /*1bd0*/  FFMA R91, R51, R54, R91 ;  /* 0x00000036335b7223 */ /* 0x000fe2000000005b */
[----:B------:R-:W-:Y:S02]  /*1be0*/  HADD2.F32 R173, -RZ, R58.H0_H0 ;  /* 0x2000003affad7230 */ /* 0x000fe40000004100 */
[----:B------:R-:W-:-:S02]  /*1bf0*/  HADD2.F32 R165, -RZ, R62.H0_H0 ;  /* 0x2000003effa57230 */ /* 0x000fc40000004100 */
[--C-:B------:R-:W-:Y:S02]  /*1c00*/  HADD2.F32 R243, -RZ, R49.reuse.H0_H0 ;  /* 0x20000031fff37230 */ /* 0x100fe40000004100 */
[----:B------:R-:W-:Y:S02]  /*1c10*/  HADD2.F32 R242, -RZ, R49.H1_H1 ;  /* 0x30000031fff27230 */ /* 0x000fe40000004100 */
[----:B------:R-:W-:Y:S01]  /*1c20*/  FMUL R49, R2, R176 ;  /* 0x000000b002317220 */ /* 0x000fe20000400000 */
[--C-:B------:R-:W-:Y:S02]  /*1c30*/  HADD2.F32 R190, -RZ, R90.reuse.H0_H0 ;  /* 0x2000005affbe7230 */ /* 0x100fe40000004100 */
[--C-:B------:R-:W-:Y:S02]  /*1c40*/  HADD2.F32 R11, -RZ, R93.reuse.H0_H0 ;  /* 0x2000005dff0b7230 */ /* 0x100fe40000004100 */
[----:B------:R-:W-:Y:S02]  /*1c50*/  HADD2.F32 R10, -RZ, R93.H1_H1 ;  /* 0x3000005dff0a7230 */ /* 0x000fe40000004100 */
[----:B------:R-:W-:Y:S01]  /*1c60*/  FFMA R93, R50, R88, R91 ;  /* 0x00000058325d7223 */ /* 0x000fe2000000005b */
[----:B------:R-:W-:-:S02]  /*1c70*/  HADD2.F32 R191, -RZ, R90.H1_H1 ;  /* 0x3000005affbf7230 */ /* 0x000fc40000004100 */
[----:B------:R-:W-:Y:S01]  /*1c80*/  FMUL R90, R101, R169 ;  /* 0x000000a9655a7220 */ /* 0x000fe20000400000 */
[----:B------:R-:W-:Y:S02]  /*1c90*/  HADD2.F32 R163, -RZ, R62.H1_H1 ;  /* 0x3000003effa37230 */ /* 0x000fe40000004100 */
[----:B------:R-:W-:Y:S02]  /*1ca0*/  HADD2.F32 R171, -RZ, R58.H1_H1 ;  /* 0x3000003affab7230 */ /* 0x000fe40000004100 */
[--C-:B------:R-:W-:Y:S02]  /*1cb0*/  HADD2.F32 R228, -RZ, R48.reuse.H0_H0 ;  /* 0x20000030ffe47230 */ /* 0x100fe40000004100 */
[----:B------:R-:W-:Y:S02]  /*1cc0*/  HADD2.F32 R227, -RZ, R48.H1_H1 ;  /* 0x30000030ffe37230 */ /* 0x000fe40000004100 */
[----:B------:R-:W-:Y:S01]  /*1cd0*/  FMUL R48, R2, R173 ;  /* 0x000000ad02307220 */ /* 0x000fe20000400000 */
[----:B------:R-:W-:-:S02]  /*1ce0*/  HADD2.F32 R47, -RZ, R92.H0_H0 ;  /* 0x2000005cff2f7230 */ /* 0x000fc40000004100 */
[----:B------:R-:W-:Y:S02]  /*1cf0*/  HADD2.F32 R46, -RZ, R92.H1_H1 ;  /* 0x3000005cff2e7230 */ /* 0x000fe40000004100 */
[----:B------:R-:W-:Y:S01]  /*1d00*/  FMUL R92, R99, R165 ;  /* 0x000000a5635c7220 */ /* 0x000fe20000400000 */
[--C-:B------:R-:W-:Y:S02]  /*1d10*/  HADD2.F32 R238, -RZ, R94.reuse.H0_H0 ;  /* 0x2000005effee7230 */ /* 0x100fe40000004100 */
[----:B------:R-:W-:Y:S02]  /*1d20*/  HADD2.F32 R8, -RZ, R94.H1_H1 ;  /* 0x3000005eff087230 */ /* 0x000fe40000004100 */
[----:B------:R-:W-:Y:S01]  /*1d30*/  FFMA R94, R49, R90, R93 ;  /* 0x0000005a315e7223 */ /* 0x000fe2000000005d */
[----:B------:R-:W-:Y:S02]  /*1d40*/  HADD2.F32 R167, -RZ, R59.H0_H0 ;  /* 0x2000003bffa77230 */ /* 0x000fe40000004100 */
[----:B------:R-:W-:Y:S01]  /*1d50*/  FMUL R93, R96, R163 ;  /* 0x000000a3605d7220 */ /* 0x000fe20000400000 */
[----:B------:R-:W-:-:S02]  /*1d60*/  HADD2.F32 R162, -RZ, R63.H0_H0 ;  /* 0x2000003fffa27230 */ /* 0x000fc40000004100 */
[----:B------:R-:W-:Y:S01]  /*1d70*/  FFMA R96, R48, R92, R94 ;  /* 0x0000005c30607223 */ /* 0x000fe2000000005e */
[--C-:B------:R-:W-:Y:S02]  /*1d80*/  HADD2.F32 R202, -RZ, R53.reuse.H0_H0 ;  /* 0x20000035ffca7230 */ /* 0x100fe40000004100 */
[----:B------:R-:W-:Y:S02]  /*1d90*/  HADD2.F32 R204, -RZ, R53.H1_H1 ;  /* 0x30000035ffcc7230 */ /* 0x000fe40000004100 */
[----:B------:R-:W-:Y:S01]  /*1da0*/  FMUL R53, R2, R171 ;  /* 0x000000ab02357220 */ /* 0x000fe20000400000 */
[----:B------:R-:W-:Y:S02]  /*1db0*/  HADD2.F32 R164, -RZ, R59.H1_H1 ;  /* 0x3000003bffa47230 */ /* 0x000fe40000004100 */
[----:B------:R-:W-:Y:S01]  /*1dc0*/  FMUL R94, R98, R162 ;  /* 0x000000a2625e7220 */ /* 0x000fe20000400000 */
[----:B------:R-:W-:Y:S02]  /*1dd0*/  HADD2.F32 R157, -RZ, R63.H1_H1 ;  /* 0x3000003fff9d7230 */ /* 0x000fe40000004100 */
[----:B------:R-:W-:Y:S01]  /*1de0*/  FFMA R99, R53, R93, R96 ;  /* 0x0000005d35637223 */ /* 0x000fe20000000060 */
[----:B------:R-:W-:-:S02]  /*1df0*/  HADD2.F32 R186, -RZ, R89.H0_H0 ;  /* 0x20000059ffba7230 */ /* 0x000fc40000004100 */
[----:B------:R-:W-:Y:S02]  /*1e00*/  HADD2.F32 R188, -RZ, R89.H1_H1 ;  /* 0x30000059ffbc7230 */ /* 0x000fe40000004100 */
[C---:B------:R-:W-:Y:S01]  /*1e10*/  FMUL R89, R2.reuse, R167 ;  /* 0x000000a702597220 */ /* 0x040fe20000400000 */
[--C-:B0-----:R-:W-:Y:S02]  /*1e20*/  HADD2.F32 R5, -RZ, R95.reuse.H0_H0 ;  /* 0x2000005fff057230 */ /* 0x101fe40000004100 */
[----:B------:R-:W-:Y:S01]  /*1e30*/  FMUL R91, R2, R164 ;  /* 0x000000a4025b7220 */ /* 0x000fe20000400000 */
[----:B------:R-:W-:Y:S02]  /*1e40*/  HADD2.F32 R4, -RZ, R95.H1_H1 ;  /* 0x3000005fff047230 */ /* 0x000fe40000004100 */
[----:B------:R-:W-:Y:S01]  /*1e50*/  FFMA R101, R89, R94, R99 ;  /* 0x0000005e59657223 */ /* 0x000fe20000000063 */
[--C-:B------:R-:W-:Y:S02]  /*1e60*/  HADD2.F32 R166, -RZ, R108.reuse.H0_H0 ;  /* 0x2000006cffa67230 */ /* 0x100fe40000004100 */
[----:B------:R-:W-:-:S02]  /*1e70*/  HADD2.F32 R168, -RZ, R108.H1_H1 ;  /* 0x3000006cffa87230 */ /* 0x000fc40000004100 */
[----:B------:R-:W-:Y:S01]  /*1e80*/  FFMA R14, R53, R163, R14 ;  /* 0x000000a3350e7223 */ /* 0x000fe2000000000e */
[----:B------:R-:W4:Y:S01]  /*1e90*/  LDL R108, [R1+0xcc] ;  /* 0x0000cc00016c7983 */ /* 0x000f220000100800 */
[----:B------:R-:W-:Y:S01]  /*1ea0*/  FMUL R96, R2, R153 ;  /* 0x0000009902607220 */ /* 0x000fe20000400000 */
[----:B------:R-:W-:Y:S02]  /*1eb0*/  FFMA R17, R89, R162, R17 ;  /* 0x000000a259117223 */ /* 0x000fe40000000011 */
[----:B------:R-:W4:Y:S01]  /*1ec0*/  LDL R163, [R1+0xc8] ;  /* 0x0000c80001a37983 */ /* 0x000f220000100800 */
[--C-:B------:R-:W-:Y:S02]  /*1ed0*/  HADD2.F32 R245, -RZ, R105.reuse.H0_H0 ;  /* 0x20000069fff57230 */ /* 0x100fe40000004100 */
[----:B------:R-:W-:Y:S01]  /*1ee0*/  HADD2.F32 R244, -RZ, R105.H1_H1 ;  /* 0x30000069fff47230 */ /* 0x000fe20000004100 */
[----:B------:R-:W4:Y:S01]  /*1ef0*/  LDL R162, [R1+0xc4] ;  /* 0x0000c40001a27983 */ /* 0x000f220000100800 */
[----:B------:R-:W-:-:S02]  /*1f00*/  HADD2.F32 R137, -RZ, R67.H0_H0 ;  /* 0x20000043ff897230 */ /* 0x000fc40000004100 */
[--C-:B------:R-:W-:Y:S02]  /*1f10*/  HADD2.F32 R251, -RZ, R107.reuse.H0_H0 ;  /* 0x2000006bfffb7230 */ /* 0x100fe40000004100 */
[----:B------:R-:W-:Y:S02]  /*1f20*/  HADD2.F32 R44, -RZ, R107.H1_H1 ;  /* 0x3000006bff2c7230 */ /* 0x000fe40000004100 */
[----:B------:R-:W-:Y:S02]  /*1f30*/  HADD2.F32 R142, -RZ, R66.H1_H1 ;  /* 0x30000042ff8e7230 */ /* 0x000fe40000004100 */
[C---:B------:R-:W-:Y:S01]  /*1f40*/  FMUL R98, R2.reuse, R148 ;  /* 0x0000009402627220 */ /* 0x040fe20000400000 */
[--C-:B------:R-:W-:Y:S02]  /*1f50*/  HADD2.F32 R194, -RZ, R111.reuse.H0_H0 ;  /* 0x2000006fffc27230 */ /* 0x100fe40000004100 */
[----:B------:R-:W-:Y:S02]  /*1f60*/  HADD2.F32 R196, -RZ, R111.H1_H1 ;  /* 0x3000006fffc47230 */ /* 0x000fe40000004100 */
[----:B------:R-:W-:Y:S01]  /*1f70*/  FMUL R95, R97, R157 ;  /* 0x0000009d615f7220 */ /* 0x000fe20000400000 */
[----:B------:R-:W-:Y:S01]  /*1f80*/  FMUL R99, R2, R149 ;  /* 0x0000009502637220 */ /* 0x000fe20000400000 */
[----:B------:R-:W-:Y:S01]  /*1f90*/  FFMA R21, R98, R143, R21 ;  /* 0x0000008f62157223 */ /* 0x000fe20000000015 */
[----:B------:R-:W4:Y:S01]  /*1fa0*/  LDL R111, [R1+0xc0] ;  /* 0x0000c000016f7983 */ /* 0x000f220000100800 */
[----:B------:R-:W-:Y:S01]  /*1fb0*/  FFMA R103, R91, R95, R101 ;  /* 0x0000005f5b677223 */ /* 0x000fe20000000065 */
[----:B------:R-:W-:Y:S01]  /*1fc0*/  FMUL R97, R2, R155 ;  /* 0x0000009b02617220 */ /* 0x000fe20000400000 */
[-C--:B------:R-:W-:Y:S01]  /*1fd0*/  FFMA R20, R99, R139.reuse, R20 ;  /* 0x0000008b63147223 */ /* 0x080fe20000000014 */
[----:B--2---:R-:W-:Y:S01]  /*1fe0*/  FMUL R106, R106, R139 ;  /* 0x0000008b6a6a7220 */ /* 0x004fe20000400000 */
[----:B------:R-:W-:Y:S01]  /*1ff0*/  FMUL R104, R104, R143 ;  /* 0x0000008f68687220 */ /* 0x000fe20000400000 */
[----:B------:R-:W2:Y:S04]  /*2000*/  LDL R139, [R1+0xb0] ;  /* 0x0000b000018b7983 */ /* 0x000ea80000100800 */
[----:B------:R-:W2:Y:S01]  /*2010*/  LDL R143, [R1+0xac] ;  /* 0x0000ac00018f7983 */ /* 0x000ea20000100800 */
[----:B---3--:R-:W-:Y:S01]  /*2020*/  FMUL R100, R100, R151 ;  /* 0x0000009764647220 */ /* 0x008fe20000400000 */
[----:B----4-:R-:W-:-:S03]  /*2030*/  FMUL R102, R102, R147 ;  /* 0x0000009366667220 */ /* 0x010fc60000400000 */
[----:B------:R-:W-:Y:S01]  /*2040*/  FFMA R105, R96, R100, R103 ;  /* 0x0000006460697223 */ /* 0x000fe20000000067 */
[----:B------:R-:W-:Y:S02]  /*2050*/  HADD2.F32 R146, -RZ, R66.H0_H0 ;  /* 0x20000042ff927230 */ /* 0x000fe40000004100 */
[----:B------:R-:W-:Y:S02]  /*2060*/  HADD2.F32 R135, -RZ, R70.H0_H0 ;  /* 0x20000046ff877230 */ /* 0x000fe40000004100 */
[----:B------:R-:W-:Y:S01]  /*2070*/  FFMA R107, R97, R102, R105 ;  /* 0x00000066616b7223 */ /* 0x000fe20000000069 */
[C---:B------:R-:W-:Y:S01]  /*2080*/  FMUL R105, R2.reuse, R137 ;  /* 0x0000008902697220 */ /* 0x040fe20000400000 */
[----:B------:R-:W-:Y:S01]  /*2090*/  HADD2.F32 R181, -RZ, R109.H0_H0 ;  /* 0x2000006dffb57230 */ /* 0x000fe20000004100 */
[----:B------:R-:W3:Y:S01]  /*20a0*/  LDL R137, [R1+0xb4] ;  /* 0x0000b40001897983 */ /* 0x000ee20000100800 */
[----:B------:R-:W-:-:S03]  /*20b0*/  FMUL R103, R2, R142 ;  /* 0x0000008e02677220 */ /* 0x000fc60000400000 */
[----:B------:R-:W4:Y:S01]  /*20c0*/  LDL R142, [R1+0xa8] ;  /* 0x0000a800018e7983 */ /* 0x000f220000100800 */
[----:B------:R-:W-:-:S03]  /*20d0*/  FFMA R18, R97, R147, R18 ;  /* 0x0000009361127223 */ /* 0x000fc60000000012 */
[----:B------:R-:W4:Y:S01]  /*20e0*/  LDL R147, [R1+0xbc] ;  /* 0x0000bc0001937983 */ /* 0x000f220000100800 */
[----:B------:R-:W-:-:S03]  /*20f0*/  FMUL R101, R2, R146 ;  /* 0x0000009202657220 */ /* 0x000fc60000400000 */
[----:B------:R-:W4:Y:S01]  /*2100*/  LDL R146, [R1+0xb8] ;  /* 0x0000b80001927983 */ /* 0x000f220000100800 */
[----:B------:R-:W-:Y:S02]  /*2110*/  HADD2.F32 R183, -RZ, R109.H1_H1 ;  /* 0x3000006dffb77230 */ /* 0x000fe40000004100 */
[----:B------:R-:W-:Y:S01]  /*2120*/  FFMA R109, R98, R104, R107 ;  /* 0x00000068626d7223 */ /* 0x000fe2000000006b */
[----:B------:R-:W-:Y:S02]  /*2130*/  HADD2.F32 R133, -RZ, R67.H1_H1 ;  /* 0x30000043ff857230 */ /* 0x000fe40000004100 */
[----:B------:R-:W-:Y:S02]  /*2140*/  HADD2.F32 R131, -RZ, R70.H1_H1 ;  /* 0x30000046ff837230 */ /* 0x000fe40000004100 */
[--C-:B------:R-:W-:Y:S02]  /*2150*/  HADD2.F32 R189, -RZ, R110.reuse.H0_H0 ;  /* 0x2000006effbd7230 */ /* 0x100fe40000004100 */
[----:B------:R-:W-:-:S02]  /*2160*/  HADD2.F32 R192, -RZ, R110.H1_H1 ;  /* 0x3000006effc07230 */ /* 0x000fc40000004100 */
[----:B------:R-:W-:Y:S01]  /*2170*/  FFMA R110, R99, R106, R109 ;  /* 0x0000006a636e7223 */ /* 0x000fe2000000006d */
[----:B------:R-:W-:Y:S02]  /*2180*/  HADD2.F32 R130, -RZ, R71.H0_H0 ;  /* 0x20000047ff827230 */ /* 0x000fe40000004100 */
[C---:B------:R-:W-:Y:S01]  /*2190*/  FMUL R107, R2.reuse, R133 ;  /* 0x00000085026b7220 */ /* 0x040fe20000400000 */
[----:B------:R-:W-:Y:S01]  /*21a0*/  FFMA R22, R103, R131, R22 ;  /* 0x0000008367167223 */ /* 0x000fe20000000016 */
[----:B------:R-:W4:Y:S01]  /*21b0*/  LDL R133, [R1+0xa4] ;  /* 0x0000a40001857983 */ /* 0x000f220000100800 */
[----:B------:R-:W-:Y:S01]  /*21c0*/  FFMA R25, R105, R130, R25 ;  /* 0x0000008269197223 */ /* 0x000fe20000000019 */
[C---:B------:R-:W-:Y:S01]  /*21d0*/  FMUL R114, R2.reuse, R114 ;  /* 0x0000007202727220 */ /* 0x040fe20000400000 */
[----:B------:R-:W-:Y:S01]  /*21e0*/  FFMA R23, R101, R135, R23 ;  /* 0x0000008765177223 */ /* 0x000fe20000000017 */
[----:B------:R-:W-:Y:S02]  /*21f0*/  HADD2.F32 R119, -RZ, R74.H1_H1 ;  /* 0x3000004aff777230 */ /* 0x000fe40000004100 */
[----:B------:R-:W-:Y:S01]  /*2200*/  FMUL R115, R2, R115 ;  /* 0x0000007302737220 */ /* 0x000fe20000400000 */
[----:B------:R-:W-:Y:S01]  /*2210*/  FFMA R29, R114, R120, R29 ;  /* 0x00000078721d7223 */ /* 0x000fe2000000001d */
[----:B------:R-:W-:-:S02]  /*2220*/  HADD2.F32 R125, -RZ, R78.H1_H1 ;  /* 0x3000004eff7d7230 */ /* 0x000fc40000004100 */
[----:B------:R-:W-:Y:S02]  /*2230*/  HADD2.F32 R117, -RZ, R74.H0_H0 ;  /* 0x2000004aff757230 */ /* 0x000fe40000004100 */
[C---:B------:R-:W-:Y:S01]  /*2240*/  FMUL R119, R2.reuse, R119 ;  /* 0x0000007702777220 */ /* 0x040fe20000400000 */
[----:B------:R-:W-:Y:S01]  /*2250*/  FFMA R28, R115, R122, R28 ;  /* 0x0000007a731c7223 */ /* 0x000fe2000000001c */
[----:B------:R-:W-:Y:S02]  /*2260*/  HADD2.F32 R124, -RZ, R78.H0_H0 ;  /* 0x2000004eff7c7230 */ /* 0x000fe40000004100 */
[----:B------:R-:W-:Y:S02]  /*2270*/  HADD2.F32 R128, -RZ, R71.H1_H1 ;  /* 0x30000047ff807230 */ /* 0x000fe40000004100 */
[----:B------:R-:W-:Y:S01]  /*2280*/  FFMA R30, R119, R125, R30 ;  /* 0x0000007d771e7223 */ /* 0x000fe2000000001e */
[C---:B------:R-:W-:Y:S01]  /*2290*/  FMUL R117, R2.reuse, R117 ;  /* 0x0000007502757220 */ /* 0x040fe20000400000 */
[C---:B------:R-:W-:Y:S01]  /*22a0*/  FMUL R112, R2.reuse, R112 ;  /* 0x0000007002707220 */ /* 0x040fe20000400000 */
[----:B------:R-:W-:Y:S01]  /*22b0*/  FMUL R113, R2, R113 ;  /* 0x0000007102717220 */ /* 0x000fe20000400000 */
[----:B------:R-:W-:-:S02]  /*22c0*/  HADD2.F32 R121, -RZ, R75.H0_H0 ;  /* 0x2000004bff797230 */ /* 0x000fc40000004100 */
[----:B------:R-:W-:Y:S02]  /*22d0*/  HADD2.F32 R123, -RZ, R75.H1_H1 ;  /* 0x3000004bff7b7230 */ /* 0x000fe40000004100 */
[--C-:B------:R-:W-:Y:S02]  /*22e0*/  HADD2.F32 R126, -RZ, R79.reuse.H0_H0 ;  /* 0x2000004fff7e7230 */ /* 0x100fe40000004100 */
[----:B------:R-:W-:Y:S02]  /*22f0*/  HADD2.F32 R127, -RZ, R79.H1_H1 ;  /* 0x3000004fff7f7230 */ /* 0x000fe40000004100 */
[----:B------:R-:W-:Y:S01]  /*2300*/  FMUL R129, R2, R129 ;  /* 0x0000008102817220 */ /* 0x000fe20000400000 */
[----:B------:R-:W-:Y:S02]  /*2310*/  HADD2.F32 R199, -RZ, R83.H1_H1 ;  /* 0x30000053ffc77230 */ /* 0x000fe40000004100 */
[----:B------:R-:W-:Y:S01]  /*2320*/  FFMA R16, R91, R157, R16 ;  /* 0x0000009d5b107223 */ /* 0x000fe20000000010 */
[----:B------:R-:W-:-:S02]  /*2330*/  HADD2.F32 R145, -RZ, R87.H1_H1 ;  /* 0x30000057ff917230 */ /* 0x000fc40000004100 */
[----:B------:R-:W-:Y:S01]  /*2340*/  FMUL R149, R2, R205 ;  /* 0x000000cd02957220 */ /* 0x000fe20000400000 */
[----:B------:R-:W4:Y:S04]  /*2350*/  LDL R148, [R1+0x8c] ;  /* 0x00008c0001947983 */ /* 0x000f280000100800 */
[----:B------:R-:W4:Y:S01]  /*2360*/  LDL R176, [R1+0x44] ;  /* 0x0000440001b07983 */ /* 0x000f220000100800 */
[----:B------:R-:W-:Y:S01]  /*2370*/  FMUL R108, R108, R135 ;  /* 0x000000876c6c7220 */ /* 0x000fe20000400000 */
[----:B------:R-:W-:Y:S02]  /*2380*/  FFMA R19, R96, R151, R19 ;  /* 0x0000009760137223 */ /* 0x000fe40000000013 */
[----:B------:R-:W4:Y:S01]  /*2390*/  LDL R135, [R1+0x9c] ;  /* 0x00009c0001877983 */ /* 0x000f220000100800 */
[----:B------:R-:W-:Y:S01]  /*23a0*/  FMUL R109, R163, R131 ;  /* 0x00000083a36d7220 */ /* 0x000fe20000400000 */
[----:B------:R-:W-:Y:S01]  /*23b0*/  FFMA R131, R101, R108, R110 ;  /* 0x0000006c65837223 */ /* 0x000fe2000000006e */
[----:B------:R-:W-:Y:S01]  /*23c0*/  FFMA R31, R117, R124, R31 ;  /* 0x0000007c751f7223 */ /* 0x000fe2000000001f */
[----:B------:R-:W4:Y:S01]  /*23d0*/  LDL R153, [R1+0x78] ;  /* 0x0000780001997983 */ /* 0x000f220000100800 */
[----:B------:R-:W-:-:S03]  /*23e0*/  FMUL R110, R162, R130 ;  /* 0x00000082a26e7220 */ /* 0x000fc60000400000 */
[----:B------:R-:W4:Y:S04]  /*23f0*/  LDL R130, [R1+0xa0] ;  /* 0x0000a00001827983 */ /* 0x000f280000100800 */
[----:B------:R-:W4:Y:S04]  /*2400*/  LDL R155, [R1+0x74] ;  /* 0x00007400019b7983 */ /* 0x000f280000100800 */
[----:B------:R-:W4:Y:S01]  /*2410*/  LDL R164, [R1+0x6c] ;  /* 0x00006c0001a47983 */ /* 0x000f220000100800 */
[----:B------:R-:W-:-:S03]  /*2420*/  FFMA R13, R49, R169, R13 ;  /* 0x000000a9310d7223 */ /* 0x000fc6000000000d */
[----:B------:R-:W4:Y:S01]  /*2430*/  LDL R167, [R1+0x5c] ;  /* 0x00005c0001a77983 */ /* 0x000f220000100800 */
[----:B------:R-:W-:Y:S01]  /*2440*/  FFMA R9, R50, R170, R9 ;  /* 0x000000aa32097223 */ /* 0x000fe20000000009 */
[----:B------:R-:W-:Y:S01]  /*2450*/  FFMA R6, R51, R172, R6 ;  /* 0x000000ac33067223 */ /* 0x000fe20000000006 */
[----:B------:R-:W-:Y:S01]  /*2460*/  FFMA R7, R0, R174, R7 ;  /* 0x000000ae00077223 */ /* 0x000fe20000000007 */
[--C-:B------:R-:W-:Y:S01]  /*2470*/  HADD2.F32 R185, -RZ, R82.reuse.H0_H0 ;  /* 0x20000052ffb97230 */ /* 0x100fe20000004100 */
[----:B------:R-:W4:Y:S01]  /*2480*/  LDL R177, [R1+0x40] ;  /* 0x0000400001b17983 */ /* 0x000f220000100800 */
[----:B------:R-:W-:Y:S02]  /*2490*/  HADD2.F32 R187, -RZ, R82.H1_H1 ;  /* 0x30000052ffbb7230 */ /* 0x000fe40000004100 */
[--C-:B------:R-:W-:Y:S02]  /*24a0*/  HADD2.F32 R141, -RZ, R86.reuse.H1_H1 ;  /* 0x30000056ff8d7230 */ /* 0x100fe40000004100 */
[----:B------:R-:W-:Y:S01]  /*24b0*/  FMUL R173, R2, R44 ;  /* 0x0000002c02ad7220 */ /* 0x000fe20000400000 */
[----:B------:R-:W-:-:S02]  /*24c0*/  HADD2.F32 R140, -RZ, R86.H0_H0 ;  /* 0x20000056ff8c7230 */ /* 0x000fc40000004100 */
[----:B------:R-:W-:Y:S01]  /*24d0*/  FMUL R171, R2, R251 ;  /* 0x000000fb02ab7220 */ /* 0x000fe20000400000 */
[----:B------:R-:W-:Y:S02]  /*24e0*/  HADD2.F32 R197, -RZ, R83.H0_H0 ;  /* 0x20000053ffc57230 */ /* 0x000fe40000004100 */
[----:B------:R-:W-:Y:S02]  /*24f0*/  HADD2.F32 R144, -RZ, R87.H0_H0 ;  /* 0x20000057ff907230 */ /* 0x000fe40000004100 */
[----:B------:R-:W-:Y:S01]  /*2500*/  FFMA R15, R48, R165, R15 ;  /* 0x000000a5300f7223 */ /* 0x000fe2000000000f */
[----:B------:R-:W5:Y:S04]  /*2510*/  LDG.E.128 R68, desc[UR6][R68.64] ;  /* 0x0000000644447981 */ /* 0x000f68000c1e1d00 */
[----:B------:R-:W5:Y:S04]  /*2520*/  LDG.E.128 R64, desc[UR6][R64.64] ;  /* 0x0000000640407981 */ /* 0x000f68000c1e1d00 */
[----:B------:R-:W5:Y:S04]  /*2530*/  LDG.E.128 R60, desc[UR6][R60.64] ;  /* 0x000000063c3c7981 */ /* 0x000f68000c1e1d00 */
[----:B------:R-:W5:Y:S01]  /*2540*/  LDG.E.128 R56, desc[UR6][R56.64] ;  /* 0x0000000638387981 */ /* 0x000f62000c1e1d00 */
[----:B--2---:R-:W-:Y:S01]  /*2550*/  FMUL R122, R139, R122 ;  /* 0x0000007a8b7a7220 */ /* 0x004fe20000400000 */
[----:B---3--:R-:W-:-:S02]  /*2560*/  FMUL R120, R137, R120 ;  /* 0x0000007889787220 */ /* 0x008fc40000400000 */
[----:B------:R-:W2:Y:S04]  /*2570*/  LDL R139, [R1+0x94] ;  /* 0x00009400018b7983 */ /* 0x000ea80000100800 */
[----:B------:R-:W3:Y:S01]  /*2580*/  LDL R137, [R1+0x98] ;  /* 0x0000980001897983 */ /* 0x000ee20000100800 */
[----:B----4-:R-:W-:-:S03]  /*2590*/  FMUL R125, R142, R125 ;  /* 0x0000007d8e7d7220 */ /* 0x010fc60000400000 */
[----:B------:R-:W4:Y:S01]  /*25a0*/  LDL R142, [R1+0x90] ;  /* 0x00009000018e7983 */ /* 0x000f220000100800 */
[----:B------:R-:W-:-:S03]  /*25b0*/  FMUL R124, R143, R124 ;  /* 0x0000007c8f7c7220 */ /* 0x000fc60000400000 */
[----:B------:R-:W4:Y:S01]  /*25c0*/  LDL R143, [R1+0x80] ;  /* 0x00008000018f7983 */ /* 0x000f220000100800 */
[----:B------:R-:W-:Y:S01]  /*25d0*/  FFMA R131, R103, R109, R131 ;  /* 0x0000006d67837223 */ /* 0x000fe20000000083 */
[----:B------:R-:W-:Y:S01]  /*25e0*/  FMUL R111, R111, R128 ;  /* 0x000000806f6f7220 */ /* 0x000fe20000400000 */
[----:B------:R-:W-:Y:S01]  /*25f0*/  FFMA R27, R112, R116, R27 ;  /* 0x00000074701b7223 */ /* 0x000fe2000000001b */
[----:B------:R-:W-:Y:S01]  /*2600*/  FFMA R26, R113, R118, R26 ;  /* 0x00000076711a7223 */ /* 0x000fe2000000001a */
[----:B------:R-:W-:Y:S01]  /*2610*/  FFMA R131, R105, R110, R131 ;  /* 0x0000006e69837223 */ /* 0x000fe20000000083 */
[----:B------:R-:W-:Y:S01]  /*2620*/  FMUL R116, R147, R116 ;  /* 0x0000007493747220 */ /* 0x000fe20000400000 */
[----:B------:R-:W-:Y:S01]  /*2630*/  FMUL R118, R146, R118 ;  /* 0x0000007692767220 */ /* 0x000fe20000400000 */
[C---:B------:R-:W-:Y:S01]  /*2640*/  FMUL R121, R2.reuse, R121 ;  /* 0x0000007902797220 */ /* 0x040fe20000400000 */
[C---:B------:R-:W-:Y:S01]  /*2650*/  FFMA R131, R107.reuse, R111, R131 ;  /* 0x0000006f6b837223 */ /* 0x040fe20000000083 */
[----:B------:R-:W-:Y:S01]  /*2660*/  FMUL R123, R2, R123 ;  /* 0x0000007b027b7220 */ /* 0x000fe20000400000 */
[----:B------:R-:W-:Y:S01]  /*2670*/  FFMA R24, R107, R128, R24 ;  /* 0x000000806b187223 */ /* 0x000fe20000000018 */
[----:B------:R-:W-:Y:S01]  /*2680*/  FFMA R236, R129, R134, R236 ;  /* 0x0000008681ec7223 */ /* 0x000fe200000000ec */
[----:B------:R-:W-:Y:S01]  /*2690*/  FFMA R131, R112, R116, R131 ;  /* 0x0000007470837223 */ /* 0x000fe20000000083 */
[----:B------:R-:W4:Y:S03]  /*26a0*/  LDL R157, [R1+0x70] ;  /* 0x00007000019d7983 */ /* 0x000f260000100800 */
[----:B------:R-:W-:Y:S01]  /*26b0*/  FFMA R131, R113, R118, R131 ;  /* 0x0000007671837223 */ /* 0x000fe20000000083 */
[----:B------:R-:W4:Y:S03]  /*26c0*/  LDL R147, [R1+0x88] ;  /* 0x0000880001937983 */ /* 0x000f260000100800 */
[----:B------:R-:W-:Y:S01]  /*26d0*/  FFMA R131, R114, R120, R131 ;  /* 0x0000007872837223 */ /* 0x000fe20000000083 */
[----:B------:R-:W-:Y:S01]  /*26e0*/  FFMA R221, R149, R156, R221 ;  /* 0x0000009c95dd7223 */ /* 0x000fe200000000dd */
[----:B------:R-:W4:Y:S02]  /*26f0*/  LDL R146, [R1+0x84] ;  /* 0x0000840001927983 */ /* 0x000f240000100800 */
[----:B------:R-:W-:Y:S01]  /*2700*/  FFMA R131, R115, R122, R131 ;  /* 0x0000007a73837223 */ /* 0x000fe20000000083 */
[----:B------:R-:W-:Y:S01]  /*2710*/  FFMA R33, R121, R126, R33 ;  /* 0x0000007e79217223 */ /* 0x000fe20000000021 */
[----:B------:R-:W4:Y:S02]  /*2720*/  LDL R151, [R1+0x7c] ;  /* 0x00007c0001977983 */ /* 0x000f240000100800 */
[----:B------:R-:W-:Y:S01]  /*2730*/  FFMA R131, R117, R124, R131 ;  /* 0x0000007c75837223 */ /* 0x000fe20000000083 */
[----:B------:R-:W-:Y:S01]  /*2740*/  FMUL R126, R133, R126 ;  /* 0x0000007e857e7220 */ /* 0x000fe20000400000 */
[----:B------:R-:W-:Y:S01]  /*2750*/  FMUL R128, R2, R178 ;  /* 0x000000b202807220 */ /* 0x000fe20000400000 */
[----:B------:R-:W4:Y:S01]  /*2760*/  LDL R163, [R1+0x68] ;  /* 0x0000680001a37983 */ /* 0x000f220000100800 */
[----:B------:R-:W-:Y:S01]  /*2770*/  FFMA R131, R119, R125, R131 ;  /* 0x0000007d77837223 */ /* 0x000fe20000000083 */
[----:B------:R-:W-:Y:S01]  /*2780*/  FFMA R32, R123, R127, R32 ;  /* 0x0000007f7b207223 */ /* 0x000fe20000000020 */
[----:B------:R-:W-:Y:S01]  /*2790*/  FFMA R237, R128, R132, R237 ;  /* 0x0000008480ed7223 */ /* 0x000fe200000000ed */
[----:B------:R-:W4:Y:S01]  /*27a0*/  LDL R162, [R1+0x64] ;  /* 0x0000640001a27983 */ /* 0x000f220000100800 */
[----:B------:R-:W-:Y:S01]  /*27b0*/  FFMA R133, R121, R126, R131 ;  /* 0x0000007e79857223 */ /* 0x000fe20000000083 */
[----:B------:R-:W-:-:S02]  /*27c0*/  FMUL R131, R2, R179 ;  /* 0x000000b302837220 */ /* 0x000fc40000400000 */
[----:B------:R-:W4:Y:S02]  /*27d0*/  LDL R169, [R1+0x58] ;  /* 0x0000580001a97983 */ /* 0x000f240000100800 */
[----:B------:R-:W-:Y:S02]  /*27e0*/  FFMA R234, R131, R138, R234 ;  /* 0x0000008a83ea7223 */ /* 0x000fe400000000ea */
[----:B------:R-:W4:Y:S04]  /*27f0*/  LDL R170, [R1+0x54] ;  /* 0x0000540001aa7983 */ /* 0x000f280000100800 */
[----:B------:R-:W4:Y:S04]  /*2800*/  LDL R172, [R1+0x50] ;  /* 0x0000500001ac7983 */ /* 0x000f280000100800 */
[----:B------:R-:W4:Y:S01]  /*2810*/  LDL R174, [R1+0x4c] ;  /* 0x00004c0001ae7983 */ /* 0x000f220000100800 */
[----:B------:R-:W-:Y:S01]  /*2820*/  FMUL R132, R135, R132 ;  /* 0x0000008487847220 */ /* 0x000fe20000400000 */
[----:B------:R-:W-:-:S02]  /*2830*/  FMUL R176, R176, R194 ;  /* 0x000000c2b0b07220 */ /* 0x000fc40000400000 */
[----:B------:R-:W5:Y:S04]  /*2840*/  LDG.E.128 R84, desc[UR6][R84.64] ;  /* 0x0000000654547981 */ /* 0x000f68000c1e1d00 */
[----:B------:R-:W5:Y:S01]  /*2850*/  LDG.E.128 R80, desc[UR6][R80.64] ;  /* 0x0000000650507981 */ /* 0x000f62000c1e1d00 */
[----:B------:R-:W-:Y:S01]  /*2860*/  FMUL R127, R130, R127 ;  /* 0x0000007f827f7220 */ /* 0x000fe20000400000 */
[----:B------:R-:W-:Y:S02]  /*2870*/  FMUL R130, R2, R180 ;  /* 0x000000b402827220 */ /* 0x000fe40000400000 */
[----:B------:R-:W5:Y:S01]  /*2880*/  LDG.E.128 R76, desc[UR6][R76.64] ;  /* 0x000000064c4c7981 */ /* 0x000f62000c1e1d00 */
[----:B------:R-:W-:Y:S01]  /*2890*/  FFMA R135, R123, R127, R133 ;  /* 0x0000007f7b877223 */ /* 0x000fe20000000085 */
[----:B------:R-:W-:-:S02]  /*28a0*/  FFMA R235, R130, R136, R235 ;  /* 0x0000008882eb7223 */ /* 0x000fc400000000eb */
[----:B------:R-:W5:Y:S01]  /*28b0*/  LDG.E.128 R72, desc[UR6][R72.64] ;  /* 0x0000000648487981 */ /* 0x000f62000c1e1d00 */
[----:B--2---:R-:W-:Y:S01]  /*28c0*/  FMUL R136, R139, R136 ;  /* 0x000000888b887220 */ /* 0x004fe20000400000 */
[----:B---3--:R-:W-:Y:S01]  /*28d0*/  FMUL R134, R137, R134 ;  /* 0x0000008689867220 */ /* 0x008fe20000400000 */
[----:B------:R-:W-:-:S04]  /*28e0*/  FFMA R137, R128, R132, R135 ;  /* 0x0000008480897223 */ /* 0x000fc80000000087 */
[----:B------:R-:W-:Y:S01]  /*28f0*/  FFMA R139, R129, R134, R137 ;  /* 0x00000086818b7223 */ /* 0x000fe20000000089 */
[----:B----4-:R-:W-:-:S03]  /*2900*/  FMUL R138, R142, R138 ;  /* 0x0000008a8e8a7220 */ /* 0x010fc60000400000 */
[----:B------:R-:W-:Y:S01]  /*2910*/  FFMA R142, R130, R136, R139 ;  /* 0x00000088828e7223 */ /* 0x000fe2000000008b */
[----:B------:R-:W-:-:S04]  /*2920*/  FMUL R139, R2, R199 ;  /* 0x000000c7028b7220 */ /* 0x000fc80000400000 */
[-C--:B------:R-:W-:Y:S01]  /*2930*/  FFMA R229, R139, R145.reuse, R229 ;  /* 0x000000918be57223 */ /* 0x080fe200000000e5 */
[----:B------:R-:W-:Y:S02]  /*2940*/  FMUL R145, R143, R145 ;  /* 0x000000918f917220 */ /* 0x000fe40000400000 */
[----:B------:R-:W2:Y:S01]  /*2950*/  LDL R143, [R1+0x60] ;  /* 0x00006000018f7983 */ /* 0x000ea20000100800 */
[----:B------:R-:W-:Y:S01]  /*2960*/  FMUL R156, R157, R156 ;  /* 0x0000009c9d9c7220 */ /* 0x000fe20000400000 */
[----:B------:R-:W-:-:S04]  /*2970*/  FMUL R157, R2, R226 ;  /* 0x000000e2029d7220 */ /* 0x000fc80000400000 */
[----:B------:R-:W-:Y:S01]  /*2980*/  FFMA R217, R157, R161, R217 ;  /* 0x000000a19dd97223 */ /* 0x000fe200000000d9 */
[C---:B------:R-:W-:Y:S02]  /*2990*/  FMUL R133, R2.reuse, R185 ;  /* 0x000000b902857220 */ /* 0x040fe40000400000 */
[----:B------:R-:W3:Y:S01]  /*29a0*/  LDL R185, [R1+0x3c] ;  /* 0x00003c0001b97983 */ /* 0x000ee20000100800 */
[----:B------:R-:W-:-:S03]  /*29b0*/  FMUL R135, R2, R187 ;  /* 0x000000bb02877220 */ /* 0x000fc60000400000 */
[----:B------:R-:W4:Y:S01]  /*29c0*/  LDL R187, [R1+0x38] ;  /* 0x0000380001bb7983 */ /* 0x000f220000100800 */
[----:B--2---:R-:W-:-:S03]  /*29d0*/  FMUL R161, R143, R161 ;  /* 0x000000a18fa17220 */ /* 0x004fc60000400000 */
[----:B------:R-:W2:Y:S01]  /*29e0*/  LDL R143, [R1+0x48] ;  /* 0x00004800018f7983 */ /* 0x000ea20000100800 */
[-C--:B------:R-:W-:Y:S01]  /*29f0*/  FFMA R231, R135, R141.reuse, R231 ;  /* 0x0000008d87e77223 */ /* 0x080fe200000000e7 */
[----:B------:R-:W-:Y:S01]  /*2a00*/  FMUL R141, R147, R141 ;  /* 0x0000008d938d7220 */ /* 0x000fe20000400000 */
[----:B------:R-:W-:Y:S01]  /*2a10*/  FMUL R147, R2, R201 ;  /* 0x000000c902937220 */ /* 0x000fe20000400000 */
[----:B------:R-:W4:Y:S04]  /*2a20*/  LDL.LU R44, [R1+0x120] ;  /* 0x00012000012c7983 */ /* 0x000f280000300800 */
[----:B------:R-:W4:Y:S01]  /*2a30*/  LDL R201, [R1+0x34] ;  /* 0x0000340001c97983 */ /* 0x000f220000100800 */
[-C--:B------:R-:W-:Y:S01]  /*2a40*/  FFMA R233, R133, R140.reuse, R233 ;  /* 0x0000008c85e97223 */ /* 0x080fe200000000e9 */
[----:B------:R-:W-:-:S02]  /*2a50*/  FMUL R140, R148, R140 ;  /* 0x0000008c948c7220 */ /* 0x000fc40000400000 */
[----:B------:R-:W4:Y:S01]  /*2a60*/  LDL R205, [R1+0x30] ;  /* 0x0000300001cd7983 */ /* 0x000f220000100800 */
[----:B------:R-:W-:-:S03]  /*2a70*/  FMUL R148, R2, R206 ;  /* 0x000000ce02947220 */ /* 0x000fc60000400000 */
[----:B------:R-:W4:Y:S01]  /*2a80*/  LDL R206, [R1+0x2c] ;  /* 0x00002c0001ce7983 */ /* 0x000f220000100800 */
[----:B------:R-:W-:-:S03]  /*2a90*/  FMUL R137, R2, R197 ;  /* 0x000000c502897220 */ /* 0x000fc60000400000 */
[----:B------:R-:W4:Y:S04]  /*2aa0*/  LDL R199, [R1+0x24] ;  /* 0x0000240001c77983 */ /* 0x000f280000100800 */
[----:B------:R-:W4:Y:S01]  /*2ab0*/  LDL R197, [R1+0x20] ;  /* 0x0000200001c57983 */ /* 0x000f220000100800 */
[----:B------:R-:W-:Y:S01]  /*2ac0*/  FFMA R142, R131, R138, R142 ;  /* 0x0000008a838e7223 */ /* 0x000fe2000000008e */
[----:B------:R-:W-:-:S03]  /*2ad0*/  FFMA R230, R137, R144, R230 ;  /* 0x0000009089e67223 */ /* 0x000fc600000000e6 */
[----:B------:R-:W-:Y:S01]  /*2ae0*/  FFMA R142, R133, R140, R142 ;  /* 0x0000008c858e7223 */ /* 0x000fe2000000008e */
[----:B------:R-:W-:-:S03]  /*2af0*/  FMUL R144, R146, R144 ;  /* 0x0000009092907220 */ /* 0x000fc60000400000 */
[----:B------:R-:W-:Y:S01]  /*2b00*/  FFMA R142, R135, R141, R142 ;  /* 0x0000008d878e7223 */ /* 0x000fe2000000008e */
[----:B------:R-:W-:Y:S01]  /*2b10*/  FMUL R146, R2, R203 ;  /* 0x000000cb02927220 */ /* 0x000fe20000400000 */
[----:B------:R-:W-:Y:S01]  /*2b20*/  FFMA R223, R147, R152, R223 ;  /* 0x0000009893df7223 */ /* 0x000fe200000000df */
[----:B------:R-:W-:Y:S01]  /*2b30*/  FFMA R222, R148, R154, R222 ;  /* 0x0000009a94de7223 */ /* 0x000fe200000000de */
[----:B------:R-:W-:Y:S01]  /*2b40*/  FFMA R142, R137, R144, R142 ;  /* 0x00000090898e7223 */ /* 0x000fe2000000008e */
[-C--:B------:R-:W-:Y:S01]  /*2b50*/  FFMA R224, R146, R150.reuse, R224 ;  /* 0x0000009692e07223 */ /* 0x080fe200000000e0 */
[----:B------:R-:W-:Y:S01]  /*2b60*/  FMUL R150, R151, R150 ;  /* 0x0000009697967220 */ /* 0x000fe20000400000 */
[----:B------:R-:W-:Y:S01]  /*2b70*/  FMUL R170, R170, R181 ;  /* 0x000000b5aaaa7220 */ /* 0x000fe20000400000 */
[----:B------:R-:W-:Y:S01]  /*2b80*/  FFMA R142, R139, R145, R142 ;  /* 0x000000918b8e7223 */ /* 0x000fe2000000008e */
[----:B------:R-:W-:Y:S01]  /*2b90*/  FMUL R152, R153, R152 ;  /* 0x0000009899987220 */ /* 0x000fe20000400000 */
[----:B------:R-:W-:Y:S01]  /*2ba0*/  FMUL R165, R2, R244 ;  /* 0x000000f402a57220 */ /* 0x000fe20000400000 */
[----:B------:R-:W-:Y:S01]  /*2bb0*/  FMUL R172, R172, R183 ;  /* 0x000000b7acac7220 */ /* 0x000fe20000400000 */
[----:B------:R-:W-:Y:S01]  /*2bc0*/  FFMA R142, R146, R150, R142 ;  /* 0x00000096928e7223 */ /* 0x000fe2000000008e */
[----:B------:R-:W-:Y:S01]  /*2bd0*/  FMUL R154, R155, R154 ;  /* 0x0000009a9b9a7220 */ /* 0x000fe20000400000 */
[----:B------:R-:W-:Y:S01]  /*2be0*/  FMUL R174, R174, R189 ;  /* 0x000000bdaeae7220 */ /* 0x000fe20000400000 */
[----:B------:R-:W-:Y:S01]  /*2bf0*/  FMUL R177, R177, R196 ;  /* 0x000000c4b1b17220 */ /* 0x000fe20000400000 */
[----:B------:R-:W-:Y:S01]  /*2c00*/  FFMA R142, R147, R152, R142 ;  /* 0x00000098938e7223 */ /* 0x000fe2000000008e */
[C---:B------:R-:W-:Y:S01]  /*2c10*/  FMUL R151, R2.reuse, R212 ;  /* 0x000000d402977220 */ /* 0x040fe20000400000 */
[C---:B------:R-:W-:Y:S01]  /*2c20*/  FMUL R153, R2.reuse, R213 ;  /* 0x000000d502997220 */ /* 0x040fe20000400000 */
[----:B------:R-:W-:Y:S01]  /*2c30*/  FMUL R155, R2, R225 ;  /* 0x000000e1029b7220 */ /* 0x000fe20000400000 */
[----:B------:R-:W-:Y:S01]  /*2c40*/  FFMA R142, R148, R154, R142 ;  /* 0x0000009a948e7223 */ /* 0x000fe2000000008e */
[-C--:B------:R-:W-:Y:S01]  /*2c50*/  FFMA R220, R151, R158.reuse, R220 ;  /* 0x0000009e97dc7223 */ /* 0x080fe200000000dc */
[----:B------:R-:W-:Y:S01]  /*2c60*/  FMUL R158, R164, R158 ;  /* 0x0000009ea49e7220 */ /* 0x000fe20000400000 */
[----:B--2---:R-:W-:Y:S01]  /*2c70*/  FMUL R175, R143, R192 ;  /* 0x000000c08faf7220 */ /* 0x004fe20000400000 */
[----:B------:R-:W-:Y:S01]  /*2c80*/  FFMA R143, R171, R194, R240 ;  /* 0x000000c2ab8f7223 */ /* 0x000fe200000000f0 */
[----:B------:R-:W-:Y:S01]  /*2c90*/  FFMA R211, R165, R183, R211 ;  /* 0x000000b7a5d37223 */ /* 0x000fe200000000d3 */
[----:B------:R-:W2:Y:S01]  /*2ca0*/  LDL R194, [R1+0x28] ;  /* 0x0000280001c27983 */ /* 0x000ea20000100800 */
[----:B------:R-:W-:Y:S01]  /*2cb0*/  FFMA R142, R149, R156, R142 ;  /* 0x0000009c958e7223 */ /* 0x000fe2000000008e */
[-C--:B------:R-:W-:Y:S01]  /*2cc0*/  FFMA R219, R153, R159.reuse, R219 ;  /* 0x0000009f99db7223 */ /* 0x080fe200000000db */
[----:B------:R-:W-:Y:S01]  /*2cd0*/  FMUL R159, R163, R159 ;  /* 0x0000009fa39f7220 */ /* 0x000fe20000400000 */
[----:B------:R-:W-:Y:S01]  /*2ce0*/  FMUL R179, R2, R227 ;  /* 0x000000e302b37220 */ /* 0x000fe20000400000 */
[----:B------:R-:W-:Y:S01]  /*2cf0*/  FFMA R142, R151, R158, R142 ;  /* 0x0000009e978e7223 */ /* 0x000fe2000000008e */
[-C--:B------:R-:W-:Y:S01]  /*2d00*/  FFMA R218, R155, R160.reuse, R218 ;  /* 0x000000a09bda7223 */ /* 0x080fe200000000da */
[----:B------:R-:W-:Y:S01]  /*2d10*/  FMUL R160, R162, R160 ;  /* 0x000000a0a2a07220 */ /* 0x000fe20000400000 */
[C---:B------:R-:W-:Y:S01]  /*2d20*/  FMUL R180, R2.reuse, R243 ;  /* 0x000000f302b47220 */ /* 0x040fe20000400000 */
[----:B------:R-:W-:Y:S01]  /*2d30*/  FFMA R142, R153, R159, R142 ;  /* 0x0000009f998e7223 */ /* 0x000fe2000000008e */
[C---:B------:R-:W-:Y:S01]  /*2d40*/  FMUL R162, R2.reuse, R241 ;  /* 0x000000f102a27220 */ /* 0x040fe20000400000 */
[----:B------:R-:W2:Y:S02]  /*2d50*/  LDL R203, [R1+0x18] ;  /* 0x0000180001cb7983 */ /* 0x000ea40000100800 */
[----:B------:R-:W-:Y:S01]  /*2d60*/  FFMA R142, R155, R160, R142 ;  /* 0x000000a09b8e7223 */ /* 0x000fe2000000008e */
[----:B------:R-:W-:Y:S01]  /*2d70*/  FMUL R163, R2, R232 ;  /* 0x000000e802a37220 */ /* 0x000fe20000400000 */
[CC--:B------:R-:W-:Y:S01]  /*2d80*/  FFMA R216, R162.reuse, R166.reuse, R216 ;  /* 0x000000a6a2d87223 */ /* 0x0c0fe200000000d8 */
[----:B------:R-:W-:Y:S01]  /*2d90*/  FMUL R166, R167, R166 ;  /* 0x000000a6a7a67220 */ /* 0x000fe20000400000 */
[----:B------:R-:W-:Y:S01]  /*2da0*/  FFMA R142, R157, R161, R142 ;  /* 0x000000a19d8e7223 */ /* 0x000fe2000000008e */
[-C--:B------:R-:W-:Y:S01]  /*2db0*/  FFMA R215, R163, R168.reuse, R215 ;  /* 0x000000a8a3d77223 */ /* 0x080fe200000000d7 */
[----:B------:R-:W-:Y:S01]  /*2dc0*/  FMUL R168, R169, R168 ;  /* 0x000000a8a9a87220 */ /* 0x000fe20000400000 */
[----:B------:R-:W2:Y:S01]  /*2dd0*/  LDL R213, [R1+0xc] ;  /* 0x00000c0001d57983 */ /* 0x000ea20000100800 */
[----:B------:R-:W-:Y:S01]  /*2de0*/  FFMA R142, R162, R166, R142 ;  /* 0x000000a6a28e7223 */ /* 0x000fe2000000008e */
[----:B------:R-:W-:-:S02]  /*2df0*/  FMUL R164, R2, R245 ;  /* 0x000000f502a47220 */ /* 0x000fc40000400000 */
[----:B------:R-:W2:Y:S01]  /*2e00*/  LDL R212, [R1+0x8] ;  /* 0x0000080001d47983 */ /* 0x000ea20000100800 */
[----:B------:R-:W-:-:S04]  /*2e10*/  FFMA R142, R163, R168, R142 ;  /* 0x000000a8a38e7223 */ /* 0x000fc8000000008e */
[----:B------:R-:W-:Y:S01]  /*2e20*/  FFMA R142, R164, R170, R142 ;  /* 0x000000aaa48e7223 */ /* 0x000fe2000000008e */
[----:B------:R-:W-:-:S03]  /*2e30*/  FMUL R167, R2, R247 ;  /* 0x000000f702a77220 */ /* 0x000fc60000400000 */
[----:B------:R-:W-:Y:S01]  /*2e40*/  FFMA R142, R165, R172, R142 ;  /* 0x000000aca58e7223 */ /* 0x000fe2000000008e */
[----:B------:R-:W-:-:S03]  /*2e50*/  FMUL R169, R2, R249 ;  /* 0x000000f902a97220 */ /* 0x000fc60000400000 */
[----:B------:R-:W-:Y:S01]  /*2e60*/  FFMA R178, R167, R174, R142 ;  /* 0x000000aea7b27223 */ /* 0x000fe2000000008e */
[----:B------:R-:W-:-:S03]  /*2e70*/  FFMA R214, R164, R181, R214 ;  /* 0x000000b5a4d67223 */ /* 0x000fc600000000d6 */
[----:B------:R-:W-:Y:S01]  /*2e80*/  FFMA R181, R169, R175, R178 ;  /* 0x000000afa9b57223 */ /* 0x000fe200000000b2 */
[----:B------:R-:W-:-:S03]  /*2e90*/  FMUL R178, R2, R228 ;  /* 0x000000e402b27220 */ /* 0x000fc60000400000 */
[----:B------:R-:W-:Y:S01]  /*2ea0*/  FFMA R183, R171, R176, R181 ;  /* 0x000000b0abb77223 */ /* 0x000fe200000000b5 */
[CC--:B------:R-:W-:Y:S01]  /*2eb0*/  FFMA R35, R178.reuse, R182.reuse, R35 ;  /* 0x000000b6b2237223 */ /* 0x0c0fe20000000023 */
[----:B---3--:R-:W-:Y:S02]  /*2ec0*/  FMUL R182, R185, R182 ;  /* 0x000000b6b9b67220 */ /* 0x008fe40000400000 */
[----:B------:R-:W-:Y:S01]  /*2ed0*/  FFMA R185, R173, R177, R183 ;  /* 0x000000b1adb97223 */ /* 0x000fe200000000b7 */
[-C--:B------:R-:W-:Y:S01]  /*2ee0*/  FFMA R34, R179, R184.reuse, R34 ;  /* 0x000000b8b3227223 */ /* 0x080fe20000000022 */
[----:B----4-:R-:W-:Y:S02]  /*2ef0*/  FMUL R184, R187, R184 ;  /* 0x000000b8bbb87220 */ /* 0x010fe40000400000 */
[----:B------:R-:W-:Y:S01]  /*2f00*/  FFMA R187, R178, R182, R185 ;  /* 0x000000b6b2bb7223 */ /* 0x000fe200000000b9 */
[----:B------:R-:W-:Y:S01]  /*2f10*/  FFMA R210, R167, R189, R210 ;  /* 0x000000bda7d27223 */ /* 0x000fe200000000d2 */
[----:B------:R-:W-:Y:S01]  /*2f20*/  FMUL R181, R2, R242 ;  /* 0x000000f202b57220 */ /* 0x000fe20000400000 */
[-C--:B------:R-:W-:Y:S01]  /*2f30*/  FFMA R37, R180, R186.reuse, R37 ;  /* 0x000000bab4257223 */ /* 0x080fe20000000025 */
[----:B------:R-:W-:Y:S01]  /*2f40*/  FMUL R186, R201, R186 ;  /* 0x000000bac9ba7220 */ /* 0x000fe20000400000 */
[----:B------:R-:W-:Y:S01]  /*2f50*/  FFMA R189, R179, R184, R187 ;  /* 0x000000b8b3bd7223 */ /* 0x000fe200000000bb */
[----:B------:R-:W-:Y:S01]  /*2f60*/  FFMA R209, R169, R192, R209 ;  /* 0x000000c0a9d17223 */ /* 0x000fe200000000d1 */
[----:B------:R-:W-:Y:S01]  /*2f70*/  FMUL R183, R2, R246 ;  /* 0x000000f602b77220 */ /* 0x000fe20000400000 */
[-C--:B------:R-:W-:Y:S01]  /*2f80*/  FFMA R36, R181, R188.reuse, R36 ;  /* 0x000000bcb5247223 */ /* 0x080fe20000000024 */
[----:B------:R-:W3:Y:S01]  /*2f90*/  LDL R201, [R1+0x1c] ;  /* 0x00001c0001c97983 */ /* 0x000ee20000100800 */
[----:B------:R-:W-:Y:S01]  /*2fa0*/  FMUL R188, R205, R188 ;  /* 0x000000bccdbc7220 */ /* 0x000fe20000400000 */
[----:B------:R-:W-:Y:S01]  /*2fb0*/  FFMA R192, R180, R186, R189 ;  /* 0x000000bab4c07223 */ /* 0x000fe200000000bd */
[----:B------:R-:W-:Y:S01]  /*2fc0*/  FMUL R185, R2, R248 ;  /* 0x000000f802b97220 */ /* 0x000fe20000400000 */
[-C--:B------:R-:W-:Y:S01]  /*2fd0*/  FFMA R39, R183, R190.reuse, R39 ;  /* 0x000000beb7277223 */ /* 0x080fe20000000027 */
[----:B------:R-:W-:Y:S01]  /*2fe0*/  FMUL R190, R206, R190 ;  /* 0x000000becebe7220 */ /* 0x000fe20000400000 */
[----:B------:R-:W-:Y:S01]  /*2ff0*/  FFMA R192, R181, R188, R192 ;  /* 0x000000bcb5c07223 */ /* 0x000fe200000000c0 */
[C---:B------:R-:W-:Y:S01]  /*3000*/  FMUL R187, R2.reuse, R250 ;  /* 0x000000fa02bb7220 */ /* 0x040fe20000400000 */
[----:B------:R-:W-:Y:S01]  /*3010*/  FFMA R38, R185, R191, R38 ;  /* 0x000000bfb9267223 */ /* 0x000fe20000000026 */
[----:B------:R-:W4:Y:S02]  /*3020*/  LDL R205, [R1+0x14] ;  /* 0x0000140001cd7983 */ /* 0x000f240000100800 */
[----:B------:R-:W-:Y:S01]  /*3030*/  FFMA R41, R187, R193, R41 ;  /* 0x000000c1bb297223 */ /* 0x000fe20000000029 */
[----:B------:R-:W-:Y:S01]  /*3040*/  FMUL R189, R2, R252 ;  /* 0x000000fc02bd7220 */ /* 0x000fe20000400000 */
[----:B------:R-:W4:Y:S01]  /*3050*/  LDL R206, [R1+0x10] ;  /* 0x0000100001ce7983 */ /* 0x000f220000100800 */
[----:B------:R-:W-:-:S02]  /*3060*/  FFMA R142, R173, R196, R239 ;  /* 0x000000c4ad8e7223 */ /* 0x000fc400000000ef */
[----:B------:R-:W-:Y:S01]  /*3070*/  FFMA R40, R189, R195, R40 ;  /* 0x000000c3bd287223 */ /* 0x000fe20000000028 */
[----:B------:R-:W-:Y:S01]  /*3080*/  FMUL R196, R2, R11 ;  /* 0x0000000b02c47220 */ /* 0x000fe20000400000 */
[----:B--2---:R-:W-:Y:S01]  /*3090*/  FMUL R191, R194, R191 ;  /* 0x000000bfc2bf7220 */ /* 0x004fe20000400000 */
[----:B------:R-:W-:Y:S01]  /*30a0*/  FFMA R194, R183, R190, R192 ;  /* 0x000000beb7c27223 */ /* 0x000fe200000000c0 */
[----:B------:R-:W-:Y:S01]  /*30b0*/  FMUL R192, R199, R193 ;  /* 0x000000c1c7c07220 */ /* 0x000fe20000400000 */
[----:B------:R-:W-:Y:S02]  /*30c0*/  FMUL R193, R197, R195 ;  /* 0x000000c3c5c17220 */ /* 0x000fe40000400000 */
[----:B------:R-:W-:Y:S01]  /*30d0*/  FFMA R197, R185, R191, R194 ;  /* 0x000000bfb9c57223 */ /* 0x000fe200000000c2 */
[C---:B------:R-:W-:Y:S02]  /*30e0*/  FMUL R194, R2.reuse, R47 ;  /* 0x0000002f02c27220 */ /* 0x040fe40000400000 */
[----:B------:R-:W2:Y:S01]  /*30f0*/  LDL.LU R47, [R1+0x11c] ;  /* 0x00011c00012f7983 */ /* 0x000ea20000300800 */
[----:B------:R-:W-:-:S03]  /*3100*/  FMUL R195, R2, R46 ;  /* 0x0000002e02c37220 */ /* 0x000fc60000400000 */
[----:B------:R-:W2:Y:S04]  /*3110*/  LDL R226, [R1+0x4] ;  /* 0x0000040001e27983 */ /* 0x000ea80000100800 */
[----:B------:R-:W2:Y:S04]  /*3120*/  LDL.LU R46, [R1+0x118] ;  /* 0x00011800012e7983 */ /* 0x000ea80000300800 */
[----:B------:R-:W2:Y:S01]  /*3130*/  LDL.LU R11, [R1+0x114] ;  /* 0x00011400010b7983 */ /* 0x000ea20000300800 */
[----:B------:R-:W-:Y:S01]  /*3140*/  FFMA R199, R187, R192, R197 ;  /* 0x000000c0bbc77223 */ /* 0x000fe200000000c5 */
[----:B------:R-:W-:Y:S01]  /*3150*/  FFMA R43, R194, R198, R43 ;  /* 0x000000c6c22b7223 */ /* 0x000fe2000000002b */
[-C--:B------:R-:W-:Y:S01]  /*3160*/  FFMA R42, R195, R200.reuse, R42 ;  /* 0x000000c8c32a7223 */ /* 0x080fe2000000002a */
[----:B------:R-:W-:Y:S01]  /*3170*/  FMUL R200, R203, R200 ;  /* 0x000000c8cbc87220 */ /* 0x000fe20000400000 */
[----:B------:R-:W-:Y:S01]  /*3180*/  FMUL R197, R2, R10 ;  /* 0x0000000a02c57220 */ /* 0x000fe20000400000 */
[----:B------:R-:W-:Y:S01]  /*3190*/  FFMA R45, R196, R202, R45 ;  /* 0x000000cac42d7223 */ /* 0x000fe2000000002d */
[----:B------:R-:W2:Y:S02]  /*31a0*/  LDL.LU R10, [R1+0x110] ;  /* 0x00011000010a7983 */ /* 0x000ea40000300800 */
[----:B------:R-:W-:-:S02]  /*31b0*/  FFMA R44, R197, R204, R44 ;  /* 0x000000ccc52c7223 */ /* 0x000fc4000000002c */
[----:B------:R-:W2:Y:S01]  /*31c0*/  LDL R225, [R1] ;  /* 0x0000000001e17983 */ /* 0x000ea20000100800 */
[----:B---3--:R-:W-:Y:S01]  /*31d0*/  FMUL R198, R201, R198 ;  /* 0x000000c6c9c67220 */ /* 0x008fe20000400000 */
[----:B------:R-:W-:-:S04]  /*31e0*/  FFMA R201, R189, R193, R199 ;  /* 0x000000c1bdc97223 */ /* 0x000fc800000000c7 */
[----:B------:R-:W-:Y:S01]  /*31f0*/  FFMA R203, R194, R198, R201 ;  /* 0x000000c6c2cb7223 */ /* 0x000fe200000000c9 */
[----:B------:R-:W-:Y:S01]  /*3200*/  FMUL R199, R2, R238 ;  /* 0x000000ee02c77220 */ /* 0x000fe20000400000 */
[----:B----4-:R-:W-:Y:S02]  /*3210*/  FMUL R202, R205, R202 ;  /* 0x000000cacdca7220 */ /* 0x010fe40000400000 */
[----:B------:R-:W-:Y:S01]  /*3220*/  FFMA R205, R195, R200, R203 ;  /* 0x000000c8c3cd7223 */ /* 0x000fe200000000cb */
[----:B------:R-:W-:-:S03]  /*3230*/  FMUL R204, R206, R204 ;  /* 0x000000cccecc7220 */ /* 0x000fc60000400000 */
[----:B------:R-:W-:Y:S01]  /*3240*/  FFMA R206, R196, R202, R205 ;  /* 0x000000cac4ce7223 */ /* 0x000fe200000000cd */
[----:B------:R-:W-:Y:S01]  /*3250*/  FMUL R205, R213, R207 ;  /* 0x000000cfd5cd7220 */ /* 0x000fe20000400000 */
[C---:B------:R-:W-:Y:S01]  /*3260*/  FMUL R201, R2.reuse, R8 ;  /* 0x0000000802c97220 */ /* 0x040fe20000400000 */
[----:B------:R-:W-:Y:S01]  /*3270*/  FMUL R203, R2, R5 ;  /* 0x0000000502cb7220 */ /* 0x000fe20000400000 */
[----:B------:R-:W-:Y:S01]  /*3280*/  FFMA R213, R197, R204, R206 ;  /* 0x000000ccc5d57223 */ /* 0x000fe200000000ce */
[----:B------:R0:W5:Y:S01]  /*3290*/  LDL.LU R238, [R1+0x10c] ;  /* 0x00010c0001ee7983 */ /* 0x0001620000300800 */
[----:B------:R-:W-:-:S03]  /*32a0*/  FMUL R206, R212, R208 ;  /* 0x000000d0d4ce7220 */ /* 0x000fc60000400000 */
[----:B------:R0:W5:Y:S04]  /*32b0*/  LDL.LU R8, [R1+0x108] ;  /* 0x0001080001087983 */ /* 0x0001680000300800 */
[----:B------:R0:W5:Y:S01]  /*32c0*/  LDL.LU R5, [R1+0x104] ;  /* 0x0001040001057983 */ /* 0x0001620000300800 */
[----:B--2---:R-:W-:Y:S01]  /*32d0*/  FFMA R47, R199, R207, R47 ;  /* 0x000000cfc72f7223 */ /* 0x004fe2000000002f */
[----:B------:R-:W-:Y:S02]  /*32e0*/  HADD2.F32 R207, -RZ, R55.H0_H0 ;  /* 0x20000037ffcf7230 */ /* 0x000fe40000004100 */
[----:B------:R-:W-:-:S03]  /*32f0*/  FFMA R46, R201, R208, R46 ;  /* 0x000000d0c92e7223 */ /* 0x000fc6000000002e */
[-C--:B------:R-:W-:Y:S01]  /*3300*/  FMUL R208, R226, R207.reuse ;  /* 0x000000cfe2d07220 */ /* 0x080fe20000400000 */
[----:B------:R-:W-:Y:S01]  /*3310*/  FFMA R11, R203, R207, R11 ;  /* 0x000000cfcb0b7223 */ /* 0x000fe2000000000b */
[----:B------:R-:W-:Y:S02]  /*3320*/  FMUL R207, R2, R4 ;  /* 0x0000000402cf7220 */ /* 0x000fe40000400000 */
[----:B------:R0:W5:Y:S01]  /*3330*/  LDL.LU R4, [R1+0x100] ;  /* 0x0001000001047983 */ /* 0x0001620000300800 */
[----:B------:R-:W1:Y:S01]  /*3340*/  S2R R241, SR_TID.X ;  /* 0x0000000000f17919 */ /* 0x000e620000002100 */
[----:B------:R-:W-:Y:S01]  /*3350*/  FFMA R213, R199, R205, R213 ;  /* 0x000000cdc7d57223 */ /* 0x000fe200000000d5 */
[----:B------:R-:W-:-:S03]  /*3360*/  HADD2.F32 R212, -RZ, R55.H1_H1 ;  /* 0x30000037ffd47230 */ /* 0x000fc60000004100 */
[----:B------:R-:W-:Y:S01]  /*3370*/  FFMA R213, R201, R206, R213 ;  /* 0x000000cec9d57223 */ /* 0x000fe200000000d5 */
[----:B------:R-:W-:Y:S01]  /*3380*/  UMOV UR4, 0xffffffff ;  /* 0xffffffff00047882 */ /* 0x000fe20000000000 */
[----:B------:R-:W-:Y:S02]  /*3390*/  FMUL R55, R225, R212 ;  /* 0x000000d4e1377220 */ /* 0x000fe40000400000 */
[----:B------:R-:W-:Y:S01]  /*33a0*/  FFMA R213, R203, R208, R213 ;  /* 0x000000d0cbd57223 */ /* 0x000fe200000000d5 */
[----:B------:R-:W-:-:S03]  /*33b0*/  FFMA R10, R207, R212, R10 ;  /* 0x000000d4cf0a7223 */ /* 0x000fc6000000000a */
[----:B------:R-:W-:Y:S01]  /*33c0*/  FFMA R212, R207, R55, R213 ;  /* 0x00000037cfd47223 */ /* 0x000fe200000000d5 */
[----:B-1----:R-:W-:Y:S01]  /*33d0*/  LOP3.LUT P1, RZ, R241, 0x1f, RZ, 0xc0, !PT ;  /* 0x0000001ff1ff7812 */ /* 0x002fe2000782c0ff */
[----:B0-----:R-:W-:-:S12]  /*33e0*/  BRA.DIV UR4, `(.L_x_2439) ;  /* 0x0000001a04347947 */ /* 0x001fd8000b800000 */
[----:B------:R-:W-:Y:S01]  /*33f0*/  MOV R213, RZ ;  /* 0x000000ff00d57202 */ /* 0x000fe20000000f00 */
[----:B------:R-:W0:Y:S01]  /*3400*/  SHFL.DOWN PT, R225, R212, 0x10, 0x1f ;  /* 0x0a001f00d4e17f89 */ /* 0x000e2200000e0000 */
[----:B------:R-:W-:Y:S02]  /*3410*/  MOV R240, R143 ;  /* 0x0000008f00f07202 */ /* 0x000fe40000000f00 */
[----:B------:R-:W-:Y:S01]  /*3420*/  MOV R239, R142 ;  /* 0x0000008e00ef7202 */ /* 0x000fe20000000f00 */
[----:B------:R-:W-:-:S05]  /*3430*/  FADD R213, RZ, R213 ;  /* 0x000000d5ffd57221 */ /* 0x000fca0000000000 */
[----:B------:R-:W1:Y:S01]  /*3440*/  SHFL.DOWN PT, R232, R213, 0x8, 0x1f ;  /* 0x09001f00d5e87f89 */ /* 0x000e6200000e0000 */
        /* <DEDUP_REMOVED lines=14> */
.L_x_2451:
[----:B0-----:R-:W-:Y:S01]  /*3530*/  FADD R143, R212, R143 ;  /* 0x0000008fd48f7221 */ /* 0x001fe20000000000 */
[----:B------:R-:W-:Y:S01]  /*3540*/  FADD R142, R213, R142 ;  /* 0x0000008ed58e7221 */ /* 0x000fe20000000000 */
[----:B-1----:R-:W0:Y:S01]  /*3550*/  @!P1 S2R R212, SR_CgaCtaId ;  /* 0x0000000000d49919 */ /* 0x002e220000008800 */
[----:B------:R-:W-:Y:S01]  /*3560*/  @!P1 MOV R213, 0x400 ;  /* 0x0000040000d59802 */ /* 0x000fe20000000f00 */
[----:B------:R-:W-:Y:S05]  /*3570*/  WARPSYNC.ALL ;  /* 0x0000000000007948 */ /* 0x000fea0003800000 */
[----:B-----5:R-:W-:Y:S02]  /*3580*/  LOP3.LUT P0, RZ, R238, 0xff, RZ, 0xc0, !PT ;  /* 0x000000ffeeff7812 */ /* 0x020fe4000780c0ff */
[----:B------:R-:W-:-:S02]  /*3590*/  IADD3 R12, R12, UR8, RZ ;  /* 0x000000080c0c7c10 */ /* 0x000fc4000fffe0ff */
[----:B------:R-:W-:Y:S02]  /*35a0*/  SEL R238, RZ, 0x1, P0 ;  /* 0x00000001ffee7807 */ /* 0x000fe40000000000 */
[----:B0-----:R-:W-:Y:S02]  /*35b0*/  @!P1 LEA R4, R212, R213, 0x18 ;  /* 0x000000d5d4049211 */ /* 0x001fe400078ec0ff */
        /* <DEDUP_REMOVED lines=19> */
[----:B------:R-:W-:Y:S01]  /*36f0*/  FMUL R143, R142, 0.0001220703125 ;  /* 0x390000008e8f7820 */ /* 0x000fe20000400000 */
[----:B------:R-:W-:-:S03]  /*3700*/  HADD2.F32 R142, -RZ, R57.H1_H1 ;  /* 0x30000039ff8e7230 */ /* 0x000fc60000004100 */
[-C--:B------:R-:W-:Y:S01]  /*3710*/  FFMA R101, R101, -R143.reuse, R108 ;  /* 0x8000008f65657223 */ /* 0x080fe2000000006c */
[-C--:B------:R-:W-:Y:S01]  /*3720*/  FFMA R103, R103, -R143.reuse, R109 ;  /* 0x8000008f67677223 */ /* 0x080fe2000000006d */
[-C--:B------:R-:W-:Y:S01]  /*3730*/  FFMA R105, R105, -R143.reuse, R110 ;  /* 0x8000008f69697223 */ /* 0x080fe2000000006e */
[--C-:B------:R-:W-:Y:S02]  /*3740*/  HADD2.F32 R108, -RZ, R72.reuse.H0_H0 ;  /* 0x20000048ff6c7230 */ /* 0x100fe40000004100 */
[-C--:B------:R-:W-:Y:S01]  /*3750*/  FFMA R107, R107, -R143.reuse, R111 ;  /* 0x8000008f6b6b7223 */ /* 0x080fe2000000006f */
[----:B------:R-:W-:Y:S02]  /*3760*/  HADD2.F32 R109, -RZ, R72.H1_H1 ;  /* 0x30000048ff6d7230 */ /* 0x000fe40000004100 */
[-C--:B------:R-:W-:Y:S01]  /*3770*/  FFMA R137, R137, -R143.reuse, R144 ;  /* 0x8000008f89897223 */ /* 0x080fe20000000090 */
[--C-:B------:R-:W-:Y:S02]  /*3780*/  HADD2.F32 R72, -RZ, R73.reuse.H0_H0 ;  /* 0x20000049ff487230 */ /* 0x100fe40000004100 */
[----:B------:R-:W-:Y:S01]  /*3790*/  FFMA R139, R139, -R143, R145 ;  /* 0x8000008f8b8b7223 */ /* 0x000fe20000000091 */
[----:B------:R-:W-:-:S02]  /*37a0*/  HADD2.F32 R110, -RZ, R73.H1_H1 ;  /* 0x30000049ff6e7230 */ /* 0x000fc40000004100 */
        /* <DEDUP_REMOVED lines=8> */
[----:B------:R-:W-:Y:S01]  /*3830*/  FFMA R48, R48, -R143, R92 ;  /* 0x8000008f30307223 */ /* 0x000fe2000000005c */
[--C-:B------:R-:W-:Y:S02]  /*3840*/  HADD2.F32 R52, -RZ, R84.reuse.H0_H0 ;  /* 0x20000054ff347230 */ /* 0x100fe40000004100 */
[C---:B------:R-:W-:Y:S01]  /*3850*/  FFMA R137, R2.reuse, R137, R74 ;  /* 0x0000008902897223 */ /* 0x040fe2000000004a */
[----:B------:R-:W-:Y:S02]  /*3860*/  HADD2.F32 R84, -RZ, R84.H1_H1 ;  /* 0x30000054ff547230 */ /* 0x000fe40000004100 */
[----:B------:R-:W-:Y:S01]  /*3870*/  FFMA R139, R2, R139, R75 ;  /* 0x0000008b028b7223 */ /* 0x000fe2000000004b */
[--C-:B------:R-:W-:Y:S01]  /*3880*/  HADD2.F32 R54, -RZ, R85.reuse.H0_H0 ;  /* 0x20000055ff367230 */ /* 0x100fe20000004100 */
[----:B------:R-:W0:Y:S01]  /*3890*/  LDC.64 R74, c[0x0][0x278] ;  /* 0x00009e00ff4a7b82 */ /* 0x000e220000000a00 */
[----:B------:R-:W-:Y:S02]  /*38a0*/  HADD2.F32 R88, -RZ, R85.H1_H1 ;  /* 0x30000055ff587230 */ /* 0x000fe40000004100 */
[----:B------:R-:W-:Y:S01]  /*38b0*/  FFMA R53, R53, -R143, R93 ;  /* 0x8000008f35357223 */ /* 0x000fe2000000005d */
[----:B------:R-:W-:-:S02]  /*38c0*/  HADD2.F32 R85, -RZ, R86.H0_H0 ;  /* 0x20000056ff557230 */ /* 0x000fc40000004100 */
[-C--:B------:R-:W-:Y:S01]  /*38d0*/  FFMA R133, R133, -R143.reuse, R140 ;  /* 0x8000008f85857223 */ /* 0x080fe2000000008c */
[----:B------:R-:W-:Y:S02]  /*38e0*/  HADD2.F32 R90, -RZ, R86.H1_H1 ;  /* 0x30000056ff5a7230 */ /* 0x000fe40000004100 */
[-C--:B------:R-:W-:Y:S01]  /*38f0*/  FFMA R135, R135, -R143.reuse, R141 ;  /* 0x8000008f87877223 */ /* 0x080fe2000000008d */
[-C--:B------:R-:W-:Y:S01]  /*3900*/  FFMA R89, R89, -R143.reuse, R94 ;  /* 0x8000008f59597223 */ /* 0x080fe2000000005e */
[-C--:B------:R-:W-:Y:S01]  /*3910*/  FFMA R96, R96, -R143.reuse, R100 ;  /* 0x8000008f60607223 */ /* 0x080fe20000000064 */
        /* <DEDUP_REMOVED lines=17> */
[----:B------:R-:W-:Y:S02]  /*3a30*/  HADD2.F32 R56, -RZ, R57.H0_H0 ;  /* 0x20000039ff387230 */ /* 0x000fe40000004100 */
[----:B------:R-:W-:Y:S01]  /*3a40*/  FFMA R117, R117, -R143, R124 ;  /* 0x8000008f75757223 */ /* 0x000fe2000000007c */
[----:B------:R-:W-:-:S02]  /*3a50*/  HADD2.F32 R86, -RZ, R87.H0_H0 ;  /* 0x20000057ff567230 */ /* 0x000fc40000004100 */
[-C--:B------:R-:W-:Y:S01]  /*3a60*/  FFMA R119, R119, -R143.reuse, R125 ;  /* 0x8000008f77777223 */ /* 0x080fe2000000007d */
[--C-:B------:R-:W-:Y:S02]  /*3a70*/  HADD2.F32 R81, -RZ, R82.reuse.H0_H0 ;  /* 0x20000052ff517230 */ /* 0x100fe40000004100 */
[-C--:B------:R-:W-:Y:S01]  /*3a80*/  FFMA R130, R130, -R143.reuse, R136 ;  /* 0x8000008f82827223 */ /* 0x080fe20000000088 */
[----:B------:R-:W-:Y:S02]  /*3a90*/  HADD2.F32 R95, -RZ, R82.H1_H1 ;  /* 0x30000052ff5f7230 */ /* 0x000fe40000004100 */
[----:B------:R-:W-:Y:S01]  /*3aa0*/  FFMA R203, R203, -R143, R208 ;  /* 0x8000008fcbcb7223 */ /* 0x000fe200000000d0 */
[--C-:B------:R-:W-:Y:S02]  /*3ab0*/  HADD2.F32 R76, -RZ, R77.reuse.H0_H0 ;  /* 0x2000004dff4c7230 */ /* 0x100fe40000004100 */
[----:B------:R-:W-:Y:S01]  /*3ac0*/  FFMA R48, R2, R48, R85 ;  /* 0x0000003002307223 */ /* 0x000fe20000000055 */
[----:B------:R-:W-:-:S02]  /*3ad0*/  HADD2.F32 R104, -RZ, R77.H1_H1 ;  /* 0x3000004dff687230 */ /* 0x000fc40000004100 */
[----:B------:R-:W-:Y:S01]  /*3ae0*/  FFMA R53, R2, R53, R90 ;  /* 0x0000003502357223 */ /* 0x000fe2000000005a */
[--C-:B------:R-:W-:Y:S02]  /*3af0*/  HADD2.F32 R57, -RZ, R58.reuse.H0_H0 ;  /* 0x2000003aff397230 */ /* 0x100fe40000004100 */
[-C--:B------:R-:W-:Y:S01]  /*3b00*/  FFMA R121, R121, -R143.reuse, R126 ;  /* 0x8000008f79797223 */ /* 0x080fe2000000007e */
[----:B------:R-:W-:Y:S02]  /*3b10*/  HADD2.F32 R144, -RZ, R58.H1_H1 ;  /* 0x3000003aff907230 */ /* 0x000fe40000004100 */
[-C--:B------:R-:W-:Y:S01]  /*3b20*/  FFMA R131, R131, -R143.reuse, R138 ;  /* 0x8000008f83837223 */ /* 0x080fe2000000008a */
[----:B------:R-:W-:Y:S02]  /*3b30*/  HADD2.F32 R87, -RZ, R87.H1_H1 ;  /* 0x30000057ff577230 */ /* 0x000fe40000004100 */
[----:B------:R-:W-:Y:S01]  /*3b40*/  FFMA R112, R112, -R143, R116 ;  /* 0x8000008f70707223 */ /* 0x000fe20000000074 */
[----:B------:R-:W-:-:S02]  /*3b50*/  HADD2.F32 R82, -RZ, R83.H0_H0 ;  /* 0x20000053ff527230 */ /* 0x000fc40000004100 */
[-C--:B------:R-:W-:Y:S01]  /*3b60*/  FFMA R113, R113, -R143.reuse, R118 ;  /* 0x8000008f71717223 */ /* 0x080fe20000000076 */
[--C-:B------:R-:W-:Y:S02]  /*3b70*/  HADD2.F32 R77, -RZ, R78.reuse.H0_H0 ;  /* 0x2000004eff4d7230 */ /* 0x100fe40000004100 */
[-C--:B------:R-:W-:Y:S01]  /*3b80*/  FFMA R114, R114, -R143.reuse, R120 ;  /* 0x8000008f72727223 */ /* 0x080fe20000000078 */
[----:B------:R-:W-:Y:S02]  /*3b90*/  HADD2.F32 R106, -RZ, R78.H1_H1 ;  /* 0x3000004eff6a7230 */ /* 0x000fe40000004100 */
[-C--:B------:R-:W-:Y:S01]  /*3ba0*/  FFMA R115, R115, -R143.reuse, R122 ;  /* 0x8000008f73737223 */ /* 0x080fe2000000007a */
[----:B------:R-:W-:Y:S02]  /*3bb0*/  HADD2.F32 R58, -RZ, R59.H0_H0 ;  /* 0x2000003bff3a7230 */ /* 0x000fe40000004100 */
[----:B------:R-:W-:Y:S01]  /*3bc0*/  FFMA R123, R123, -R143, R127 ;  /* 0x8000008f7b7b7223 */ /* 0x000fe2000000007f */
[----:B------:R-:W-:-:S02]  /*3bd0*/  HADD2.F32 R83, -RZ, R83.H1_H1 ;  /* 0x30000053ff537230 */ /* 0x000fc40000004100 */
[----:B------:R-:W-:Y:S01]  /*3be0*/  FFMA R199, R199, -R143, R205 ;  /* 0x8000008fc7c77223 */ /* 0x000fe200000000cd */
[--C-:B------:R-:W-:Y:S02]  /*3bf0*/  HADD2.F32 R78, -RZ, R79.reuse.H0_H0 ;  /* 0x2000004fff4e7230 */ /* 0x100fe40000004100 */
[C---:B------:R-:W-:Y:S01]  /*3c00*/  FFMA R50, R2.reuse, R50, R54 ;  /* 0x0000003202327223 */ /* 0x040fe20000000036 */
[--C-:B------:R-:W-:Y:S02]  /*3c10*/  HADD2.F32 R132, -RZ, R60.reuse.H0_H0 ;  /* 0x2000003cff847230 */ /* 0x100fe40000004100 */
[C---:B------:R-:W-:Y:S01]  /*3c20*/  FFMA R49, R2.reuse, R49, R88 ;  /* 0x0000003102317223 */ /* 0x040fe20000000058 */
[----:B------:R-:W-:Y:S02]  /*3c30*/  HADD2.F32 R134, -RZ, R60.H1_H1 ;  /* 0x3000003cff867230 */ /* 0x000fe40000004100 */
[----:B------:R-:W-:Y:S01]  /*3c40*/  FFMA R196, R2, R196, R56 ;  /* 0x000000c402c47223 */ /* 0x000fe20000000038 */
[----:B------:R-:W-:-:S02]  /*3c50*/  HADD2.F32 R79, -RZ, R79.H1_H1 ;  /* 0x3000004fff4f7230 */ /* 0x000fc40000004100 */
[----:B------:R-:W-:Y:S01]  /*3c60*/  FFMA R55, R207, -R143, R55 ;  /* 0x8000008fcf377223 */ /* 0x000fe20000000037 */
[--C-:B------:R-:W-:Y:S02]  /*3c70*/  HADD2.F32 R124, -RZ, R64.reuse.H0_H0 ;  /* 0x20000040ff7c7230 */ /* 0x100fe40000004100 */
[C---:B------:R-:W-:Y:S01]  /*3c80*/  FFMA R86, R2.reuse, R89, R86 ;  /* 0x0000005902567223 */ /* 0x040fe20000000056 */
[----:B------:R-:W-:Y:S02]  /*3c90*/  HADD2.F32 R125, -RZ, R64.H1_H1 ;  /* 0x30000040ff7d7230 */ /* 0x000fe40000004100 */
[C---:B------:R-:W-:Y:S01]  /*3ca0*/  FFMA R87, R2.reuse, R91, R87 ;  /* 0x0000005b02577223 */ /* 0x040fe20000000057 */
[--C-:B------:R-:W-:Y:S02]  /*3cb0*/  HADD2.F32 R60, -RZ, R61.reuse.H0_H0 ;  /* 0x2000003dff3c7230 */ /* 0x100fe40000004100 */
[----:B------:R-:W-:Y:S01]  /*3cc0*/  FFMA R203, R2, R203, R58 ;  /* 0x000000cb02cb7223 */ /* 0x000fe2000000003a */
[----:B------:R-:W-:Y:S01]  /*3cd0*/  HADD2.F32 R136, -RZ, R61.H1_H1 ;  /* 0x3000003dff887230 */ /* 0x000fe20000004100 */
[----:B------:R-:W-:Y:S01]  /*3ce0*/  F2FP.F16.F32.PACK_AB R56, R51, R0 ;  /* 0x000000003338723e */ /* 0x000fe200000000ff */
[----:B------:R-:W-:-:S02]  /*3cf0*/  HADD2.F32 R64, -RZ, R65.H0_H0 ;  /* 0x20000041ff407230 */ /* 0x000fc40000004100 */
[-C--:B------:R-:W-:Y:S01]  /*3d00*/  FFMA R180, R180, -R143.reuse, R186 ;  /* 0x8000008fb4b47223 */ /* 0x080fe200000000ba */
[----:B------:R-:W-:Y:S02]  /*3d10*/  HADD2.F32 R126, -RZ, R65.H1_H1 ;  /* 0x30000041ff7e7230 */ /* 0x000fe40000004100 */
[-C--:B------:R-:W-:Y:S01]  /*3d20*/  FFMA R183, R183, -R143.reuse, R190 ;  /* 0x8000008fb7b77223 */ /* 0x080fe200000000be */
[--C-:B------:R-:W-:Y:S02]  /*3d30*/  HADD2.F32 R61, -RZ, R62.reuse.H0_H0 ;  /* 0x2000003eff3d7230 */ /* 0x100fe40000004100 */
[-C--:B------:R-:W-:Y:S01]  /*3d40*/  FFMA R187, R187, -R143.reuse, R192 ;  /* 0x8000008fbbbb7223 */ /* 0x080fe200000000c0 */
[----:B------:R-:W-:Y:S02]  /*3d50*/  HADD2.F32 R138, -RZ, R62.H1_H1 ;  /* 0x3000003eff8a7230 */ /* 0x000fe40000004100 */
[----:B------:R-:W-:Y:S01]  /*3d60*/  FFMA R189, R189, -R143, R193 ;  /* 0x8000008fbdbd7223 */ /* 0x000fe200000000c1 */
[----:B------:R-:W-:-:S02]  /*3d70*/  HADD2.F32 R116, -RZ, R68.H0_H0 ;  /* 0x20000044ff747230 */ /* 0x000fc40000004100 */
[C---:B------:R-:W-:Y:S01]  /*3d80*/  FFMA R92, R2.reuse, R96, R92 ;  /* 0x00000060025c7223 */ /* 0x040fe2000000005c */
[----:B------:R-:W-:Y:S02]  /*3d90*/  HADD2.F32 R118, -RZ, R68.H1_H1 ;  /* 0x30000044ff767230 */ /* 0x000fe40000004100 */
[C---:B------:R-:W-:Y:S01]  /*3da0*/  FFMA R93, R2.reuse, R97, R93 ;  /* 0x00000061025d7223 */ /* 0x040fe2000000005d */
[--C-:B------:R-:W-:Y:S02]  /*3db0*/  HADD2.F32 R65, -RZ, R66.reuse.H0_H0 ;  /* 0x20000042ff417230 */ /* 0x100fe40000004100 */
[C---:B------:R-:W-:Y:S01]  /*3dc0*/  FFMA R80, R2.reuse, R98, R80 ;  /* 0x0000006202507223 */ /* 0x040fe20000000050 */
[----:B------:R-:W-:Y:S02]  /*3dd0*/  HADD2.F32 R127, -RZ, R66.H1_H1 ;  /* 0x30000042ff7f7230 */ /* 0x000fe40000004100 */
[----:B------:R-:W-:Y:S01]  /*3de0*/  FFMA R94, R2, R99, R94 ;  /* 0x00000063025e7223 */ /* 0x000fe2000000005e */
        /* <DEDUP_REMOVED lines=8> */
[----:B------:R-:W-:Y:S01]  /*3e70*/  HADD2.F32 R66, -RZ, R67.H0_H0 ;  /* 0x20000043ff427230 */ /* 0x000fe20000004100 */
[----:B------:R-:W-:Y:S01]  /*3e80*/  F2FP.F16.F32.PACK_AB R58, R53, R48 ;  /* 0x00000030353a723e */ /* 0x000fe200000000ff */
[----:B------:R-:W-:Y:S01]  /*3e90*/  HADD2.F32 R63, -RZ, R63.H1_H1 ;  /* 0x3000003fff3f7230 */ /* 0x000fe20000004100 */
[----:B------:R-:W-:Y:S01]  /*3ea0*/  IADD3 R51, R3, 0x80, RZ ;  /* 0x0000008003337810 */ /* 0x000fe20007ffe0ff */
[----:B------:R-:W-:-:S02]  /*3eb0*/  HADD2.F32 R69, -RZ, R70.H0_H0 ;  /* 0x20000046ff457230 */ /* 0x000fc40000004100 */
[-C--:B------:R-:W-:Y:S01]  /*3ec0*/  FFMA R164, R164, -R143.reuse, R170 ;  /* 0x8000008fa4a47223 */ /* 0x080fe200000000aa */
[----:B------:R-:W-:Y:S02]  /*3ed0*/  HADD2.F32 R122, -RZ, R70.H1_H1 ;  /* 0x30000046ff7a7230 */ /* 0x000fe40000004100 */
[-C--:B------:R-:W-:Y:S01]  /*3ee0*/  FFMA R167, R167, -R143.reuse, R174 ;  /* 0x8000008fa7a77223 */ /* 0x080fe200000000ae */
[----:B------:R-:W-:Y:S02]  /*3ef0*/  HADD2.F32 R67, -RZ, R67.H1_H1 ;  /* 0x30000043ff437230 */ /* 0x000fe40000004100 */
[-C--:B------:R-:W-:Y:S01]  /*3f00*/  FFMA R171, R171, -R143.reuse, R176 ;  /* 0x8000008fabab7223 */ /* 0x080fe200000000b0 */
[--C-:B------:R-:W-:Y:S02]  /*3f10*/  HADD2.F32 R70, -RZ, R71.reuse.H0_H0 ;  /* 0x20000047ff467230 */ /* 0x100fe40000004100 */
[----:B------:R-:W-:Y:S01]  /*3f20*/  FFMA R173, R173, -R143, R177 ;  /* 0x8000008fadad7223 */ /* 0x000fe200000000b1 */
[C---:B------:R-:W-:Y:S01]  /*3f30*/  FFMA R100, R2.reuse, R112, R100 ;  /* 0x0000007002647223 */ /* 0x040fe20000000064 */
[C---:B------:R-:W-:Y:S01]  /*3f40*/  FFMA R102, R2.reuse, R113, R102 ;  /* 0x0000007102667223 */ /* 0x040fe20000000066 */
[C---:B------:R-:W-:Y:S01]  /*3f50*/  FFMA R76, R2.reuse, R114, R76 ;  /* 0x00000072024c7223 */ /* 0x040fe2000000004c */
[C---:B------:R-:W-:Y:S01]  /*3f60*/  FFMA R104, R2.reuse, R115, R104 ;  /* 0x0000007302687223 */ /* 0x040fe20000000068 */
[C---:B------:R-:W-:Y:S01]  /*3f70*/  FFMA R77, R2.reuse, R117, R77 ;  /* 0x00000075024d7223 */ /* 0x040fe2000000004d */
[C---:B------:R-:W-:Y:S01]  /*3f80*/  FFMA R106, R2.reuse, R119, R106 ;  /* 0x00000077026a7223 */ /* 0x040fe2000000006a */
[C---:B------:R-:W-:Y:S01]  /*3f90*/  FFMA R78, R2.reuse, R121, R78 ;  /* 0x00000079024e7223 */ /* 0x040fe2000000004e */
[----:B------:R-:W-:Y:S01]  /*3fa0*/  FFMA R79, R2, R123, R79 ;  /* 0x0000007b024f7223 */ /* 0x000fe2000000004f */
[----:B------:R-:W-:Y:S01]  /*3fb0*/  IADD3 R53, R3, 0x100, RZ ;  /* 0x0000010003357810 */ /* 0x000fe20007ffe0ff */
[----:B------:R-:W-:Y:S01]  /*3fc0*/  FFMA R151, R151, -R143, R158 ;  /* 0x8000008f97977223 */ /* 0x000fe2000000009e */
[----:B------:R-:W-:-:S02]  /*3fd0*/  HADD2.F32 R71, -RZ, R71.H1_H1 ;  /* 0x30000047ff477230 */ /* 0x000fc40000004100 */
[----:B------:R-:W-:Y:S01]  /*3fe0*/  FFMA R199, R2, R199, R57 ;  /* 0x000000c702c77223 */ /* 0x000fe20000000039 */
[-C--:B------:R-:W-:Y:S01]  /*3ff0*/  FFMA R146, R146, -R143.reuse, R150 ;  /* 0x8000008f92927223 */ /* 0x080fe20000000096 */
[-C--:B------:R-:W-:Y:S01]  /*4000*/  FFMA R147, R147, -R143.reuse, R152 ;  /* 0x8000008f93937223 */ /* 0x080fe20000000098 */
[-C--:B------:R-:W-:Y:S01]  /*4010*/  FFMA R148, R148, -R143.reuse, R154 ;  /* 0x8000008f94947223 */ /* 0x080fe2000000009a */
[-C--:B------:R-:W-:Y:S01]  /*4020*/  FFMA R149, R149, -R143.reuse, R156 ;  /* 0x8000008f95957223 */ /* 0x080fe2000000009c */
[-C--:B------:R-:W-:Y:S01]  /*4030*/  FFMA R153, R153, -R143.reuse, R159 ;  /* 0x8000008f99997223 */ /* 0x080fe2000000009f */
[-C--:B------:R-:W-:Y:S01]  /*4040*/  FFMA R155, R155, -R143.reuse, R160 ;  /* 0x8000008f9b9b7223 */ /* 0x080fe200000000a0 */
[----:B------:R-:W-:Y:S01]  /*4050*/  FFMA R157, R157, -R143, R161 ;  /* 0x8000008f9d9d7223 */ /* 0x000fe200000000a1 */
[----:B------:R-:W-:Y:S01]  /*4060*/  FFMA R88, R2, R55, R59 ;  /* 0x0000003702587223 */ /* 0x000fe2000000003b */
[----:B------:R-:W-:Y:S01]  /*4070*/  F2FP.F16.F32.PACK_AB R57, R49, R50 ;  /* 0x000000323139723e */ /* 0x000fe200000000ff */
[-C--:B------:R-:W-:Y:S01]  /*4080*/  FFMA R162, R162, -R143.reuse, R166 ;  /* 0x8000008fa2a27223 */ /* 0x080fe200000000a6 */
[-C--:B------:R-:W-:Y:S01]  /*4090*/  FFMA R163, R163, -R143.reuse, R168 ;  /* 0x8000008fa3a37223 */ /* 0x080fe200000000a8 */
[-C--:B------:R-:W-:Y:S01]  /*40a0*/  FFMA R165, R165, -R143.reuse, R172 ;  /* 0x8000008fa5a57223 */ /* 0x080fe200000000ac */
[----:B------:R-:W-:Y:S01]  /*40b0*/  FFMA R169, R169, -R143, R175 ;  /* 0x8000008fa9a97223 */ /* 0x000fe200000000af */
[C---:B------:R-:W-:Y:S01]  /*40c0*/  FFMA R180, R2.reuse, R180, R60 ;  /* 0x000000b402b47223 */ /* 0x040fe2000000003c */
[C---:B------:R-:W-:Y:S01]  /*40d0*/  FFMA R183, R2.reuse, R183, R61 ;  /* 0x000000b702b77223 */ /* 0x040fe2000000003d */
[C---:B------:R-:W-:Y:S01]  /*40e0*/  FFMA R187, R2.reuse, R187, R62 ;  /* 0x000000bb02bb7223 */ /* 0x040fe2000000003e */
[----:B------:R-:W-:Y:S01]  /*40f0*/  FFMA R84, R2, R189, R63 ;  /* 0x000000bd02547223 */ /* 0x000fe2000000003f */
[----:B------:R-:W-:Y:S01]  /*4100*/  F2FP.F16.F32.PACK_AB R59, R87, R86 ;  /* 0x00000056573b723e */ /* 0x000fe200000000ff */
[----:B0-----:R-:W-:-:S04]  /*4110*/  IMAD.WIDE.U32 R48, R3, 0x10, R74 ;  /* 0x0000001003307825 */ /* 0x001fc800078e004a */
        /* <DEDUP_REMOVED lines=9> */
[----:B------:R-:W-:Y:S01]  /*41b0*/  IMAD.WIDE.U32 R50, R51, 0x10, R74 ;  /* 0x0000001033327825 */ /* 0x000fe200078e004a */
[----:B------:R-:W-:-:S03]  /*41c0*/  F2FP.F16.F32.PACK_AB R62, R95, R81 ;  /* 0x000000515f3e723e */ /* 0x000fc600000000ff */
[-C--:B------:R-:W-:Y:S01]  /*41d0*/  FFMA R194, R194, -R143.reuse, R198 ;  /* 0x8000008fc2c27223 */ /* 0x080fe200000000c6 */
[----:B------:R-:W-:Y:S01]  /*41e0*/  F2FP.F16.F32.PACK_AB R61, R94, R80 ;  /* 0x000000505e3d723e */ /* 0x000fe200000000ff */
[-C--:B------:R-:W-:Y:S01]  /*41f0*/  FFMA R195, R195, -R143.reuse, R200 ;  /* 0x8000008fc3c37223 */ /* 0x080fe200000000c8 */
[----:B------:R-:W-:Y:S01]  /*4200*/  F2FP.F16.F32.PACK_AB R60, R93, R92 ;  /* 0x0000005c5d3c723e */ /* 0x000fe200000000ff */
[-C--:B------:R-:W-:Y:S01]  /*4210*/  FFMA R197, R197, -R143.reuse, R204 ;  /* 0x8000008fc5c57223 */ /* 0x080fe200000000cc */
[----:B------:R-:W-:Y:S01]  /*4220*/  FFMA R201, R201, -R143, R206 ;  /* 0x8000008fc9c97223 */ /* 0x000fe200000000ce */
[C---:B------:R-:W-:Y:S01]  /*4230*/  FFMA R108, R2.reuse, R128, R108 ;  /* 0x00000080026c7223 */ /* 0x040fe2000000006c */
[C---:B------:R-:W-:Y:S01]  /*4240*/  FFMA R109, R2.reuse, R129, R109 ;  /* 0x00000081026d7223 */ /* 0x040fe2000000006d */
[C---:B------:R-:W-:Y:S01]  /*4250*/  FFMA R130, R2.reuse, R130, R72 ;  /* 0x0000008202827223 */ /* 0x040fe20000000048 */
[C---:B------:R-:W-:Y:S01]  /*4260*/  FFMA R110, R2.reuse, R131, R110 ;  /* 0x00000083026e7223 */ /* 0x040fe2000000006e */
[C---:B------:R-:W-:Y:S01]  /*4270*/  FFMA R133, R2.reuse, R133, R73 ;  /* 0x0000008502857223 */ /* 0x040fe20000000049 */
[C---:B------:R-:W-:Y:S01]  /*4280*/  FFMA R111, R2.reuse, R135, R111 ;  /* 0x00000087026f7223 */ /* 0x040fe2000000006f */
[----:B------:R-:W-:Y:S01]  /*4290*/  FFMA R54, R2, R151, R69 ;  /* 0x0000009702367223 */ /* 0x000fe20000000045 */
[----:B------:R-:W-:Y:S01]  /*42a0*/  F2FP.F16.F32.PACK_AB R67, R79, R78 ;  /* 0x0000004e4f43723e */ /* 0x000fe200000000ff */
[----:B------:R-:W-:Y:S01]  /*42b0*/  IMAD.WIDE.U32 R52, R53, 0x10, R74 ;  /* 0x0000001035347825 */ /* 0x000fe200078e004a */
[----:B------:R-:W-:-:S03]  /*42c0*/  F2FP.F16.F32.PACK_AB R66, R106, R77 ;  /* 0x0000004d6a42723e */ /* 0x000fc600000000ff */
[----:B------:R-:W-:Y:S01]  /*42d0*/  FFMA R116, R2, R146, R116 ;  /* 0x0000009202747223 */ /* 0x000fe20000000074 */
[----:B------:R-:W-:Y:S01]  /*42e0*/  F2FP.F16.F32.PACK_AB R65, R104, R76 ;  /* 0x0000004c6841723e */ /* 0x000fe200000000ff */
[----:B------:R-:W-:Y:S01]  /*42f0*/  FFMA R118, R2, R147, R118 ;  /* 0x0000009302767223 */ /* 0x000fe20000000076 */
[----:B------:R-:W-:Y:S01]  /*4300*/  F2FP.F16.F32.PACK_AB R64, R102, R100 ;  /* 0x000000646640723e */ /* 0x000fe200000000ff */
[C---:B------:R-:W-:Y:S01]  /*4310*/  FFMA R148, R2.reuse, R148, R68 ;  /* 0x0000009402947223 */ /* 0x040fe20000000044 */
[C---:B------:R-:W-:Y:S01]  /*4320*/  IADD3 R55, R3.reuse, 0x180, RZ ;  /* 0x0000018003377810 */ /* 0x040fe20007ffe0ff */
[C---:B------:R-:W-:Y:S01]  /*4330*/  FFMA R120, R2.reuse, R149, R120 ;  /* 0x0000009502787223 */ /* 0x040fe20000000078 */
        /* <DEDUP_REMOVED lines=18> */
[----:B------:R-:W-:Y:S01]  /*4460*/  FFMA R144, R2, R201, R144 ;  /* 0x000000c902907223 */ /* 0x000fe20000000090 */
[----:B------:R-:W-:Y:S01]  /*4470*/  IADD3 R77, R3, 0x380, RZ ;  /* 0x00000380034d7810 */ /* 0x000fe20007ffe0ff */
[----:B------:R1:W-:Y:S01]  /*4480*/  STG.E.128 desc[UR6][R50.64], R60 ;  /* 0x0000003c32007986 */ /* 0x0003e2000c101d06 */
[----:B------:R-:W-:Y:S01]  /*4490*/  IMAD.WIDE.U32 R2, R55, 0x10, R74 ;  /* 0x0000001037027825 */ /* 0x000fe200078e004a */
[----:B------:R-:W-:-:S02]  /*44a0*/  F2FP.F16.F32.PACK_AB R55, R157, R155 ;  /* 0x0000009b9d37723e */ /* 0x000fc400000000ff */
[----:B------:R2:W-:Y:S01]  /*44b0*/  STG.E.128 desc[UR6][R52.64], R64 ;  /* 0x0000004034007986 */ /* 0x0005e2000c101d06 */
[----:B------:R-:W-:Y:S01]  /*44c0*/  IMAD.WIDE.U32 R68, R69, 0x10, R74 ;  /* 0x0000001045447825 */ /* 0x000fe200078e004a */
[----:B------:R-:W-:-:S03]  /*44d0*/  F2FP.F16.F32.PACK_AB R54, R122, R54 ;  /* 0x000000367a36723e */ /* 0x000fc600000000ff */
[----:B------:R-:W-:Y:S01]  /*44e0*/  IMAD.WIDE.U32 R70, R71, 0x10, R74 ;  /* 0x0000001047467825 */ /* 0x000fe200078e004a */
[----:B0-----:R-:W-:-:S03]  /*44f0*/  F2FP.F16.F32.PACK_AB R49, R110, R130 ;  /* 0x000000826e31723e */ /* 0x001fc600000000ff */
[--C-:B------:R-:W-:Y:S01]  /*4500*/  IMAD.WIDE.U32 R72, R73, 0x10, R74.reuse ;  /* 0x0000001049487825 */ /* 0x100fe200078e004a */
[----:B------:R-:W-:Y:S02]  /*4510*/  F2FP.F16.F32.PACK_AB R48, R109, R108 ;  /* 0x0000006c6d30723e */ /* 0x000fe400000000ff */
[----:B------:R-:W-:Y:S01]  /*4520*/  F2FP.F16.F32.PACK_AB R59, R173, R171 ;  /* 0x000000abad3b723e */ /* 0x000fe200000000ff */
[----:B------:R-:W-:Y:S01]  /*4530*/  IMAD.WIDE.U32 R74, R77, 0x10, R74 ;  /* 0x000000104d4a7825 */ /* 0x000fe200078e004a */
[----:B-1----:R-:W-:Y:S02]  /*4540*/  F2FP.F16.F32.PACK_AB R51, R139, R137 ;  /* 0x000000898b33723e */ /* 0x002fe400000000ff */
[----:B------:R-:W-:Y:S02]  /*4550*/  F2FP.F16.F32.PACK_AB R50, R111, R133 ;  /* 0x000000856f32723e */ /* 0x000fe400000000ff */
[----:B--2---:R-:W-:Y:S02]  /*4560*/  F2FP.F16.F32.PACK_AB R53, R120, R148 ;  /* 0x000000947835723e */ /* 0x004fe400000000ff */
[----:B------:R-:W-:Y:S01]  /*4570*/  F2FP.F16.F32.PACK_AB R52, R118, R116 ;  /* 0x000000747634723e */ /* 0x000fe200000000ff */
[----:B------:R0:W-:Y:S01]  /*4580*/  STG.E.128 desc[UR6][R2.64], R48 ;  /* 0x0000003002007986 */ /* 0x0001e2000c101d06 */
[----:B------:R-:W-:-:S02]  /*4590*/  F2FP.F16.F32.PACK_AB R58, R127, R167 ;  /* 0x000000a77f3a723e */ /* 0x000fc400000000ff */
[----:B------:R-:W-:Y:S01]  /*45a0*/  F2FP.F16.F32.PACK_AB R57, R126, R164 ;  /* 0x000000a47e39723e */ /* 0x000fe200000000ff */
[----:B------:R0:W-:Y:S01]  /*45b0*/  STG.E.128 desc[UR6][R68.64], R52 ;  /* 0x0000003444007986 */ /* 0x0001e2000c101d06 */
[----:B------:R-:W-:Y:S02]  /*45c0*/  F2FP.F16.F32.PACK_AB R56, R125, R124 ;  /* 0x0000007c7d38723e */ /* 0x000fe400000000ff */
[----:B------:R-:W-:Y:S02]  /*45d0*/  F2FP.F16.F32.PACK_AB R63, R84, R187 ;  /* 0x000000bb543f723e */ /* 0x000fe400000000ff */
[----:B------:R-:W-:Y:S01]  /*45e0*/  F2FP.F16.F32.PACK_AB R62, R138, R183 ;  /* 0x000000b78a3e723e */ /* 0x000fe200000000ff */
[----:B------:R0:W-:Y:S01]  /*45f0*/  STG.E.128 desc[UR6][R70.64], R56 ;  /* 0x0000003846007986 */ /* 0x0001e2000c101d06 */
[----:B------:R-:W-:Y:S02]  /*4600*/  F2FP.F16.F32.PACK_AB R61, R136, R180 ;  /* 0x000000b4883d723e */ /* 0x000fe400000000ff */
[----:B------:R-:W-:-:S02]  /*4610*/  F2FP.F16.F32.PACK_AB R60, R134, R132 ;  /* 0x00000084863c723e */ /* 0x000fc400000000ff */
[----:B------:R-:W-:Y:S02]  /*4620*/  F2FP.F16.F32.PACK_AB R67, R88, R203 ;  /* 0x000000cb5843723e */ /* 0x000fe400000000ff */
[----:B------:R-:W-:Y:S01]  /*4630*/  F2FP.F16.F32.PACK_AB R66, R144, R199 ;  /* 0x000000c79042723e */ /* 0x000fe200000000ff */
[----:B------:R0:W-:Y:S01]  /*4640*/  STG.E.128 desc[UR6][R72.64], R60 ;  /* 0x0000003c48007986 */ /* 0x0001e2000c101d06 */
[----:B------:R-:W-:Y:S02]  /*4650*/  F2FP.F16.F32.PACK_AB R65, R197, R196 ;  /* 0x000000c4c541723e */ /* 0x000fe400000000ff */
[----:B------:R-:W-:-:S05]  /*4660*/  F2FP.F16.F32.PACK_AB R64, R141, R140 ;  /* 0x0000008c8d40723e */ /* 0x000fca00000000ff */
[----:B------:R0:W-:Y:S01]  /*4670*/  STG.E.128 desc[UR6][R74.64], R64 ;  /* 0x000000404a007986 */ /* 0x0001e2000c101d06 */
[----:B------:R-:W-:Y:S05]  /*4680*/  @!P1 BRA `(.L_x_2440) ;  /* 0xffffffc800fc9947 */ /* 0x000fea000383ffff */
        /* <DEDUP_REMOVED lines=19> */
[----:B0-----:R-:W-:Y:S02]  /*47c0*/  MOV R58, R41 ;  /* 0x00000029003a7202 */ /* 0x001fe40000000f00 */
        /* <DEDUP_REMOVED lines=39> */
[----:B------:R-:W-:-:S07]  /*4a40*/  MOV R39, R10 ;  /* 0x0000000a00277202 */ /* 0x000fce0000000f00 */
.L_x_2438:
        /* <DEDUP_REMOVED lines=39> */
.L_x_2439:
[----:B------:R-:W-:Y:S01]  /*4cc0*/  HFMA2.MMA R225, -RZ, RZ, 0, 0 ;  /* 0x00000000ffe17435 */ /* 0x000fe200000001ff */
[----:B------:R-:W-:Y:S01]  /*4cd0*/  MOV R226, 0x10 ;  /* 0x0000001000e27802 */ /* 0x000fe20000000f00 */
[----:B------:R-:W-:Y:S01]  /*4ce0*/  HFMA2.MMA R227, -RZ, RZ, 0, 1.847743988037109375e-06 ;  /* 0x0000001fffe37435 */ /* 0x000fe200000001ff */
[----:B------:R-:W-:Y:S02]  /*4cf0*/  MOV R228, 0xffffffff ;  /* 0xffffffff00e47802 */ /* 0x000fe40000000f00 */
[----:B------:R-:W-:Y:S02]  /*4d00*/  MOV R239, R142 ;  /* 0x0000008e00ef7202 */ /* 0x000fe40000000f00 */
[----:B------:R-:W-:-:S07]  /*4d10*/  MOV R240, R143 ;  /* 0x0000008f00f07202 */ /* 0x000fce0000000f00 */
[----:B-----5:R-:W-:Y:S05]  /*4d20*/  WARPSYNC.COLLECTIVE R228, `(.L_x_2441) ;  /* 0x00000000e4087348 */ /* 0x020fea0003c00000 */
[----:B------:R0:W1:Y:S02]  /*4d30*/  SHFL.DOWN P0, R232, R225, R226, R227 ;  /* 0x080000e2e1e87389 */ /* 0x00006400000000e3 */
[----:B01---5:R-:W-:Y:S01]  /*4d40*/  ENDCOLLECTIVE ;  /* 0x000000000000791b */ /* 0x023fe20003800000 */
.L_x_2441:
[----:B------:R-:W-:Y:S02]  /*4d50*/  MOV R225, R212 ;  /* 0x000000d400e17202 */ /* 0x000fe40000000f00 */
[----:B------:R-:W-:-:S07]  /*4d60*/  MOV R213, R232 ;  /* 0x000000e800d57202 */ /* 0x000fce0000000f00 */
[----:B------:R-:W-:Y:S05]  /*4d70*/  WARPSYNC.COLLECTIVE R228, `(.L_x_2442) ;  /* 0x00000000e4087348 */ /* 0x000fea0003c00000 */
[----:B------:R0:W1:Y:S02]  /*4d80*/  SHFL.DOWN P0, R232, R225, R226, R227 ;  /* 0x080000e2e1e87389 */ /* 0x00006400000000e3 */
[----:B01----:R-:W-:Y:S01]  /*4d90*/  ENDCOLLECTIVE ;  /* 0x000000000000791b */ /* 0x003fe20003800000 */
.L_x_2442:
[----:B------:R-:W-:Y:S01]  /*4da0*/  FADD R213, RZ, R213 ;  /* 0x000000d5ffd57221 */ /* 0x000fe20000000000 */
[----:B------:R-:W-:Y:S01]  /*4db0*/  HFMA2.MMA R226, -RZ, RZ, 0, 4.76837158203125e-07 ;  /* 0x00000008ffe27435 */ /* 0x000fe200000001ff */
[----:B------:R-:W-:-:S05]  /*4dc0*/  MOV R225, R232 ;  /* 0x000000e800e17202 */ /* 0x000fca0000000f00 */
[----:B------:R-:W-:Y:S01]  /*4dd0*/  FADD R212, R212, R225 ;  /* 0x000000e1d4d47221 */ /* 0x000fe20000000000 */
[----:B------:R-:W-:-:S07]  /*4de0*/  MOV R225, R213 ;  /* 0x000000d500e17202 */ /* 0x000fce0000000f00 */
[----:B------:R-:W-:Y:S05]  /*4df0*/  WARPSYNC.COLLECTIVE R228, `(.L_x_2443) ;  /* 0x00000000e4087348 */ /* 0x000fea0003c00000 */
[----:B------:R0:W1:Y:S02]  /*4e00*/  SHFL.DOWN P0, R232, R225, R226, R227 ;  /* 0x080000e2e1e87389 */ /* 0x00006400000000e3 */
[----:B01----:R-:W-:Y:S01]  /*4e10*/  ENDCOLLECTIVE ;  /* 0x000000000000791b */ /* 0x003fe20003800000 */
.L_x_2443:
[----:B------:R-:W-:Y:S01]  /*4e20*/  MOV R225, R212 ;  /* 0x000000d400e17202 */ /* 0x000fe20000000f00 */
[----:B------:R-:W-:-:S07]  /*4e30*/  FADD R213, R213, R232 ;  /* 0x000000e8d5d57221 */ /* 0x000fce0000000000 */
[----:B------:R-:W-:Y:S05]  /*4e40*/  WARPSYNC.COLLECTIVE R228, `(.L_x_2444) ;  /* 0x00000000e4087348 */ /* 0x000fea0003c00000 */
[----:B------:R0:W1:Y:S02]  /*4e50*/  SHFL.DOWN P0, R232, R225, R226, R227 ;  /* 0x080000e2e1e87389 */ /* 0x00006400000000e3 */
[----:B01----:R-:W-:Y:S01]  /*4e60*/  ENDCOLLECTIVE ;  /* 0x000000000000791b */ /* 0x003fe20003800000 */
.L_x_2444:
[----:B------:R-:W-:Y:S01]  /*4e70*/  HFMA2.MMA R226, -RZ, RZ, 0, 2.384185791015625e-07 ;  /* 0x00000004ffe27435 */ /* 0x000fe200000001ff */
[----:B------:R-:W-:Y:S01]  /*4e80*/  MOV R225, R213 ;  /* 0x000000d500e17202 */ /* 0x000fe20000000f00 */
[----:B------:R-:W-:-:S09]  /*4e90*/  FADD R212, R212, R232 ;  /* 0x000000e8d4d47221 */ /* 0x000fd20000000000 */
[----:B------:R-:W-:Y:S05]  /*4ea0*/  WARPSYNC.COLLECTIVE R228, `(.L_x_2445) ;  /* 0x00000000e4087348 */ /* 0x000fea0003c00000 */
[----:B------:R0:W1:Y:S02]  /*4eb0*/  SHFL.DOWN P0, R232, R225, R226, R227 ;  /* 0x080000e2e1e87389 */ /* 0x00006400000000e3 */
[----:B01----:R-:W-:Y:S01]  /*4ec0*/  ENDCOLLECTIVE ;  /* 0x000000000000791b */ /* 0x003fe20003800000 */
.L_x_2445:
[----:B------:R-:W-:Y:S01]  /*4ed0*/  MOV R225, R212 ;  /* 0x000000d400e17202 */ /* 0x000fe20000000f00 */
[----:B------:R-:W-:-:S07]  /*4ee0*/  FADD R213, R213, R232 ;  /* 0x000000e8d5d57221 */ /* 0x000fce0000000000 */
[----:B------:R-:W-:Y:S05]  /*4ef0*/  WARPSYNC.COLLECTIVE R228, `(.L_x_2446) ;  /* 0x00000000e4087348 */ /* 0x000fea0003c00000 */
[----:B------:R0:W1:Y:S02]  /*4f00*/  SHFL.DOWN P0, R232, R225, R226, R227 ;  /* 0x080000e2e1e87389 */ /* 0x00006400000000e3 */
[----:B01----:R-:W-:Y:S01]  /*4f10*/  ENDCOLLECTIVE ;  /* 0x000000000000791b */ /* 0x003fe20003800000 */
.L_x_2446:
[----:B------:R-:W-:Y:S01]  /*4f20*/  HFMA2.MMA R226, -RZ, RZ, 0, 1.1920928955078125e-07 ;  /* 0x00000002ffe27435 */ /* 0x000fe200000001ff */
[----:B------:R-:W-:Y:S01]  /*4f30*/  MOV R225, R213 ;  /* 0x000000d500e17202 */ /* 0x000fe20000000f00 */
[----:B------:R-:W-:-:S09]  /*4f40*/  FADD R212, R212, R232 ;  /* 0x000000e8d4d47221 */ /* 0x000fd20000000000 */
[----:B------:R-:W-:Y:S05]  /*4f50*/  WARPSYNC.COLLECTIVE R228, `(.L_x_2447) ;  /* 0x00000000e4087348 */ /* 0x000fea0003c00000 */
[----:B------:R0:W1:Y:S02]  /*4f60*/  SHFL.DOWN P0, R232, R225, R226, R227 ;  /* 0x080000e2e1e87389 */ /* 0x00006400000000e3 */
[----:B01----:R-:W-:Y:S01]  /*4f70*/  ENDCOLLECTIVE ;  /* 0x000000000000791b */ /* 0x003fe20003800000 */
.L_x_2447:
[----:B------:R-:W-:Y:S01]  /*4f80*/  MOV R225, R212 ;  /* 0x000000d400e17202 */ /* 0x000fe20000000f00 */
[----:B------:R-:W-:-:S07]  /*4f90*/  FADD R213, R213, R232 ;  /* 0x000000e8d5d57221 */ /* 0x000fce0000000000 */
[----:B------:R-:W-:Y:S05]  /*4fa0*/  WARPSYNC.COLLECTIVE R228, `(.L_x_2448) ;  /* 0x00000000e4087348 */ /* 0x000fea0003c00000 */
[----:B------:R0:W1:Y:S02]  /*4fb0*/  SHFL.DOWN P0, R232, R225, R226, R227 ;  /* 0x080000e2e1e87389 */ /* 0x00006400000000e3 */
[----:B01----:R-:W-:Y:S01]  /*4fc0*/  ENDCOLLECTIVE ;  /* 0x000000000000791b */ /* 0x003fe20003800000 */
.L_x_2448:
[----:B------:R-:W-:Y:S01]  /*4fd0*/  HFMA2.MMA R226, -RZ, RZ, 0, 5.9604644775390625e-08 ;  /* 0x00000001ffe27435 */ /* 0x000fe200000001ff */
[----:B------:R-:W-:Y:S01]  /*4fe0*/  MOV R225, R213 ;  /* 0x000000d500e17202 */ /* 0x000fe20000000f00 */
[----:B------:R-:W-:-:S09]  /*4ff0*/  FADD R212, R212, R232 ;  /* 0x000000e8d4d47221 */ /* 0x000fd20000000000 */
[----:B------:R-:W-:Y:S05]  /*5000*/  WARPSYNC.COLLECTIVE R228, `(.L_x_2449) ;  /* 0x00000000e4087348 */ /* 0x000fea0003c00000 */
[----:B------:R0:W1:Y:S02]  /*5010*/  SHFL.DOWN P0, R232, R225, R226, R227 ;  /* 0x080000e2e1e87389 */ /* 0x00006400000000e3 */
[----:B01----:R-:W-:Y:S01]  /*5020*/  ENDCOLLECTIVE ;  /* 0x000000000000791b */ /* 0x003fe20003800000 */
.L_x_2449:
[----:B------:R-:W-:Y:S02]  /*5030*/  MOV R225, R212 ;  /* 0x000000d400e17202 */ /* 0x000fe40000000f00 */
[----:B------:R-:W-:-:S07]  /*5040*/  MOV R142, R232 ;  /* 0x000000e8008e7202 */ /* 0x000fce0000000f00 */
[----:B------:R-:W-:Y:S05]  /*5050*/  WARPSYNC.COLLECTIVE R228, `(.L_x_2450) ;  /* 0x00000000e4087348 */ /* 0x000fea0003c00000 */
[----:B------:R0:W1:Y:S02]  /*5060*/  SHFL.DOWN P0, R232, R225, R226, R227 ;  /* 0x080000e2e1e87389 */ /* 0x00006400000000e3 */
[----:B01----:R-:W-:Y:S01]  /*5070*/  ENDCOLLECTIVE ;  /* 0x000000000000791b */ /* 0x003fe20003800000 */
.L_x_2450:
[----:B------:R-:W-:Y:S01]  /*5080*/  MOV R143, R232 ;  /* 0x000000e8008f7202 */ /* 0x000fe20000000f00 */
[----:B------:R-:W-:Y:S06]  /*5090*/  BRA `(.L_x_2451) ;  /* 0xffffffe400247947 */ /* 0x000fec000383ffff */
.L_x_2452:
        /* <DEDUP_REMOVED lines=14> */
.L_x_5703:


//--------------------- .text._ZN18transformer_engine13normalization24rmsnorm_bwd_tuned_kernelINS0_13Kernel_traitsIffffjLj8192ELj1ELj1ELj4ELj16ENS0_18Kernel_traits_baseILj8192EffffjLj128EEEEELb1EEEvNS0_20BackwardKernelParamsE --------------------------
	.section	.text._ZN18transformer_engine13normalization24rmsnorm_bwd_tuned_kernelINS0_13Kernel_traitsIffffjLj8192ELj1ELj1ELj4ELj16ENS0_18Kernel_traits_baseILj8192EffffjLj128EEEEELb1EEEvNS0_20BackwardKernelParamsE,"ax",@progbits
	.align	128
        .global         _ZN18transformer_engine13normalization24rmsnorm_bwd_tuned_kernelINS0_13Kernel_traitsIffffjLj8192ELj1ELj1ELj4ELj16ENS0_18Kernel_traits_baseILj8192EffffjLj128EEEEELb1EEEvNS0_20BackwardKernelParamsE
        .type           _ZN18transformer_engine13normalization24rmsnorm_bwd_tuned_kernelINS0_13Kernel_traitsIffffjLj8192ELj1ELj1ELj4ELj16ENS0_18Kernel_traits_baseILj8192EffffjLj128EEEEELb1EEEvNS0_20BackwardKernelParamsE,@function
        .size           _ZN18transformer_engine13normalization24rmsnorm_bwd_tuned_kernelINS0_13Kernel_traitsIffffjLj8192ELj1ELj1ELj4ELj16ENS0_18Kernel_traits_baseILj8192EffffjLj128EEEEELb1EEEvNS0_20BackwardKernelParamsE,(.L_x_5704 - _ZN18transformer_engine13normalization24rmsnorm_bwd_tuned_kernelINS0_13Kernel_traitsIffffjLj8192ELj1ELj1ELj4ELj16ENS0_18Kernel_traits_baseILj8192EffffjLj128EEEEELb1EEEvNS0_20BackwardKernelParamsE)
        .other          _ZN18transformer_engine13normalization24rmsnorm_bwd_tuned_kernelINS0_13Kernel_traitsIffffjLj8192ELj1ELj1ELj4ELj16ENS0_18Kernel_traits_baseILj8192EffffjLj128EEEEELb1EEEvNS0_20BackwardKernelParamsE,@"STO_CUDA_ENTRY STV_DEFAULT"
_ZN18transformer_engine13normalization24rmsnorm_bwd_tuned_kernelINS0_13Kernel_traitsIffffjLj8192ELj1ELj1ELj4ELj16ENS0_18Kernel_traits_baseILj8192EffffjLj128EEEEELb1EEEvNS0_20BackwardKernelParamsE:
.text._ZN18transformer_engine13normalization24rmsnorm_bwd_tuned_kernelINS0_13Kernel_traitsIffffjLj8192ELj1ELj1ELj4ELj16ENS0_18Kernel_traits_baseILj8192EffffjLj128EEEEELb1EEEvNS0_20BackwardKernelParamsE:
[----:B------:R-:W0:Y:S01]  /*0000*/  LDC R1, c[0x0][0x28] ;  /* 0x00000a00ff017b82 */ /* 0x000e220000000800 */
[----:B------:R-:W1:Y:S01]  /*0010*/  S2R R60, SR_TID.X ;  /* 0x00000000003c7919 */ /* 0x000e620000002100 */
[----:B------:R-:W-:Y:S01]  /*0020*/  ULDC.64 UR4, c[0x0][0x238] ;  /* 0x00008e0000047ab9 */ /* 0x000fe20000000a00 */
[----:B------:R-:W-:Y:S01]  /*0030*/  ULDC.64 UR6, c[0x0][0x208] ;  /* 0x0000820000067ab9 */ /* 0x000fe20000000a00 */
[----:B------:R-:W-:Y:S01]  /*0040*/  ULDC UR10, c[0x0][0x218] ;  /* 0x00008600000a7ab9 */ /* 0x000fe20000000800 */
[----:B------:R-:W-:Y:S01]  /*0050*/  ULDC.U8 UR8, c[0x0][0x250] ;  /* 0x0000940000087ab9 */ /* 0x000fe20000000000 */
[----:B------:R-:W-:Y:S01]  /*0060*/  ULDC UR9, c[0x0][0x210] ;  /* 0x0000840000097ab9 */ /* 0x000fe20000000800 */
[----:B0-----:R-:W-:Y:S02]  /*0070*/  IADD3 R1, R1, -0x1d8, RZ ;  /* 0xfffffe2801017810 */ /* 0x001fe40007ffe0ff */
        /* <DEDUP_REMOVED lines=25> */
[----:B-1----:R-:W-:-:S02]  /*0210*/  SHF.L.U32 R0, R60, 0x4, RZ ;  /* 0x000000043c007819 */ /* 0x002fc400000006ff */
[----:B------:R-:W-:Y:S02]  /*0220*/  CS2R R16, SRZ ;  /* 0x0000000000107805 */ /* 0x000fe4000001ff00 */
[----:B------:R-:W-:Y:S02]  /*0230*/  CS2R R14, SRZ ;  /* 0x00000000000e7805 */ /* 0x000fe4000001ff00 */
[----:B------:R-:W-:Y:S02]  /*0240*/  CS2R R12, SRZ ;  /* 0x00000000000c7805 */ /* 0x000fe4000001ff00 */
[----:B------:R-:W-:Y:S02]  /*0250*/  LOP3.LUT R0, R0, 0x7f0, RZ, 0xc0, !PT ;  /* 0x000007f000007812 */ /* 0x000fe400078ec0ff */
[----:B------:R-:W-:Y:S02]  /*0260*/  CS2R R10, SRZ ;  /* 0x00000000000a7805 */ /* 0x000fe4000001ff00 */
[----:B------:R-:W-:-:S02]  /*0270*/  CS2R R8, SRZ ;  /* 0x0000000000087805 */ /* 0x000fc4000001ff00 */
[----:B------:R-:W-:Y:S02]  /*0280*/  CS2R R6, SRZ ;  /* 0x0000000000067805 */ /* 0x000fe4000001ff00 */
[----:B------:R-:W-:Y:S01]  /*0290*/  IADD3 R2, P0, R0, UR4, RZ ;  /* 0x0000000400027c10 */ /* 0x000fe2000ff1e0ff */
[----:B------:R-:W0:Y:S01]  /*02a0*/  S2UR UR4, SR_CTAID.X ;  /* 0x00000000000479c3 */ /* 0x000e220000002500 */
[----:B------:R-:W-:Y:S02]  /*02b0*/  CS2R R4, SRZ ;  /* 0x0000000000047805 */ /* 0x000fe4000001ff00 */
[----:B------:R-:W-:Y:S01]  /*02c0*/  IADD3.X R3, RZ, UR5, RZ, P0, !PT ;  /* 0x00000005ff037c10 */ /* 0x000fe200087fe4ff */
[----:B------:R-:W-:Y:S01]  /*02d0*/  ULDC UR5, c[0x0][0x218] ;  /* 0x0000860000057ab9 */ /* 0x000fe20000000800 */
[----:B0-----:R-:W-:-:S04]  /*02e0*/  LEA.HI R0, R60, UR4, RZ, 0x19 ;  /* 0x000000043c007c11 */ /* 0x001fc8000f8fc8ff */
[----:B------:R-:W-:-:S13]  /*02f0*/  ISETP.GE.AND P0, PT, R0, UR5, PT ;  /* 0x0000000500007c0c */ /* 0x000fda000bf06270 */
[----:B------:R-:W-:Y:S05]  /*0300*/  @P0 BRA `(.L_x_2453) ;  /* 0x0000006400200947 */ /* 0x000fea0003800000 */
[----:B------:R-:W2:Y:S04]  /*0310*/  LDG.E.128 R4, desc[UR6][R2.64] ;  /* 0x0000000602047981 */ /* 0x000ea8000c1e1d00 */
[----:B------:R-:W5:Y:S04]  /*0320*/  LDG.E.128 R184, desc[UR6][R2.64+0x800] ;  /* 0x0008000602b87981 */ /* 0x000f68000c1e1d00 */
        /* <DEDUP_REMOVED lines=13> */
[----:B------:R0:W5:Y:S01]  /*0400*/  LDG.E.128 R128, desc[UR6][R2.64+0x7800] ;  /* 0x0078000602807981 */ /* 0x000162000c1e1d00 */
[----:B------:R-:W1:Y:S01]  /*0410*/  S2UR UR5, SR_CgaCtaId ;  /* 0x00000000000579c3 */ /* 0x000e620000008800 */
[----:B------:R-:W-:-:S02]  /*0420*/  UMOV UR4, 0x400 ;  /* 0x0000040000047882 */ /* 0x000fc40000000000 */
[----:B-1----:R-:W-:Y:S01]  /*0430*/  ULEA UR4, UR5, UR4, 0x18 ;  /* 0x0000000405047291 */ /* 0x002fe2000f8ec03f */
[----:B--2---:R-:W-:Y:S01]  /*0440*/  FADD R9, RZ, R4 ;  /* 0x00000004ff097221 */ /* 0x004fe20000000000 */
[----:B0-----:R-:W-:Y:S01]  /*0450*/  FADD R2, R4, 1 ;  /* 0x3f80000004027421 */ /* 0x001fe20000000000 */
[----:B------:R-:W-:Y:S01]  /*0460*/  FADD R8, RZ, R5 ;  /* 0x00000005ff087221 */ /* 0x000fe20000000000 */
[----:B------:R-:W-:Y:S01]  /*0470*/  FADD R4, R5, 1 ;  /* 0x3f80000005047421 */ /* 0x000fe20000000000 */
[----:B------:R-:W-:Y:S01]  /*0480*/  FADD R5, R6, 1 ;  /* 0x3f80000006057421 */ /* 0x000fe20000000000 */
[----:B------:R-:W-:Y:S04]  /*0490*/  STL [R1+0x1a8], R9 ;  /* 0x0001a80901007387 */ /* 0x000fe80000100800 */
[----:B------:R0:W-:Y:S04]  /*04a0*/  STL [R1+0x198], R2 ;  /* 0x0001980201007387 */ /* 0x0001e80000100800 */
[----:B------:R-:W-:Y:S04]  /*04b0*/  STL [R1+0x1a4], R8 ;  /* 0x0001a40801007387 */ /* 0x000fe80000100800 */
[----:B------:R1:W-:Y:S01]  /*04c0*/  STL [R1+0x194], R4 ;  /* 0x0001940401007387 */ /* 0x0003e20000100800 */
[----:B0-----:R-:W-:-:S05]  /*04d0*/  FADD R2, RZ, R6 ;  /* 0x00000006ff027221 */ /* 0x001fca0000000000 */
[----:B------:R0:W-:Y:S01]  /*04e0*/  STL [R1+0x1a0], R2 ;  /* 0x0001a00201007387 */ /* 0x0001e20000100800 */
[----:B-1----:R-:W-:-:S03]  /*04f0*/  FADD R4, RZ, R7 ;  /* 0x00000007ff047221 */ /* 0x002fc60000000000 */
[----:B------:R-:W-:Y:S04]  /*0500*/  STL [R1+0x190], R5 ;  /* 0x0001900501007387 */ /* 0x000fe80000100800 */
[----:B------:R-:W-:Y:S01]  /*0510*/  STL [R1+0x19c], R4 ;  /* 0x00019c0401007387 */ /* 0x000fe20000100800 */
[----:B0-----:R-:W-:-:S03]  /*0520*/  FADD R2, R7, 1 ;  /* 0x3f80000007027421 */ /* 0x001fc60000000000 */
[----:B------:R0:W-:Y:S04]  /*0530*/  STL [R1+0x1c], R0 ;  /* 0x00001c0001007387 */ /* 0x0001e80000100800 */
[----:B------:R1:W-:Y:S04]  /*0540*/  STL [R1+0x18c], R2 ;  /* 0x00018c0201007387 */ /* 0x0003e80000100800 */
[----:B------:R-:W-:Y:S01]  /*0550*/  STL [R1+0x188], RZ ;  /* 0x000188ff01007387 */ /* 0x000fe20000100800 */
[----:B0-----:R-:W-:-:S03]  /*0560*/  SHF.R.U32.HI R0, RZ, 0x5, R60 ;  /* 0x00000005ff007819 */ /* 0x001fc6000001163c */
[----:B------:R-:W-:Y:S01]  /*0570*/  STL [R1+0x184], RZ ;  /* 0x000184ff01007387 */ /* 0x000fe20000100800 */
[----:B-1----:R-:W-:Y:S01]  /*0580*/  HFMA2.MMA R2, -RZ, RZ, 0, 5.9604644775390625e-08 ;  /* 0x00000001ff027435 */ /* 0x002fe200000001ff */
[----:B------:R-:W-:Y:S02]  /*0590*/  LOP3.LUT R0, R0, 0x7fffffc, RZ, 0xc0, !PT ;  /* 0x07fffffc00007812 */ /* 0x000fe400078ec0ff */
[----:B------:R-:W-:Y:S04]  /*05a0*/  STL [R1+0x180], RZ ;  /* 0x000180ff01007387 */ /* 0x000fe80000100800 */
[----:B------:R-:W-:Y:S04]  /*05b0*/  STL [R1+0x17c], RZ ;  /* 0x00017cff01007387 */ /* 0x000fe80000100800 */
[----:B------:R-:W-:Y:S01]  /*05c0*/  STL [R1+0x178], RZ ;  /* 0x000178ff01007387 */ /* 0x000fe20000100800 */
[----:B------:R-:W-:-:S02]  /*05d0*/  PRMT R3, R2, 0x7610, R3 ;  /* 0x0000761002037816 */ /* 0x000fc40000000003 */
[----:B------:R-:W-:Y:S01]  /*05e0*/  IADD3 R2, R0, 0x4, RZ ;  /* 0x0000000400027810 */ /* 0x000fe20007ffe0ff */
[----:B------:R-:W-:Y:S04]  /*05f0*/  STL [R1+0x80], RZ ;  /* 0x000080ff01007387 */ /* 0x000fe80000100800 */
        /* <DEDUP_REMOVED lines=58> */
[----:B------:R0:W-:Y:S04]  /*09a0*/  STL [R1+0x68], R0 ;  /* 0x0000680001007387 */ /* 0x0001e80000100800 */
[----:B------:R1:W-:Y:S01]  /*09b0*/  STL.S16 [R1+0x174], R3 ;  /* 0x0001740301007387 */ /* 0x0003e20000100600 */
[----:B0-----:R-:W-:-:S05]  /*09c0*/  MOV R0, UR4 ;  /* 0x0000000400007c02 */ /* 0x001fca0008000f00 */
[----:B------:R1:W-:Y:S04]  /*09d0*/  STL [R1+0x170], R0 ;  /* 0x0001700001007387 */ /* 0x0003e80000100800 */
[----:B------:R1:W-:Y:S02]  /*09e0*/  STL [R1+0x164], R2 ;  /* 0x0001640201007387 */ /* 0x0003e40000100800 */
.L_x_2457:
[----:B-1----:R-:W2:Y:S01]  /*09f0*/  LDL R2, [R1+0x1c] ;  /* 0x00001c0001027983 */ /* 0x002ea20000100800 */
[----:B------:R-:W0:Y:S01]  /*0a00*/  LDC.64 R18, c[0x0][0x230] ;  /* 0x00008c00ff127b82 */ /* 0x000e220000000a00 */
[----:B------:R-:W1:Y:S07]  /*0a10*/  S2R R0, SR_TID.X ;  /* 0x0000000000007919 */ /* 0x000e6e0000002100 */
[----:B------:R-:W3:Y:S08]  /*0a20*/  LDC.64 R24, c[0x0][0x220] ;  /* 0x00008800ff187b82 */ /* 0x000ef00000000a00 */
[----:B------:R-:W4:Y:S01]  /*0a30*/  LDC.64 R64, c[0x0][0x258] ;  /* 0x00009600ff407b82 */ /* 0x000f220000000a00 */
[----:B-1----:R-:W-:-:S02]  /*0a40*/  LOP3.LUT R17, R0, 0x7f, RZ, 0xc0, !PT ;  /* 0x0000007f00117812 */ /* 0x002fc400078ec0ff */
[----:B--2---:R-:W-:-:S04]  /*0a50*/  SHF.L.U32 R0, R2, 0xb, RZ ;  /* 0x0000000b02007819 */ /* 0x004fc800000006ff */
[----:B------:R-:W-:Y:S01]  /*0a60*/  LOP3.LUT R17, R0, 0xfffff800, R17, 0xe2, !PT ;  /* 0xfffff80000117812 */ /* 0x000fe200078ee211 */
[----:B0-----:R-:W-:-:S04]  /*0a70*/  IMAD.WIDE R18, R2, 0x4, R18 ;  /* 0x0000000402127825 */ /* 0x001fc800078e0212 */
[C---:B---3--:R-:W-:Y:S02]  /*0a80*/  IMAD.WIDE.U32 R212, R17.reuse, 0x10, R24 ;  /* 0x0000001011d47825 */ /* 0x048fe400078e0018 */
[----:B------:R-:W2:Y:S04]  /*0a90*/  LDG.E R18, desc[UR6][R18.64] ;  /* 0x0000000612127981 */ /* 0x000ea8000c1e1900 */
[----:B------:R-:W2:Y:S01]  /*0aa0*/  LDG.E.128 R212, desc[UR6][R212.64] ;  /* 0x00000006d4d47981 */ /* 0x000ea2000c1e1d00 */
[C---:B------:R-:W-:Y:S02]  /*0ab0*/  LOP3.LUT R9, R17.reuse, 0x80, RZ, 0xfc, !PT ;  /* 0x0000008011097812 */ /* 0x040fe400078efcff */
[C---:B------:R-:W-:Y:S02]  /*0ac0*/  LOP3.LUT R5, R17.reuse, 0x100, RZ, 0xfc, !PT ;  /* 0x0000010011057812 */ /* 0x040fe400078efcff */
[----:B------:R-:W-:-:S02]  /*0ad0*/  LOP3.LUT R193, R17, 0x180, RZ, 0xfc, !PT ;  /* 0x0000018011c17812 */ /* 0x000fc400078efcff */
[C---:B------:R-:W-:Y:S02]  /*0ae0*/  LOP3.LUT R189, R17.reuse, 0x200, RZ, 0xfc, !PT ;  /* 0x0000020011bd7812 */ /* 0x040fe400078efcff */
[C---:B------:R-:W-:Y:S02]  /*0af0*/  LOP3.LUT R21, R17.reuse, 0x280, RZ, 0xfc, !PT ;  /* 0x0000028011157812 */ /* 0x040fe400078efcff */
[C---:B------:R-:W-:Y:S02]  /*0b00*/  LOP3.LUT R61, R17.reuse, 0x300, RZ, 0xfc, !PT ;  /* 0x00000300113d7812 */ /* 0x040fe400078efcff */
        /* <DEDUP_REMOVED lines=8> */
[----:B------:R-:W-:Y:S01]  /*0b90*/  LOP3.LUT R3, R17, 0x780, RZ, 0xfc, !PT ;  /* 0x0000078011037812 */ /* 0x000fe200078efcff */
[----:B----4-:R-:W-:-:S04]  /*0ba0*/  IMAD.WIDE.U32 R120, R9, 0x10, R64 ;  /* 0x0000001009787825 */ /* 0x010fc800078e0040 */
[--C-:B------:R-:W-:Y:S02]  /*0bb0*/  IMAD.WIDE.U32 R116, R5, 0x10, R64.reuse ;  /* 0x0000001005747825 */ /* 0x100fe400078e0040 */
[----:B-----5:R-:W5:Y:S02]  /*0bc0*/  LDG.E.128 R120, desc[UR6][R120.64] ;  /* 0x0000000678787981 */ /* 0x020f64000c1e1d00 */
[--C-:B------:R-:W-:Y:S02]  /*0bd0*/  IMAD.WIDE.U32 R112, R193, 0x10, R64.reuse ;  /* 0x00000010c1707825 */ /* 0x100fe400078e0040 */
[----:B------:R-:W5:Y:S02]  /*0be0*/  LDG.E.128 R116, desc[UR6][R116.64] ;  /* 0x0000000674747981 */ /* 0x000f64000c1e1d00 */
[--C-:B------:R-:W-:Y:S02]  /*0bf0*/  IMAD.WIDE.U32 R108, R189, 0x10, R64.reuse ;  /* 0x00000010bd6c7825 */ /* 0x100fe400078e0040 */
[----:B------:R-:W5:Y:S02]  /*0c00*/  LDG.E.128 R112, desc[UR6][R112.64] ;  /* 0x0000000670707981 */ /* 0x000f64000c1e1d00 */
[----:B------:R-:W-:-:S02]  /*0c10*/  IMAD.WIDE.U32 R104, R21, 0x10, R64 ;  /* 0x0000001015687825 */ /* 0x000fc400078e0040 */
[----:B------:R-:W5:Y:S02]  /*0c20*/  LDG.E.128 R108, desc[UR6][R108.64] ;  /* 0x000000066c6c7981 */ /* 0x000f64000c1e1d00 */
        /* <DEDUP_REMOVED lines=18> */
[----:B------:R-:W-:Y:S02]  /*0d50*/  IMAD.WIDE.U32 R124, R17, 0x10, R64 ;  /* 0x00000010117c7825 */ /* 0x000fe400078e0040 */
        /* <DEDUP_REMOVED lines=29> */
[C---:B------:R-:W-:Y:S02]  /*0f30*/  IMAD.WIDE.U32 R64, R3.reuse, 0x10, R64 ;  /* 0x0000001003407825 */ /* 0x040fe400078e0040 */
[----:B------:R-:W5:Y:S02]  /*0f40*/  LDG.E.128 R28, desc[UR6][R28.64] ;  /* 0x000000061c1c7981 */ /* 0x000f64000c1e1d00 */
[----:B------:R-:W-:Y:S02]  /*0f50*/  IMAD.WIDE.U32 R24, R3, 0x10, R24 ;  /* 0x0000001003187825 */ /* 0x000fe400078e0018 */
[----:B------:R-:W5:Y:S04]  /*0f60*/  LDG.E.128 R64, desc[UR6][R64.64] ;  /* 0x0000000640407981 */ /* 0x000f68000c1e1d00 */
[----:B------:R-:W5:Y:S01]  /*0f70*/  LDG.E.128 R24, desc[UR6][R24.64] ;  /* 0x0000000618187981 */ /* 0x000f62000c1e1d00 */
[----:B------:R-:W-:Y:S01]  /*0f80*/  ISETP.NE.AND P0, PT, RZ, UR8, PT ;  /* 0x00000008ff007c0c */ /* 0x000fe2000bf05270 */
[----:B--2---:R-:W-:-:S05]  /*0f90*/  FMUL R221, R212, R18 ;  /* 0x00000012d4dd7220 */ /* 0x004fca0000400000 */
[----:B------:R0:W-:Y:S07]  /*0fa0*/  STL [R1+0x20], R221 ;  /* 0x000020dd01007387 */ /* 0x0001ee0000100800 */
[----:B------:R-:W-:Y:S05]  /*0fb0*/  @!P0 BRA `(.L_x_2454) ;  /* 0x0000001400348947 */ /* 0x000fea0003800000 */
[----:B------:R-:W2:Y:S04]  /*0fc0*/  LDL R211, [R1+0x198] ;  /* 0x0001980001d37983 */ /* 0x000ea80000100800 */
[----:B------:R-:W3:Y:S04]  /*0fd0*/  LDL R222, [R1+0x194] ;  /* 0x0001940001de7983 */ /* 0x000ee80000100800 */
[----:B------:R-:W4:Y:S04]  /*0fe0*/  LDL R220, [R1+0x190] ;  /* 0x0001900001dc7983 */ /* 0x000f280000100800 */
[----:B------:R-:W4:Y:S01]  /*0ff0*/  LDL R219, [R1+0x18c] ;  /* 0x00018c0001db7983 */ /* 0x000f220000100800 */
[-C--:B-----5:R-:W-:Y:S01]  /*1000*/  FMUL R15, R9, R18.reuse ;  /* 0x00000012090f7220 */ /* 0x0a0fe20000400000 */
[-C--:B------:R-:W-:Y:S01]  /*1010*/  FMUL R9, R7, R18.reuse ;  /* 0x0000001207097220 */ /* 0x080fe20000400000 */
        /* <DEDUP_REMOVED lines=8> */
[----:B------:R-:W-:Y:S01]  /*10a0*/  FADD R27, R184, 1 ;  /* 0x3f800000b81b7421 */ /* 0x000fe20000000000 */
[-C--:B------:R-:W-:Y:S01]  /*10b0*/  FMUL R213, R26, R18.reuse ;  /* 0x000000121ad57220 */ /* 0x080fe20000400000 */
[-C--:B------:R-:W-:Y:S01]  /*10c0*/  FMUL R16, R8, R18.reuse ;  /* 0x0000001208107220 */ /* 0x080fe20000400000 */
[----:B------:R-:W-:Y:S01]  /*10d0*/  FADD R26, R185, 1 ;  /* 0x3f800000b91a7421 */ /* 0x000fe20000000000 */
[-C--:B------:R-:W-:Y:S01]  /*10e0*/  FMUL R212, R25, R18.reuse ;  /* 0x0000001219d47220 */ /* 0x080fe20000400000 */
[----:B------:R-:W-:Y:S01]  /*10f0*/  FADD R25, R186, 1 ;  /* 0x3f800000ba197421 */ /* 0x000fe20000000000 */
[-C--:B------:R-:W-:Y:S01]  /*1100*/  FMUL R14, R10, R18.reuse ;  /* 0x000000120a0e7220 */ /* 0x080fe20000400000 */
[-C--:B------:R-:W-:Y:S01]  /*1110*/  FMUL R13, R11, R18.reuse ;  /* 0x000000120b0d7220 */ /* 0x080fe20000400000 */
[----:B------:R-:W-:Y:S01]  /*1120*/  FADD R252, R180, 1 ;  /* 0x3f800000b4fc7421 */ /* 0x000fe20000000000 */
[-C--:B------:R-:W-:Y:S01]  /*1130*/  FMUL R12, R4, R18.reuse ;  /* 0x00000012040c7220 */ /* 0x080fe20000400000 */
[-C--:B------:R-:W-:Y:S01]  /*1140*/  FMUL R11, R5, R18.reuse ;  /* 0x00000012050b7220 */ /* 0x080fe20000400000 */
[----:B------:R-:W-:Y:S01]  /*1150*/  FMUL R10, R6, R18 ;  /* 0x00000012060a7220 */ /* 0x000fe20000400000 */
[----:B------:R-:W-:Y:S01]  /*1160*/  FMUL R252, R116, R252 ;  /* 0x000000fc74fc7220 */ /* 0x000fe20000400000 */
[-C--:B------:R-:W-:Y:S01]  /*1170*/  FMUL R8, R192, R18.reuse ;  /* 0x00000012c0087220 */ /* 0x080fe20000400000 */
[-C--:B------:R-:W-:Y:S01]  /*1180*/  FMUL R209, R30, R18.reuse ;  /* 0x000000121ed17220 */ /* 0x080fe20000400000 */
[----:B------:R-:W-:Y:S01]  /*1190*/  FADD R30, R178, 1 ;  /* 0x3f800000b21e7421 */ /* 0x000fe20000000000 */
[-C--:B------:R-:W-:Y:S01]  /*11a0*/  FMUL R6, R194, R18.reuse ;  /* 0x00000012c2067220 */ /* 0x080fe20000400000 */
[-C--:B------:R-:W-:Y:S01]  /*11b0*/  FMUL R210, R31, R18.reuse ;  /* 0x000000121fd27220 */ /* 0x080fe20000400000 */
[----:B------:R-:W-:Y:S01]  /*11c0*/  FADD R31, R179, 1 ;  /* 0x3f800000b31f7421 */ /* 0x000fe20000000000 */
[-C--:B------:R-:W-:Y:S01]  /*11d0*/  FMUL R5, R195, R18.reuse ;  /* 0x00000012c3057220 */ /* 0x080fe20000400000 */
[-C--:B------:R-:W-:Y:S01]  /*11e0*/  FMUL R4, R188, R18.reuse ;  /* 0x00000012bc047220 */ /* 0x080fe20000400000 */
[-C--:B------:R-:W-:Y:S01]  /*11f0*/  FMUL R204, R33, R18.reuse ;  /* 0x0000001221cc7220 */ /* 0x080fe20000400000 */
[----:B------:R-:W-:Y:S01]  /*1200*/  FADD R33, R173, 1 ;  /* 0x3f800000ad217421 */ /* 0x000fe20000000000 */
[-C--:B------:R-:W-:Y:S01]  /*1210*/  FMUL R203, R32, R18.reuse ;  /* 0x0000001220cb7220 */ /* 0x080fe20000400000 */
[-C--:B------:R-:W-:Y:S01]  /*1220*/  FMUL R3, R189, R18.reuse ;  /* 0x00000012bd037220 */ /* 0x080fe20000400000 */
[----:B------:R-:W-:Y:S01]  /*1230*/  FMUL R205, R34, R18 ;  /* 0x0000001222cd7220 */ /* 0x000fe20000400000 */
[----:B------:R-:W-:Y:S01]  /*1240*/  FMUL R32, R108, R4 ;  /* 0x000000046c207220 */ /* 0x000fe20000400000 */
        /* <DEDUP_REMOVED lines=10> */
[-C--:B------:R-:W-:Y:S01]  /*12f0*/  FMUL R201, R38, R18.reuse ;  /* 0x0000001226c97220 */ /* 0x080fe20000400000 */
[----:B------:R-:W-:Y:S01]  /*1300*/  FMUL R36, R104, R19 ;  /* 0x0000001368247220 */ /* 0x000fe20000400000 */
[----:B------:R-:W-:Y:S01]  /*1310*/  FADD R38, R170, 1 ;  /* 0x3f800000aa267421 */ /* 0x000fe20000000000 */
[-C--:B------:R-:W-:Y:S01]  /*1320*/  FMUL R22, R22, R18.reuse ;  /* 0x0000001216167220 */ /* 0x080fe20000400000 */
[-C--:B------:R-:W-:Y:S01]  /*1330*/  FMUL R202, R39, R18.reuse ;  /* 0x0000001227ca7220 */ /* 0x080fe20000400000 */
[----:B------:R-:W-:Y:S01]  /*1340*/  FADD R39, R171, 1 ;  /* 0x3f800000ab277421 */ /* 0x000fe20000000000 */
[-C--:B------:R-:W-:Y:S01]  /*1350*/  FMUL R23, R23, R18.reuse ;  /* 0x0000001217177220 */ /* 0x080fe20000400000 */
[----:B------:R-:W-:Y:S01]  /*1360*/  FMUL R192, R45, R18 ;  /* 0x000000122dc07220 */ /* 0x000fe20000400000 */
[----:B------:R-:W-:Y:S01]  /*1370*/  FMUL R45, R120, R16 ;  /* 0x00000010782d7220 */ /* 0x000fe20000400000 */
[-C--:B------:R-:W-:Y:S01]  /*1380*/  FMUL R60, R60, R18.reuse ;  /* 0x000000123c3c7220 */ /* 0x080fe20000400000 */
[-C--:B------:R-:W-:Y:S01]  /*1390*/  FMUL R191, R44, R18.reuse ;  /* 0x000000122cbf7220 */ /* 0x080fe20000400000 */
[----:B------:R-:W-:Y:S01]  /*13a0*/  FMUL R44, R121, R15 ;  /* 0x0000000f792c7220 */ /* 0x000fe20000400000 */
[-C--:B------:R-:W-:Y:S01]  /*13b0*/  FMUL R61, R61, R18.reuse ;  /* 0x000000123d3d7220 */ /* 0x080fe20000400000 */
[-C--:B------:R-:W-:Y:S01]  /*13c0*/  FMUL R62, R62, R18.reuse ;  /* 0x000000123e3e7220 */ /* 0x080fe20000400000 */
[-C--:B------:R-:W-:Y:S01]  /*13d0*/  FMUL R196, R41, R18.reuse ;  /* 0x0000001229c47220 */ /* 0x080fe20000400000 */
[----:B------:R-:W-:Y:S01]  /*13e0*/  FADD R41, R167, 1 ;  /* 0x3f800000a7297421 */ /* 0x000fe20000000000 */
[-C--:B------:R-:W-:Y:S01]  /*13f0*/  FMUL R63, R63, R18.reuse ;  /* 0x000000123f3f7220 */ /* 0x080fe20000400000 */
[----:B------:R-:W-:Y:S01]  /*1400*/  FMUL R195, R40, R18 ;  /* 0x0000001228c37220 */ /* 0x000fe20000400000 */
[----:B------:R-:W-:Y:S01]  /*1410*/  FMUL R40, R102, R62 ;  /* 0x0000003e66287220 */ /* 0x000fe20000400000 */
        /* <DEDUP_REMOVED lines=13> */
[----:B------:R-:W-:Y:S01]  /*14f0*/  FADD R224, R152, 1 ;  /* 0x3f80000098e07421 */ /* 0x000fe20000000000 */
[----:B------:R-:W-:Y:S01]  /*1500*/  FMUL R21, R48, R18 ;  /* 0x0000001230157220 */ /* 0x000fe20000400000 */
[----:B------:R-:W-:Y:S01]  /*1510*/  FMUL R223, R95, R223 ;  /* 0x000000df5fdf7220 */ /* 0x000fe20000400000 */
[----:B------:R-:W-:Y:S01]  /*1520*/  FADD R225, R153, 1 ;  /* 0x3f80000099e17421 */ /* 0x000fe20000000000 */
[----:B------:R-:W-:Y:S01]  /*1530*/  FMUL R224, R88, R224 ;  /* 0x000000e058e07220 */ /* 0x000fe20000400000 */
[-C--:B------:R-:W-:Y:S01]  /*1540*/  FMUL R188, R49, R18.reuse ;  /* 0x0000001231bc7220 */ /* 0x080fe20000400000 */
[----:B------:R-:W-:Y:S01]  /*1550*/  FADD R226, R154, 1 ;  /* 0x3f8000009ae27421 */ /* 0x000fe20000000000 */
[----:B------:R-:W-:Y:S01]  /*1560*/  FMUL R225, R89, R225 ;  /* 0x000000e159e17220 */ /* 0x000fe20000400000 */
[----:B------:R-:W-:Y:S01]  /*1570*/  FMUL R189, R50, R18 ;  /* 0x0000001232bd7220 */ /* 0x000fe20000400000 */
[----:B------:R-:W-:Y:S01]  /*1580*/  FADD R227, R155, 1 ;  /* 0x3f8000009be37421 */ /* 0x000fe20000000000 */
[----:B------:R-:W-:Y:S01]  /*1590*/  FMUL R226, R90, R226 ;  /* 0x000000e25ae27220 */ /* 0x000fe20000400000 */
[----:B------:R-:W-:Y:S01]  /*15a0*/  FMUL R190, R51, R18 ;  /* 0x0000001233be7220 */ /* 0x000fe20000400000 */
[----:B------:R-:W-:Y:S01]  /*15b0*/  FADD R228, R148, 1 ;  /* 0x3f80000094e47421 */ /* 0x000fe20000000000 */
[----:B------:R-:W-:Y:S01]  /*15c0*/  FMUL R227, R91, R227 ;  /* 0x000000e35be37220 */ /* 0x000fe20000400000 */
[----:B------:R-:W-:Y:S01]  /*15d0*/  FADD R229, R149, 1 ;  /* 0x3f80000095e57421 */ /* 0x000fe20000000000 */
[----:B------:R-:W-:Y:S01]  /*15e0*/  FADD R230, R150, 1 ;  /* 0x3f80000096e67421 */ /* 0x000fe20000000000 */
[----:B------:R-:W-:Y:S01]  /*15f0*/  FMUL R228, R84, R228 ;  /* 0x000000e454e47220 */ /* 0x000fe20000400000 */
[----:B------:R-:W-:Y:S01]  /*1600*/  FADD R231, R151, 1 ;  /* 0x3f80000097e77421 */ /* 0x000fe20000000000 */
[----:B------:R-:W-:Y:S01]  /*1610*/  FMUL R229, R85, R229 ;  /* 0x000000e555e57220 */ /* 0x000fe20000400000 */
[----:B------:R-:W-:Y:S01]  /*1620*/  FMUL R230, R86, R230 ;  /* 0x000000e656e67220 */ /* 0x000fe20000400000 */
[----:B------:R-:W-:Y:S01]  /*1630*/  FMUL R194, R47, R18 ;  /* 0x000000122fc27220 */ /* 0x000fe20000400000 */
[----:B------:R-:W-:Y:S01]  /*1640*/  FMUL R231, R87, R231 ;  /* 0x000000e757e77220 */ /* 0x000fe20000400000 */
[----:B------:R-:W-:Y:S01]  /*1650*/  FADD R232, R144, 1 ;  /* 0x3f80000090e87421 */ /* 0x000fe20000000000 */
[----:B------:R-:W-:Y:S01]  /*1660*/  FADD R233, R145, 1 ;  /* 0x3f80000091e97421 */ /* 0x000fe20000000000 */
[----:B------:R-:W-:Y:S01]  /*1670*/  FADD R234, R146, 1 ;  /* 0x3f80000092ea7421 */ /* 0x000fe20000000000 */
        /* <DEDUP_REMOVED lines=37> */
[----:B------:R-:W-:Y:S01]  /*18d0*/  FMUL R95, R95, R55 ;  /* 0x000000375f5f7220 */ /* 0x000fe20000400000 */
        /* <DEDUP_REMOVED lines=23> */
[----:B--2---:R-:W-:Y:S01]  /*1a50*/  FMUL R218, R211, R124 ;  /* 0x0000007cd3da7220 */ /* 0x004fe20000400000 */
[----:B------:R-:W-:Y:S01]  /*1a60*/  FMUL R211, R24, R18 ;  /* 0x0000001218d37220 */ /* 0x000fe20000400000 */
[----:B---3--:R-:W-:-:S02]  /*1a70*/  FMUL R28, R222, R125 ;  /* 0x0000007dde1c7220 */ /* 0x008fc40000400000 */
[----:B------:R-:W-:Y:S01]  /*1a80*/  FFMA R46, R221, R218, RZ ;  /* 0x000000dadd2e7223 */ /* 0x000fe200000000ff */
[----:B0-----:R-:W-:Y:S01]  /*1a90*/  FADD R221, R157, 1 ;  /* 0x3f8000009ddd7421 */ /* 0x001fe20000000000 */
[----:B------:R-:W-:Y:S01]  /*1aa0*/  FADD R222, R158, 1 ;  /* 0x3f8000009ede7421 */ /* 0x000fe20000000000 */
[----:B----4-:R-:W-:Y:S01]  /*1ab0*/  FMUL R24, R220, R126 ;  /* 0x0000007edc187220 */ /* 0x010fe20000400000 */
[----:B------:R-:W-:Y:S01]  /*1ac0*/  FFMA R46, R217, R28, R46 ;  /* 0x0000001cd92e7223 */ /* 0x000fe2000000002e */
[----:B------:R0:W-:Y:S01]  /*1ad0*/  STL [R1+0x18], R28 ;  /* 0x0000181c01007387 */ /* 0x0001e20000100800 */
[----:B------:R-:W-:Y:S01]  /*1ae0*/  FADD R220, R156, 1 ;  /* 0x3f8000009cdc7421 */ /* 0x000fe20000000000 */
[----:B------:R-:W-:Y:S01]  /*1af0*/  FMUL R29, R219, R127 ;  /* 0x0000007fdb1d7220 */ /* 0x000fe20000400000 */
[----:B------:R-:W-:Y:S01]  /*1b00*/  FFMA R46, R216, R24, R46 ;  /* 0x00000018d82e7223 */ /* 0x000fe2000000002e */
[----:B------:R1:W-:Y:S01]  /*1b10*/  STL [R1+0x14], R24 ;  /* 0x0000141801007387 */ /* 0x0003e20000100800 */
[----:B------:R-:W-:Y:S01]  /*1b20*/  FADD R219, R163, 1 ;  /* 0x3f800000a3db7421 */ /* 0x000fe20000000000 */
[----:B------:R-:W-:Y:S01]  /*1b30*/  FMUL R220, R92, R220 ;  /* 0x000000dc5cdc7220 */ /* 0x000fe20000400000 */
[----:B------:R-:W-:Y:S01]  /*1b40*/  FFMA R46, R215, R29, R46 ;  /* 0x0000001dd72e7223 */ /* 0x000fe2000000002e */
[----:B------:R2:W-:Y:S01]  /*1b50*/  STL [R1+0x10], R29 ;  /* 0x0000101d01007387 */ /* 0x0005e20000100800 */
[----:B------:R-:W-:Y:S01]  /*1b60*/  FMUL R219, R99, R219 ;  /* 0x000000db63db7220 */ /* 0x000fe20000400000 */
[----:B0-----:R-:W-:Y:S01]  /*1b70*/  FMUL R28, R120, R27 ;  /* 0x0000001b781c7220 */ /* 0x001fe20000400000 */
[----:B------:R-:W-:Y:S01]  /*1b80*/  FMUL R27, R121, R26 ;  /* 0x0000001a791b7220 */ /* 0x000fe20000400000 */
[----:B------:R-:W-:Y:S01]  /*1b90*/  FMUL R26, R122, R25 ;  /* 0x000000197a1a7220 */ /* 0x000fe20000400000 */
[----:B------:R-:W-:Y:S01]  /*1ba0*/  FADD R25, R181, 1 ;  /* 0x3f800000b5197421 */ /* 0x000fe20000000000 */
[----:B------:R-:W-:Y:S01]  /*1bb0*/  FFMA R46, R16, R28, R46 ;  /* 0x0000001c102e7223 */ /* 0x000fe2000000002e */
[----:B-1----:R-:W-:Y:S01]  /*1bc0*/  FADD R24, R187, 1 ;  /* 0x3f800000bb187421 */ /* 0x002fe20000000000 */
[----:B------:R0:W-:Y:S01]  /*1bd0*/  STL [R1+0xc], R28 ;  /* 0x00000c1c01007387 */ /* 0x0001e20000100800 */
[----:B------:R-:W-:Y:S01]  /*1be0*/  FADD R120, R165, 1 ;  /* 0x3f800000a5787421 */ /* 0x000fe20000000000 */
[----:B------:R-:W-:Y:S01]  /*1bf0*/  FFMA R46, R15, R27, R46 ;  /* 0x0000001b0f2e7223 */ /* 0x000fe2000000002e */
[----:B------:R-:W-:Y:S01]  /*1c00*/  FMUL R24, R123, R24 ;  /* 0x000000187b187220 */ /* 0x000fe20000400000 */
[----:B------:R1:W-:Y:S01]  /*1c10*/  STL [R1+0x8], R27 ;  /* 0x0000081b01007387 */ /* 0x0003e20000100800 */
[----:B--2---:R-:W-:Y:S01]  /*1c20*/  FADD R29, R177, 1 ;  /* 0x3f800000b11d7421 */ /* 0x004fe20000000000 */
[----:B------:R-:W-:Y:S01]  /*1c30*/  FFMA R46, R14, R26, R46 ;  /* 0x0000001a0e2e7223 */ /* 0x000fe2000000002e */
[----:B------:R-:W-:Y:S01]  /*1c40*/  FADD R121, R166, 1 ;  /* 0x3f800000a6797421 */ /* 0x000fe20000000000 */
[----:B------:R2:W-:Y:S01]  /*1c50*/  STL [R1+0x4], R26 ;  /* 0x0000041a01007387 */ /* 0x0005e20000100800 */
[----:B------:R-:W-:Y:S01]  /*1c60*/  FMUL R120, R101, R120 ;  /* 0x0000007865787220 */ /* 0x000fe20000400000 */
[----:B------:R-:W-:Y:S01]  /*1c70*/  FFMA R46, R13, R24, R46 ;  /* 0x000000180d2e7223 */ /* 0x000fe2000000002e */
[----:B0-----:R-:W-:Y:S01]  /*1c80*/  FMUL R28, R112, R8 ;  /* 0x00000008701c7220 */ /* 0x001fe20000400000 */
[----:B------:R0:W-:Y:S01]  /*1c90*/  STL [R1], R24 ;  /* 0x0000001801007387 */ /* 0x0001e20000100800 */
[----:B------:R-:W-:Y:S01]  /*1ca0*/  FMUL R121, R102, R121 ;  /* 0x0000007966797220 */ /* 0x000fe20000400000 */
[----:B------:R-:W-:Y:S01]  /*1cb0*/  FFMA R46, R12, R252, R46 ;  /* 0x000000fc0c2e7223 */ /* 0x000fe2000000002e */
[----:B-1----:R-:W-:Y:S01]  /*1cc0*/  FADD R27, R183, 1 ;  /* 0x3f800000b71b7421 */ /* 0x002fe20000000000 */
[C---:B------:R-:W-:Y:S01]  /*1cd0*/  FMUL R102, R103.reuse, R41 ;  /* 0x0000002967667220 */ /* 0x040fe20000400000 */
[----:B------:R-:W-:Y:S01]  /*1ce0*/  FMUL R41, R103, R63 ;  /* 0x0000003f67297220 */ /* 0x000fe20000400000 */
[----:B--2---:R-:W-:Y:S01]  /*1cf0*/  FADD R26, R182, 1 ;  /* 0x3f800000b61a7421 */ /* 0x004fe20000000000 */
[----:B------:R-:W-:Y:S01]  /*1d00*/  FADD R103, R160, 1 ;  /* 0x3f800000a0677421 */ /* 0x000fe20000000000 */
[----:B------:R-:W-:Y:S01]  /*1d10*/  FADD R122, R161, 1 ;  /* 0x3f800000a17a7421 */ /* 0x000fe20000000000 */
[----:B------:R-:W-:Y:S01]  /*1d20*/  FADD R123, R162, 1 ;  /* 0x3f800000a27b7421 */ /* 0x000fe20000000000 */
[----:B0-----:R-:W-:Y:S01]  /*1d30*/  FMUL R24, R116, R12 ;  /* 0x0000000c74187220 */ /* 0x001fe20000400000 */
[C---:B------:R-:W-:Y:S01]  /*1d40*/  FMUL R116, R117.reuse, R25 ;  /* 0x0000001975747220 */ /* 0x040fe20000400000 */
[----:B------:R-:W-:Y:S01]  /*1d50*/  FMUL R25, R117, R11 ;  /* 0x0000000b75197220 */ /* 0x000fe20000400000 */
[C---:B------:R-:W-:Y:S01]  /*1d60*/  FMUL R117, R118.reuse, R26 ;  /* 0x0000001a76757220 */ /* 0x040fe20000400000 */
[----:B------:R-:W-:Y:S01]  /*1d70*/  FMUL R26, R118, R10 ;  /* 0x0000000a761a7220 */ /* 0x000fe20000400000 */
[----:B------:R-:W-:Y:S01]  /*1d80*/  FFMA R46, R11, R116, R46 ;  /* 0x000000740b2e7223 */ /* 0x000fe2000000002e */
[C---:B------:R-:W-:Y:S01]  /*1d90*/  FMUL R118, R119.reuse, R27 ;  /* 0x0000001b77767220 */ /* 0x040fe20000400000 */
[----:B------:R-:W-:Y:S01]  /*1da0*/  FMUL R27, R119, R9 ;  /* 0x00000009771b7220 */ /* 0x000fe20000400000 */
[----:B------:R-:W-:Y:S01]  /*1db0*/  FADD R119, R176, 1 ;  /* 0x3f800000b0777421 */ /* 0x000fe20000000000 */
[----:B------:R-:W-:Y:S01]  /*1dc0*/  FFMA R46, R10, R117, R46 ;  /* 0x000000750a2e7223 */ /* 0x000fe2000000002e */
[----:B------:R-:W-:Y:S01]  /*1dd0*/  FMUL R103, R96, R103 ;  /* 0x0000006760677220 */ /* 0x000fe20000400000 */
[----:B------:R-:W-:Y:S01]  /*1de0*/  FMUL R122, R97, R122 ;  /* 0x0000007a617a7220 */ /* 0x000fe20000400000 */
[----:B------:R-:W-:Y:S01]  /*1df0*/  FMUL R119, R112, R119 ;  /* 0x0000007770777220 */ /* 0x000fe20000400000 */
[----:B------:R-:W-:Y:S01]  /*1e00*/  FFMA R46, R9, R118, R46 ;  /* 0x00000076092e7223 */ /* 0x000fe2000000002e */
[C---:B------:R-:W-:Y:S01]  /*1e10*/  FMUL R112, R113.reuse, R29 ;  /* 0x0000001d71707220 */ /* 0x040fe20000400000 */
[----:B------:R-:W-:Y:S01]  /*1e20*/  FMUL R29, R113, R7 ;  /* 0x00000007711d7220 */ /* 0x000fe20000400000 */
[----:B------:R-:W-:Y:S01]  /*1e30*/  FMUL R113, R114, R30 ;  /* 0x0000001e72717220 */ /* 0x000fe20000400000 */
[----:B------:R-:W-:Y:S01]  /*1e40*/  FFMA R46, R8, R119, R46 ;  /* 0x00000077082e7223 */ /* 0x000fe2000000002e */
[----:B------:R-:W-:Y:S01]  /*1e50*/  FMUL R30, R114, R6 ;  /* 0x00000006721e7220 */ /* 0x000fe20000400000 */
[C---:B------:R-:W-:Y:S01]  /*1e60*/  FMUL R114, R115.reuse, R31 ;  /* 0x0000001f73727220 */ /* 0x040fe20000400000 */
[----:B------:R-:W-:Y:S01]  /*1e70*/  FMUL R31, R115, R5 ;  /* 0x00000005731f7220 */ /* 0x000fe20000400000 */
[----:B------:R-:W-:Y:S01]  /*1e80*/  FFMA R46, R7, R112, R46 ;  /* 0x00000070072e7223 */ /* 0x000fe2000000002e */
[----:B------:R-:W-:Y:S01]  /*1e90*/  FADD R115, R172, 1 ;  /* 0x3f800000ac737421 */ /* 0x000fe20000000000 */
[----:B------:R-:W-:Y:S01]  /*1ea0*/  FMUL R123, R98, R123 ;  /* 0x0000007b627b7220 */ /* 0x000fe20000400000 */
[----:B------:R-:W-:Y:S01]  /*1eb0*/  FMUL R221, R93, R221 ;  /* 0x000000dd5ddd7220 */ /* 0x000fe20000400000 */
[----:B------:R-:W-:Y:S01]  /*1ec0*/  FFMA R46, R6, R113, R46 ;  /* 0x00000071062e7223 */ /* 0x000fe2000000002e */
[----:B------:R-:W-:Y:S01]  /*1ed0*/  FMUL R115, R108, R115 ;  /* 0x000000736c737220 */ /* 0x000fe20000400000 */
[C---:B------:R-:W-:Y:S01]  /*1ee0*/  FMUL R108, R109.reuse, R33 ;  /* 0x000000216d6c7220 */ /* 0x040fe20000400000 */
[----:B------:R-:W-:Y:S01]  /*1ef0*/  FMUL R33, R109, R3 ;  /* 0x000000036d217220 */ /* 0x000fe20000400000 */
[----:B------:R-:W-:Y:S01]  /*1f00*/  FFMA R46, R5, R114, R46 ;  /* 0x00000072052e7223 */ /* 0x000fe2000000002e */
[C---:B------:R-:W-:Y:S01]  /*1f10*/  FMUL R109, R110.reuse, R34 ;  /* 0x000000226e6d7220 */ /* 0x040fe20000400000 */
[----:B------:R-:W-:Y:S01]  /*1f20*/  FMUL R34, R110, R2 ;  /* 0x000000026e227220 */ /* 0x000fe20000400000 */
[C---:B------:R-:W-:Y:S01]  /*1f30*/  FMUL R110, R111.reuse, R35 ;  /* 0x000000236f6e7220 */ /* 0x040fe20000400000 */
[----:B------:R-:W-:Y:S01]  /*1f40*/  FFMA R46, R4, R115, R46 ;  /* 0x00000073042e7223 */ /* 0x000fe2000000002e */
[----:B------:R-:W-:Y:S01]  /*1f50*/  FMUL R35, R111, R0 ;  /* 0x000000006f237220 */ /* 0x000fe20000400000 */
[----:B------:R-:W-:Y:S01]  /*1f60*/  FADD R111, R168, 1 ;  /* 0x3f800000a86f7421 */ /* 0x000fe20000000000 */
[----:B------:R-:W-:Y:S01]  /*1f70*/  FMUL R222, R94, R222 ;  /* 0x000000de5ede7220 */ /* 0x000fe20000400000 */
[----:B------:R-:W-:Y:S01]  /*1f80*/  FFMA R46, R3, R108, R46 ;  /* 0x0000006c032e7223 */ /* 0x000fe2000000002e */
[----:B------:R0:W-:Y:S01]  /*1f90*/  STL [R1+0x7c], R47 ;  /* 0x00007c2f01007387 */ /* 0x0001e20000100800 */
[----:B------:R-:W-:Y:S01]  /*1fa0*/  FMUL R111, R104, R111 ;  /* 0x0000006f686f7220 */ /* 0x000fe20000400000 */
[C---:B------:R-:W-:Y:S01]  /*1fb0*/  FMUL R104, R105.reuse, R37 ;  /* 0x0000002569687220 */ /* 0x040fe20000400000 */
[----:B------:R-:W-:Y:S01]  /*1fc0*/  FFMA R46, R2, R109, R46 ;  /* 0x0000006d022e7223 */ /* 0x000fe2000000002e */
        /* <DEDUP_REMOVED lines=8> */
[----:B0-----:R-:W-:Y:S01]  /*2050*/  FMUL R47, R71, R210 ;  /* 0x000000d2472f7220 */ /* 0x001fe20000400000 */
[----:B------:R0:W-:Y:S01]  /*2060*/  STL [R1+0x78], R48 ;  /* 0x0000783001007387 */ /* 0x0001e20000100800 */
[----:B------:R-:W-:Y:S01]  /*2070*/  FMUL R107, R100, R107 ;  /* 0x0000006b646b7220 */ /* 0x000fe20000400000 */
[----:B------:R-:W-:Y:S01]  /*2080*/  FFMA R46, R20, R104, R46 ;  /* 0x00000068142e7223 */ /* 0x000fe2000000002e */
[----:B------:R-:W-:Y:S01]  /*2090*/  FMUL R100, R100, R60 ;  /* 0x0000003c64647220 */ /* 0x000fe20000400000 */
[----:B------:R1:W-:Y:S01]  /*20a0*/  STL [R1+0x74], R47 ;  /* 0x0000742f01007387 */ /* 0x0003e20000100800 */
[----:B------:R-:W-:Y:S01]  /*20b0*/  FMUL R101, R101, R61 ;  /* 0x0000003d65657220 */ /* 0x000fe20000400000 */
[----:B------:R-:W-:Y:S01]  /*20c0*/  FFMA R46, R22, R105, R46 ;  /* 0x00000069162e7223 */ /* 0x000fe2000000002e */
[----:B------:R-:W-:Y:S01]  /*20d0*/  FMUL R96, R96, R56 ;  /* 0x0000003860607220 */ /* 0x000fe20000400000 */
[----:B------:R-:W-:Y:S01]  /*20e0*/  FMUL R97, R97, R57 ;  /* 0x0000003961617220 */ /* 0x000fe20000400000 */
[----:B------:R-:W-:Y:S01]  /*20f0*/  FMUL R98, R98, R58 ;  /* 0x0000003a62627220 */ /* 0x000fe20000400000 */
[----:B------:R-:W-:Y:S01]  /*2100*/  FFMA R46, R23, R106, R46 ;  /* 0x0000006a172e7223 */ /* 0x000fe2000000002e */
[----:B0-----:R-:W-:Y:S01]  /*2110*/  FMUL R48, R67, R214 ;  /* 0x000000d643307220 */ /* 0x001fe20000400000 */
[----:B------:R-:W-:Y:S01]  /*2120*/  FMUL R99, R99, R59 ;  /* 0x0000003b63637220 */ /* 0x000fe20000400000 */
[----:B------:R-:W-:Y:S01]  /*2130*/  FMUL R92, R92, R52 ;  /* 0x000000345c5c7220 */ /* 0x000fe20000400000 */
[----:B------:R-:W-:Y:S01]  /*2140*/  FFMA R46, R60, R107, R46 ;  /* 0x0000006b3c2e7223 */ /* 0x000fe2000000002e */
[----:B-1----:R-:W-:Y:S01]  /*2150*/  FMUL R47, R64, R211 ;  /* 0x000000d3402f7220 */ /* 0x002fe20000400000 */
[----:B------:R-:W-:Y:S01]  /*2160*/  FMUL R93, R93, R53 ;  /* 0x000000355d5d7220 */ /* 0x000fe20000400000 */
[----:B------:R-:W-:Y:S01]  /*2170*/  FMUL R94, R94, R54 ;  /* 0x000000365e5e7220 */ /* 0x000fe20000400000 */
[----:B------:R-:W-:Y:S01]  /*2180*/  FFMA R46, R61, R120, R46 ;  /* 0x000000783d2e7223 */ /* 0x000fe2000000002e */
[----:B------:R-:W-:Y:S01]  /*2190*/  FMUL R125, R125, R217 ;  /* 0x000000d97d7d7220 */ /* 0x000fe20000400000 */
[----:B------:R0:W-:Y:S01]  /*21a0*/  STL [R1+0x70], R47 ;  /* 0x0000702f01007387 */ /* 0x0001e20000100800 */
[----:B------:R-:W-:Y:S01]  /*21b0*/  FMUL R127, R127, R215 ;  /* 0x000000d77f7f7220 */ /* 0x000fe20000400000 */
[----:B------:R-:W-:-:S04]  /*21c0*/  FFMA R46, R62, R121, R46 ;  /* 0x000000793e2e7223 */ /* 0x000fc8000000002e */
[----:B------:R-:W-:-:S04]  /*21d0*/  FFMA R46, R63, R102, R46 ;  /* 0x000000663f2e7223 */ /* 0x000fc8000000002e */
[----:B------:R-:W-:Y:S01]  /*21e0*/  FFMA R46, R56, R103, R46 ;  /* 0x00000067382e7223 */ /* 0x000fe2000000002e */
[----:B0-----:R-:W-:-:S03]  /*21f0*/  FMUL R47, R65, R212 ;  /* 0x000000d4412f7220 */ /* 0x001fc60000400000 */
[----:B------:R-:W-:Y:S02]  /*2200*/  FFMA R46, R57, R122, R46 ;  /* 0x0000007a392e7223 */ /* 0x000fe4000000002e */
[----:B------:R0:W-:Y:S02]  /*2210*/  STL [R1+0x6c], R47 ;  /* 0x00006c2f01007387 */ /* 0x0001e40000100800 */
[----:B------:R-:W-:-:S04]  /*2220*/  FFMA R46, R58, R123, R46 ;  /* 0x0000007b3a2e7223 */ /* 0x000fc8000000002e */
[----:B------:R-:W-:-:S04]  /*2230*/  FFMA R46, R59, R219, R46 ;  /* 0x000000db3b2e7223 */ /* 0x000fc8000000002e */
[----:B------:R-:W-:Y:S01]  /*2240*/  FFMA R46, R52, R220, R46 ;  /* 0x000000dc342e7223 */ /* 0x000fe2000000002e */
[----:B0-----:R-:W-:-:S03]  /*2250*/  FMUL R47, R66, R213 ;  /* 0x000000d5422f7220 */ /* 0x001fc60000400000 */
[----:B------:R-:W-:Y:S02]  /*2260*/  FFMA R46, R53, R221, R46 ;  /* 0x000000dd352e7223 */ /* 0x000fe4000000002e */
[----:B------:R0:W-:Y:S02]  /*2270*/  STL [R1+0x28], R47 ;  /* 0x0000282f01007387 */ /* 0x0001e40000100800 */
[----:B------:R-:W-:Y:S02]  /*2280*/  FFMA R46, R54, R222, R46 ;  /* 0x000000de362e7223 */ /* 0x000fe4000000002e */
[----:B------:R1:W-:Y:S02]  /*2290*/  STL [R1+0x24], R48 ;  /* 0x0000243001007387 */ /* 0x0003e40000100800 */
[----:B------:R-:W-:-:S04]  /*22a0*/  FFMA R46, R55, R223, R46 ;  /* 0x000000df372e7223 */ /* 0x000fc8000000002e */
        /* <DEDUP_REMOVED lines=26> */
[----:B0-----:R-:W-:Y:S01]  /*2450*/  FFMA R47, R213, R250, R46 ;  /* 0x000000fad52f7223 */ /* 0x001fe2000000002e */
[----:B------:R-:W-:-:S03]  /*2460*/  FMUL R46, R126, R216 ;  /* 0x000000d87e2e7220 */ /* 0x000fc60000400000 */
[----:B------:R-:W-:Y:S01]  /*2470*/  FFMA R126, R214, R251, R47 ;  /* 0x000000fbd67e7223 */ /* 0x000fe2000000002f */
[----:B-1----:R-:W-:Y:S06]  /*2480*/  BRA `(.L_x_2455) ;  /* 0x0000001400347947 */ /* 0x002fec0003800000 */
.L_x_2454:
[----:B------:R-:W2:Y:S04]  /*2490*/  LDL R247, [R1+0x1a8] ;  /* 0x0001a80001f77983 */ /* 0x000ea80000100800 */
[----:B------:R-:W3:Y:S04]  /*24a0*/  LDL R248, [R1+0x1a4] ;  /* 0x0001a40001f87983 */ /* 0x000ee80000100800 */
[----:B------:R-:W4:Y:S04]  /*24b0*/  LDL R249, [R1+0x20] ;  /* 0x0000200001f97983 */ /* 0x000f280000100800 */
        /* <DEDUP_REMOVED lines=13> */
[----:B------:R-:W-:Y:S01]  /*2590*/  FADD R27, RZ, R184 ;  /* 0x000000b8ff1b7221 */ /* 0x000fe20000000000 */
[-C--:B------:R-:W-:Y:S01]  /*25a0*/  FMUL R213, R26, R18.reuse ;  /* 0x000000121ad57220 */ /* 0x080fe20000400000 */
[-C--:B------:R-:W-:Y:S01]  /*25b0*/  FMUL R16, R8, R18.reuse ;  /* 0x0000001208107220 */ /* 0x080fe20000400000 */
[----:B------:R-:W-:Y:S01]  /*25c0*/  FADD R26, RZ, R185 ;  /* 0x000000b9ff1a7221 */ /* 0x000fe20000000000 */
[-C--:B------:R-:W-:Y:S01]  /*25d0*/  FMUL R212, R25, R18.reuse ;  /* 0x0000001219d47220 */ /* 0x080fe20000400000 */
[----:B------:R-:W-:Y:S01]  /*25e0*/  FADD R25, RZ, R186 ;  /* 0x000000baff197221 */ /* 0x000fe20000000000 */
[-C--:B------:R-:W-:Y:S01]  /*25f0*/  FMUL R14, R10, R18.reuse ;  /* 0x000000120a0e7220 */ /* 0x080fe20000400000 */
[-C--:B------:R-:W-:Y:S01]  /*2600*/  FMUL R13, R11, R18.reuse ;  /* 0x000000120b0d7220 */ /* 0x080fe20000400000 */
[----:B------:R-:W-:Y:S01]  /*2610*/  FADD R252, RZ, R180 ;  /* 0x000000b4fffc7221 */ /* 0x000fe20000000000 */
[-C--:B------:R-:W-:Y:S01]  /*2620*/  FMUL R12, R4, R18.reuse ;  /* 0x00000012040c7220 */ /* 0x080fe20000400000 */
[-C--:B------:R-:W-:Y:S01]  /*2630*/  FMUL R11, R5, R18.reuse ;  /* 0x00000012050b7220 */ /* 0x080fe20000400000 */
[----:B------:R-:W-:Y:S01]  /*2640*/  FMUL R10, R6, R18 ;  /* 0x00000012060a7220 */ /* 0x000fe20000400000 */
[----:B------:R-:W-:Y:S01]  /*2650*/  FMUL R252, R116, R252 ;  /* 0x000000fc74fc7220 */ /* 0x000fe20000400000 */
[-C--:B------:R-:W-:Y:S01]  /*2660*/  FMUL R8, R192, R18.reuse ;  /* 0x00000012c0087220 */ /* 0x080fe20000400000 */
[-C--:B------:R-:W-:Y:S01]  /*2670*/  FMUL R209, R30, R18.reuse ;  /* 0x000000121ed17220 */ /* 0x080fe20000400000 */
[----:B------:R-:W-:Y:S01]  /*2680*/  FADD R30, RZ, R178 ;  /* 0x000000b2ff1e7221 */ /* 0x000fe20000000000 */
[-C--:B------:R-:W-:Y:S01]  /*2690*/  FMUL R6, R194, R18.reuse ;  /* 0x00000012c2067220 */ /* 0x080fe20000400000 */
[-C--:B------:R-:W-:Y:S01]  /*26a0*/  FMUL R210, R31, R18.reuse ;  /* 0x000000121fd27220 */ /* 0x080fe20000400000 */
[----:B------:R-:W-:Y:S01]  /*26b0*/  FADD R31, RZ, R179 ;  /* 0x000000b3ff1f7221 */ /* 0x000fe20000000000 */
[-C--:B------:R-:W-:Y:S01]  /*26c0*/  FMUL R5, R195, R18.reuse ;  /* 0x00000012c3057220 */ /* 0x080fe20000400000 */
[-C--:B------:R-:W-:Y:S01]  /*26d0*/  FMUL R4, R188, R18.reuse ;  /* 0x00000012bc047220 */ /* 0x080fe20000400000 */
[-C--:B------:R-:W-:Y:S01]  /*26e0*/  FMUL R204, R33, R18.reuse ;  /* 0x0000001221cc7220 */ /* 0x080fe20000400000 */
[----:B------:R-:W-:Y:S01]  /*26f0*/  FADD R33, RZ, R173 ;  /* 0x000000adff217221 */ /* 0x000fe20000000000 */
[-C--:B------:R-:W-:Y:S01]  /*2700*/  FMUL R203, R32, R18.reuse ;  /* 0x0000001220cb7220 */ /* 0x080fe20000400000 */
[-C--:B------:R-:W-:Y:S01]  /*2710*/  FMUL R3, R189, R18.reuse ;  /* 0x00000012bd037220 */ /* 0x080fe20000400000 */
[----:B------:R-:W-:Y:S01]  /*2720*/  FMUL R205, R34, R18 ;  /* 0x0000001222cd7220 */ /* 0x000fe20000400000 */
[----:B------:R-:W-:Y:S01]  /*2730*/  FMUL R32, R108, R4 ;  /* 0x000000046c207220 */ /* 0x000fe20000400000 */
        /* <DEDUP_REMOVED lines=10> */
[-C--:B------:R-:W-:Y:S01]  /*27e0*/  FMUL R201, R38, R18.reuse ;  /* 0x0000001226c97220 */ /* 0x080fe20000400000 */
[----:B------:R-:W-:Y:S01]  /*27f0*/  FMUL R36, R104, R19 ;  /* 0x0000001368247220 */ /* 0x000fe20000400000 */
[----:B------:R-:W-:Y:S01]  /*2800*/  FADD R38, RZ, R170 ;  /* 0x000000aaff267221 */ /* 0x000fe20000000000 */
[-C--:B------:R-:W-:Y:S01]  /*2810*/  FMUL R22, R22, R18.reuse ;  /* 0x0000001216167220 */ /* 0x080fe20000400000 */
[-C--:B------:R-:W-:Y:S01]  /*2820*/  FMUL R202, R39, R18.reuse ;  /* 0x0000001227ca7220 */ /* 0x080fe20000400000 */
[----:B------:R-:W-:Y:S01]  /*2830*/  FADD R39, RZ, R171 ;  /* 0x000000abff277221 */ /* 0x000fe20000000000 */
        /* <DEDUP_REMOVED lines=9> */
[----:B------:R-:W-:Y:S01]  /*28d0*/  FADD R41, RZ, R167 ;  /* 0x000000a7ff297221 */ /* 0x000fe20000000000 */
        /* <DEDUP_REMOVED lines=10> */
[----:B------:R-:W-:Y:S01]  /*2980*/  FADD R219, RZ, R163 ;  /* 0x000000a3ffdb7221 */ /* 0x000fe20000000000 */
[-C--:B------:R-:W-:Y:S01]  /*2990*/  FMUL R59, R59, R18.reuse ;  /* 0x000000123b3b7220 */ /* 0x080fe20000400000 */
[----:B------:R-:W-:Y:S01]  /*29a0*/  FADD R220, RZ, R156 ;  /* 0x0000009cffdc7221 */ /* 0x000fe20000000000 */
[----:B------:R-:W-:Y:S01]  /*29b0*/  FMUL R52, R52, R18 ;  /* 0x0000001234347220 */ /* 0x000fe20000400000 */
[----:B------:R-:W-:Y:S01]  /*29c0*/  FMUL R219, R99, R219 ;  /* 0x000000db63db7220 */ /* 0x000fe20000400000 */
[----:B0-----:R-:W-:Y:S01]  /*29d0*/  FADD R221, RZ, R157 ;  /* 0x0000009dffdd7221 */ /* 0x001fe20000000000 */
[----:B------:R-:W-:Y:S01]  /*29e0*/  FMUL R220, R92, R220 ;  /* 0x000000dc5cdc7220 */ /* 0x000fe20000400000 */
[-C--:B------:R-:W-:Y:S01]  /*29f0*/  FMUL R53, R53, R18.reuse ;  /* 0x0000001235357220 */ /* 0x080fe20000400000 */
[----:B------:R-:W-:Y:S01]  /*2a00*/  FADD R222, RZ, R158 ;  /* 0x0000009effde7221 */ /* 0x000fe20000000000 */
[----:B------:R-:W-:Y:S01]  /*2a10*/  FMUL R221, R93, R221 ;  /* 0x000000dd5ddd7220 */ /* 0x000fe20000400000 */
[----:B------:R-:W-:Y:S01]  /*2a20*/  FMUL R54, R54, R18 ;  /* 0x0000001236367220 */ /* 0x000fe20000400000 */
[----:B------:R-:W-:Y:S01]  /*2a30*/  FADD R223, RZ, R159 ;  /* 0x0000009fffdf7221 */ /* 0x000fe20000000000 */
        /* <DEDUP_REMOVED lines=13> */
[----:B------:R-:W-:Y:S01]  /*2b10*/  FMUL R190, R51, R18 ;  /* 0x0000001233be7220 */ /* 0x000fe20000400000 */
[----:B------:R-:W-:Y:S01]  /*2b20*/  FADD R228, RZ, R148 ;  /* 0x00000094ffe47221 */ /* 0x000fe20000000000 */
[----:B------:R-:W-:Y:S01]  /*2b30*/  FMUL R227, R91, R227 ;  /* 0x000000e35be37220 */ /* 0x000fe20000400000 */
[----:B------:R-:W-:Y:S01]  /*2b40*/  FADD R229, RZ, R149 ;  /* 0x00000095ffe57221 */ /* 0x000fe20000000000 */
[----:B------:R-:W-:Y:S01]  /*2b50*/  FADD R230, RZ, R150 ;  /* 0x00000096ffe67221 */ /* 0x000fe20000000000 */
[----:B------:R-:W-:Y:S01]  /*2b60*/  FMUL R228, R84, R228 ;  /* 0x000000e454e47220 */ /* 0x000fe20000400000 */
[----:B------:R-:W-:Y:S01]  /*2b70*/  FADD R231, RZ, R151 ;  /* 0x00000097ffe77221 */ /* 0x000fe20000000000 */
[----:B------:R-:W-:Y:S01]  /*2b80*/  FMUL R229, R85, R229 ;  /* 0x000000e555e57220 */ /* 0x000fe20000400000 */
[----:B------:R-:W-:Y:S01]  /*2b90*/  FMUL R230, R86, R230 ;  /* 0x000000e656e67220 */ /* 0x000fe20000400000 */
[----:B------:R-:W-:Y:S01]  /*2ba0*/  FMUL R194, R47, R18 ;  /* 0x000000122fc27220 */ /* 0x000fe20000400000 */
[----:B------:R-:W-:Y:S01]  /*2bb0*/  FMUL R231, R87, R231 ;  /* 0x000000e757e77220 */ /* 0x000fe20000400000 */
[----:B------:R-:W-:Y:S01]  /*2bc0*/  FADD R232, RZ, R144 ;  /* 0x00000090ffe87221 */ /* 0x000fe20000000000 */
[----:B------:R-:W-:Y:S01]  /*2bd0*/  FADD R233, RZ, R145 ;  /* 0x00000091ffe97221 */ /* 0x000fe20000000000 */
[----:B------:R-:W-:Y:S01]  /*2be0*/  FADD R234, RZ, R146 ;  /* 0x00000092ffea7221 */ /* 0x000fe20000000000 */
        /* <DEDUP_REMOVED lines=26> */
[----:B------:R-:W-:Y:S01]  /*2d90*/  FADD R246, RZ, R134 ;  /* 0x00000086fff67221 */ /* 0x000fe20000000000 */
        /* <DEDUP_REMOVED lines=29> */
[----:B------:R-:W-:Y:S01]  /*2f70*/  FADD R247, RZ, R135 ;  /* 0x00000087fff77221 */ /* 0x000fe20000000000 */
[----:B---3--:R-:W-:-:S03]  /*2f80*/  FMUL R28, R248, R125 ;  /* 0x0000007df81c7220 */ /* 0x008fc60000400000 */
[----:B------:R-:W-:Y:S01]  /*2f90*/  FMUL R247, R71, R247 ;  /* 0x000000f747f77220 */ /* 0x000fe20000400000 */
[----:B------:R-:W-:Y:S01]  /*2fa0*/  FADD R248, RZ, R128 ;  /* 0x00000080fff87221 */ /* 0x000fe20000000000 */
[----:B------:R-:W-:Y:S01]  /*2fb0*/  FMUL R125, R125, R217 ;  /* 0x000000d97d7d7220 */ /* 0x000fe20000400000 */
[----:B----4-:R-:W-:Y:S01]  /*2fc0*/  FFMA R46, R249, R218, RZ ;  /* 0x000000daf92e7223 */ /* 0x010fe200000000ff */
[----:B------:R0:W-:Y:S01]  /*2fd0*/  STL [R1+0x18], R28 ;  /* 0x0000181c01007387 */ /* 0x0001e20000100800 */
[----:B------:R-:W-:Y:S01]  /*2fe0*/  FADD R249, RZ, R129 ;  /* 0x00000081fff97221 */ /* 0x000fe20000000000 */
[----:B------:R-:W-:Y:S01]  /*2ff0*/  FMUL R248, R64, R248 ;  /* 0x000000f840f87220 */ /* 0x000fe20000400000 */
[----:B------:R-:W-:Y:S01]  /*3000*/  FMUL R24, R250, R126 ;  /* 0x0000007efa187220 */ /* 0x000fe20000400000 */
[----:B------:R-:W-:Y:S01]  /*3010*/  FFMA R46, R217, R28, R46 ;  /* 0x0000001cd92e7223 */ /* 0x000fe2000000002e */
[----:B------:R-:W-:Y:S01]  /*3020*/  FMUL R249, R65, R249 ;  /* 0x000000f941f97220 */ /* 0x000fe20000400000 */
[----:B------:R-:W-:Y:S01]  /*3030*/  FADD R250, RZ, R130 ;  /* 0x00000082fffa7221 */ /* 0x000fe20000000000 */
[----:B------:R-:W-:Y:S01]  /*3040*/  FMUL R29, R251, R127 ;  /* 0x0000007ffb1d7220 */ /* 0x000fe20000400000 */
[----:B------:R-:W-:Y:S01]  /*3050*/  FFMA R46, R216, R24, R46 ;  /* 0x00000018d82e7223 */ /* 0x000fe2000000002e */
[----:B------:R1:W-:Y:S01]  /*3060*/  STL [R1+0x14], R24 ;  /* 0x0000141801007387 */ /* 0x0003e20000100800 */
[----:B0-----:R-:W-:Y:S01]  /*3070*/  FMUL R28, R120, R27 ;  /* 0x0000001b781c7220 */ /* 0x001fe20000400000 */
[----:B------:R-:W-:Y:S01]  /*3080*/  FMUL R27, R121, R26 ;  /* 0x0000001a791b7220 */ /* 0x000fe20000400000 */
[----:B------:R-:W-:Y:S01]  /*3090*/  FFMA R46, R215, R29, R46 ;  /* 0x0000001dd72e7223 */ /* 0x000fe2000000002e */
[----:B------:R-:W-:Y:S01]  /*30a0*/  FMUL R26, R122, R25 ;  /* 0x000000197a1a7220 */ /* 0x000fe20000400000 */
[----:B------:R0:W-:Y:S01]  /*30b0*/  STL [R1+0x10], R29 ;  /* 0x0000101d01007387 */ /* 0x0001e20000100800 */
[----:B------:R-:W-:Y:S01]  /*30c0*/  FADD R25, RZ, R181 ;  /* 0x000000b5ff197221 */ /* 0x000fe20000000000 */
[----:B------:R-:W-:Y:S01]  /*30d0*/  FFMA R46, R16, R28, R46 ;  /* 0x0000001c102e7223 */ /* 0x000fe2000000002e */
[----:B------:R-:W-:Y:S01]  /*30e0*/  FADD R120, RZ, R165 ;  /* 0x000000a5ff787221 */ /* 0x000fe20000000000 */
[----:B------:R2:W-:Y:S01]  /*30f0*/  STL [R1+0xc], R28 ;  /* 0x00000c1c01007387 */ /* 0x0005e20000100800 */
[----:B-1----:R-:W-:Y:S01]  /*3100*/  FADD R24, RZ, R187 ;  /* 0x000000bbff187221 */ /* 0x002fe20000000000 */
[----:B------:R-:W-:Y:S01]  /*3110*/  FFMA R46, R15, R27, R46 ;  /* 0x0000001b0f2e7223 */ /* 0x000fe2000000002e */
[----:B------:R-:W-:Y:S01]  /*3120*/  FADD R121, RZ, R166 ;  /* 0x000000a6ff797221 */ /* 0x000fe20000000000 */
[----:B------:R1:W-:Y:S01]  /*3130*/  STL [R1+0x8], R27 ;  /* 0x0000081b01007387 */ /* 0x0003e20000100800 */
[----:B------:R-:W-:Y:S01]  /*3140*/  FMUL R24, R123, R24 ;  /* 0x000000187b187220 */ /* 0x000fe20000400000 */
[----:B------:R-:W-:Y:S01]  /*3150*/  FFMA R46, R14, R26, R46 ;  /* 0x0000001a0e2e7223 */ /* 0x000fe2000000002e */
[----:B0-----:R-:W-:Y:S01]  /*3160*/  FADD R29, RZ, R177 ;  /* 0x000000b1ff1d7221 */ /* 0x001fe20000000000 */
[----:B------:R0:W-:Y:S01]  /*3170*/  STL [R1+0x4], R26 ;  /* 0x0000041a01007387 */ /* 0x0001e20000100800 */
[----:B------:R-:W-:Y:S01]  /*3180*/  FMUL R120, R101, R120 ;  /* 0x0000007865787220 */ /* 0x000fe20000400000 */
[----:B------:R-:W-:Y:S01]  /*3190*/  FFMA R46, R13, R24, R46 ;  /* 0x000000180d2e7223 */ /* 0x000fe2000000002e */
[----:B--2---:R-:W-:Y:S01]  /*31a0*/  FMUL R28, R112, R8 ;  /* 0x00000008701c7220 */ /* 0x004fe20000400000 */
[----:B------:R2:W-:Y:S01]  /*31b0*/  STL [R1], R24 ;  /* 0x0000001801007387 */ /* 0x0005e20000100800 */
[----:B------:R-:W-:Y:S01]  /*31c0*/  FMUL R121, R102, R121 ;  /* 0x0000007966797220 */ /* 0x000fe20000400000 */
[----:B------:R-:W-:Y:S01]  /*31d0*/  FFMA R46, R12, R252, R46 ;  /* 0x000000fc0c2e7223 */ /* 0x000fe2000000002e */
[----:B-1----:R-:W-:Y:S01]  /*31e0*/  FADD R27, RZ, R183 ;  /* 0x000000b7ff1b7221 */ /* 0x002fe20000000000 */
[C---:B------:R-:W-:Y:S01]  /*31f0*/  FMUL R102, R103.reuse, R41 ;  /* 0x0000002967667220 */ /* 0x040fe20000400000 */
[----:B------:R-:W-:Y:S01]  /*3200*/  FMUL R41, R103, R63 ;  /* 0x0000003f67297220 */ /* 0x000fe20000400000 */
[----:B0-----:R-:W-:Y:S01]  /*3210*/  FADD R26, RZ, R182 ;  /* 0x000000b6ff1a7221 */ /* 0x001fe20000000000 */
[----:B------:R-:W-:Y:S01]  /*3220*/  FADD R103, RZ, R160 ;  /* 0x000000a0ff677221 */ /* 0x000fe20000000000 */
[----:B------:R-:W-:Y:S01]  /*3230*/  FADD R122, RZ, R161 ;  /* 0x000000a1ff7a7221 */ /* 0x000fe20000000000 */
[----:B------:R-:W-:Y:S01]  /*3240*/  FADD R123, RZ, R162 ;  /* 0x000000a2ff7b7221 */ /* 0x000fe20000000000 */
[----:B--2---:R-:W-:Y:S01]  /*3250*/  FMUL R24, R116, R12 ;  /* 0x0000000c74187220 */ /* 0x004fe20000400000 */
[C---:B------:R-:W-:Y:S01]  /*3260*/  FMUL R116, R117.reuse, R25 ;  /* 0x0000001975747220 */ /* 0x040fe20000400000 */
[----:B------:R-:W-:Y:S01]  /*3270*/  FMUL R25, R117, R11 ;  /* 0x0000000b75197220 */ /* 0x000fe20000400000 */
[C---:B------:R-:W-:Y:S01]  /*3280*/  FMUL R117, R118.reuse, R26 ;  /* 0x0000001a76757220 */ /* 0x040fe20000400000 */
[----:B------:R-:W-:Y:S01]  /*3290*/  FMUL R26, R118, R10 ;  /* 0x0000000a761a7220 */ /* 0x000fe20000400000 */
[----:B------:R-:W-:Y:S01]  /*32a0*/  FFMA R46, R11, R116, R46 ;  /* 0x000000740b2e7223 */ /* 0x000fe2000000002e */
[C---:B------:R-:W-:Y:S01]  /*32b0*/  FMUL R118, R119.reuse, R27 ;  /* 0x0000001b77767220 */ /* 0x040fe20000400000 */
[----:B------:R-:W-:Y:S01]  /*32c0*/  FMUL R27, R119, R9 ;  /* 0x00000009771b7220 */ /* 0x000fe20000400000 */
[----:B------:R-:W-:Y:S01]  /*32d0*/  FADD R119, RZ, R176 ;  /* 0x000000b0ff777221 */ /* 0x000fe20000000000 */
        /* <DEDUP_REMOVED lines=13> */
[----:B------:R-:W-:Y:S01]  /*33b0*/  FADD R115, RZ, R172 ;  /* 0x000000acff737221 */ /* 0x000fe20000000000 */
[----:B------:R-:W-:Y:S01]  /*33c0*/  FMUL R123, R98, R123 ;  /* 0x0000007b627b7220 */ /* 0x000fe20000400000 */
[----:B------:R0:W-:Y:S01]  /*33d0*/  STL [R1+0x7c], R47 ;  /* 0x00007c2f01007387 */ /* 0x0001e20000100800 */
        /* <DEDUP_REMOVED lines=10> */
[----:B------:R-:W-:Y:S01]  /*3480*/  FADD R111, RZ, R168 ;  /* 0x000000a8ff6f7221 */ /* 0x000fe20000000000 */
[----:B0-----:R-:W-:Y:S01]  /*3490*/  FMUL R47, R71, R210 ;  /* 0x000000d2472f7220 */ /* 0x001fe20000400000 */
        /* <DEDUP_REMOVED lines=13> */
[----:B------:R1:W-:Y:S01]  /*3570*/  STL [R1+0x74], R47 ;  /* 0x0000742f01007387 */ /* 0x0003e20000100800 */
[----:B0-----:R-:W-:Y:S01]  /*3580*/  FMUL R48, R67, R214 ;  /* 0x000000d643307220 */ /* 0x001fe20000400000 */
[----:B------:R-:W-:Y:S01]  /*3590*/  FMUL R107, R100, R107 ;  /* 0x0000006b646b7220 */ /* 0x000fe20000400000 */
[----:B------:R-:W-:Y:S01]  /*35a0*/  FFMA R46, R20, R104, R46 ;  /* 0x00000068142e7223 */ /* 0x000fe2000000002e */
[----:B------:R-:W-:Y:S01]  /*35b0*/  FMUL R250, R66, R250 ;  /* 0x000000fa42fa7220 */ /* 0x000fe20000400000 */
[----:B------:R-:W-:Y:S01]  /*35c0*/  FADD R251, RZ, R131 ;  /* 0x00000083fffb7221 */ /* 0x000fe20000000000 */
[----:B------:R-:W-:Y:S01]  /*35d0*/  FMUL R100, R100, R60 ;  /* 0x0000003c64647220 */ /* 0x000fe20000400000 */
[----:B------:R-:W-:Y:S01]  /*35e0*/  FFMA R46, R22, R105, R46 ;  /* 0x00000069162e7223 */ /* 0x000fe2000000002e */
[----:B------:R-:W-:Y:S01]  /*35f0*/  FMUL R101, R101, R61 ;  /* 0x0000003d65657220 */ /* 0x000fe20000400000 */
[----:B------:R-:W-:Y:S01]  /*3600*/  FMUL R251, R67, R251 ;  /* 0x000000fb43fb7220 */ /* 0x000fe20000400000 */
[----:B-1----:R-:W-:Y:S01]  /*3610*/  FMUL R47, R64, R211 ;  /* 0x000000d3402f7220 */ /* 0x002fe20000400000 */
[----:B------:R-:W-:Y:S01]  /*3620*/  FFMA R46, R23, R106, R46 ;  /* 0x0000006a172e7223 */ /* 0x000fe2000000002e */
[----:B------:R-:W-:Y:S01]  /*3630*/  FMUL R96, R96, R56 ;  /* 0x0000003860607220 */ /* 0x000fe20000400000 */
[----:B------:R-:W-:Y:S01]  /*3640*/  FMUL R97, R97, R57 ;  /* 0x0000003961617220 */ /* 0x000fe20000400000 */
[----:B------:R-:W-:Y:S01]  /*3650*/  FMUL R98, R98, R58 ;  /* 0x0000003a62627220 */ /* 0x000fe20000400000 */
[----:B------:R-:W-:Y:S01]  /*3660*/  FFMA R46, R60, R107, R46 ;  /* 0x0000006b3c2e7223 */ /* 0x000fe2000000002e */
[----:B------:R0:W-:Y:S01]  /*3670*/  STL [R1+0x70], R47 ;  /* 0x0000702f01007387 */ /* 0x0001e20000100800 */
[----:B------:R-:W-:-:S02]  /*3680*/  FMUL R127, R127, R215 ;  /* 0x000000d77f7f7220 */ /* 0x000fc40000400000 */
[----:B------:R-:W-:-:S04]  /*3690*/  FFMA R46, R61, R120, R46 ;  /* 0x000000783d2e7223 */ /* 0x000fc8000000002e */
[----:B------:R-:W-:Y:S01]  /*36a0*/  FFMA R46, R62, R121, R46 ;  /* 0x000000793e2e7223 */ /* 0x000fe2000000002e */
[----:B0-----:R-:W-:-:S03]  /*36b0*/  FMUL R47, R65, R212 ;  /* 0x000000d4412f7220 */ /* 0x001fc60000400000 */
[----:B------:R-:W-:-:S04]  /*36c0*/  FFMA R46, R63, R102, R46 ;  /* 0x000000663f2e7223 */ /* 0x000fc8000000002e */
[----:B------:R-:W-:Y:S01]  /*36d0*/  FFMA R46, R56, R103, R46 ;  /* 0x00000067382e7223 */ /* 0x000fe2000000002e */
[----:B------:R0:W-:Y:S03]  /*36e0*/  STL [R1+0x6c], R47 ;  /* 0x00006c2f01007387 */ /* 0x0001e60000100800 */
[----:B------:R-:W-:-:S04]  /*36f0*/  FFMA R46, R57, R122, R46 ;  /* 0x0000007a392e7223 */ /* 0x000fc8000000002e */
[----:B------:R-:W-:Y:S01]  /*3700*/  FFMA R46, R58, R123, R46 ;  /* 0x0000007b3a2e7223 */ /* 0x000fe2000000002e */
[----:B0-----:R-:W-:-:S03]  /*3710*/  FMUL R47, R66, R213 ;  /* 0x000000d5422f7220 */ /* 0x001fc60000400000 */
[----:B------:R-:W-:-:S04]  /*3720*/  FFMA R46, R59, R219, R46 ;  /* 0x000000db3b2e7223 */ /* 0x000fc8000000002e */
[----:B------:R-:W-:Y:S01]  /*3730*/  FFMA R46, R52, R220, R46 ;  /* 0x000000dc342e7223 */ /* 0x000fe2000000002e */
[----:B------:R0:W-:Y:S03]  /*3740*/  STL [R1+0x28], R47 ;  /* 0x0000282f01007387 */ /* 0x0001e60000100800 */
[----:B------:R-:W-:Y:S01]  /*3750*/  FFMA R46, R53, R221, R46 ;  /* 0x000000dd352e7223 */ /* 0x000fe2000000002e */
[----:B------:R1:W-:Y:S03]  /*3760*/  STL [R1+0x24], R48 ;  /* 0x0000243001007387 */ /* 0x0003e60000100800 */
        /* <DEDUP_REMOVED lines=30> */
[----:B-1----:R-:W-:-:S07]  /*3950*/  FFMA R126, R214, R251, R47 ;  /* 0x000000fbd67e7223 */ /* 0x002fce000000002f */
.L_x_2455:
[----:B------:R-:W2:Y:S04]  /*3960*/  LDL R47, [R1+0x20] ;  /* 0x00002000012f7983 */ /* 0x000ea80000100800 */
[----:B------:R-:W3:Y:S04]  /*3970*/  LDL.LU R68, [R1+0x16c] ;  /* 0x00016c0001447983 */ /* 0x000ee80000300800 */
[----:B------:R-:W4:Y:S04]  /*3980*/  LDL.LU R67, [R1+0x168] ;  /* 0x0001680001437983 */ /* 0x000f280000300800 */
[----:B------:R-:W3:Y:S04]  /*3990*/  LDL.LU R65, [R1+0x160] ;  /* 0x0001600001417983 */ /* 0x000ee80000300800 */
[----:B------:R-:W3:Y:S04]  /*39a0*/  LDL.LU R64, [R1+0x15c] ;  /* 0x00015c0001407983 */ /* 0x000ee80000300800 */
[----:B------:R-:W3:Y:S04]  /*39b0*/  LDL.LU R51, [R1+0x158] ;  /* 0x0001580001337983 */ /* 0x000ee80000300800 */
[----:B------:R-:W3:Y:S04]  /*39c0*/  LDL.LU R50, [R1+0x154] ;  /* 0x0001540001327983 */ /* 0x000ee80000300800 */
[----:B------:R-:W3:Y:S04]  /*39d0*/  LDL.LU R49, [R1+0x150] ;  /* 0x0001500001317983 */ /* 0x000ee80000300800 */
[----:B------:R-:W3:Y:S01]  /*39e0*/  LDL.LU R48, [R1+0x14c] ;  /* 0x00014c0001307983 */ /* 0x000ee20000300800 */
[----:B--2---:R-:W-:-:S03]  /*39f0*/  MOV R66, R47 ;  /* 0x0000002f00427202 */ /* 0x004fc60000000f00 */
[----:B------:R-:W2:Y:S04]  /*3a00*/  LDL.LU R47, [R1+0x148] ;  /* 0x00014800012f7983 */ /* 0x000ea80000300800 */
[----:B------:R-:W-:Y:S04]  /*3a10*/  STL [R1+0x1d0], R10 ;  /* 0x0001d00a01007387 */ /* 0x000fe80000100800 */
[----:B------:R-:W-:Y:S04]  /*3a20*/  STL [R1+0x1cc], R9 ;  /* 0x0001cc0901007387 */ /* 0x000fe80000100800 */
[----:B------:R-:W-:Y:S04]  /*3a30*/  STL [R1+0x1c8], R8 ;  /* 0x0001c80801007387 */ /* 0x000fe80000100800 */
[----:B------:R-:W-:Y:S04]  /*3a40*/  STL [R1+0x1c4], R7 ;  /* 0x0001c40701007387 */ /* 0x000fe80000100800 */
[----:B------:R-:W-:Y:S04]  /*3a50*/  STL [R1+0x1c0], R6 ;  /* 0x0001c00601007387 */ /* 0x000fe80000100800 */
[----:B------:R-:W-:Y:S04]  /*3a60*/  STL [R1+0x1bc], R5 ;  /* 0x0001bc0501007387 */ /* 0x000fe80000100800 */
[----:B------:R-:W-:Y:S04]  /*3a70*/  STL [R1+0x1b8], R4 ;  /* 0x0001b80401007387 */ /* 0x000fe80000100800 */
[----:B------:R0:W-:Y:S04]  /*3a80*/  STL [R1+0x1b4], R3 ;  /* 0x0001b40301007387 */ /* 0x0001e80000100800 */
[----:B------:R4:W-:Y:S04]  /*3a90*/  STL [R1+0x1b0], R2 ;  /* 0x0001b00201007387 */ /* 0x0009e80000100800 */
[----:B------:R3:W-:Y:S04]  /*3aa0*/  STL [R1+0x1ac], R0 ;  /* 0x0001ac0001007387 */ /* 0x0007e80000100800 */
[----:B0-----:R-:W2:Y:S01]  /*3ab0*/  LDL.LU R3, [R1+0x144] ;  /* 0x0001440001037983 */ /* 0x001ea20000300800 */
[----:B----4-:R-:W-:Y:S01]  /*3ac0*/  FFMA R2, R124, R66, R67 ;  /* 0x000000427c027223 */ /* 0x010fe20000000043 */
[----:B---3--:R-:W-:-:S05]  /*3ad0*/  FADD R0, R125, R68 ;  /* 0x000000447d007221 */ /* 0x008fca0000000000 */
[----:B------:R0:W-:Y:S04]  /*3ae0*/  STL [R1+0x16c], R0 ;  /* 0x00016c0001007387 */ /* 0x0001e80000100800 */
[----:B------:R1:W-:Y:S04]  /*3af0*/  STL [R1+0x168], R2 ;  /* 0x0001680201007387 */ /* 0x0003e80000100800 */
[----:B------:R-:W3:Y:S01]  /*3b00*/  LDL.LU R10, [R1+0x140] ;  /* 0x00014000010a7983 */ /* 0x000ee20000300800 */
[----:B0-----:R-:W-:-:S03]  /*3b10*/  FADD R0, R127, R65 ;  /* 0x000000417f007221 */ /* 0x001fc60000000000 */
[----:B-1----:R-:W4:Y:S04]  /*3b20*/  LDL.LU R2, [R1+0x13c] ;  /* 0x00013c0001027983 */ /* 0x002f280000300800 */
[----:B------:R0:W-:Y:S04]  /*3b30*/  STL [R1+0x160], R0 ;  /* 0x0001600001007387 */ /* 0x0001e80000100800 */
[----:B0-----:R-:W4:Y:S01]  /*3b40*/  LDL.LU R0, [R1+0x138] ;  /* 0x0001380001007983 */ /* 0x001f220000300800 */
[----:B------:R-:W-:Y:S01]  /*3b50*/  FADD R4, R46, R64 ;  /* 0x000000402e047221 */ /* 0x000fe20000000000 */
[----:B------:R-:W-:-:S04]  /*3b60*/  FADD R5, R44, R51 ;  /* 0x000000332c057221 */ /* 0x000fc80000000000 */
[----:B------:R0:W-:Y:S04]  /*3b70*/  STL [R1+0x15c], R4 ;  /* 0x00015c0401007387 */ /* 0x0001e80000100800 */
[----:B------:R-:W4:Y:S04]  /*3b80*/  LDL.LU R9, [R1+0x134] ;  /* 0x0001340001097983 */ /* 0x000f280000300800 */
[----:B------:R1:W-:Y:S01]  /*3b90*/  STL [R1+0x158], R5 ;  /* 0x0001580501007387 */ /* 0x0003e20000100800 */
[----:B0-----:R-:W-:-:S03]  /*3ba0*/  FADD R4, R45, R50 ;  /* 0x000000322d047221 */ /* 0x001fc60000000000 */
[----:B------:R-:W4:Y:S04]  /*3bb0*/  LDL.LU R8, [R1+0x130] ;  /* 0x0001300001087983 */ /* 0x000f280000300800 */
[----:B------:R0:W-:Y:S01]  /*3bc0*/  STL [R1+0x154], R4 ;  /* 0x0001540401007387 */ /* 0x0001e20000100800 */
[----:B-1----:R-:W-:-:S03]  /*3bd0*/  FADD R5, R42, R49 ;  /* 0x000000312a057221 */ /* 0x002fc60000000000 */
[----:B------:R-:W4:Y:S04]  /*3be0*/  LDL.LU R7, [R1+0x12c] ;  /* 0x00012c0001077983 */ /* 0x000f280000300800 */
[----:B------:R1:W-:Y:S01]  /*3bf0*/  STL [R1+0x150], R5 ;  /* 0x0001500501007387 */ /* 0x0003e20000100800 */
[----:B0-----:R-:W-:-:S03]  /*3c00*/  FADD R4, R43, R48 ;  /* 0x000000302b047221 */ /* 0x001fc60000000000 */
[----:B------:R-:W4:Y:S04]  /*3c10*/  LDL.LU R6, [R1+0x128] ;  /* 0x0001280001067983 */ /* 0x000f280000300800 */
[----:B------:R0:W-:Y:S04]  /*3c20*/  STL [R1+0x14c], R4 ;  /* 0x00014c0401007387 */ /* 0x0001e80000100800 */
[----:B-1----:R-:W4:Y:S04]  /*3c30*/  LDL.LU R5, [R1+0x124] ;  /* 0x0001240001057983 */ /* 0x002f280000300800 */
[----:B0-----:R-:W4:Y:S01]  /*3c40*/  LDL.LU R4, [R1+0x120] ;  /* 0x0001200001047983 */ /* 0x001f220000300800 */
[----:B--2---:R-:W-:-:S05]  /*3c50*/  FADD R25, R25, R47 ;  /* 0x0000002f19197221 */ /* 0x004fca0000000000 */
[----:B------:R0:W-:Y:S02]  /*3c60*/  STL [R1+0x148], R25 ;  /* 0x0001481901007387 */ /* 0x0001e40000100800 */
[----:B0-----:R-:W-:Y:S02]  /*3c70*/  FADD R25, R24, R3 ;  /* 0x0000000318197221 */ /* 0x001fe40000000000 */
[----:B------:R-:W2:Y:S04]  /*3c80*/  LDL.LU R3, [R1+0x11c] ;  /* 0x00011c0001037983 */ /* 0x000ea80000300800 */
[----:B------:R-:W-:Y:S01]  /*3c90*/  STL [R1+0x144], R25 ;  /* 0x0001441901007387 */ /* 0x000fe20000100800 */
[----:B---3--:R-:W-:Y:S01]  /*3ca0*/  FADD R24, R27, R10 ;  /* 0x0000000a1b187221 */ /* 0x008fe20000000000 */
[----:B----4-:R-:W-:-:S02]  /*3cb0*/  FADD R10, R26, R2 ;  /* 0x000000021a0a7221 */ /* 0x010fc40000000000 */
[----:B------:R-:W3:Y:S04]  /*3cc0*/  LDL.LU R2, [R1+0x118] ;  /* 0x0001180001027983 */ /* 0x000ee80000300800 */
[----:B------:R0:W-:Y:S04]  /*3cd0*/  STL [R1+0x140], R24 ;  /* 0x0001401801007387 */ /* 0x0001e80000100800 */
        /* <DEDUP_REMOVED lines=14> */
[----:B------:R-:W4:Y:S01]  /*3dc0*/  LDL.LU R6, [R1+0x104] ;  /* 0x0001040001067983 */ /* 0x000f220000300800 */
[----:B-1----:R-:W-:-:S03]  /*3dd0*/  FADD R10, R32, R5 ;  /* 0x00000005200a7221 */ /* 0x002fc60000000000 */
[----:B------:R-:W-:Y:S04]  /*3de0*/  STL [R1+0x128], R24 ;  /* 0x0001281801007387 */ /* 0x000fe80000100800 */
[----:B------:R-:W4:Y:S01]  /*3df0*/  LDL.LU R5, [R1+0x100] ;  /* 0x0001000001057983 */ /* 0x000f220000300800 */
[----:B------:R-:W-:-:S03]  /*3e00*/  FADD R4, R35, R4 ;  /* 0x0000000423047221 */ /* 0x000fc60000000000 */
[----:B------:R-:W-:Y:S04]  /*3e10*/  STL [R1+0x124], R10 ;  /* 0x0001240a01007387 */ /* 0x000fe80000100800 */
[----:B------:R0:W-:Y:S04]  /*3e20*/  STL [R1+0x120], R4 ;  /* 0x0001200401007387 */ /* 0x0001e80000100800 */
[----:B0-----:R-:W4:Y:S01]  /*3e30*/  LDL.LU R4, [R1+0xfc] ;  /* 0x0000fc0001047983 */ /* 0x001f220000300800 */
[----:B--2---:R-:W-:-:S03]  /*3e40*/  FADD R10, R34, R3 ;  /* 0x00000003220a7221 */ /* 0x004fc60000000000 */
[----:B------:R-:W2:Y:S04]  /*3e50*/  LDL.LU R3, [R1+0xf8] ;  /* 0x0000f80001037983 */ /* 0x000ea80000300800 */
[----:B------:R4:W-:Y:S01]  /*3e60*/  STL [R1+0x11c], R10 ;  /* 0x00011c0a01007387 */ /* 0x0009e20000100800 */
[----:B---3--:R-:W-:-:S03]  /*3e70*/  FADD R24, R37, R2 ;  /* 0x0000000225187221 */ /* 0x008fc60000000000 */
[----:B------:R-:W3:Y:S04]  /*3e80*/  LDL.LU R2, [R1+0xf4] ;  /* 0x0000f40001027983 */ /* 0x000ee80000300800 */
[----:B------:R-:W-:Y:S01]  /*3e90*/  STL [R1+0x118], R24 ;  /* 0x0001181801007387 */ /* 0x000fe20000100800 */
[----:B----4-:R-:W-:-:S03]  /*3ea0*/  FADD R10, R36, R0 ;  /* 0x00000000240a7221 */ /* 0x010fc60000000000 */
[----:B------:R-:W4:Y:S01]  /*3eb0*/  LDL.LU R0, [R1+0xf0] ;  /* 0x0000f00001007983 */ /* 0x000f220000300800 */
[----:B------:R-:W-:-:S03]  /*3ec0*/  FADD R9, R39, R9 ;  /* 0x0000000927097221 */ /* 0x000fc60000000000 */
[----:B------:R0:W-:Y:S01]  /*3ed0*/  STL [R1+0x114], R10 ;  /* 0x0001140a01007387 */ /* 0x0001e20000100800 */
[----:B------:R-:W-:-:S03]  /*3ee0*/  FADD R8, R38, R8 ;  /* 0x0000000826087221 */ /* 0x000fc60000000000 */
[----:B0-----:R-:W4:Y:S04]  /*3ef0*/  LDL.LU R10, [R1+0xec] ;  /* 0x0000ec00010a7983 */ /* 0x001f280000300800 */
[----:B------:R0:W-:Y:S01]  /*3f00*/  STL [R1+0x110], R9 ;  /* 0x0001100901007387 */ /* 0x0001e20000100800 */
[----:B------:R-:W-:Y:S01]  /*3f10*/  FADD R7, R101, R7 ;  /* 0x0000000765077221 */ /* 0x000fe20000000000 */
[----:B------:R-:W-:Y:S02]  /*3f20*/  FADD R24, R100, R6 ;  /* 0x0000000664187221 */ /* 0x000fe40000000000 */
[----:B0-----:R-:W4:Y:S04]  /*3f30*/  LDL.LU R9, [R1+0xe8] ;  /* 0x0000e80001097983 */ /* 0x001f280000300800 */
[----:B------:R0:W-:Y:S04]  /*3f40*/  STL [R1+0x10c], R8 ;  /* 0x00010c0801007387 */ /* 0x0001e80000100800 */
[----:B0-----:R-:W4:Y:S04]  /*3f50*/  LDL.LU R8, [R1+0xe4] ;  /* 0x0000e40001087983 */ /* 0x001f280000300800 */
[----:B------:R0:W-:Y:S04]  /*3f60*/  STL [R1+0x108], R7 ;  /* 0x0001080701007387 */ /* 0x0001e80000100800 */
[----:B0-----:R-:W4:Y:S04]  /*3f70*/  LDL.LU R7, [R1+0xe0] ;  /* 0x0000e00001077983 */ /* 0x001f280000300800 */
[----:B------:R-:W4:Y:S04]  /*3f80*/  LDL.LU R6, [R1+0xdc] ;  /* 0x0000dc0001067983 */ /* 0x000f280000300800 */
[----:B------:R0:W-:Y:S01]  /*3f90*/  STL [R1+0x104], R24 ;  /* 0x0001041801007387 */ /* 0x0001e20000100800 */
[----:B------:R-:W-:Y:S01]  /*3fa0*/  FADD R25, R40, R4 ;  /* 0x0000000428197221 */ /* 0x000fe20000000000 */
[----:B0-----:R-:W-:-:S02]  /*3fb0*/  FADD R24, R41, R5 ;  /* 0x0000000529187221 */ /* 0x001fc40000000000 */
[----:B------:R-:W4:Y:S04]  /*3fc0*/  LDL.LU R5, [R1+0xd8] ;  /* 0x0000d80001057983 */ /* 0x000f280000300800 */
[----:B------:R2:W-:Y:S04]  /*3fd0*/  STL [R1+0x100], R24 ;  /* 0x0001001801007387 */ /* 0x0005e80000100800 */
[----:B------:R-:W4:Y:S04]  /*3fe0*/  LDL.LU R4, [R1+0xd4] ;  /* 0x0000d40001047983 */ /* 0x000f280000300800 */
[----:B------:R3:W-:Y:S01]  /*3ff0*/  STL [R1+0xfc], R25 ;  /* 0x0000fc1901007387 */ /* 0x0007e20000100800 */
[----:B--2---:R-:W-:-:S03]  /*4000*/  FADD R24, R97, R3 ;  /* 0x0000000361187221 */ /* 0x004fc60000000000 */
[----:B------:R-:W2:Y:S04]  /*4010*/  LDL.LU R3, [R1+0xd0] ;  /* 0x0000d00001037983 */ /* 0x000ea80000300800 */
[----:B------:R4:W-:Y:S01]  /*4020*/  STL [R1+0xf8], R24 ;  /* 0x0000f81801007387 */ /* 0x0009e20000100800 */
[----:B---3--:R-:W-:-:S03]  /*4030*/  FADD R25, R96, R2 ;  /* 0x0000000260197221 */ /* 0x008fc60000000000 */
[----:B------:R-:W3:Y:S01]  /*4040*/  LDL.LU R2, [R1+0xcc] ;  /* 0x0000cc0001027983 */ /* 0x000ee20000300800 */
[----:B------:R-:W0:Y:S03]  /*4050*/  LDC.64 R96, c[0x0][0x260] ;  /* 0x00009800ff607b82 */ /* 0x000e260000000a00 */
[----:B------:R1:W-:Y:S01]  /*4060*/  STL [R1+0xf4], R25 ;  /* 0x0000f41901007387 */ /* 0x0003e20000100800 */
[----:B----4-:R-:W-:-:S03]  /*4070*/  FADD R24, R99, R0 ;  /* 0x0000000063187221 */ /* 0x010fc60000000000 */
[----:B------:R-:W4:Y:S04]  /*4080*/  LDL.LU R0, [R1+0xc8] ;  /* 0x0000c80001007983 */ /* 0x000f280000300800 */
[----:B------:R1:W-:Y:S04]  /*4090*/  STL [R1+0xf0], R24 ;  /* 0x0000f01801007387 */ /* 0x0003e80000100800 */
[----:B------:R-:W4:Y:S01]  /*40a0*/  LDL.LU R29, [R1+0xc4] ;  /* 0x0000c400011d7983 */ /* 0x000f220000300800 */
[----:B------:R-:W-:-:S05]  /*40b0*/  FADD R10, R98, R10 ;  /* 0x0000000a620a7221 */ /* 0x000fca0000000000 */
[----:B------:R0:W-:Y:S04]  /*40c0*/  STL [R1+0xec], R10 ;  /* 0x0000ec0a01007387 */ /* 0x0001e80000100800 */
[----:B------:R-:W4:Y:S04]  /*40d0*/  LDL.LU R28, [R1+0xc0] ;  /* 0x0000c000011c7983 */ /* 0x000f280000300800 */
[----:B------:R-:W4:Y:S01]  /*40e0*/  LDL.LU R27, [R1+0xbc] ;  /* 0x0000bc00011b7983 */ /* 0x000f220000300800 */
[----:B------:R-:W-:-:S05]  /*40f0*/  FADD R9, R93, R9 ;  /* 0x000000095d097221 */ /* 0x000fca0000000000 */
[----:B------:R0:W-:Y:S04]  /*4100*/  STL [R1+0xe8], R9 ;  /* 0x0000e80901007387 */ /* 0x0001e80000100800 */
[----:B------:R-:W4:Y:S04]  /*4110*/  LDL.LU R26, [R1+0xb8] ;  /* 0x0000b800011a7983 */ /* 0x000f280000300800 */
[----:B-1----:R-:W4:Y:S01]  /*4120*/  LDL.LU R25, [R1+0xb4] ;  /* 0x0000b40001197983 */ /* 0x002f220000300800 */
[----:B------:R-:W-:-:S05]  /*4130*/  FADD R8, R92, R8 ;  /* 0x000000085c087221 */ /* 0x000fca0000000000 */
[----:B------:R1:W-:Y:S04]  /*4140*/  STL [R1+0xe4], R8 ;  /* 0x0000e40801007387 */ /* 0x0003e80000100800 */
[----:B------:R-:W4:Y:S01]  /*4150*/  LDL.LU R24, [R1+0xb0] ;  /* 0x0000b00001187983 */ /* 0x000f220000300800 */
[----:B------:R-:W-:Y:S01]  /*4160*/  FADD R7, R95, R7 ;  /* 0x000000075f077221 */ /* 0x000fe20000000000 */
[----:B------:R-:W-:-:S04]  /*4170*/  FADD R6, R94, R6 ;  /* 0x000000065e067221 */ /* 0x000fc80000000000 */
[----:B------:R1:W-:Y:S04]  /*4180*/  STL [R1+0xe0], R7 ;  /* 0x0000e00701007387 */ /* 0x0003e80000100800 */
[----:B0-----:R-:W4:Y:S04]  /*4190*/  LDL.LU R10, [R1+0xa8] ;  /* 0x0000a800010a7983 */ /* 0x001f280000300800 */
[----:B------:R-:W4:Y:S04]  /*41a0*/  LDL.LU R9, [R1+0xac] ;  /* 0x0000ac0001097983 */ /* 0x000f280000300800 */
[----:B------:R0:W-:Y:S01]  /*41b0*/  STL [R1+0xdc], R6 ;  /* 0x0000dc0601007387 */ /* 0x0001e20000100800 */
[----:B------:R-:W-:-:S03]  /*41c0*/  FADD R5, R89, R5 ;  /* 0x0000000559057221 */ /* 0x000fc60000000000 */
[----:B-1----:R-:W4:Y:S04]  /*41d0*/  LDL.LU R8, [R1+0xa4] ;  /* 0x0000a40001087983 */ /* 0x002f280000300800 */
[----:B------:R1:W-:Y:S01]  /*41e0*/  STL [R1+0xd8], R5 ;  /* 0x0000d80501007387 */ /* 0x0003e20000100800 */
[----:B------:R-:W-:-:S03]  /*41f0*/  FADD R4, R88, R4 ;  /* 0x0000000458047221 */ /* 0x000fc60000000000 */
[----:B------:R-:W4:Y:S04]  /*4200*/  LDL.LU R7, [R1+0xa0] ;  /* 0x0000a00001077983 */ /* 0x000f280000300800 */
[----:B0-----:R-:W4:Y:S04]  /*4210*/  LDL.LU R6, [R1+0x9c] ;  /* 0x00009c0001067983 */ /* 0x001f280000300800 */
[----:B------:R0:W-:Y:S04]  /*4220*/  STL [R1+0xd4], R4 ;  /* 0x0000d40401007387 */ /* 0x0001e80000100800 */
[----:B-1----:R-:W4:Y:S01]  /*4230*/  LDL.LU R5, [R1+0x98] ;  /* 0x0000980001057983 */ /* 0x002f220000300800 */
[----:B--2---:R-:W-:-:S05]  /*4240*/  FADD R3, R91, R3 ;  /* 0x000000035b037221 */ /* 0x004fca0000000000 */
[----:B------:R1:W-:Y:S04]  /*4250*/  STL [R1+0xd0], R3 ;  /* 0x0000d00301007387 */ /* 0x0003e80000100800 */
[----:B0-----:R-:W2:Y:S04]  /*4260*/  LDL.LU R4, [R1+0x94] ;  /* 0x0000940001047983 */ /* 0x001ea80000300800 */
[----:B-1----:R-:W2:Y:S01]  /*4270*/  LDL.LU R3, [R1+0x90] ;  /* 0x0000900001037983 */ /* 0x002ea20000300800 */
[----:B---3--:R-:W-:-:S05]  /*4280*/  FADD R2, R90, R2 ;  /* 0x000000025a027221 */ /* 0x008fca0000000000 */
[----:B------:R0:W-:Y:S04]  /*4290*/  STL [R1+0xcc], R2 ;  /* 0x0000cc0201007387 */ /* 0x0001e80000100800 */
[----:B0-----:R-:W3:Y:S01]  /*42a0*/  LDL.LU R2, [R1+0x8c] ;  /* 0x00008c0001027983 */ /* 0x001ee20000300800 */
[----:B----4-:R-:W-:-:S03]  /*42b0*/  FADD R30, R85, R0 ;  /* 0x00000000551e7221 */ /* 0x010fc60000000000 */
[----:B------:R-:W4:Y:S01]  /*42c0*/  LDL.LU R0, [R1+0x88] ;  /* 0x0000880001007983 */ /* 0x000f220000300800 */
[----:B------:R-:W-:-:S03]  /*42d0*/  FADD R29, R84, R29 ;  /* 0x0000001d541d7221 */ /* 0x000fc60000000000 */
[----:B------:R-:W-:Y:S04]  /*42e0*/  STL [R1+0xc8], R30 ;  /* 0x0000c81e01007387 */ /* 0x000fe80000100800 */
[----:B------:R-:W-:Y:S01]  /*42f0*/  STL [R1+0xc4], R29 ;  /* 0x0000c41d01007387 */ /* 0x000fe20000100800 */
[----:B------:R-:W-:Y:S01]  /*4300*/  FADD R28, R87, R28 ;  /* 0x0000001c571c7221 */ /* 0x000fe20000000000 */
[----:B------:R-:W-:-:S04]  /*4310*/  FADD R27, R86, R27 ;  /* 0x0000001b561b7221 */ /* 0x000fc80000000000 */
[----:B------:R0:W-:Y:S04]  /*4320*/  STL [R1+0xc0], R28 ;  /* 0x0000c01c01007387 */ /* 0x0001e80000100800 */
[----:B------:R1:W-:Y:S01]  /*4330*/  STL [R1+0xbc], R27 ;  /* 0x0000bc1b01007387 */ /* 0x0003e20000100800 */
[----:B------:R-:W-:Y:S01]  /*4340*/  FADD R26, R81, R26 ;  /* 0x0000001a511a7221 */ /* 0x000fe20000000000 */
[----:B------:R-:W-:-:S04]  /*4350*/  FADD R25, R80, R25 ;  /* 0x0000001950197221 */ /* 0x000fc80000000000 */
[----:B------:R-:W-:Y:S04]  /*4360*/  STL [R1+0xb8], R26 ;  /* 0x0000b81a01007387 */ /* 0x000fe80000100800 */
[----:B------:R-:W-:Y:S01]  /*4370*/  STL [R1+0xb4], R25 ;  /* 0x0000b41901007387 */ /* 0x000fe20000100800 */
[----:B------:R-:W-:-:S05]  /*4380*/  FADD R24, R83, R24 ;  /* 0x0000001853187221 */ /* 0x000fca0000000000 */
[----:B------:R-:W-:Y:S01]  /*4390*/  STL [R1+0xb0], R24 ;  /* 0x0000b01801007387 */ /* 0x000fe20000100800 */
[----:B------:R-:W-:Y:S01]  /*43a0*/  FADD R10, R82, R10 ;  /* 0x0000000a520a7221 */ /* 0x000fe20000000000 */
[----:B------:R-:W-:-:S04]  /*43b0*/  FADD R9, R77, R9 ;  /* 0x000000094d097221 */ /* 0x000fc80000000000 */
[----:B------:R-:W-:Y:S01]  /*43c0*/  STL [R1+0xa8], R10 ;  /* 0x0000a80a01007387 */ /* 0x000fe20000100800 */
[----:B------:R-:W-:-:S03]  /*43d0*/  FADD R8, R76, R8 ;  /* 0x000000084c087221 */ /* 0x000fc60000000000 */
[----:B------:R1:W-:Y:S01]  /*43e0*/  STL [R1+0xac], R9 ;  /* 0x0000ac0901007387 */ /* 0x0003e20000100800 */
[----:B------:R-:W-:-:S03]  /*43f0*/  FADD R7, R79, R7 ;  /* 0x000000074f077221 */ /* 0x000fc60000000000 */
[----:B------:R-:W-:Y:S01]  /*4400*/  STL [R1+0xa4], R8 ;  /* 0x0000a40801007387 */ /* 0x000fe20000100800 */
[----:B------:R-:W-:-:S03]  /*4410*/  FADD R6, R78, R6 ;  /* 0x000000064e067221 */ /* 0x000fc60000000000 */
[----:B------:R1:W-:Y:S01]  /*4420*/  STL [R1+0xa0], R7 ;  /* 0x0000a00701007387 */ /* 0x0003e20000100800 */
[----:B0-----:R-:W-:Y:S01]  /*4430*/  IADD3 R28, R17, 0x80, RZ ;  /* 0x00000080111c7810 */ /* 0x001fe20007ffe0ff */
[----:B------:R-:W-:Y:S02]  /*4440*/  FADD R5, R73, R5 ;  /* 0x0000000549057221 */ /* 0x000fe40000000000 */
[----:B------:R-:W-:Y:S01]  /*4450*/  STL [R1+0x9c], R6 ;  /* 0x00009c0601007387 */ /* 0x000fe20000100800 */
[----:B------:R-:W-:-:S03]  /*4460*/  IADD3 R31, R17, 0x100, RZ ;  /* 0x00000100111f7810 */ /* 0x000fc60007ffe0ff */
[----:B------:R0:W-:Y:S01]  /*4470*/  STL [R1+0x98], R5 ;  /* 0x0000980501007387 */ /* 0x0001e20000100800 */
[C---:B------:R-:W-:Y:S02]  /*4480*/  IADD3 R30, R17.reuse, 0x180, RZ ;  /* 0x00000180111e7810 */ /* 0x040fe40007ffe0ff */
[C---:B-1----:R-:W-:Y:S02]  /*4490*/  IADD3 R27, R17.reuse, 0x200, RZ ;  /* 0x00000200111b7810 */ /* 0x042fe40007ffe0ff */
[C---:B------:R-:W-:Y:S02]  /*44a0*/  IADD3 R9, R17.reuse, 0x280, RZ ;  /* 0x0000028011097810 */ /* 0x040fe40007ffe0ff */
[C---:B------:R-:W-:Y:S02]  /*44b0*/  IADD3 R7, R17.reuse, 0x300, RZ ;  /* 0x0000030011077810 */ /* 0x040fe40007ffe0ff */
[C---:B0-----:R-:W-:Y:S02]  /*44c0*/  IADD3 R5, R17.reuse, 0x380, RZ ;  /* 0x0000038011057810 */ /* 0x041fe40007ffe0ff */
[----:B------:R-:W-:-:S02]  /*44d0*/  IADD3 R26, R17, 0x480, RZ ;  /* 0x00000480111a7810 */ /* 0x000fc40007ffe0ff */
[C---:B------:R-:W-:Y:S02]  /*44e0*/  IADD3 R10, R17.reuse, 0x500, RZ ;  /* 0x00000500110a7810 */ /* 0x040fe40007ffe0ff */
[C---:B------:R-:W-:Y:S02]  /*44f0*/  IADD3 R8, R17.reuse, 0x580, RZ ;  /* 0x0000058011087810 */ /* 0x040fe40007ffe0ff */
[----:B------:R-:W-:Y:S01]  /*4500*/  IADD3 R6, R17, 0x600, RZ ;  /* 0x0000060011067810 */ /* 0x000fe20007ffe0ff */
[----:B------:R-:W-:-:S04]  /*4510*/  IMAD.WIDE.U32 R44, R9, 0x10, R96 ;  /* 0x00000010092c7825 */ /* 0x000fc800078e0060 */
[--C-:B------:R-:W-:Y:S02]  /*4520*/  IMAD.WIDE.U32 R48, R7, 0x10, R96.reuse ;  /* 0x0000001007307825 */ /* 0x100fe400078e0060 */
        /* <DEDUP_REMOVED lines=11> */
[----:B------:R-:W-:-:S04]  /*45e0*/  IMAD.WIDE.U32 R32, R31, 0x10, R96 ;  /* 0x000000101f207825 */ /* 0x000fc800078e0060 */
[--C-:B------:R-:W-:Y:S02]  /*45f0*/  IMAD.WIDE.U32 R36, R30, 0x10, R96.reuse ;  /* 0x000000101e247825 */ /* 0x100fe400078e0060 */
[----:B------:R-:W5:Y:S02]  /*4600*/  LDG.E.128 R32, desc[UR6][R32.64] ;  /* 0x0000000620207981 */ /* 0x000f64000c1e1d00 */
[----:B------:R-:W-:Y:S02]  /*4610*/  IMAD.WIDE.U32 R40, R27, 0x10, R96 ;  /* 0x000000101b287825 */ /* 0x000fe400078e0060 */
[----:B------:R-:W5:Y:S04]  /*4620*/  LDG.E.128 R36, desc[UR6][R36.64] ;  /* 0x0000000624247981 */ /* 0x000f68000c1e1d00 */
[----:B------:R-:W5:Y:S01]  /*4630*/  LDG.E.128 R40, desc[UR6][R40.64] ;  /* 0x0000000628287981 */ /* 0x000f62000c1e1d00 */
[----:B--2---:R-:W-:Y:S01]  /*4640*/  FADD R4, R72, R4 ;  /* 0x0000000448047221 */ /* 0x004fe20000000000 */
[----:B------:R-:W-:-:S04]  /*4650*/  FADD R3, R75, R3 ;  /* 0x000000034b037221 */ /* 0x000fc80000000000 */
[----:B------:R0:W-:Y:S04]  /*4660*/  STL [R1+0x94], R4 ;  /* 0x0000940401007387 */ /* 0x0001e80000100800 */
[----:B------:R-:W-:Y:S01]  /*4670*/  STL [R1+0x90], R3 ;  /* 0x0000900301007387 */ /* 0x000fe20000100800 */
[----:B0-----:R-:W-:Y:S01]  /*4680*/  IADD3 R4, R17, 0x680, RZ ;  /* 0x0000068011047810 */ /* 0x001fe20007ffe0ff */
[----:B---3--:R-:W-:Y:S01]  /*4690*/  FADD R2, R74, R2 ;  /* 0x000000024a027221 */ /* 0x008fe20000000000 */
[----:B----4-:R-:W-:-:S04]  /*46a0*/  FADD R0, R69, R0 ;  /* 0x0000000045007221 */ /* 0x010fc80000000000 */
[----:B------:R0:W-:Y:S04]  /*46b0*/  STL [R1+0x8c], R2 ;  /* 0x00008c0201007387 */ /* 0x0001e80000100800 */
[----:B------:R1:W-:Y:S04]  /*46c0*/  STL [R1+0x88], R0 ;  /* 0x0000880001007387 */ /* 0x0003e80000100800 */
[----:B------:R-:W-:Y:S01]  /*46d0*/  STL [R1+0x64], R28 ;  /* 0x0000641c01007387 */ /* 0x000fe20000100800 */
[----:B0-----:R-:W-:-:S03]  /*46e0*/  IADD3 R2, R17, 0x400, RZ ;  /* 0x0000040011027810 */ /* 0x001fc60007ffe0ff */
[----:B------:R-:W-:Y:S04]  /*46f0*/  STL [R1+0x60], R31 ;  /* 0x0000601f01007387 */ /* 0x000fe80000100800 */
[----:B------:R-:W-:Y:S04]  /*4700*/  STL [R1+0x5c], R30 ;  /* 0x00005c1e01007387 */ /* 0x000fe80000100800 */
[----:B------:R-:W-:Y:S04]  /*4710*/  STL [R1+0x58], R27 ;  /* 0x0000581b01007387 */ /* 0x000fe80000100800 */
[----:B------:R0:W-:Y:S01]  /*4720*/  STL [R1+0x54], R9 ;  /* 0x0000540901007387 */ /* 0x0001e20000100800 */
[----:B------:R-:W-:-:S03]  /*4730*/  IADD3 R3, R17, 0x700, RZ ;  /* 0x0000070011037810 */ /* 0x000fc60007ffe0ff */
[----:B------:R2:W-:Y:S01]  /*4740*/  STL [R1+0x50], R7 ;  /* 0x0000500701007387 */ /* 0x0005e20000100800 */
[----:B-1----:R-:W-:-:S03]  /*4750*/  IADD3 R0, R17, 0x780, RZ ;  /* 0x0000078011007810 */ /* 0x002fc60007ffe0ff */
[----:B------:R1:W-:Y:S04]  /*4760*/  STL [R1+0x4c], R5 ;  /* 0x00004c0501007387 */ /* 0x0003e80000100800 */
[----:B------:R3:W-:Y:S04]  /*4770*/  STL [R1+0x48], R2 ;  /* 0x0000480201007387 */ /* 0x0007e80000100800 */
[----:B------:R-:W-:Y:S04]  /*4780*/  STL [R1+0x44], R26 ;  /* 0x0000441a01007387 */ /* 0x000fe80000100800 */
[----:B------:R4:W-:Y:S04]  /*4790*/  STL [R1+0x40], R10 ;  /* 0x0000400a01007387 */ /* 0x0009e80000100800 */
[----:B------:R4:W-:Y:S04]  /*47a0*/  STL [R1+0x3c], R8 ;  /* 0x00003c0801007387 */ /* 0x0009e80000100800 */
[----:B------:R4:W-:Y:S04]  /*47b0*/  STL [R1+0x38], R6 ;  /* 0x0000380601007387 */ /* 0x0009e80000100800 */
[----:B------:R-:W-:Y:S04]  /*47c0*/  STL [R1+0x34], R4 ;  /* 0x0000340401007387 */ /* 0x000fe80000100800 */
[----:B------:R4:W-:Y:S01]  /*47d0*/  STL [R1+0x30], R3 ;  /* 0x0000300301007387 */ /* 0x0009e20000100800 */
[----:B------:R-:W-:-:S03]  /*47e0*/  IMAD.WIDE.U32 R68, R2, 0x10, R96 ;  /* 0x0000001002447825 */ /* 0x000fc600078e0060 */
[----:B------:R4:W-:Y:S04]  /*47f0*/  STL [R1+0x2c], R0 ;  /* 0x00002c0001007387 */ /* 0x0009e80000100800 */
[----:B0-----:R-:W4:Y:S04]  /*4800*/  LDL.LU R9, [R1+0x7c] ;  /* 0x00007c0001097983 */ /* 0x001f280000300800 */
[----:B--2---:R-:W2:Y:S04]  /*4810*/  LDL.LU R7, [R1+0x74] ;  /* 0x0000740001077983 */ /* 0x004ea80000300800 */
[----:B-1----:R-:W2:Y:S04]  /*4820*/  LDL.LU R5, [R1+0x78] ;  /* 0x0000780001057983 */ /* 0x002ea80000300800 */
[----:B---3--:R-:W3:Y:S04]  /*4830*/  LDL.LU R2, [R1+0x6c] ;  /* 0x00006c0001027983 */ /* 0x008ee80000300800 */
[----:B------:R-:W3:Y:S04]  /*4840*/  LDL.LU R127, [R1+0x70] ;  /* 0x00007000017f7983 */ /* 0x000ee80000300800 */
[----:B------:R-:W3:Y:S04]  /*4850*/  LDL.LU R124, [R1+0x24] ;  /* 0x00002400017c7983 */ /* 0x000ee80000300800 */
[----:B------:R-:W3:Y:S04]  /*4860*/  LDL.LU R125, [R1+0x28] ;  /* 0x00002800017d7983 */ /* 0x000ee80000300800 */
[----:B----4-:R-:W4:Y:S04]  /*4870*/  LDL.LU R10, [R1+0x84] ;  /* 0x00008400010a7983 */ /* 0x010f280000300800 */
[----:B------:R-:W2:Y:S01]  /*4880*/  LDL.LU R8, [R1+0x80] ;  /* 0x0000800001087983 */ /* 0x000ea20000300800 */
[----:B------:R-:W-:-:S03]  /*4890*/  IMAD.WIDE.U32 R92, R3, 0x10, R96 ;  /* 0x00000010035c7825 */ /* 0x000fc600078e0060 */
[----:B------:R-:W3:Y:S01]  /*48a0*/  LDL.LU R6, [R1+0x178] ;  /* 0x0001780001067983 */ /* 0x000ee20000300800 */
[----:B------:R-:W-:-:S03]  /*48b0*/  IMAD.WIDE.U32 R28, R28, 0x10, R96 ;  /* 0x000000101c1c7825 */ /* 0x000fc600078e0060 */
[----:B------:R-:W3:Y:S01]  /*48c0*/  LDL.LU R3, [R1+0x17c] ;  /* 0x00017c0001037983 */ /* 0x000ee20000300800 */
[----:B------:R-:W-:-:S03]  /*48d0*/  IMAD.WIDE.U32 R72, R26, 0x10, R96 ;  /* 0x000000101a487825 */ /* 0x000fc600078e0060 */
[----:B------:R-:W5:Y:S01]  /*48e0*/  LDG.E.128 R24, desc[UR6][R24.64] ;  /* 0x0000000618187981 */ /* 0x000f62000c1e1d00 */
[----:B------:R-:W-:-:S03]  /*48f0*/  IMAD.WIDE.U32 R88, R4, 0x10, R96 ;  /* 0x0000001004587825 */ /* 0x000fc600078e0060 */
[----:B------:R-:W5:Y:S01]  /*4900*/  LDG.E.128 R28, desc[UR6][R28.64] ;  /* 0x000000061c1c7981 */ /* 0x000f62000c1e1d00 */
[----:B------:R-:W-:-:S03]  /*4910*/  IMAD.WIDE.U32 R96, R0, 0x10, R96 ;  /* 0x0000001000607825 */ /* 0x000fc600078e0060 */
[----:B------:R-:W3:Y:S04]  /*4920*/  LDL.LU R0, [R1+0x180] ;  /* 0x0001800001007983 */ /* 0x000ee80000300800 */
[----:B------:R-:W3:Y:S04]  /*4930*/  LDL.LU R101, [R1+0x184] ;  /* 0x0001840001657983 */ /* 0x000ee80000300800 */
[----:B------:R-:W3:Y:S04]  /*4940*/  LDL.LU R100, [R1+0x188] ;  /* 0x0001880001647983 */ /* 0x000ee80000300800 */
[----:B------:R-:W5:Y:S04]  /*4950*/  LDG.E.128 R68, desc[UR6][R68.64] ;  /* 0x0000000644447981 */ /* 0x000f68000c1e1d00 */
[----:B------:R-:W5:Y:S04]  /*4960*/  LDG.E.128 R72, desc[UR6][R72.64] ;  /* 0x0000000648487981 */ /* 0x000f68000c1e1d00 */
[----:B------:R-:W5:Y:S04]  /*4970*/  LDG.E.128 R88, desc[UR6][R88.64] ;  /* 0x0000000658587981 */ /* 0x000f68000c1e1d00 */
[----:B------:R-:W5:Y:S04]  /*4980*/  LDG.E.128 R92, desc[UR6][R92.64] ;  /* 0x000000065c5c7981 */ /* 0x000f68000c1e1d00 */
[----:B------:R-:W5:Y:S01]  /*4990*/  LDG.E.128 R96, desc[UR6][R96.64] ;  /* 0x0000000660607981 */ /* 0x000f62000c1e1d00 */
[----:B------:R-:W0:Y:S01]  /*49a0*/  S2R R4, SR_TID.X ;  /* 0x0000000000047919 */ /* 0x000e220000002100 */
[----:B------:R-:W-:Y:S01]  /*49b0*/  UMOV UR4, 0xffffffff ;  /* 0xffffffff00047882 */ /* 0x000fe20000000000 */
[----:B0-----:R-:W-:Y:S01]  /*49c0*/  LOP3.LUT P1, RZ, R4, 0x1f, RZ, 0xc0, !PT ;  /* 0x0000001f04ff7812 */ /* 0x001fe2000782c0ff */
[----:B----4-:R-:W-:-:S02]  /*49d0*/  FADD R9, R9, R10 ;  /* 0x0000000a09097221 */ /* 0x010fc40000000000 */
[----:B------:R0:W5:Y:S01]  /*49e0*/  LDL.LU R10, [R1+0x1d0] ;  /* 0x0001d000010a7983 */ /* 0x0001620000300800 */
[----:B--2---:R-:W-:-:S03]  /*49f0*/  FADD R7, R7, R8 ;  /* 0x0000000807077221 */ /* 0x004fc60000000000 */
[----:B------:R1:W-:Y:S01]  /*4a00*/  STL [R1+0x84], R9 ;  /* 0x0000840901007387 */ /* 0x0003e20000100800 */
[----:B---3--:R-:W-:Y:S01]  /*4a10*/  FADD R5, R5, R6 ;  /* 0x0000000605057221 */ /* 0x008fe20000000000 */
[----:B------:R-:W-:Y:S02]  /*4a20*/  FADD R2, R2, R3 ;  /* 0x0000000302027221 */ /* 0x000fe40000000000 */
[----:B-1----:R0:W5:Y:S04]  /*4a30*/  LDL.LU R9, [R1+0x1cc] ;  /* 0x0001cc0001097983 */ /* 0x0021680000300800 */
[----:B------:R0:W5:Y:S04]  /*4a40*/  LDL.LU R8, [R1+0x1c8] ;  /* 0x0001c80001087983 */ /* 0x0001680000300800 */
[----:B------:R1:W-:Y:S01]  /*4a50*/  STL [R1+0x80], R7 ;  /* 0x0000800701007387 */ /* 0x0003e20000100800 */
[----:B------:R-:W-:Y:S01]  /*4a60*/  FADD R127, R127, R0 ;  /* 0x000000007f7f7221 */ /* 0x000fe20000000000 */
[----:B------:R-:W-:-:S02]  /*4a70*/  FADD R101, R124, R101 ;  /* 0x000000657c657221 */ /* 0x000fc40000000000 */
[----:B-1----:R0:W5:Y:S04]  /*4a80*/  LDL.LU R7, [R1+0x1c4] ;  /* 0x0001c40001077983 */ /* 0x0021680000300800 */
[----:B------:R0:W5:Y:S04]  /*4a90*/  LDL.LU R6, [R1+0x1c0] ;  /* 0x0001c00001067983 */ /* 0x0001680000300800 */
[----:B------:R1:W-:Y:S01]  /*4aa0*/  STL [R1+0x7c], R5 ;  /* 0x00007c0501007387 */ /* 0x0003e20000100800 */
[----:B------:R-:W-:-:S03]  /*4ab0*/  FADD R100, R125, R100 ;  /* 0x000000647d647221 */ /* 0x000fc60000000000 */
[----:B-1----:R0:W5:Y:S04]  /*4ac0*/  LDL.LU R5, [R1+0x1bc] ;  /* 0x0001bc0001057983 */ /* 0x0021680000300800 */
[----:B------:R0:W5:Y:S04]  /*4ad0*/  LDL.LU R4, [R1+0x1b8] ;  /* 0x0001b80001047983 */ /* 0x0001680000300800 */
[----:B------:R0:W5:Y:S04]  /*4ae0*/  LDL.LU R3, [R1+0x1b4] ;  /* 0x0001b40001037983 */ /* 0x0001680000300800 */
[----:B------:R1:W-:Y:S04]  /*4af0*/  STL [R1+0x78], R2 ;  /* 0x0000780201007387 */ /* 0x0003e80000100800 */
[----:B-1----:R0:W5:Y:S04]  /*4b00*/  LDL.LU R2, [R1+0x1b0] ;  /* 0x0001b00001027983 */ /* 0x0021680000300800 */
[----:B------:R0:W5:Y:S04]  /*4b10*/  LDL.LU R0, [R1+0x1ac] ;  /* 0x0001ac0001007983 */ /* 0x0001680000300800 */
[----:B------:R0:W-:Y:S04]  /*4b20*/  STL [R1+0x74], R127 ;  /* 0x0000747f01007387 */ /* 0x0001e80000100800 */
[----:B------:R0:W-:Y:S04]  /*4b30*/  STL [R1+0x70], R101 ;  /* 0x0000706501007387 */ /* 0x0001e80000100800 */
[----:B------:R0:W-:Y:S01]  /*4b40*/  STL [R1+0x6c], R100 ;  /* 0x00006c6401007387 */ /* 0x0001e20000100800 */
[----:B------:R-:W-:Y:S05]  /*4b50*/  BRA.DIV UR4, `(.L_x_2456) ;  /* 0x0000001e04e87947 */ /* 0x000fea000b800000 */
[----:B0-----:R-:W0:Y:S01]  /*4b60*/  SHFL.DOWN PT, R101, R126, 0x10, 0x1f ;  /* 0x0a001f007e657f89 */ /* 0x001e2200000e0000 */
[----:B------:R-:W-:-:S10]  /*4b70*/  HFMA2.MMA R100, -RZ, RZ, 0, 0 ;  /* 0x00000000ff647435 */ /* 0x000fd400000001ff */
[----:B------:R-:W-:Y:S01]  /*4b80*/  FADD R100, RZ, R100 ;  /* 0x00000064ff647221 */ /* 0x000fe20000000000 */
[----:B0-----:R-:W-:-:S04]  /*4b90*/  FADD R124, R101, R126 ;  /* 0x0000007e657c7221 */ /* 0x001fc80000000000 */
        /* <DEDUP_REMOVED lines=8> */
[----:B0-----:R-:W-:-:S03]  /*4c20*/  FADD R126, R101, R126 ;  /* 0x0000007e657e7221 */ /* 0x001fc60000000000 */
[----:B------:R-:W2:Y:S01]  /*4c30*/  LDL.LU R101, [R1+0x16c] ;  /* 0x00016c0001657983 */ /* 0x000ea20000300800 */
[----:B-1----:R-:W-:-:S03]  /*4c40*/  FADD R100, R100, R127 ;  /* 0x0000007f64647221 */ /* 0x002fc60000000000 */
[----:B------:R-:W0:Y:S04]  /*4c50*/  SHFL.DOWN PT, R127, R126, 0x2, 0x1f ;  /* 0x08401f007e7f7f89 */ /* 0x000e2800000e0000 */
[----:B------:R-:W-:Y:S04]  /*4c60*/  STL [R1+0x24], R100 ;  /* 0x0000246401007387 */ /* 0x000fe80000100800 */
[----:B------:R-:W3:Y:S01]  /*4c70*/  LDL.LU R124, [R1+0x168] ;  /* 0x00016800017c7983 */ /* 0x000ee20000300800 */
[----:B0-----:R-:W-:-:S03]  /*4c80*/  FADD R126, R126, R127 ;  /* 0x0000007f7e7e7221 */ /* 0x001fc60000000000 */
[----:B--2---:R0:W-:Y:S04]  /*4c90*/  STL [R1+0x16c], R101 ;  /* 0x00016c6501007387 */ /* 0x0041e80000100800 */
[----:B0-----:R-:W2:Y:S04]  /*4ca0*/  LDL.LU R101, [R1+0x160] ;  /* 0x0001600001657983 */ /* 0x001ea80000300800 */
[----:B---3--:R0:W-:Y:S04]  /*4cb0*/  STL [R1+0x168], R124 ;  /* 0x0001687c01007387 */ /* 0x0081e80000100800 */
[----:B0-----:R-:W3:Y:S04]  /*4cc0*/  LDL.LU R124, [R1+0x15c] ;  /* 0x00015c00017c7983 */ /* 0x001ee80000300800 */
        /* <DEDUP_REMOVED lines=84> */
[----:B------:R-:W0:Y:S04]  /*5210*/  SHFL.DOWN PT, R100, R100, 0x1, 0x1f ;  /* 0x08201f0064647f89 */ /* 0x000e2800000e0000 */
[----:B--2---:R1:W-:Y:S04]  /*5220*/  STL [R1+0xb8], R101 ;  /* 0x0000b86501007387 */ /* 0x0043e80000100800 */
[----:B-1----:R-:W2:Y:S04]  /*5230*/  LDL.LU R101, [R1+0xb0] ;  /* 0x0000b00001657983 */ /* 0x002ea80000300800 */
[----:B---3--:R1:W-:Y:S04]  /*5240*/  STL [R1+0xb4], R124 ;  /* 0x0000b47c01007387 */ /* 0x0083e80000100800 */
[----:B-1----:R-:W3:Y:S04]  /*5250*/  LDL.LU R124, [R1+0xa8] ;  /* 0x0000a800017c7983 */ /* 0x002ee80000300800 */
[----:B--2---:R-:W-:Y:S04]  /*5260*/  STL [R1+0xb0], R101 ;  /* 0x0000b06501007387 */ /* 0x004fe80000100800 */
[----:B---3--:R1:W-:Y:S04]  /*5270*/  STL [R1+0xa8], R124 ;  /* 0x0000a87c01007387 */ /* 0x0083e80000100800 */
[----:B-1----:R-:W2:Y:S04]  /*5280*/  LDL.LU R124, [R1+0xac] ;  /* 0x0000ac00017c7983 */ /* 0x002ea80000300800 */
[----:B0-----:R0:W-:Y:S04]  /*5290*/  STL [R1+0x28], R100 ;  /* 0x0000286401007387 */ /* 0x0011e80000100800 */
        /* <DEDUP_REMOVED lines=29> */
[----:B------:R1:W4:Y:S04]  /*5470*/  SHFL.DOWN PT, R101, R126, 0x1, 0x1f ;  /* 0x08201f007e657f89 */ /* 0x00032800000e0000 */
[----:B--2---:R1:W-:Y:S04]  /*5480*/  STL [R1+0x184], R124 ;  /* 0x0001847c01007387 */ /* 0x0043e80000100800 */
[----:B---34-:R1:W-:Y:S02]  /*5490*/  STL [R1+0x188], R100 ;  /* 0x0001886401007387 */ /* 0x0183e40000100800 */
.L_x_2468:
[----:B------:R-:W2:Y:S04]  /*54a0*/  LDL.LU R125, [R1+0x28] ;  /* 0x00002800017d7983 */ /* 0x000ea80000300800 */
[----:B01----:R-:W2:Y:S04]  /*54b0*/  LDL.LU R100, [R1+0x24] ;  /* 0x0000240001647983 */ /* 0x003ea80000300800 */
[----:B------:R-:W3:Y:S04]  /*54c0*/  LDL.LU R124, [R1+0x174] ;  /* 0x00017400017c7983 */ /* 0x000ee80000300800 */
[----:B------:R0:W-:Y:S04]  /*54d0*/  STL [R1+0x1c0], R133 ;  /* 0x0001c08501007387 */ /* 0x0001e80000100800 */
[----:B0-----:R0:W4:Y:S04]  /*54e0*/  LDL R133, [R1+0x68] ;  /* 0x0000680001857983 */ /* 0x0011280000100800 */
[----:B------:R1:W-:Y:S04]  /*54f0*/  STL [R1+0x1bc], R132 ;  /* 0x0001bc8401007387 */ /* 0x0003e80000100800 */
[----:B-1----:R0:W4:Y:S04]  /*5500*/  LDL R132, [R1+0x164] ;  /* 0x0001640001847983 */ /* 0x0021280000100800 */
[----:B------:R1:W-:Y:S04]  /*5510*/  STL [R1+0x1b8], R131 ;  /* 0x0001b88301007387 */ /* 0x0003e80000100800 */
[----:B-1----:R0:W4:Y:S01]  /*5520*/  LDL R131, [R1+0x170] ;  /* 0x0001700001837983 */ /* 0x0021220000100800 */
[----:B------:R-:W-:-:S03]  /*5530*/  FADD R101, R126, R101 ;  /* 0x000000657e657221 */ /* 0x000fc60000000000 */
[----:B------:R1:W-:Y:S04]  /*5540*/  STL [R1+0x1b4], R130 ;  /* 0x0001b48201007387 */ /* 0x0003e80000100800 */
[----:B------:R0:W-:Y:S04]  /*5550*/  STL [R1+0x1b0], R129 ;  /* 0x0001b08101007387 */ /* 0x0001e80000100800 */
[----:B------:R0:W-:Y:S04]  /*5560*/  STL [R1+0x1ac], R128 ;  /* 0x0001ac8001007387 */ /* 0x0001e80000100800 */
[----:B-1----:R-:W4:Y:S04]  /*5570*/  LDL.LU R130, [R1+0x20] ;  /* 0x0000200001827983 */ /* 0x002f280000300800 */
[----:B0-----:R-:W4:Y:S04]  /*5580*/  LDL.LU R129, [R1+0x18] ;  /* 0x0000180001817983 */ /* 0x001f280000300800 */
[----:B------:R-:W4:Y:S04]  /*5590*/  LDL.LU R128, [R1+0x14] ;  /* 0x0000140001807983 */ /* 0x000f280000300800 */
[----:B------:R-:W4:Y:S04]  /*55a0*/  LDL.LU R126, [R1+0x4] ;  /* 0x00000400017e7983 */ /* 0x000f280000300800 */
[----:B------:R-:W4:Y:S01]  /*55b0*/  LDL.LU R127, [R1] ;  /* 0x00000000017f7983 */ /* 0x000f220000300800 */
[----:B------:R-:W-:Y:S05]  /*55c0*/  WARPSYNC.ALL ;  /* 0x0000000000007948 */ /* 0x000fea0003800000 */
[----:B--2---:R-:W-:Y:S01]  /*55d0*/  FADD R100, R100, R125 ;  /* 0x0000007d64647221 */ /* 0x004fe20000000000 */
[----:B---3--:R-:W-:-:S02]  /*55e0*/  LOP3.LUT P0, RZ, R124, 0xff, RZ, 0xc0, !PT ;  /* 0x000000ff7cff7812 */ /* 0x008fc4000780c0ff */
[----:B------:R-:W4:Y:S01]  /*55f0*/  @!P1 S2R R124, SR_CgaCtaId ;  /* 0x00000000007c9919 */ /* 0x000f220000008800 */
[----:B------:R-:W-:-:S04]  /*5600*/  @!P1 MOV R125, 0x400 ;  /* 0x00000400007d9802 */ /* 0x000fc80000000f00 */
[----:B----4-:R-:W-:Y:S02]  /*5610*/  @!P1 LEA R131, R124, R125, 0x18 ;  /* 0x0000007d7c839211 */ /* 0x010fe400078ec0ff */
[----:B------:R-:W0:Y:S02]  /*5620*/  S2R R124, SR_TID.X ;  /* 0x00000000007c7919 */ /* 0x000e240000002100 */
[----:B0-----:R-:W-:-:S04]  /*5630*/  @!P1 SHF.R.U32.HI R125, RZ, 0x5, R124 ;  /* 0x00000005ff7d9819 */ /* 0x001fc8000001167c */
[----:B------:R-:W-:-:S04]  /*5640*/  @!P1 LOP3.LUT R133, R125, 0x7fffffc, RZ, 0xc0, !PT ;  /* 0x07fffffc7d859812 */ /* 0x000fc800078ec0ff */
[----:B------:R-:W-:-:S04]  /*5650*/  @!P1 IADD3 R132, R133, 0x4, RZ ;  /* 0x0000000485849810 */ /* 0x000fc80007ffe0ff */
[----:B------:R-:W-:-:S04]  /*5660*/  @!P1 SEL R124, R132, R133, !P0 ;  /* 0x00000085847c9207 */ /* 0x000fc80004000000 */
[----:B------:R-:W-:-:S04]  /*5670*/  @!P1 LOP3.LUT R124, R124, 0x3, R125, 0xf8, !PT ;  /* 0x000000037c7c9812 */ /* 0x000fc800078ef87d */
[----:B------:R-:W-:-:S05]  /*5680*/  @!P1 LEA R124, R124, R131, 0x3 ;  /* 0x000000837c7c9211 */ /* 0x000fca00078e18ff */
[----:B------:R0:W-:Y:S02]  /*5690*/  @!P1 STS.64 [R124+0x8000], R100 ;  /* 0x008000647c009388 */ /* 0x0001e40000000a00 */
[----:B0-----:R-:W-:-:S04]  /*56a0*/  SEL R100, R132, R133, !P0 ;  /* 0x0000008584647207 */ /* 0x001fc80004000000 */
[----:B------:R-:W-:Y:S01]  /*56b0*/  LEA R100, R100, R131, 0x3 ;  /* 0x0000008364647211 */ /* 0x000fe200078e18ff */
[----:B------:R-:W-:Y:S06]  /*56c0*/  BAR.SYNC.DEFER_BLOCKING 0x0 ;  /* 0x0000000000007b1d */ /* 0x000fec0000010000 */
[----:B------:R-:W0:Y:S04]  /*56d0*/  LDS R101, [R100+0x8004] ;  /* 0x0080040064657984 */ /* 0x000e280000000800 */
[----:B------:R-:W1:Y:S01]  /*56e0*/  LDS R124, [R100+0x800c] ;  /* 0x00800c00647c7984 */ /* 0x000e620000000800 */
[----:B0-----:R-:W-:-:S04]  /*56f0*/  FADD R101, RZ, R101 ;  /* 0x00000065ff657221 */ /* 0x001fc80000000000 */
[----:B-1----:R-:W-:Y:S02]  /*5700*/  FADD R124, R101, R124 ;  /* 0x0000007c657c7221 */ /* 0x002fe40000000000 */
[----:B------:R-:W0:Y:S04]  /*5710*/  LDS R101, [R100+0x8014] ;  /* 0x0080140064657984 */ /* 0x000e280000000800 */
[----:B------:R-:W1:Y:S04]  /*5720*/  LDS R100, [R100+0x801c] ;  /* 0x00801c0064647984 */ /* 0x000e680000000800 */
[----:B------:R2:W-:Y:S04]  /*5730*/  @!P1 STL [R1+0x68], R133 ;  /* 0x0000688501009387 */ /* 0x0005e80000100800 */
[----:B------:R-:W-:Y:S04]  /*5740*/  @!P1 STL [R1+0x170], R131 ;  /* 0x0001708301009387 */ /* 0x000fe80000100800 */
[----:B------:R3:W-:Y:S04]  /*5750*/  @!P1 STL [R1+0x164], R132 ;  /* 0x0001648401009387 */ /* 0x0007e80000100800 */
[----:B------:R-:W4:Y:S04]  /*5760*/  LDL.LU R125, [R1+0x8] ;  /* 0x00000800017d7983 */ /* 0x000f280000300800 */
[----:B--2---:R2:W5:Y:S04]  /*5770*/  LDL.LU R133, [R1+0x1c0] ;  /* 0x0001c00001857983 */ /* 0x0045680000300800 */
[----:B---3--:R2:W5:Y:S04]  /*5780*/  LDL.LU R132, [R1+0x1bc] ;  /* 0x0001bc0001847983 */ /* 0x0085680000300800 */
[----:B------:R2:W5:Y:S01]  /*5790*/  LDL.LU R131, [R1+0x1b8] ;  /* 0x0001b80001837983 */ /* 0x0005620000300800 */
[----:B0-----:R-:W-:-:S03]  /*57a0*/  FADD R101, R124, R101 ;  /* 0x000000657c657221 */ /* 0x001fc60000000000 */
[----:B------:R-:W3:Y:S01]  /*57b0*/  LDL.LU R124, [R1+0xc] ;  /* 0x00000c00017c7983 */ /* 0x000ee20000300800 */
[----:B-1----:R-:W-:-:S04]  /*57c0*/  FADD R100, R101, R100 ;  /* 0x0000006465647221 */ /* 0x002fc80000000000 */
[----:B------:R-:W-:Y:S02]  /*57d0*/  FMUL R101, R100, 0.0001220703125 ;  /* 0x3900000064657820 */ /* 0x000fe40000400000 */
[----:B------:R-:W2:Y:S02]  /*57e0*/  LDL.LU R100, [R1+0x10] ;  /* 0x0000100001647983 */ /* 0x000ea40000300800 */
[----:B------:R-:W-:Y:S01]  /*57f0*/  FFMA R218, R130, -R101, R218 ;  /* 0x8000006582da7223 */ /* 0x000fe200000000da */
[C---:B------:R-:W-:Y:S01]  /*5800*/  FFMA R217, -R101.reuse, R217, R129 ;  /* 0x000000d965d97223 */ /* 0x040fe20000000181 */
[----:B------:R0:W5:Y:S01]  /*5810*/  LDL.LU R130, [R1+0x1b4] ;  /* 0x0001b40001827983 */ /* 0x0001620000300800 */
[C---:B------:R-:W-:Y:S01]  /*5820*/  FFMA R216, -R101.reuse, R216, R128 ;  /* 0x000000d865d87223 */ /* 0x040fe20000000180 */
[C---:B------:R-:W-:Y:S02]  /*5830*/  FFMA R13, -R101.reuse, R13, R127 ;  /* 0x0000000d650d7223 */ /* 0x040fe4000000017f */
[----:B------:R0:W5:Y:S04]  /*5840*/  LDL.LU R129, [R1+0x1b0] ;  /* 0x0001b00001817983 */ /* 0x0001680000300800 */
[----:B------:R0:W5:Y:S04]  /*5850*/  LDL.LU R128, [R1+0x1ac] ;  /* 0x0001ac0001807983 */ /* 0x0001680000300800 */
[----:B------:R-:W2:Y:S01]  /*5860*/  LDL.LU R127, [R1+0x64] ;  /* 0x00006400017f7983 */ /* 0x000ea20000300800 */
[C---:B-----5:R-:W-:Y:S01]  /*5870*/  FFMA R3, -R101.reuse, R3, R108 ;  /* 0x0000000365037223 */ /* 0x060fe2000000016c */
[----:B------:R-:W-:-:S03]  /*5880*/  FFMA R2, -R101, R2, R109 ;  /* 0x0000000265027223 */ /* 0x000fc6000000016d */
[C---:B------:R-:W-:Y:S01]  /*5890*/  FFMA R41, R18.reuse, R3, R41 ;  /* 0x0000000312297223 */ /* 0x040fe20000000029 */
[C---:B------:R-:W-:Y:S02]  /*58a0*/  FFMA R42, R18.reuse, R2, R42 ;  /* 0x00000002122a7223 */ /* 0x040fe4000000002a */
[----:B------:R-:W1:Y:S01]  /*58b0*/  LDC.64 R2, c[0x0][0x278] ;  /* 0x00009e00ff027b82 */ /* 0x000e620000000a00 */
[C---:B------:R-:W-:Y:S01]  /*58c0*/  FFMA R14, -R101.reuse, R14, R126 ;  /* 0x0000000e650e7223 */ /* 0x040fe2000000017e */
        /* <DEDUP_REMOVED lines=9> */
[C---:B------:R-:W-:Y:S01]  /*5960*/  FFMA R37, R18.reuse, R7, R37 ;  /* 0x0000000712257223 */ /* 0x040fe20000000025 */
[----:B------:R-:W-:Y:S01]  /*5970*/  FFMA R38, R18, R6, R38 ;  /* 0x0000000612267223 */ /* 0x000fe20000000026 */
[C---:B----4-:R-:W-:Y:S01]  /*5980*/  FFMA R15, -R101.reuse, R15, R125 ;  /* 0x0000000f650f7223 */ /* 0x050fe2000000017d */
[C---:B---3--:R-:W-:Y:S01]  /*5990*/  FFMA R16, -R101.reuse, R16, R124 ;  /* 0x0000001065107223 */ /* 0x048fe2000000017c */
[----:B--2---:R-:W-:-:S02]  /*59a0*/  FFMA R215, -R101, R215, R100 ;  /* 0x000000d765d77223 */ /* 0x004fc40000000164 */
[----:B------:R-:W2:Y:S04]  /*59b0*/  LDL.LU R100, [R1+0x38] ;  /* 0x0000380001647983 */ /* 0x000ea80000300800 */
[----:B------:R-:W3:Y:S04]  /*59c0*/  LDL.LU R124, [R1+0x34] ;  /* 0x00003400017c7983 */ /* 0x000ee80000300800 */
[----:B------:R-:W4:Y:S04]  /*59d0*/  LDL.LU R125, [R1+0x30] ;  /* 0x00003000017d7983 */ /* 0x000f280000300800 */
        /* <DEDUP_REMOVED lines=10> */
[----:B------:R-:W4:Y:S01]  /*5a80*/  LDL.LU R108, [R1+0x60] ;  /* 0x00006000016c7983 */ /* 0x000f220000300800 */
[----:B-1----:R-:W-:-:S03]  /*5a90*/  IMAD.WIDE.U32 R6, R127, 0x10, R2 ;  /* 0x000000107f067825 */ /* 0x002fc600078e0002 */
[----:B------:R-:W4:Y:S01]  /*5aa0*/  LDL.LU R127, [R1+0x1c] ;  /* 0x00001c00017f7983 */ /* 0x000f220000300800 */
[C---:B------:R-:W-:Y:S01]  /*5ab0*/  FFMA R39, R18.reuse, R5, R39 ;  /* 0x0000000512277223 */ /* 0x040fe20000000027 */
[C---:B------:R-:W-:Y:S01]  /*5ac0*/  FFMA R40, R18.reuse, R4, R40 ;  /* 0x0000000412287223 */ /* 0x040fe20000000028 */
[----:B------:R-:W-:Y:S01]  /*5ad0*/  FFMA R0, -R101, R0, R110 ;  /* 0x0000000065007223 */ /* 0x000fe2000000016e */
[C---:B------:R-:W-:Y:S01]  /*5ae0*/  FFMA R27, R18.reuse, R215, R27 ;  /* 0x000000d7121b7223 */ /* 0x040fe2000000001b */
[C---:B------:R-:W-:Y:S01]  /*5af0*/  FFMA R26, R18.reuse, R216, R26 ;  /* 0x000000d8121a7223 */ /* 0x040fe2000000001a */
[C---:B------:R-:W-:Y:S01]  /*5b00*/  FFMA R25, R18.reuse, R217, R25 ;  /* 0x000000d912197223 */ /* 0x040fe20000000019 */
[----:B------:R-:W-:Y:S01]  /*5b10*/  FFMA R24, R18, R218, R24 ;  /* 0x000000da12187223 */ /* 0x000fe20000000018 */
[----:B------:R-:W-:-:S04]  /*5b20*/  IMAD.WIDE.U32 R4, R17, 0x10, R2 ;  /* 0x0000001011047825 */ /* 0x000fc800078e0002 */
        /* <DEDUP_REMOVED lines=44> */
[C---:B------:R-:W-:Y:S01]  /*5df0*/  FFMA R30, R18.reuse, R14, R30 ;  /* 0x0000000e121e7223 */ /* 0x040fe2000000001e */
[C---:B------:R-:W-:Y:S01]  /*5e00*/  FFMA R29, R18.reuse, R15, R29 ;  /* 0x0000000f121d7223 */ /* 0x040fe2000000001d */
[C---:B------:R-:W-:Y:S01]  /*5e10*/  FFMA R28, R18.reuse, R16, R28 ;  /* 0x00000010121c7223 */ /* 0x040fe2000000001c */
[C---:B------:R-:W-:Y:S01]  /*5e20*/  FFMA R35, R18.reuse, R9, R35 ;  /* 0x0000000912237223 */ /* 0x040fe20000000023 */
[C---:B------:R-:W-:Y:S01]  /*5e30*/  FFMA R36, R18.reuse, R8, R36 ;  /* 0x0000000812247223 */ /* 0x040fe20000000024 */
[----:B------:R-:W-:Y:S01]  /*5e40*/  FFMA R101, -R101, R214, R251 ;  /* 0x000000d665657223 */ /* 0x000fe200000001fb */
[C---:B------:R-:W-:Y:S01]  /*5e50*/  FFMA R34, R18.reuse, R10, R34 ;  /* 0x0000000a12227223 */ /* 0x040fe20000000022 */
[C---:B------:R-:W-:Y:S01]  /*5e60*/  FFMA R33, R18.reuse, R11, R33 ;  /* 0x0000000b12217223 */ /* 0x040fe20000000021 */
[C---:B------:R-:W-:Y:S01]  /*5e70*/  FFMA R32, R18.reuse, R12, R32 ;  /* 0x0000000c12207223 */ /* 0x040fe20000000020 */
[C---:B------:R-:W-:Y:S01]  /*5e80*/  FFMA R43, R18.reuse, R0, R43 ;  /* 0x00000000122b7223 */ /* 0x040fe2000000002b */
[C---:B------:R-:W-:Y:S01]  /*5e90*/  FFMA R47, R18.reuse, R23, R47 ;  /* 0x00000017122f7223 */ /* 0x040fe2000000002f */
[C---:B------:R-:W-:Y:S01]  /*5ea0*/  FFMA R46, R18.reuse, R22, R46 ;  /* 0x00000016122e7223 */ /* 0x040fe2000000002e */
[C---:B------:R-:W-:Y:S01]  /*5eb0*/  FFMA R45, R18.reuse, R20, R45 ;  /* 0x00000014122d7223 */ /* 0x040fe2000000002d */
[C---:B------:R-:W-:Y:S01]  /*5ec0*/  FFMA R44, R18.reuse, R19, R44 ;  /* 0x00000013122c7223 */ /* 0x040fe2000000002c */
[----:B------:R0:W-:Y:S01]  /*5ed0*/  STG.E.128 desc[UR6][R4.64], R24 ;  /* 0x0000001804007986 */ /* 0x0001e2000c101d06 */
        /* <DEDUP_REMOVED lines=40> */
[----:B------:R0:W-:Y:S01]  /*6160*/  STG.E.128 desc[UR6][R6.64], R28 ;  /* 0x0000001c06007986 */ /* 0x0001e2000c101d06 */
[----:B------:R-:W-:Y:S01]  /*6170*/  SEL R0, RZ, 0x1, P0 ;  /* 0x00000001ff007807 */ /* 0x000fe20000000000 */
[----:B--2---:R-:W-:-:S04]  /*6180*/  IMAD.WIDE.U32 R64, R100, 0x10, R2 ;  /* 0x0000001064407825 */ /* 0x004fc800078e0002 */
[----:B---3--:R-:W-:-:S04]  /*6190*/  IMAD.WIDE.U32 R66, R124, 0x10, R2 ;  /* 0x000000107c427825 */ /* 0x008fc800078e0002 */
[----:B----4-:R-:W-:-:S04]  /*61a0*/  IMAD.WIDE.U32 R68, R125, 0x10, R2 ;  /* 0x000000107d447825 */ /* 0x010fc800078e0002 */
[----:B------:R-:W-:-:S04]  /*61b0*/  IMAD.WIDE.U32 R62, R252, 0x10, R2 ;  /* 0x00000010fc3e7825 */ /* 0x000fc800078e0002 */
        /* <DEDUP_REMOVED lines=8> */
[----:B------:R-:W-:-:S05]  /*6240*/  IMAD.WIDE.U32 R8, R108, 0x10, R2 ;  /* 0x000000106c087825 */ /* 0x000fca00078e0002 */
[----:B------:R0:W-:Y:S04]  /*6250*/  STG.E.128 desc[UR6][R8.64], R32 ;  /* 0x0000002008007986 */ /* 0x0001e8000c101d06 */
[----:B------:R0:W-:Y:S04]  /*6260*/  STG.E.128 desc[UR6][R10.64], R36 ;  /* 0x000000240a007986 */ /* 0x0001e8000c101d06 */
[----:B------:R0:W-:Y:S04]  /*6270*/  STG.E.128 desc[UR6][R12.64], R40 ;  /* 0x000000280c007986 */ /* 0x0001e8000c101d06 */
[----:B------:R0:W-:Y:S01]  /*6280*/  STG.E.128 desc[UR6][R14.64], R44 ;  /* 0x0000002c0e007986 */ /* 0x0001e2000c101d06 */
[----:B------:R-:W-:-:S03]  /*6290*/  IADD3 R127, R127, UR9, RZ ;  /* 0x000000097f7f7c10 */ /* 0x000fc6000fffe0ff */
[----:B------:R0:W-:Y:S01]  /*62a0*/  STG.E.128 desc[UR6][R16.64], R48 ;  /* 0x0000003010007986 */ /* 0x0001e2000c101d06 */
[----:B------:R-:W-:-:S03]  /*62b0*/  IMAD.WIDE.U32 R2, R126, 0x10, R2 ;  /* 0x000000107e027825 */ /* 0x000fc600078e0002 */
[----:B------:R0:W-:Y:S04]  /*62c0*/  STG.E.128 desc[UR6][R18.64], R56 ;  /* 0x0000003812007986 */ /* 0x0001e8000c101d06 */
[----:B------:R0:W-:Y:S04]  /*62d0*/  STG.E.128 desc[UR6][R20.64], R52 ;  /* 0x0000003414007986 */ /* 0x0001e8000c101d06 */
[----:B------:R0:W-:Y:S04]  /*62e0*/  STG.E.128 desc[UR6][R22.64], R72 ;  /* 0x0000004816007986 */ /* 0x0001e8000c101d06 */
[----:B------:R0:W-:Y:S04]  /*62f0*/  STG.E.128 desc[UR6][R60.64], R76 ;  /* 0x0000004c3c007986 */ /* 0x0001e8000c101d06 */
[----:B------:R0:W-:Y:S04]  /*6300*/  STG.E.128 desc[UR6][R62.64], R80 ;  /* 0x000000503e007986 */ /* 0x0001e8000c101d06 */
[----:B------:R0:W-:Y:S04]  /*6310*/  STG.E.128 desc[UR6][R64.64], R84 ;  /* 0x0000005440007986 */ /* 0x0001e8000c101d06 */
[----:B------:R0:W-:Y:S04]  /*6320*/  STG.E.128 desc[UR6][R66.64], R88 ;  /* 0x0000005842007986 */ /* 0x0001e8000c101d06 */
[----:B------:R0:W-:Y:S04]  /*6330*/  STG.E.128 desc[UR6][R68.64], R92 ;  /* 0x0000005c44007986 */ /* 0x0001e8000c101d06 */
[----:B------:R0:W-:Y:S04]  /*6340*/  STL [R1+0x1c], R127 ;  /* 0x00001c7f01007387 */ /* 0x0001e80000100800 */
[----:B------:R0:W-:Y:S04]  /*6350*/  STG.E.128 desc[UR6][R2.64], R96 ;  /* 0x0000006002007986 */ /* 0x0001e8000c101d06 */
[----:B------:R0:W-:Y:S01]  /*6360*/  STL.S16 [R1+0x174], R0 ;  /* 0x0001740001007387 */ /* 0x0001e20000100600 */
[----:B------:R-:W-:-:S13]  /*6370*/  ISETP.GE.AND P1, PT, R127, UR10, PT ;  /* 0x0000000a7f007c0c */ /* 0x000fda000bf26270 */
[----:B0-----:R-:W-:Y:S05]  /*6380*/  @!P1 BRA `(.L_x_2457) ;  /* 0xffffffa400989947 */ /* 0x001fea000383ffff */
[----:B------:R0:W5:Y:S04]  /*6390*/  LDL.LU R5, [R1+0x16c] ;  /* 0x00016c0001057983 */ /* 0x0001680000300800 */
        /* <DEDUP_REMOVED lines=62> */
[----:B------:R0:W5:Y:S02]  /*6780*/  LDL.LU R86, [R1+0x188] ;  /* 0x0001880001567983 */ /* 0x0001640000300800 */
.L_x_2453:
[----:B------:R-:W1:Y:S01]  /*6790*/  S2R R2, SR_TID.X ;  /* 0x0000000000027919 */ /* 0x000e620000002100 */
[----:B------:R-:W1:Y:S08]  /*67a0*/  S2UR UR4, SR_CTAID.X ;  /* 0x00000000000479c3 */ /* 0x000e700000002500 */
[----:B------:R-:W2:Y:S01]  /*67b0*/  LDC.64 R82, c[0x0][0x270] ;  /* 0x00009c00ff527b82 */ /* 0x000ea20000000a00 */
[----:B-1----:R-:W-:-:S02]  /*67c0*/  LEA.HI R0, R2, UR4, RZ, 0x19 ;  /* 0x0000000402007c11 */ /* 0x002fc4000f8fc8ff */
[----:B------:R-:W-:Y:S02]  /*67d0*/  LOP3.LUT R61, R2, 0x7f, RZ, 0xc0, !PT ;  /* 0x0000007f023d7812 */ /* 0x000fe400078ec0ff */
[----:B------:R-:W-:-:S04]  /*67e0*/  SHF.L.U32 R0, R0, 0xb, RZ ;  /* 0x0000000b00007819 */ /* 0x000fc800000006ff */
[----:B------:R-:W-:-:S04]  /*67f0*/  LOP3.LUT R61, R0, 0xfffff800, R61, 0xe2, !PT ;  /* 0xfffff800003d7812 */ /* 0x000fc800078ee23d */
[C---:B------:R-:W-:Y:S01]  /*6800*/  LOP3.LUT R63, R61.reuse, 0x80, RZ, 0xfc, !PT ;  /* 0x000000803d3f7812 */ /* 0x040fe200078efcff */
[C---:B--2---:R-:W-:Y:S01]  /*6810*/  IMAD.WIDE.U32 R2, R61.reuse, 0x10, R82 ;  /* 0x000000103d027825 */ /* 0x044fe200078e0052 */
[C---:B------:R-:W-:Y:S02]  /*6820*/  LOP3.LUT R65, R61.reuse, 0x100, RZ, 0xfc, !PT ;  /* 0x000001003d417812 */ /* 0x040fe400078efcff */
[C---:B------:R-:W-:Y:S02]  /*6830*/  LOP3.LUT R67, R61.reuse, 0x180, RZ, 0xfc, !PT ;  /* 0x000001803d437812 */ /* 0x040fe400078efcff */
[C---:B------:R-:W-:Y:S01]  /*6840*/  LOP3.LUT R69, R61.reuse, 0x200, RZ, 0xfc, !PT ;  /* 0x000002003d457812 */ /* 0x040fe200078efcff */
[----:B-----5:R1:W-:Y:S01]  /*6850*/  STG.E.128 desc[UR6][R2.64], R4 ;  /* 0x0000000402007986 */ /* 0x0203e2000c101d06 */
        /* <DEDUP_REMOVED lines=8> */
[----:B------:R-:W-:Y:S01]  /*68e0*/  LOP3.LUT R97, R61, 0x680, RZ, 0xfc, !PT ;  /* 0x000006803d617812 */ /* 0x000fe200078efcff */
[--C-:B-1----:R-:W-:Y:S01]  /*68f0*/  IMAD.WIDE.U32 R2, R63, 0x10, R82.reuse ;  /* 0x000000103f027825 */ /* 0x102fe200078e0052 */
[C---:B------:R-:W-:Y:S02]  /*6900*/  LOP3.LUT R99, R61.reuse, 0x700, RZ, 0xfc, !PT ;  /* 0x000007003d637812 */ /* 0x040fe400078efcff */
[----:B------:R-:W-:Y:S01]  /*6910*/  LOP3.LUT R101, R61, 0x780, RZ, 0xfc, !PT ;  /* 0x000007803d657812 */ /* 0x000fe200078efcff */
[--C-:B------:R-:W-:Y:S01]  /*6920*/  IMAD.WIDE.U32 R4, R65, 0x10, R82.reuse ;  /* 0x0000001041047825 */ /* 0x100fe200078e0052 */
[----:B------:R-:W-:Y:S03]  /*6930*/  STG.E.128 desc[UR6][R2.64], R8 ;  /* 0x0000000802007986 */ /* 0x000fe6000c101d06 */
        /* <DEDUP_REMOVED lines=24> */
[----:B------:R-:W-:Y:S01]  /*6ac0*/  IMAD.WIDE.U32 R82, R101, 0x10, R82 ;  /* 0x0000001065527825 */ /* 0x000fe200078e0052 */
[----:B------:R-:W-:Y:S04]  /*6ad0*/  STG.E.128 desc[UR6][R80.64], R88 ;  /* 0x0000005850007986 */ /* 0x000fe8000c101d06 */
[----:B------:R-:W-:Y:S01]  /*6ae0*/  STG.E.128 desc[UR6][R82.64], R84 ;  /* 0x0000005452007986 */ /* 0x000fe2000c101d06 */
[----:B------:R-:W-:Y:S05]  /*6af0*/  EXIT ;  /* 0x000000000000794d */ /* 0x000fea0003800000 */
.L_x_2456:
[----:B0-----:R-:W-:Y:S01]  /*6b00*/  HFMA2.MMA R101, -RZ, RZ, 0, 9.5367431640625e-07 ;  /* 0x00000010ff657435 */ /* 0x001fe200000001ff */
[----:B------:R-:W-:Y:S01]  /*6b10*/  MOV R100, RZ ;  /* 0x000000ff00647202 */ /* 0x000fe20000000f00 */
[----:B-----5:R0:W-:Y:S01]  /*6b20*/  STL [R1+0x1b0], R2 ;  /* 0x0001b00201007387 */ /* 0x0201e20000100800 */
[----:B------:R-:W-:Y:S02]  /*6b30*/  MOV R124, 0x1f ;  /* 0x0000001f007c7802 */ /* 0x000fe40000000f00 */
[----:B------:R-:W-:Y:S01]  /*6b40*/  MOV R125, 0xffffffff ;  /* 0xffffffff007d7802 */ /* 0x000fe20000000f00 */
[----:B------:R0:W-:Y:S06]  /*6b50*/  STL [R1+0x1ac], R0 ;  /* 0x0001ac0001007387 */ /* 0x0001ec0000100800 */
[----:B0-----:R-:W-:Y:S05]  /*6b60*/  WARPSYNC.COLLECTIVE R125, `(.L_x_2458) ;  /* 0x000000007d087348 */ /* 0x001fea0003c00000 */
[----:B------:R1:W2:Y:S02]  /*6b70*/  SHFL.DOWN P0, R127, R100, R101, R124 ;  /* 0x08000065647f7389 */ /* 0x0002a4000000007c */
[----:B012---:R-:W-:Y:S01]  /*6b80*/  ENDCOLLECTIVE ;  /* 0x000000000000791b */ /* 0x007fe20003800000 */
.L_x_2458:
[----:B------:R-:W-:Y:S02]  /*6b90*/  MOV R100, R126 ;  /* 0x0000007e00647202 */ /* 0x000fe40000000f00 */
[----:B------:R-:W-:-:S07]  /*6ba0*/  MOV R2, R127 ;  /* 0x0000007f00027202 */ /* 0x000fce0000000f00 */
[----:B------:R-:W-:Y:S05]  /*6bb0*/  WARPSYNC.COLLECTIVE R125, `(.L_x_2459) ;  /* 0x000000007d087348 */ /* 0x000fea0003c00000 */
[----:B------:R0:W1:Y:S02]  /*6bc0*/  SHFL.DOWN P0, R127, R100, R101, R124 ;  /* 0x08000065647f7389 */ /* 0x000064000000007c */
[----:B01----:R-:W-:Y:S01]  /*6bd0*/  ENDCOLLECTIVE ;  /* 0x000000000000791b */ /* 0x003fe20003800000 */
.L_x_2459:
[----:B------:R-:W-:Y:S01]  /*6be0*/  FADD R100, RZ, R2 ;  /* 0x00000002ff647221 */ /* 0x000fe20000000000 */
[----:B------:R-:W-:-:S05]  /*6bf0*/  MOV R101, R127 ;  /* 0x0000007f00657202 */ /* 0x000fca0000000f00 */
[----:B------:R-:W-:Y:S01]  /*6c00*/  FADD R0, R101, R126 ;  /* 0x0000007e65007221 */ /* 0x000fe20000000000 */
[----:B------:R-:W-:-:S11]  /*6c10*/  HFMA2.MMA R101, -RZ, RZ, 0, 4.76837158203125e-07 ;  /* 0x00000008ff657435 */ /* 0x000fd600000001ff */
[----:B------:R-:W-:Y:S05]  /*6c20*/  WARPSYNC.COLLECTIVE R125, `(.L_x_2460) ;  /* 0x000000007d087348 */ /* 0x000fea0003c00000 */
[----:B------:R0:W1:Y:S02]  /*6c30*/  SHFL.DOWN P0, R127, R100, R101, R124 ;  /* 0x08000065647f7389 */ /* 0x000064000000007c */
[----:B01----:R-:W-:Y:S01]  /*6c40*/  ENDCOLLECTIVE ;  /* 0x000000000000791b */ /* 0x003fe20003800000 */
.L_x_2460:
[----:B------:R-:W-:-:S05]  /*6c50*/  MOV R126, R127 ;  /* 0x0000007f007e7202 */ /* 0x000fca0000000f00 */
[----:B------:R-:W-:Y:S01]  /*6c60*/  FADD R126, R100, R126 ;  /* 0x0000007e647e7221 */ /* 0x000fe20000000000 */
[----:B------:R-:W-:-:S07]  /*6c70*/  MOV R100, R0 ;  /* 0x0000000000647202 */ /* 0x000fce0000000f00 */
[----:B------:R-:W-:Y:S05]  /*6c80*/  WARPSYNC.COLLECTIVE R125, `(.L_x_2461) ;  /* 0x000000007d087348 */ /* 0x000fea0003c00000 */
[----:B------:R0:W1:Y:S02]  /*6c90*/  SHFL.DOWN P0, R127, R100, R101, R124 ;  /* 0x08000065647f7389 */ /* 0x000064000000007c */
[----:B01----:R-:W-:Y:S01]  /*6ca0*/  ENDCOLLECTIVE ;  /* 0x000000000000791b */ /* 0x003fe20003800000 */
.L_x_2461:
[----:B------:R-:W-:Y:S01]  /*6cb0*/  HFMA2.MMA R101, -RZ, RZ, 0, 2.384185791015625e-07 ;  /* 0x00000004ff657435 */ /* 0x000fe200000001ff */
[----:B------:R-:W-:Y:S01]  /*6cc0*/  MOV R100, R126 ;  /* 0x0000007e00647202 */ /* 0x000fe20000000f00 */
[----:B------:R-:W-:-:S09]  /*6cd0*/  FADD R2, R0, R127 ;  /* 0x0000007f00027221 */ /* 0x000fd20000000000 */
[----:B------:R-:W-:Y:S05]  /*6ce0*/  WARPSYNC.COLLECTIVE R125, `(.L_x_2462) ;  /* 0x000000007d087348 */ /* 0x000fea0003c00000 */
[----:B------:R0:W1:Y:S02]  /*6cf0*/  SHFL.DOWN P0, R127, R100, R101, R124 ;  /* 0x08000065647f7389 */ /* 0x000064000000007c */
[----:B01----:R-:W-:Y:S01]  /*6d00*/  ENDCOLLECTIVE ;  /* 0x000000000000791b */ /* 0x003fe20003800000 */
.L_x_2462:
[----:B------:R-:W-:Y:S01]  /*6d10*/  MOV R100, R2 ;  /* 0x0000000200647202 */ /* 0x000fe20000000f00 */
[----:B------:R-:W-:-:S07]  /*6d20*/  FADD R0, R126, R127 ;  /* 0x0000007f7e007221 */ /* 0x000fce0000000000 */
[----:B------:R-:W-:Y:S05]  /*6d30*/  WARPSYNC.COLLECTIVE R125, `(.L_x_2463) ;  /* 0x000000007d087348 */ /* 0x000fea0003c00000 */
[----:B------:R0:W1:Y:S02]  /*6d40*/  SHFL.DOWN P0, R127, R100, R101, R124 ;  /* 0x08000065647f7389 */ /* 0x000064000000007c */
[----:B01----:R-:W-:Y:S01]  /*6d50*/  ENDCOLLECTIVE ;  /* 0x000000000000791b */ /* 0x003fe20003800000 */
.L_x_2463:
[----:B------:R-:W-:Y:S01]  /*6d60*/  HFMA2.MMA R101, -RZ, RZ, 0, 1.1920928955078125e-07 ;  /* 0x00000002ff657435 */ /* 0x000fe200000001ff */
[----:B------:R-:W-:Y:S02]  /*6d70*/  MOV R100, R0 ;  /* 0x0000000000647202 */ /* 0x000fe40000000f00 */
[----:B------:R-:W-:-:S08]  /*6d80*/  MOV R126, R127 ;  /* 0x0000007f007e7202 */ /* 0x000fd00000000f00 */
[----:B------:R-:W-:Y:S05]  /*6d90*/  WARPSYNC.COLLECTIVE R125, `(.L_x_2464) ;  /* 0x000000007d087348 */ /* 0x000fea0003c00000 */
[----:B------:R0:W1:Y:S02]  /*6da0*/  SHFL.DOWN P0, R127, R100, R101, R124 ;  /* 0x08000065647f7389 */ /* 0x000064000000007c */
[----:B01----:R-:W-:Y:S01]  /*6db0*/  ENDCOLLECTIVE ;  /* 0x000000000000791b */ /* 0x003fe20003800000 */
.L_x_2464:
[----:B------:R-:W-:Y:S02]  /*6dc0*/  FADD R126, R2, R126 ;  /* 0x0000007e027e7221 */ /* 0x000fe40000000000 */
[----:B------:R0:W5:Y:S03]  /*6dd0*/  LDL.LU R2, [R1+0x1b0] ;  /* 0x0001b00001027983 */ /* 0x0001660000300800 */
[----:B------:R-:W-:Y:S01]  /*6de0*/  MOV R100, R126 ;  /* 0x0000007e00647202 */ /* 0x000fe20000000f00 */
[----:B------:R-:W-:-:S07]  /*6df0*/  FADD R0, R0, R127 ;  /* 0x0000007f00007221 */ /* 0x000fce0000000000 */
[----:B0----5:R-:W-:Y:S05]  /*6e00*/  WARPSYNC.COLLECTIVE R125, `(.L_x_2465) ;  /* 0x000000007d087348 */ /* 0x021fea0003c00000 */
[----:B------:R1:W2:Y:S02]  /*6e10*/  SHFL.DOWN P0, R127, R100, R101, R124 ;  /* 0x08000065647f7389 */ /* 0x0002a4000000007c */
[----:B012--5:R-:W-:Y:S01]  /*6e20*/  ENDCOLLECTIVE ;  /* 0x000000000000791b */ /* 0x027fe20003800000 */
.L_x_2465:
[----:B------:R-:W-:Y:S04]  /*6e30*/  STL [R1+0x24], R0 ;  /* 0x0000240001007387 */ /* 0x000fe80000100800 */
[----:B------:R-:W2:Y:S04]  /*6e40*/  LDL.LU R100, [R1+0x16c] ;  /* 0x00016c0001647983 */ /* 0x000ea80000300800 */
[----:B------:R-:W3:Y:S01]  /*6e50*/  LDL.LU R101, [R1+0x168] ;  /* 0x0001680001657983 */ /* 0x000ee20000300800 */
[----:B------:R-:W-:-:S03]  /*6e60*/  FADD R126, R126, R127 ;  /* 0x0000007f7e7e7221 */ /* 0x000fc60000000000 */
        /* <DEDUP_REMOVED lines=92> */
[----:B--2---:R0:W-:Y:S02]  /*7430*/  STL [R1+0xb0], R100 ;  /* 0x0000b06401007387 */ /* 0x0041e40000100800 */
[----:B0-----:R-:W-:-:S02]  /*7440*/  MOV R100, R0 ;  /* 0x0000000000647202 */ /* 0x001fc40000000f00 */
[----:B------:R0:W5:Y:S04]  /*7450*/  LDL.LU R0, [R1+0x1ac] ;  /* 0x0001ac0001007983 */ /* 0x0001680000300800 */
[----:B---3--:R1:W-:Y:S02]  /*7460*/  STL [R1+0xa8], R101 ;  /* 0x0000a86501007387 */ /* 0x0083e40000100800 */
[----:B01----:R-:W-:-:S11]  /*7470*/  HFMA2.MMA R101, -RZ, RZ, 0, 5.9604644775390625e-08 ;  /* 0x00000001ff657435 */ /* 0x003fd600000001ff */
[----:B-----5:R-:W-:Y:S05]  /*7480*/  WARPSYNC.COLLECTIVE R125, `(.L_x_2466) ;  /* 0x000000007d087348 */ /* 0x020fea0003c00000 */
[----:B------:R0:W1:Y:S02]  /*7490*/  SHFL.DOWN P0, R127, R100, R101, R124 ;  /* 0x08000065647f7389 */ /* 0x000064000000007c */
[----:B01---5:R-:W-:Y:S01]  /*74a0*/  ENDCOLLECTIVE ;  /* 0x000000000000791b */ /* 0x023fe20003800000 */
.L_x_2466:
[----:B------:R-:W-:Y:S01]  /*74b0*/  MOV R100, R126 ;  /* 0x0000007e00647202 */ /* 0x000fe20000000f00 */
[----:B------:R0:W-:Y:S06]  /*74c0*/  STL [R1+0x28], R127 ;  /* 0x0000287f01007387 */ /* 0x0001ec0000100800 */
[----:B0-----:R-:W-:Y:S05]  /*74d0*/  WARPSYNC.COLLECTIVE R125, `(.L_x_2467) ;  /* 0x000000007d087348 */ /* 0x001fea0003c00000 */
[----:B0-----:R0:W1:Y:S02]  /*74e0*/  SHFL.DOWN P0, R127, R100, R101, R124 ;  /* 0x08000065647f7389 */ /* 0x001064000000007c */
[----:B01----:R-:W-:Y:S01]  /*74f0*/  ENDCOLLECTIVE ;  /* 0x000000000000791b */ /* 0x003fe20003800000 */
.L_x_2467:
[----:B------:R-:W2:Y:S04]  /*7500*/  LDL.LU R124, [R1+0xac] ;  /* 0x0000ac00017c7983 */ /* 0x000ea80000300800 */
[----:B------:R-:W3:Y:S04]  /*7510*/  LDL.LU R100, [R1+0xa4] ;  /* 0x0000a40001647983 */ /* 0x000ee80000300800 */
        /* <DEDUP_REMOVED lines=27> */
[----:B0-----:R-:W3:Y:S01]  /*76d0*/  LDL.LU R100, [R1+0x6c] ;  /* 0x00006c0001647983 */ /* 0x001ee20000300800 */
[----:B------:R-:W-:-:S03]  /*76e0*/  MOV R101, R127 ;  /* 0x0000007f00657202 */ /* 0x000fc60000000f00 */
[----:B--2---:R0:W-:Y:S04]  /*76f0*/  STL [R1+0x184], R124 ;  /* 0x0001847c01007387 */ /* 0x0041e80000100800 */
[----:B---3--:R0:W-:Y:S01]  /*7700*/  STL [R1+0x188], R100 ;  /* 0x0001886401007387 */ /* 0x0081e20000100800 */
[----:B------:R-:W-:Y:S05]  /*7710*/  BRA `(.L_x_2468) ;  /* 0xffffffdc00607947 */ /* 0x000fea000383ffff */
.L_x_2469:
        /* <DEDUP_REMOVED lines=14> */
.L_x_5704:


//--------------------- .text._ZN18transformer_engine13normalization24rmsnorm_bwd_tuned_kernelINS0_13Kernel_traitsI13__nv_bfloat16S3_S3_fjLj4096ELj1ELj1ELj4ELj16ENS0_18Kernel_traits_baseILj4096ES3_S3_S3_fjLj128EEEEELb1EEEvNS0_20BackwardKernelParamsE --------------------------
	.section	.text._ZN18transformer_engine13normalization24rmsnorm_bwd_tuned_kernelINS0_13Kernel_traitsI13__nv_bfloat16S3_S3_fjLj4096ELj1ELj1ELj4ELj16ENS0_18Kernel_traits_baseILj4096ES3_S3_S3_fjLj128EEEEELb1EEEvNS0_20BackwardKernelParamsE,"ax",@progbits
	.align	128
        .global         _ZN18transformer_engine13normalization24rmsnorm_bwd_tuned_kernelINS0_13Kernel_traitsI13__nv_bfloat16S3_S3_fjLj4096ELj1ELj1ELj4ELj16ENS0_18Kernel_traits_baseILj4096ES3_S3_S3_fjLj128EEEEELb1EEEvNS0_20BackwardKernelParamsE
        .type           _ZN18transformer_engine13normalization24rmsnorm_bwd_tuned_kernelINS0_13Kernel_traitsI13__nv_bfloat16S3_S3_fjLj4096ELj1ELj1ELj4ELj16ENS0_18Kernel_traits_baseILj4096ES3_S3_S3_fjLj128EEEEELb1EEEvNS0_20BackwardKernelParamsE,@function
        .size           _ZN18transformer_engine13normalization24rmsnorm_bwd_tuned_kernelINS0_13Kernel_traitsI13__nv_bfloat16S3_S3_fjLj4096ELj1ELj1ELj4ELj16ENS0_18Kernel_traits_baseILj4096ES3_S3_S3_fjLj128EEEEELb1EEEvNS0_20BackwardKernelParamsE,(.L_x_5705 - _ZN18transformer_engine13normalization24rmsnorm_bwd_tuned_kernelINS0_13Kernel_traitsI13__nv_bfloat16S3_S3_fjLj4096ELj1ELj1ELj4ELj16ENS0_18Kernel_traits_baseILj4096ES3_S3_S3_fjLj128EEEEELb1EEEvNS0_20BackwardKernelParamsE)
        .other          _ZN18transformer_engine13normalization24rmsnorm_bwd_tuned_kernelINS0_13Kernel_traitsI13__nv_bfloat16S3_S3_fjLj4096ELj1ELj1ELj4ELj16ENS0_18Kernel_traits_baseILj4096ES3_S3_S3_fjLj128EEEEELb1EEEvNS0_20BackwardKernelParamsE,@"STO_CUDA_ENTRY STV_DEFAULT"
_ZN18transformer_engine13normalization24rmsnorm_bwd_tuned_kernelINS0_13Kernel_traitsI13__nv_bfloat16S3_S3_fjLj4096ELj1ELj1ELj4ELj16ENS0_18Kernel_traits_baseILj4096ES3_S3_S3_fjLj128EEEEELb1EEEvNS0_20BackwardKernelParamsE:
.text._ZN18transformer_engine13normalization24rmsnorm_bwd_tuned_kernelINS0_13Kernel_traitsI13__nv_bfloat16S3_S3_fjLj4096ELj1ELj1ELj4ELj16ENS0_18Kernel_traits_baseILj4096ES3_S3_S3_fjLj128EEEEELb1EEEvNS0_20BackwardKernelParamsE:
[----:B------:R-:W-:Y:S01]  /*0000*/  LDC R1, c[0x0][0x28] ;  /* 0x00000a00ff017b82 */ /* 0x000fe20000000800 */
[----:B------:R-:W0:Y:S07]  /*0010*/  S2R R118, SR_TID.X ;  /* 0x0000000000767919 */ /* 0x000e2e0000002100 */
[----:B------:R-:W0:Y:S01]  /*0020*/  S2UR UR4, SR_CTAID.X ;  /* 0x00000000000479c3 */ /* 0x000e220000002500 */
[----:B------:R-:W-:Y:S01]  /*0030*/  ULDC UR5, c[0x0][0x218] ;  /* 0x0000860000057ab9 */ /* 0x000fe20000000800 */
[----:B------:R-:W-:Y:S01]  /*0040*/  ULDC.64 UR6, c[0x0][0x208] ;  /* 0x0000820000067ab9 */ /* 0x000fe20000000a00 */
[----:B------:R-:W-:Y:S01]  /*0050*/  ULDC UR9, c[0x0][0x218] ;  /* 0x0000860000097ab9 */ /* 0x000fe20000000800 */
[----:B------:R-:W-:Y:S01]  /*0060*/  ULDC UR8, c[0x0][0x210] ;  /* 0x0000840000087ab9 */ /* 0x000fe20000000800 */
        /* <DEDUP_REMOVED lines=16> */
[----:B0-----:R-:W-:-:S04]  /*0170*/  LEA.HI R85, R118, UR4, RZ, 0x19 ;  /* 0x0000000476557c11 */ /* 0x001fc8000f8fc8ff */
[----:B------:R-:W-:-:S13]  /*0180*/  ISETP.GE.AND P0, PT, R85, UR5, PT ;  /* 0x0000000555007c0c */ /* 0x000fda000bf06270 */
        /* <DEDUP_REMOVED lines=10> */
[----:B------:R-:W5:Y:S01]  /*0230*/  LDG.E.128 R16, desc[UR6][R2.64+0x1800] ;  /* 0x0018000602107981 */ /* 0x000f62000c1e1d00 */
[----:B------:R-:W0:Y:S01]  /*0240*/  S2UR UR5, SR_CgaCtaId ;  /* 0x00000000000579c3 */ /* 0x000e220000008800 */
[----:B------:R-:W-:Y:S01]  /*0250*/  ISETP.NE.AND P0, PT, RZ, UR4, PT ;  /* 0x00000004ff007c0c */ /* 0x000fe2000bf05270 */
[----:B------:R-:W-:Y:S01]  /*0260*/  UMOV UR4, 0x400 ;  /* 0x0000040000047882 */ /* 0x000fe20000000000 */
[----:B------:R-:W-:Y:S01]  /*0270*/  HFMA2.MMA R121, -RZ, RZ, 0, 5.9604644775390625e-08 ;  /* 0x00000001ff797435 */ /* 0x000fe200000001ff */
[----:B------:R-:W-:Y:S01]  /*0280*/  IMAD.MOV.U32 R84, RZ, RZ, RZ ;  /* 0x000000ffff547224 */ /* 0x000fe200078e00ff */
[----:B------:R-:W-:-:S02]  /*0290*/  FSEL R86, RZ, 1, !P0 ;  /* 0x3f800000ff567808 */ /* 0x000fc40004000000 */
[----:B------:R-:W-:Y:S02]  /*02a0*/  CS2R R82, SRZ ;  /* 0x0000000000527805 */ /* 0x000fe4000001ff00 */
[----:B------:R-:W-:Y:S01]  /*02b0*/  CS2R R80, SRZ ;  /* 0x0000000000507805 */ /* 0x000fe2000001ff00 */
[----:B0-----:R-:W-:Y:S01]  /*02c0*/  ULEA UR4, UR5, UR4, 0x18 ;  /* 0x0000000405047291 */ /* 0x001fe2000f8ec03f */
[C---:B--2---:R-:W-:Y:S01]  /*02d0*/  PRMT R0, R4.reuse, 0x7632, R0 ;  /* 0x0000763204007816 */ /* 0x044fe20000000000 */
[----:B------:R-:W-:Y:S01]  /*02e0*/  IMAD.U32 R23, R7, 0x10000, RZ ;  /* 0x0001000007177824 */ /* 0x000fe200078e00ff */
[----:B------:R-:W-:Y:S02]  /*02f0*/  SHF.L.U32 R117, R4, 0x10, RZ ;  /* 0x0000001004757819 */ /* 0x000fe400000006ff */
[C---:B------:R-:W-:Y:S01]  /*0300*/  PRMT R4, R5.reuse, 0x7632, R4 ;  /* 0x0000763205047816 */ /* 0x040fe20000000004 */
[C---:B------:R-:W-:Y:S01]  /*0310*/  FADD R114, R86.reuse, R23 ;  /* 0x0000001756727221 */ /* 0x040fe20000000000 */
[----:B------:R-:W-:Y:S01]  /*0320*/  SHF.L.U32 R21, R5, 0x10, RZ ;  /* 0x0000001005157819 */ /* 0x000fe200000006ff */
[----:B------:R-:W-:Y:S01]  /*0330*/  FADD R117, R86, R117 ;  /* 0x0000007556757221 */ /* 0x000fe20000000000 */
[C---:B------:R-:W-:Y:S01]  /*0340*/  PRMT R5, R6.reuse, 0x7632, R5 ;  /* 0x0000763206057816 */ /* 0x040fe20000000005 */
[----:B----4-:R-:W-:Y:S01]  /*0350*/  IMAD.U32 R29, R13, 0x10000, RZ ;  /* 0x000100000d1d7824 */ /* 0x010fe200078e00ff */
[----:B------:R-:W-:Y:S01]  /*0360*/  SHF.L.U32 R115, R6, 0x10, RZ ;  /* 0x0000001006737819 */ /* 0x000fe200000006ff */
[----:B------:R-:W-:Y:S01]  /*0370*/  FADD R116, R86, R21 ;  /* 0x0000001556747221 */ /* 0x000fe20000000000 */
[----:B------:R-:W-:Y:S01]  /*0380*/  PRMT R6, R7, 0x7632, R6 ;  /* 0x0000763207067816 */ /* 0x000fe20000000006 */
[----:B-----5:R-:W-:Y:S01]  /*0390*/  IMAD.U32 R35, R19, 0x10000, RZ ;  /* 0x0001000013237824 */ /* 0x020fe200078e00ff */
[----:B---3--:R-:W-:Y:S01]  /*03a0*/  PRMT R7, R8, 0x7632, R7 ;  /* 0x0000763208077816 */ /* 0x008fe20000000007 */
[----:B------:R-:W-:Y:S01]  /*03b0*/  FADD R108, R86, R29 ;  /* 0x0000001d566c7221 */ /* 0x000fe20000000000 */
[----:B------:R-:W-:Y:S01]  /*03c0*/  SHF.L.U32 R113, R8, 0x10, RZ ;  /* 0x0000001008717819 */ /* 0x000fe200000006ff */
[C---:B------:R-:W-:Y:S01]  /*03d0*/  FADD R115, R86.reuse, R115 ;  /* 0x0000007356737221 */ /* 0x040fe20000000000 */
[C---:B------:R-:W-:Y:S01]  /*03e0*/  PRMT R2, R9.reuse, 0x7632, R2 ;  /* 0x0000763209027816 */ /* 0x040fe20000000002 */
[C---:B------:R-:W-:Y:S01]  /*03f0*/  FADD R102, R86.reuse, R35 ;  /* 0x0000002356667221 */ /* 0x040fe20000000000 */
[----:B------:R-:W-:Y:S01]  /*0400*/  SHF.L.U32 R25, R9, 0x10, RZ ;  /* 0x0000001009197819 */ /* 0x000fe200000006ff */
[----:B------:R-:W-:Y:S01]  /*0410*/  FADD R113, R86, R113 ;  /* 0x0000007156717221 */ /* 0x000fe20000000000 */
[----:B------:R-:W-:Y:S01]  /*0420*/  PRMT R3, R10, 0x7632, R3 ;  /* 0x000076320a037816 */ /* 0x000fe20000000003 */
[----:B------:R-:W-:Y:S01]  /*0430*/  IMAD.U32 R21, R2, 0x10000, RZ ;  /* 0x0001000002157824 */ /* 0x000fe200078e00ff */
[----:B------:R-:W-:Y:S01]  /*0440*/  SHF.L.U32 R111, R10, 0x10, RZ ;  /* 0x000000100a6f7819 */ /* 0x000fe200000006ff */
[C---:B------:R-:W-:Y:S01]  /*0450*/  FADD R112, R86.reuse, R25 ;  /* 0x0000001956707221 */ /* 0x040fe20000000000 */
[C---:B------:R-:W-:Y:S01]  /*0460*/  PRMT R8, R11.reuse, 0x7632, R8 ;  /* 0x000076320b087816 */ /* 0x040fe20000000008 */
[C---:B------:R-:W-:Y:S01]  /*0470*/  FADD R96, R86.reuse, R21 ;  /* 0x0000001556607221 */ /* 0x040fe20000000000 */
[----:B------:R-:W-:Y:S01]  /*0480*/  SHF.L.U32 R27, R11, 0x10, RZ ;  /* 0x000000100b1b7819 */ /* 0x000fe200000006ff */
[----:B------:R-:W-:Y:S01]  /*0490*/  FADD R111, R86, R111 ;  /* 0x0000006f566f7221 */ /* 0x000fe20000000000 */
[----:B------:R-:W-:-:S02]  /*04a0*/  PRMT R9, R12, 0x7632, R9 ;  /* 0x000076320c097816 */ /* 0x000fc40000000009 */
[----:B------:R-:W-:Y:S02]  /*04b0*/  CS2R R20, SRZ ;  /* 0x0000000000147805 */ /* 0x000fe4000001ff00 */
[----:B------:R-:W-:Y:S01]  /*04c0*/  SHF.L.U32 R109, R12, 0x10, RZ ;  /* 0x000000100c6d7819 */ /* 0x000fe200000006ff */
[----:B------:R-:W-:Y:S01]  /*04d0*/  FADD R110, R86, R27 ;  /* 0x0000001b566e7221 */ /* 0x000fe20000000000 */
[----:B------:R-:W-:Y:S02]  /*04e0*/  PRMT R10, R13, 0x7632, R10 ;  /* 0x000076320d0a7816 */ /* 0x000fe4000000000a */
[----:B------:R-:W-:Y:S01]  /*04f0*/  PRMT R11, R14, 0x7632, R11 ;  /* 0x000076320e0b7816 */ /* 0x000fe2000000000b */
[----:B------:R-:W-:Y:S01]  /*0500*/  FADD R109, R86, R109 ;  /* 0x0000006d566d7221 */ /* 0x000fe20000000000 */
[----:B------:R-:W-:Y:S02]  /*0510*/  SHF.L.U32 R107, R14, 0x10, RZ ;  /* 0x000000100e6b7819 */ /* 0x000fe400000006ff */
[----:B------:R-:W-:-:S02]  /*0520*/  PRMT R12, R15, 0x7632, R12 ;  /* 0x000076320f0c7816 */ /* 0x000fc4000000000c */
[----:B------:R-:W-:Y:S01]  /*0530*/  SHF.L.U32 R31, R15, 0x10, RZ ;  /* 0x000000100f1f7819 */ /* 0x000fe200000006ff */
[----:B------:R-:W-:Y:S01]  /*0540*/  FADD R107, R86, R107 ;  /* 0x0000006b566b7221 */ /* 0x000fe20000000000 */
[----:B------:R-:W-:Y:S01]  /*0550*/  PRMT R13, R16, 0x7632, R13 ;  /* 0x00007632100d7816 */ /* 0x000fe2000000000d */
[----:B------:R-:W-:Y:S01]  /*0560*/  IMAD.U32 R27, R12, 0x10000, RZ ;  /* 0x000100000c1b7824 */ /* 0x000fe200078e00ff */
[----:B------:R-:W-:Y:S01]  /*0570*/  SHF.L.U32 R105, R16, 0x10, RZ ;  /* 0x0000001010697819 */ /* 0x000fe200000006ff */
[C---:B------:R-:W-:Y:S01]  /*0580*/  FADD R106, R86.reuse, R31 ;  /* 0x0000001f566a7221 */ /* 0x040fe20000000000 */
[----:B------:R-:W-:Y:S01]  /*0590*/  PRMT R14, R17, 0x7632, R14 ;  /* 0x00007632110e7816 */ /* 0x000fe2000000000e */
[----:B------:R-:W-:Y:S01]  /*05a0*/  FADD R90, R86, R27 ;  /* 0x0000001b565a7221 */ /* 0x000fe20000000000 */
[----:B------:R-:W-:Y:S01]  /*05b0*/  PRMT R15, R18, 0x7632, R15 ;  /* 0x00007632120f7816 */ /* 0x000fe2000000000f */
[----:B------:R-:W-:Y:S01]  /*05c0*/  FADD R105, R86, R105 ;  /* 0x0000006956697221 */ /* 0x000fe20000000000 */
[----:B------:R-:W-:-:S02]  /*05d0*/  PRMT R16, R19, 0x7632, R16 ;  /* 0x0000763213107816 */ /* 0x000fc40000000010 */
[----:B------:R-:W-:Y:S02]  /*05e0*/  CS2R R26, SRZ ;  /* 0x00000000001a7805 */ /* 0x000fe4000001ff00 */
[----:B------:R-:W-:Y:S02]  /*05f0*/  SHF.L.U32 R19, R6, 0x10, RZ ;  /* 0x0000001006137819 */ /* 0x000fe400000006ff */
[----:B------:R-:W-:Y:S02]  /*0600*/  SHF.L.U32 R33, R17, 0x10, RZ ;  /* 0x0000001011217819 */ /* 0x000fe400000006ff */
[----:B------:R-:W-:Y:S01]  /*0610*/  SHF.R.U32.HI R6, RZ, 0x5, R118 ;  /* 0x00000005ff067819 */ /* 0x000fe20000011676 */
[----:B------:R-:W-:Y:S01]  /*0620*/  FADD R98, R86, R19 ;  /* 0x0000001356627221 */ /* 0x000fe20000000000 */
[----:B------:R-:W-:Y:S01]  /*0630*/  SHF.L.U32 R103, R18, 0x10, RZ ;  /* 0x0000001012677819 */ /* 0x000fe200000006ff */
[----:B------:R-:W-:Y:S01]  /*0640*/  FADD R104, R86, R33 ;  /* 0x0000002156687221 */ /* 0x000fe20000000000 */
[----:B------:R-:W-:-:S02]  /*0650*/  SHF.L.U32 R101, R0, 0x10, RZ ;  /* 0x0000001000657819 */ /* 0x000fc400000006ff */
[----:B------:R-:W-:Y:S02]  /*0660*/  CS2R R18, SRZ ;  /* 0x0000000000127805 */ /* 0x000fe4000001ff00 */
[----:B------:R-:W-:Y:S01]  /*0670*/  SHF.L.U32 R17, R4, 0x10, RZ ;  /* 0x0000001004117819 */ /* 0x000fe200000006ff */
[C---:B------:R-:W-:Y:S01]  /*0680*/  FADD R103, R86.reuse, R103 ;  /* 0x0000006756677221 */ /* 0x040fe20000000000 */
[----:B------:R-:W-:Y:S01]  /*0690*/  SHF.L.U32 R5, R5, 0x10, RZ ;  /* 0x0000001005057819 */ /* 0x000fe200000006ff */
[C---:B------:R-:W-:Y:S01]  /*06a0*/  FADD R101, R86.reuse, R101 ;  /* 0x0000006556657221 */ /* 0x040fe20000000000 */
[----:B------:R-:W-:Y:S01]  /*06b0*/  SHF.L.U32 R7, R7, 0x10, RZ ;  /* 0x0000001007077819 */ /* 0x000fe200000006ff */
[C---:B------:R-:W-:Y:S01]  /*06c0*/  FADD R100, R86.reuse, R17 ;  /* 0x0000001156647221 */ /* 0x040fe20000000000 */
[----:B------:R-:W-:Y:S01]  /*06d0*/  SHF.L.U32 R3, R3, 0x10, RZ ;  /* 0x0000001003037819 */ /* 0x000fe200000006ff */
[----:B------:R-:W-:Y:S01]  /*06e0*/  FADD R99, R86, R5 ;  /* 0x0000000556637221 */ /* 0x000fe20000000000 */
[----:B------:R-:W-:Y:S01]  /*06f0*/  SHF.L.U32 R23, R8, 0x10, RZ ;  /* 0x0000001008177819 */ /* 0x000fe200000006ff */
[C---:B------:R-:W-:Y:S01]  /*0700*/  FADD R97, R86.reuse, R7 ;  /* 0x0000000756617221 */ /* 0x040fe20000000000 */
[----:B------:R-:W-:Y:S01]  /*0710*/  SHF.L.U32 R9, R9, 0x10, RZ ;  /* 0x0000001009097819 */ /* 0x000fe200000006ff */
[----:B------:R-:W-:Y:S01]  /*0720*/  FADD R95, R86, R3 ;  /* 0x00000003565f7221 */ /* 0x000fe20000000000 */
        /* <DEDUP_REMOVED lines=11> */
[----:B------:R-:W-:Y:S01]  /*07e0*/  FADD R88, R86, R29 ;  /* 0x0000001d56587221 */ /* 0x000fe20000000000 */
[----:B------:R-:W-:Y:S01]  /*07f0*/  LOP3.LUT R6, R6, 0x7fffffc, RZ, 0xc0, !PT ;  /* 0x07fffffc06067812 */ /* 0x000fe200078ec0ff */
[C---:B------:R-:W-:Y:S01]  /*0800*/  FADD R87, R86.reuse, R15 ;  /* 0x0000000f56577221 */ /* 0x040fe20000000000 */
[----:B------:R-:W-:Y:S01]  /*0810*/  CS2R R28, SRZ ;  /* 0x00000000001c7805 */ /* 0x000fe2000001ff00 */
[----:B------:R-:W-:Y:S01]  /*0820*/  FADD R86, R86, R31 ;  /* 0x0000001f56567221 */ /* 0x000fe20000000000 */
        /* <DEDUP_REMOVED lines=8> */
[----:B------:R-:W-:Y:S02]  /*08b0*/  MOV R7, RZ ;  /* 0x000000ff00077202 */ /* 0x000fe40000000f00 */
[----:B------:R-:W-:Y:S02]  /*08c0*/  CS2R R4, SRZ ;  /* 0x0000000000047805 */ /* 0x000fe4000001ff00 */
[----:B------:R-:W-:Y:S02]  /*08d0*/  IADD3 R3, R6, 0x4, RZ ;  /* 0x0000000406037810 */ /* 0x000fe40007ffe0ff */
[----:B------:R-:W-:-:S07]  /*08e0*/  MOV R2, UR4 ;  /* 0x0000000400027c02 */ /* 0x000fce0008000f00 */
.L_x_2472:
[----:B0-----:R-:W0:Y:S01]  /*08f0*/  LDC.64 R36, c[0x0][0x220] ;  /* 0x00008800ff247b82 */ /* 0x001e220000000a00 */
[----:B------:R-:W-:Y:S02]  /*0900*/  SHF.L.U32 R33, R85, 0x9, RZ ;  /* 0x0000000955217819 */ /* 0x000fe400000006ff */
[----:B------:R-:W-:-:S04]  /*0910*/  LOP3.LUT R120, R118, 0x7f, RZ, 0xc0, !PT ;  /* 0x0000007f76787812 */ /* 0x000fc800078ec0ff */
[----:B------:R-:W-:Y:S01]  /*0920*/  LOP3.LUT R120, R33, 0xfffffe00, R120, 0xe2, !PT ;  /* 0xfffffe0021787812 */ /* 0x000fe200078ee278 */
[----:B------:R-:W1:Y:S08]  /*0930*/  LDC.64 R34, c[0x0][0x258] ;  /* 0x00009600ff227b82 */ /* 0x000e700000000a00 */
[----:B------:R-:W2:Y:S01]  /*0940*/  LDC.64 R32, c[0x0][0x230] ;  /* 0x00008c00ff207b82 */ /* 0x000ea20000000a00 */
[----:B------:R-:W-:-:S02]  /*0950*/  LOP3.LUT R39, R120, 0x100, RZ, 0xfc, !PT ;  /* 0x0000010078277812 */ /* 0x000fc400078efcff */
[C---:B------:R-:W-:Y:S02]  /*0960*/  LOP3.LUT R41, R120.reuse, 0x80, RZ, 0xfc, !PT ;  /* 0x0000008078297812 */ /* 0x040fe400078efcff */
[C---:B------:R-:W-:Y:S01]  /*0970*/  LOP3.LUT R43, R120.reuse, 0x180, RZ, 0xfc, !PT ;  /* 0x00000180782b7812 */ /* 0x040fe200078efcff */
[----:B0-----:R-:W-:-:S04]  /*0980*/  IMAD.WIDE.U32 R48, R120, 0x10, R36 ;  /* 0x0000001078307825 */ /* 0x001fc800078e0024 */
[C---:B------:R-:W-:Y:S02]  /*0990*/  IMAD.WIDE.U32 R64, R39.reuse, 0x10, R36 ;  /* 0x0000001027407825 */ /* 0x040fe400078e0024 */
[----:B------:R-:W3:Y:S02]  /*09a0*/  LDG.E.128 R48, desc[UR6][R48.64] ;  /* 0x0000000630307981 */ /* 0x000ee4000c1e1d00 */
[--C-:B-1----:R-:W-:Y:S02]  /*09b0*/  IMAD.WIDE.U32 R52, R120, 0x10, R34.reuse ;  /* 0x0000001078347825 */ /* 0x102fe400078e0022 */
[----:B------:R-:W4:Y:S02]  /*09c0*/  LDG.E.128 R64, desc[UR6][R64.64] ;  /* 0x0000000640407981 */ /* 0x000f24000c1e1d00 */
[--C-:B------:R-:W-:Y:S02]  /*09d0*/  IMAD.WIDE.U32 R68, R39, 0x10, R34.reuse ;  /* 0x0000001027447825 */ /* 0x100fe400078e0022 */
[----:B------:R-:W4:Y:S02]  /*09e0*/  LDG.E.128 R52, desc[UR6][R52.64] ;  /* 0x0000000634347981 */ /* 0x000f24000c1e1d00 */
[----:B------:R-:W-:-:S02]  /*09f0*/  IMAD.WIDE.U32 R60, R41, 0x10, R34 ;  /* 0x00000010293c7825 */ /* 0x000fc400078e0022 */
[----:B------:R-:W4:Y:S02]  /*0a00*/  LDG.E.128 R68, desc[UR6][R68.64] ;  /* 0x0000000644447981 */ /* 0x000f24000c1e1d00 */
[--C-:B------:R-:W-:Y:S02]  /*0a10*/  IMAD.WIDE.U32 R56, R41, 0x10, R36.reuse ;  /* 0x0000001029387825 */ /* 0x100fe400078e0024 */
[----:B------:R-:W4:Y:S02]  /*0a20*/  LDG.E.128 R60, desc[UR6][R60.64] ;  /* 0x000000063c3c7981 */ /* 0x000f24000c1e1d00 */
[C---:B------:R-:W-:Y:S02]  /*0a30*/  IMAD.WIDE.U32 R72, R43.reuse, 0x10, R36 ;  /* 0x000000102b487825 */ /* 0x040fe400078e0024 */
[----:B------:R-:W4:Y:S02]  /*0a40*/  LDG.E.128 R56, desc[UR6][R56.64] ;  /* 0x0000000638387981 */ /* 0x000f24000c1e1d00 */
[----:B------:R-:W-:-:S02]  /*0a50*/  IMAD.WIDE.U32 R76, R43, 0x10, R34 ;  /* 0x000000102b4c7825 */ /* 0x000fc400078e0022 */
[----:B------:R-:W4:Y:S02]  /*0a60*/  LDG.E.128 R72, desc[UR6][R72.64] ;  /* 0x0000000648487981 */ /* 0x000f24000c1e1d00 */
[----:B--2---:R-:W-:Y:S02]  /*0a70*/  IMAD.WIDE R122, R85, 0x4, R32 ;  /* 0x00000004557a7825 */ /* 0x004fe400078e0220 */
[----:B------:R-:W2:Y:S01]  /*0a80*/  LDG.E.128 R76, desc[UR6][R76.64] ;  /* 0x000000064c4c7981 */ /* 0x000ea2000c1e1d00 */
[----:B------:R-:W0:Y:S03]  /*0a90*/  LDC.64 R32, c[0x0][0x260] ;  /* 0x00009800ff207b82 */ /* 0x000e260000000a00 */
[----:B------:R-:W2:Y:S01]  /*0aa0*/  LDG.E R119, desc[UR6][R122.64] ;  /* 0x000000067a777981 */ /* 0x000ea2000c1e1900 */
[----:B0-----:R-:W-:-:S04]  /*0ab0*/  IMAD.WIDE.U32 R44, R120, 0x10, R32 ;  /* 0x00000010782c7825 */ /* 0x001fc800078e0020 */
[--C-:B------:R-:W-:Y:S02]  /*0ac0*/  IMAD.WIDE.U32 R40, R41, 0x10, R32.reuse ;  /* 0x0000001029287825 */ /* 0x100fe400078e0020 */
[----:B------:R-:W5:Y:S02]  /*0ad0*/  LDG.E.128 R44, desc[UR6][R44.64] ;  /* 0x000000062c2c7981 */ /* 0x000f64000c1e1d00 */
[----:B------:R-:W-:-:S04]  /*0ae0*/  IMAD.WIDE.U32 R36, R39, 0x10, R32 ;  /* 0x0000001027247825 */ /* 0x000fc800078e0020 */
[----:B------:R-:W-:Y:S02]  /*0af0*/  IMAD.WIDE.U32 R32, R43, 0x10, R32 ;  /* 0x000000102b207825 */ /* 0x000fe400078e0020 */
[----:B------:R-:W5:Y:S04]  /*0b00*/  LDG.E.128 R40, desc[UR6][R40.64] ;  /* 0x0000000628287981 */ /* 0x000f68000c1e1d00 */
[----:B------:R-:W5:Y:S04]  /*0b10*/  LDG.E.128 R36, desc[UR6][R36.64] ;  /* 0x0000000624247981 */ /* 0x000f68000c1e1d00 */
[----:B------:R-:W5:Y:S01]  /*0b20*/  LDG.E.128 R32, desc[UR6][R32.64] ;  /* 0x0000000620207981 */ /* 0x000f62000c1e1d00 */
[----:B------:R-:W-:Y:S01]  /*0b30*/  UMOV UR4, 0xffffffff ;  /* 0xffffffff00047882 */ /* 0x000fe20000000000 */
[----:B------:R-:W-:-:S02]  /*0b40*/  LOP3.LUT P1, RZ, R118, 0x1f, RZ, 0xc0, !PT ;  /* 0x0000001f76ff7812 */ /* 0x000fc4000782c0ff */
[C---:B---3--:R-:W-:Y:S02]  /*0b50*/  PRMT R144, R48.reuse, 0x7632, R144 ;  /* 0x0000763230907816 */ /* 0x048fe40000000090 */
[----:B------:R-:W-:Y:S02]  /*0b60*/  PRMT R139, R51, 0x7632, R139 ;  /* 0x00007632338b7816 */ /* 0x000fe4000000008b */
[C---:B----4-:R-:W-:Y:S01]  /*0b70*/  PRMT R152, R67.reuse, 0x7632, R152 ;  /* 0x0000763243987816 */ /* 0x050fe20000000098 */
[----:B------:R-:W-:Y:S01]  /*0b80*/  IMAD.U32 R154, R67, 0x10000, RZ ;  /* 0x00010000439a7824 */ /* 0x000fe200078e00ff */
[----:B------:R-:W-:Y:S02]  /*0b90*/  SHF.L.U32 R0, R48, 0x10, RZ ;  /* 0x0000001030007819 */ /* 0x000fe400000006ff */
[----:B------:R-:W-:Y:S02]  /*0ba0*/  PRMT R142, R53, 0x7632, R142 ;  /* 0x00007632358e7816 */ /* 0x000fe4000000008e */
[----:B------:R-:W-:-:S02]  /*0bb0*/  PRMT R147, R52, 0x7632, R147 ;  /* 0x0000763234937816 */ /* 0x000fc40000000093 */
[C---:B------:R-:W-:Y:S02]  /*0bc0*/  PRMT R153, R68.reuse, 0x7632, R153 ;  /* 0x0000763244997816 */ /* 0x040fe40000000099 */
[----:B------:R-:W-:Y:S02]  /*0bd0*/  SHF.L.U32 R67, R68, 0x10, RZ ;  /* 0x0000001044437819 */ /* 0x000fe400000006ff */
[----:B------:R-:W-:Y:S01]  /*0be0*/  SHF.L.U32 R68, R144, 0x10, RZ ;  /* 0x0000001090447819 */ /* 0x000fe200000006ff */
[----:B------:R-:W-:Y:S01]  /*0bf0*/  IMAD.U32 R137, R55, 0x10000, RZ ;  /* 0x0001000037897824 */ /* 0x000fe200078e00ff */
[----:B------:R-:W-:Y:S02]  /*0c00*/  SHF.L.U32 R146, R52, 0x10, RZ ;  /* 0x0000001034927819 */ /* 0x000fe400000006ff */
[C---:B------:R-:W-:Y:S02]  /*0c10*/  PRMT R138, R54.reuse, 0x7632, R138 ;  /* 0x00007632368a7816 */ /* 0x040fe4000000008a */
[----:B------:R-:W-:-:S02]  /*0c20*/  SHF.L.U32 R145, R54, 0x10, RZ ;  /* 0x0000001036917819 */ /* 0x000fc400000006ff */
[C---:B------:R-:W-:Y:S02]  /*0c30*/  PRMT R160, R60.reuse, 0x7632, R160 ;  /* 0x000076323ca07816 */ /* 0x040fe400000000a0 */
[----:B------:R-:W-:Y:S02]  /*0c40*/  SHF.L.U32 R159, R60, 0x10, RZ ;  /* 0x000000103c9f7819 */ /* 0x000fe400000006ff */
[----:B------:R-:W-:Y:S02]  /*0c50*/  PRMT R136, R55, 0x7632, R136 ;  /* 0x0000763237887816 */ /* 0x000fe40000000088 */
[C---:B------:R-:W-:Y:S02]  /*0c60*/  PRMT R133, R56.reuse, 0x7632, R133 ;  /* 0x0000763238857816 */ /* 0x040fe40000000085 */
[----:B------:R-:W-:Y:S02]  /*0c70*/  SHF.L.U32 R134, R56, 0x10, RZ ;  /* 0x0000001038867819 */ /* 0x000fe400000006ff */
[----:B------:R-:W-:-:S02]  /*0c80*/  PRMT R54, R74, 0x7632, R54 ;  /* 0x000076324a367816 */ /* 0x000fc40000000036 */
[----:B------:R-:W-:Y:S01]  /*0c90*/  SHF.L.U32 R60, R74, 0x10, RZ ;  /* 0x000000104a3c7819 */ /* 0x000fe200000006ff */
[----:B------:R-:W-:Y:S01]  /*0ca0*/  IMAD.U32 R151, R49, 0x10000, RZ ;  /* 0x0001000031977824 */ /* 0x000fe200078e00ff */
[C---:B--2---:R-:W-:Y:S02]  /*0cb0*/  PRMT R55, R76.reuse, 0x7632, R55 ;  /* 0x000076324c377816 */ /* 0x044fe40000000037 */
[----:B------:R-:W-:Y:S01]  /*0cc0*/  SHF.L.U32 R56, R76, 0x10, RZ ;  /* 0x000000104c387819 */ /* 0x000fe200000006ff */
[----:B------:R-:W-:Y:S01]  /*0cd0*/  IMAD.U32 R76, R142, 0x10000, RZ ;  /* 0x000100008e4c7824 */ /* 0x000fe200078e00ff */
[----:B------:R-:W-:Y:S01]  /*0ce0*/  SHF.L.U32 R74, R139, 0x10, RZ ;  /* 0x000000108b4a7819 */ /* 0x000fe200000006ff */
[----:B------:R-:W-:Y:S01]  /*0cf0*/  FMUL R142, R119, R68 ;  /* 0x00000044778e7220 */ /* 0x000fe20000400000 */
[----:B------:R-:W-:Y:S01]  /*0d00*/  SHF.L.U32 R139, R147, 0x10, RZ ;  /* 0x00000010938b7819 */ /* 0x000fe200000006ff */
[----:B------:R-:W-:Y:S01]  /*0d10*/  FMUL R0, R119, R0 ;  /* 0x0000000077007220 */ /* 0x000fe20000400000 */
[----:B------:R-:W-:Y:S01]  /*0d20*/  PRMT R143, R49, 0x7632, R143 ;  /* 0x00007632318f7816 */ /* 0x000fe2000000008f */
[----:B------:R-:W-:Y:S01]  /*0d30*/  FMUL R147, R117, R146 ;  /* 0x0000009275937220 */ /* 0x000fe20000400000 */
[----:B------:R-:W-:Y:S01]  /*0d40*/  SHF.L.U32 R141, R53, 0x10, RZ ;  /* 0x00000010358d7819 */ /* 0x000fe200000006ff */
[----:B------:R-:W-:Y:S01]  /*0d50*/  IMAD.U32 R155, R61, 0x10000, RZ ;  /* 0x000100003d9b7824 */ /* 0x000fe200078e00ff */
[----:B------:R-:W-:Y:S01]  /*0d60*/  PRMT R130, R59, 0x7632, R130 ;  /* 0x000076323b827816 */ /* 0x000fe20000000082 */
[----:B------:R-:W-:Y:S01]  /*0d70*/  FMUL R151, R119, R151 ;  /* 0x0000009777977220 */ /* 0x000fe20000400000 */
[----:B------:R-:W-:-:S02]  /*0d80*/  SHF.L.U32 R162, R59, 0x10, RZ ;  /* 0x000000103ba27819 */ /* 0x000fc400000006ff */
[C---:B------:R-:W-:Y:S02]  /*0d90*/  PRMT R128, R62.reuse, 0x7632, R128 ;  /* 0x000076323e807816 */ /* 0x040fe40000000080 */
[----:B------:R-:W-:Y:S01]  /*0da0*/  SHF.L.U32 R129, R62, 0x10, RZ ;  /* 0x000000103e817819 */ /* 0x000fe200000006ff */
[----:B------:R-:W-:Y:S01]  /*0db0*/  FFMA R4, R142, R139, R4 ;  /* 0x0000008b8e047223 */ /* 0x000fe20000000004 */
[----:B------:R-:W-:Y:S02]  /*0dc0*/  PRMT R157, R61, 0x7632, R157 ;  /* 0x000076323d9d7816 */ /* 0x000fe4000000009d */
[C---:B------:R-:W-:Y:S02]  /*0dd0*/  PRMT R127, R63.reuse, 0x7632, R127 ;  /* 0x000076323f7f7816 */ /* 0x040fe4000000007f */
[----:B------:R-:W-:Y:S02]  /*0de0*/  SHF.L.U32 R125, R63, 0x10, RZ ;  /* 0x000000103f7d7819 */ /* 0x000fe400000006ff */
[----:B------:R-:W-:-:S02]  /*0df0*/  PRMT R59, R72, 0x7632, R59 ;  /* 0x00007632483b7816 */ /* 0x000fc4000000003b */
[----:B------:R-:W-:Y:S01]  /*0e00*/  SHF.L.U32 R62, R72, 0x10, RZ ;  /* 0x00000010483e7819 */ /* 0x000fe200000006ff */
[----:B------:R-:W-:Y:S01]  /*0e10*/  FMUL R139, R101, R139 ;  /* 0x0000008b658b7220 */ /* 0x000fe20000400000 */
[C---:B------:R-:W-:Y:S02]  /*0e20*/  PRMT R63, R71.reuse, 0x7632, R63 ;  /* 0x00007632473f7816 */ /* 0x040fe4000000003f */
[----:B------:R-:W-:Y:S01]  /*0e30*/  SHF.L.U32 R61, R71, 0x10, RZ ;  /* 0x00000010473d7819 */ /* 0x000fe200000006ff */
[C---:B------:R-:W-:Y:S01]  /*0e40*/  FFMA R71, R0.reuse, R147, RZ ;  /* 0x0000009300477223 */ /* 0x040fe200000000ff */
[----:B------:R-:W-:Y:S01]  /*0e50*/  SHF.L.U32 R72, R143, 0x10, RZ ;  /* 0x000000108f487819 */ /* 0x000fe200000006ff */
[----:B------:R-:W-:Y:S01]  /*0e60*/  FFMA R5, R0, R146, R5 ;  /* 0x0000009200057223 */ /* 0x000fe20000000005 */
[----:B------:R-:W-:Y:S01]  /*0e70*/  PRMT R132, R57, 0x7632, R132 ;  /* 0x0000763239847816 */ /* 0x000fe20000000084 */
[-C--:B------:R-:W-:Y:S01]  /*0e80*/  FFMA R8, R151, R141.reuse, R8 ;  /* 0x0000008d97087223 */ /* 0x080fe20000000008 */
[----:B------:R-:W-:Y:S01]  /*0e90*/  SHF.L.U32 R164, R58, 0x10, RZ ;  /* 0x000000103aa47819 */ /* 0x000fe200000006ff */
[----:B------:R-:W-:Y:S01]  /*0ea0*/  FMUL R146, R116, R141 ;  /* 0x0000008d74927220 */ /* 0x000fe20000400000 */
[----:B------:R-:W-:Y:S01]  /*0eb0*/  SHF.L.U32 R148, R50, 0x10, RZ ;  /* 0x0000001032947819 */ /* 0x000fe200000006ff */
[C---:B------:R-:W-:Y:S01]  /*0ec0*/  FMUL R141, R119.reuse, R74 ;  /* 0x0000004a778d7220 */ /* 0x040fe20000400000 */
[C---:B------:R-:W-:Y:S01]  /*0ed0*/  FMUL R143, R119.reuse, R72 ;  /* 0x00000048778f7220 */ /* 0x040fe20000400000 */
[----:B------:R-:W-:Y:S01]  /*0ee0*/  FFMA R74, R142, R139, R71 ;  /* 0x0000008b8e4a7223 */ /* 0x000fe20000000047 */
[----:B------:R-:W-:Y:S01]  /*0ef0*/  SHF.L.U32 R72, R132, 0x10, RZ ;  /* 0x0000001084487819 */ /* 0x000fe200000006ff */
[----:B------:R-:W-:Y:S01]  /*0f00*/  FMUL R132, R119, R164 ;  /* 0x000000a477847220 */ /* 0x000fe20000400000 */
[----:B------:R-:W-:Y:S01]  /*0f10*/  SHF.L.U32 R149, R51, 0x10, RZ ;  /* 0x0000001033957819 */ /* 0x000fe200000006ff */
[----:B------:R-:W-:Y:S01]  /*0f20*/  FMUL R148, R119, R148 ;  /* 0x0000009477947220 */ /* 0x000fe20000400000 */
[----:B------:R-:W-:-:S02]  /*0f30*/  PRMT R49, R78, 0x7632, R49 ;  /* 0x000076324e317816 */ /* 0x000fc40000000031 */
[----:B------:R-:W-:Y:S02]  /*0f40*/  SHF.L.U32 R48, R78, 0x10, RZ ;  /* 0x000000104e307819 */ /* 0x000fe400000006ff */
[----:B------:R-:W-:Y:S02]  /*0f50*/  PRMT R140, R50, 0x7632, R140 ;  /* 0x00007632328c7816 */ /* 0x000fe4000000008c */
[----:B------:R-:W-:Y:S01]  /*0f60*/  SHF.L.U32 R78, R138, 0x10, RZ ;  /* 0x000000108a4e7819 */ /* 0x000fe200000006ff */
[----:B------:R-:W-:Y:S01]  /*0f70*/  FMUL R138, R100, R76 ;  /* 0x0000004c648a7220 */ /* 0x000fe20000400000 */
[----:B------:R-:W-:Y:S01]  /*0f80*/  SHF.L.U32 R164, R160, 0x10, RZ ;  /* 0x00000010a0a47819 */ /* 0x000fe200000006ff */
[----:B------:R-:W-:Y:S01]  /*0f90*/  FFMA R160, R151, R146, R74 ;  /* 0x0000009297a07223 */ /* 0x000fe2000000004a */
[----:B------:R-:W-:Y:S01]  /*0fa0*/  SHF.L.U32 R135, R57, 0x10, RZ ;  /* 0x0000001039877819 */ /* 0x000fe200000006ff */
[----:B------:R-:W-:Y:S01]  /*0fb0*/  FMUL R149, R119, R149 ;  /* 0x0000009577957220 */ /* 0x000fe20000400000 */
[----:B------:R-:W-:Y:S01]  /*0fc0*/  PRMT R124, R64, 0x7632, R124 ;  /* 0x00007632407c7816 */ /* 0x000fe2000000007c */
[-C--:B------:R-:W-:Y:S01]  /*0fd0*/  FFMA R10, R148, R145.reuse, R10 ;  /* 0x00000091940a7223 */ /* 0x080fe2000000000a */
[----:B------:R-:W-:Y:S01]  /*0fe0*/  SHF.L.U32 R126, R64, 0x10, RZ ;  /* 0x00000010407e7819 */ /* 0x000fe200000006ff */
[C---:B------:R-:W-:Y:S01]  /*0ff0*/  IMAD.U32 R64, R73.reuse, 0x10000, RZ ;  /* 0x0001000049407824 */ /* 0x040fe200078e00ff */
[----:B------:R-:W-:Y:S01]  /*1000*/  PRMT R57, R73, 0x7632, R57 ;  /* 0x0000763249397816 */ /* 0x000fe20000000039 */
[----:B------:R-:W-:Y:S01]  /*1010*/  FMUL R145, R115, R145 ;  /* 0x0000009173917220 */ /* 0x000fe20000400000 */
[----:B------:R-:W-:Y:S01]  /*1020*/  SHF.L.U32 R140, R140, 0x10, RZ ;  /* 0x000000108c8c7819 */ /* 0x000fe200000006ff */
[----:B------:R-:W-:Y:S01]  /*1030*/  FFMA R73, R143, R138, R160 ;  /* 0x0000008a8f497223 */ /* 0x000fe200000000a0 */
[-C--:B------:R-:W-:Y:S01]  /*1040*/  FFMA R12, R149, R137.reuse, R12 ;  /* 0x00000089950c7223 */ /* 0x080fe2000000000c */
[----:B------:R-:W-:Y:S01]  /*1050*/  FMUL R144, R114, R137 ;  /* 0x0000008972907220 */ /* 0x000fe20000400000 */
[----:B------:R-:W-:Y:S01]  /*1060*/  FMUL R137, R99, R78 ;  /* 0x0000004e63897220 */ /* 0x000fe20000400000 */
[----:B------:R-:W-:Y:S01]  /*1070*/  FMUL R140, R119, R140 ;  /* 0x0000008c778c7220 */ /* 0x000fe20000400000 */
[----:B------:R-:W-:Y:S01]  /*1080*/  FFMA R73, R148, R145, R73 ;  /* 0x0000009194497223 */ /* 0x000fe20000000049 */
[----:B------:R-:W-:-:S03]  /*1090*/  SHF.L.U32 R136, R136, 0x10, RZ ;  /* 0x0000001088887819 */ /* 0x000fc600000006ff */
[----:B------:R-:W-:Y:S01]  /*10a0*/  FFMA R73, R140, R137, R73 ;  /* 0x000000898c497223 */ /* 0x000fe20000000049 */
[----:B------:R-:W-:Y:S01]  /*10b0*/  PRMT R131, R58, 0x7632, R131 ;  /* 0x000076323a837816 */ /* 0x000fe20000000083 */
[----:B------:R-:W-:Y:S01]  /*10c0*/  FFMA R11, R141, R136, R11 ;  /* 0x000000888d0b7223 */ /* 0x000fe2000000000b */
[----:B------:R-:W-:Y:S01]  /*10d0*/  FFMA R9, R140, R78, R9 ;  /* 0x0000004e8c097223 */ /* 0x000fe20000000009 */
[----:B------:R-:W-:Y:S01]  /*10e0*/  FMUL R136, R98, R136 ;  /* 0x0000008862887220 */ /* 0x000fe20000400000 */
[----:B------:R-:W-:Y:S01]  /*10f0*/  FFMA R73, R149, R144, R73 ;  /* 0x0000009095497223 */ /* 0x000fe20000000049 */
[C---:B------:R-:W-:Y:S02]  /*1100*/  SHF.L.U32 R156, R66.reuse, 0x10, RZ ;  /* 0x00000010429c7819 */ /* 0x040fe400000006ff */
[----:B------:R-:W-:Y:S01]  /*1110*/  SHF.L.U32 R78, R133, 0x10, RZ ;  /* 0x00000010854e7819 */ /* 0x000fe200000006ff */
[C---:B------:R-:W-:Y:S01]  /*1120*/  FMUL R133, R119.reuse, R162 ;  /* 0x000000a277857220 */ /* 0x040fe20000400000 */
[----:B------:R-:W-:Y:S01]  /*1130*/  PRMT R122, R66, 0x7632, R122 ;  /* 0x00007632427a7816 */ /* 0x000fe2000000007a */
[----:B------:R-:W-:Y:S01]  /*1140*/  FMUL R134, R119, R134 ;  /* 0x0000008677867220 */ /* 0x000fe20000400000 */
[----:B------:R-:W-:Y:S01]  /*1150*/  SHF.L.U32 R68, R131, 0x10, RZ ;  /* 0x0000001083447819 */ /* 0x000fe200000006ff */
[----:B------:R-:W-:Y:S01]  /*1160*/  FMUL R131, R113, R159 ;  /* 0x0000009f71837220 */ /* 0x000fe20000400000 */
[----:B------:R-:W-:Y:S01]  /*1170*/  FFMA R73, R141, R136, R73 ;  /* 0x000000888d497223 */ /* 0x000fe20000000049 */
[----:B------:R-:W-:Y:S01]  /*1180*/  SHF.L.U32 R74, R128, 0x10, RZ ;  /* 0x00000010804a7819 */ /* 0x000fe200000006ff */
[-C--:B------:R-:W-:Y:S01]  /*1190*/  FFMA R20, R133, R125.reuse, R20 ;  /* 0x0000007d85147223 */ /* 0x080fe20000000014 */
[----:B------:R-:W-:Y:S01]  /*11a0*/  SHF.L.U32 R71, R127, 0x10, RZ ;  /* 0x000000107f477819 */ /* 0x000fe200000006ff */
[----:B------:R-:W-:Y:S01]  /*11b0*/  FMUL R128, R110, R125 ;  /* 0x0000007d6e807220 */ /* 0x000fe20000400000 */
[C---:B------:R-:W-:Y:S01]  /*11c0*/  FMUL R127, R119.reuse, R156 ;  /* 0x0000009c777f7220 */ /* 0x040fe20000400000 */
[----:B------:R-:W-:Y:S01]  /*11d0*/  FMUL R125, R119, R78 ;  /* 0x0000004e777d7220 */ /* 0x000fe20000400000 */
[----:B------:R-:W-:Y:S01]  /*11e0*/  SHF.L.U32 R156, R122, 0x10, RZ ;  /* 0x000000107a9c7819 */ /* 0x000fe200000006ff */
[----:B------:R-:W-:Y:S01]  /*11f0*/  FMUL R122, R97, R164 ;  /* 0x000000a4617a7220 */ /* 0x000fe20000400000 */
[----:B------:R-:W-:Y:S01]  /*1200*/  FFMA R78, R134, R131, R73 ;  /* 0x00000083864e7223 */ /* 0x000fe20000000049 */
[C---:B------:R-:W-:Y:S01]  /*1210*/  PRMT R150, R79.reuse, 0x7632, R150 ;  /* 0x000076324f967816 */ /* 0x040fe20000000096 */
[----:B------:R-:W-:-:S02]  /*1220*/  IMAD.U32 R51, R79, 0x10000, RZ ;  /* 0x000100004f337824 */ /* 0x000fc400078e00ff */
[----:B------:R-:W-:Y:S01]  /*1230*/  FFMA R7, R143, R76, R7 ;  /* 0x0000004c8f077223 */ /* 0x000fe20000000007 */
[----:B------:R-:W-:Y:S01]  /*1240*/  IMAD.U32 R76, R130, 0x10000, RZ ;  /* 0x00010000824c7824 */ /* 0x000fe200078e00ff */
[----:B------:R-:W-:Y:S01]  /*1250*/  SHF.L.U32 R162, R157, 0x10, RZ ;  /* 0x000000109da27819 */ /* 0x000fe200000006ff */
[C---:B------:R-:W-:Y:S01]  /*1260*/  FMUL R79, R119.reuse, R72 ;  /* 0x00000048774f7220 */ /* 0x040fe20000400000 */
[----:B------:R-:W-:Y:S01]  /*1270*/  FMUL R135, R119, R135 ;  /* 0x0000008777877220 */ /* 0x000fe20000400000 */
[----:B------:R-:W-:Y:S01]  /*1280*/  FMUL R130, R112, R155 ;  /* 0x0000009b70827220 */ /* 0x000fe20000400000 */
[----:B------:R-:W-:Y:S01]  /*1290*/  FFMA R72, R125, R122, R78 ;  /* 0x0000007a7d487223 */ /* 0x000fe2000000004e */
[----:B------:R-:W-:Y:S01]  /*12a0*/  SHF.L.U32 R158, R65, 0x10, RZ ;  /* 0x00000010419e7819 */ /* 0x000fe200000006ff */
[----:B------:R-:W-:Y:S01]  /*12b0*/  FMUL R126, R119, R126 ;  /* 0x0000007e777e7220 */ /* 0x000fe20000400000 */
[----:B------:R-:W-:Y:S01]  /*12c0*/  PRMT R123, R65, 0x7632, R123 ;  /* 0x00007632417b7816 */ /* 0x000fe2000000007b */
[----:B------:R-:W-:Y:S01]  /*12d0*/  FMUL R78, R96, R162 ;  /* 0x000000a2604e7220 */ /* 0x000fe20000400000 */
[----:B------:R-:W-:Y:S01]  /*12e0*/  FFMA R72, R135, R130, R72 ;  /* 0x0000008287487223 */ /* 0x000fe20000000048 */
[C---:B------:R-:W-:Y:S01]  /*12f0*/  PRMT R50, R75.reuse, 0x7632, R50 ;  /* 0x000076324b327816 */ /* 0x040fe20000000032 */
[----:B------:R-:W-:Y:S01]  /*1300*/  FFMA R18, R132, R129, R18 ;  /* 0x0000008184127223 */ /* 0x000fe20000000012 */
[----:B------:R-:W-:Y:S01]  /*1310*/  SHF.L.U32 R58, R75, 0x10, RZ ;  /* 0x000000104b3a7819 */ /* 0x000fe200000006ff */
[-C--:B------:R-:W-:Y:S01]  /*1320*/  FFMA R22, R126, R67.reuse, R22 ;  /* 0x000000437e167223 */ /* 0x080fe20000000016 */
[----:B------:R-:W-:Y:S01]  /*1330*/  PRMT R52, R77, 0x7632, R52 ;  /* 0x000076324d347816 */ /* 0x000fe20000000034 */
[----:B------:R-:W-:Y:S01]  /*1340*/  FMUL R75, R119, R68 ;  /* 0x00000044774b7220 */ /* 0x000fe20000400000 */
[----:B------:R-:W-:Y:S01]  /*1350*/  SHF.L.U32 R53, R77, 0x10, RZ ;  /* 0x000000104d357819 */ /* 0x000fe200000006ff */
[----:B------:R-:W-:Y:S01]  /*1360*/  FMUL R77, R109, R67 ;  /* 0x000000436d4d7220 */ /* 0x000fe20000400000 */
[----:B------:R-:W-:Y:S01]  /*1370*/  SHF.L.U32 R160, R124, 0x10, RZ ;  /* 0x000000107ca07819 */ /* 0x000fe200000006ff */
[----:B------:R-:W-:Y:S01]  /*1380*/  FMUL R124, R119, R158 ;  /* 0x0000009e777c7220 */ /* 0x000fe20000400000 */
[----:B------:R-:W-:Y:S01]  /*1390*/  PRMT R66, R69, 0x7632, R66 ;  /* 0x0000763245427816 */ /* 0x000fe20000000042 */
[----:B------:R-:W-:Y:S01]  /*13a0*/  FMUL R129, R111, R129 ;  /* 0x000000816f817220 */ /* 0x000fe20000400000 */
[----:B------:R-:W-:-:S02]  /*13b0*/  IMAD.U32 R158, R123, 0x10000, RZ ;  /* 0x000100007b9e7824 */ /* 0x000fc400078e00ff */
[----:B------:R-:W-:Y:S01]  /*13c0*/  FFMA R67, R79, R78, R72 ;  /* 0x0000004e4f437223 */ /* 0x000fe20000000048 */
[----:B------:R-:W-:Y:S01]  /*13d0*/  FMUL R123, R119, R154 ;  /* 0x0000009a777b7220 */ /* 0x000fe20000400000 */
[----:B------:R-:W-:Y:S01]  /*13e0*/  SHF.L.U32 R154, R153, 0x10, RZ ;  /* 0x00000010999a7819 */ /* 0x000fe200000006ff */
[-C--:B------:R-:W-:Y:S01]  /*13f0*/  FFMA R17, R75, R74.reuse, R17 ;  /* 0x0000004a4b117223 */ /* 0x080fe20000000011 */
[----:B------:R-:W-:Y:S01]  /*1400*/  SHF.L.U32 R153, R66, 0x10, RZ ;  /* 0x0000001042997819 */ /* 0x000fe200000006ff */
[----:B------:R-:W-:Y:S01]  /*1410*/  FMUL R74, R95, R74 ;  /* 0x0000004a5f4a7220 */ /* 0x000fe20000400000 */
[----:B------:R-:W-:Y:S01]  /*1420*/  FFMA R66, R132, R129, R67 ;  /* 0x0000008184427223 */ /* 0x000fe20000000043 */
[----:B------:R-:W-:Y:S01]  /*1430*/  PRMT R65, R70, 0x7632, R65 ;  /* 0x0000763246417816 */ /* 0x000fe20000000041 */
[----:B------:R-:W-:Y:S02]  /*1440*/  FMUL R76, R119, R76 ;  /* 0x0000004c774c7220 */ /* 0x000fe40000400000 */
[----:B------:R-:W-:Y:S01]  /*1450*/  FFMA R66, R75, R74, R66 ;  /* 0x0000004a4b427223 */ /* 0x000fe20000000042 */
[----:B------:R-:W-:Y:S01]  /*1460*/  FFMA R15, R79, R162, R15 ;  /* 0x000000a24f0f7223 */ /* 0x000fe2000000000f */
[----:B------:R-:W-:Y:S01]  /*1470*/  SHF.L.U32 R162, R65, 0x10, RZ ;  /* 0x0000001041a27819 */ /* 0x000fe200000006ff */
[-C--:B------:R-:W-:Y:S01]  /*1480*/  FFMA R19, R76, R71.reuse, R19 ;  /* 0x000000474c137223 */ /* 0x080fe20000000013 */
[----:B------:R-:W-:Y:S01]  /*1490*/  FMUL R71, R94, R71 ;  /* 0x000000475e477220 */ /* 0x000fe20000400000 */
[----:B------:R-:W-:Y:S01]  /*14a0*/  FFMA R65, R133, R128, R66 ;  /* 0x0000008085417223 */ /* 0x000fe20000000042 */
[----:B------:R-:W-:-:S03]  /*14b0*/  SHF.L.U32 R69, R69, 0x10, RZ ;  /* 0x0000001045457819 */ /* 0x000fc600000006ff */
[----:B------:R-:W-:Y:S01]  /*14c0*/  FFMA R65, R76, R71, R65 ;  /* 0x000000474c417223 */ /* 0x000fe20000000041 */
[----:B------:R-:W-:Y:S01]  /*14d0*/  FMUL R72, R119, R160 ;  /* 0x000000a077487220 */ /* 0x000fe20000400000 */
[-C--:B------:R-:W-:Y:S01]  /*14e0*/  FFMA R24, R124, R69.reuse, R24 ;  /* 0x000000457c187223 */ /* 0x080fe20000000018 */
[----:B------:R-:W-:Y:S01]  /*14f0*/  FMUL R73, R108, R69 ;  /* 0x000000456c497220 */ /* 0x000fe20000400000 */
[----:B------:R-:W-:Y:S01]  /*1500*/  FMUL R69, R93, R154 ;  /* 0x0000009a5d457220 */ /* 0x000fe20000400000 */
[----:B------:R-:W-:Y:S01]  /*1510*/  FFMA R65, R126, R77, R65 ;  /* 0x0000004d7e417223 */ /* 0x000fe20000000041 */
[-C--:B------:R-:W-:Y:S01]  /*1520*/  FFMA R28, R123, R61.reuse, R28 ;  /* 0x0000003d7b1c7223 */ /* 0x080fe2000000001c */
[----:B------:R-:W-:Y:S02]  /*1530*/  FMUL R68, R106, R61 ;  /* 0x0000003d6a447220 */ /* 0x000fe40000400000 */
[----:B------:R-:W-:Y:S01]  /*1540*/  FFMA R61, R72, R69, R65 ;  /* 0x00000045483d7223 */ /* 0x000fe20000000041 */
[----:B------:R-:W-:Y:S01]  /*1550*/  SHF.L.U32 R70, R70, 0x10, RZ ;  /* 0x0000001046467819 */ /* 0x000fe200000006ff */
[----:B------:R-:W-:Y:S01]  /*1560*/  FMUL R66, R119, R158 ;  /* 0x0000009e77427220 */ /* 0x000fe20000400000 */
[----:B------:R-:W-:Y:S01]  /*1570*/  FMUL R65, R92, R153 ;  /* 0x000000995c417220 */ /* 0x000fe20000400000 */
[----:B------:R-:W-:Y:S01]  /*1580*/  FFMA R61, R124, R73, R61 ;  /* 0x000000497c3d7223 */ /* 0x000fe2000000003d */
[----:B------:R-:W-:Y:S01]  /*1590*/  FFMA R21, R72, R154, R21 ;  /* 0x0000009a48157223 */ /* 0x000fe20000000015 */
[-C--:B------:R-:W-:Y:S01]  /*15a0*/  FFMA R26, R127, R70.reuse, R26 ;  /* 0x000000467f1a7223 */ /* 0x080fe2000000001a */
[----:B------:R-:W-:Y:S01]  /*15b0*/  FMUL R70, R107, R70 ;  /* 0x000000466b467220 */ /* 0x000fe20000400000 */
[----:B------:R-:W-:Y:S01]  /*15c0*/  FFMA R154, R66, R65, R61 ;  /* 0x00000041429a7223 */ /* 0x000fe2000000003d */
[C---:B------:R-:W-:Y:S01]  /*15d0*/  FMUL R67, R119.reuse, R62 ;  /* 0x0000003e77437220 */ /* 0x040fe20000400000 */
[----:B------:R-:W-:Y:S01]  /*15e0*/  FMUL R62, R119, R156 ;  /* 0x0000009c773e7220 */ /* 0x000fe20000400000 */
[----:B------:R-:W-:Y:S01]  /*15f0*/  SHF.L.U32 R156, R57, 0x10, RZ ;  /* 0x00000010399c7819 */ /* 0x000fe200000006ff */
[----:B------:R-:W-:Y:S01]  /*1600*/  FMUL R61, R91, R162 ;  /* 0x000000a25b3d7220 */ /* 0x000fe20000400000 */
[----:B------:R-:W-:Y:S01]  /*1610*/  FFMA R57, R127, R70, R154 ;  /* 0x000000467f397223 */ /* 0x000fe2000000009a */
[----:B------:R-:W-:Y:S01]  /*1620*/  SHF.L.U32 R152, R152, 0x10, RZ ;  /* 0x0000001098987819 */ /* 0x000fe200000006ff */
[----:B------:R-:W-:Y:S01]  /*1630*/  FFMA R16, R135, R155, R16 ;  /* 0x0000009b87107223 */ /* 0x000fe20000000010 */
[----:B------:R-:W-:Y:S01]  /*1640*/  SHF.L.U32 R154, R54, 0x10, RZ ;  /* 0x00000010369a7819 */ /* 0x000fe200000006ff */
[----:B------:R-:W-:-:S02]  /*1650*/  IMAD.U32 R155, R63, 0x10000, RZ ;  /* 0x000100003f9b7824 */ /* 0x000fc400078e00ff */
[----:B------:R-:W-:Y:S01]  /*1660*/  FFMA R54, R62, R61, R57 ;  /* 0x0000003d3e367223 */ /* 0x000fe20000000039 */
[C---:B------:R-:W-:Y:S01]  /*1670*/  FMUL R63, R119.reuse, R60 ;  /* 0x0000003c773f7220 */ /* 0x040fe20000400000 */
[----:B------:R-:W-:Y:S01]  /*1680*/  FMUL R60, R119, R152 ;  /* 0x00000098773c7220 */ /* 0x000fe20000400000 */
[----:B------:R-:W-:Y:S01]  /*1690*/  SHF.L.U32 R152, R55, 0x10, RZ ;  /* 0x0000001037987819 */ /* 0x000fe200000006ff */
[----:B------:R-:W-:Y:S01]  /*16a0*/  FMUL R57, R90, R155 ;  /* 0x0000009b5a397220 */ /* 0x000fe20000400000 */
[----:B------:R-:W-:Y:S01]  /*16b0*/  FFMA R55, R123, R68, R54 ;  /* 0x000000447b377223 */ /* 0x000fe20000000036 */
[----:B------:R-:W-:Y:S01]  /*16c0*/  SHF.L.U32 R158, R59, 0x10, RZ ;  /* 0x000000103b9e7819 */ /* 0x000fe200000006ff */
[-C--:B------:R-:W-:Y:S01]  /*16d0*/  FFMA R30, R67, R56.reuse, R30 ;  /* 0x00000038431e7223 */ /* 0x080fe2000000001e */
[----:B------:R-:W-:Y:S01]  /*16e0*/  FMUL R56, R105, R56 ;  /* 0x0000003869387220 */ /* 0x000fe20000400000 */
[----:B------:R-:W-:Y:S01]  /*16f0*/  FFMA R54, R60, R57, R55 ;  /* 0x000000393c367223 */ /* 0x000fe20000000037 */
[----:B------:R-:W-:Y:S01]  /*1700*/  FFMA R23, R66, R153, R23 ;  /* 0x0000009942177223 */ /* 0x000fe20000000017 */
[C---:B------:R-:W-:Y:S01]  /*1710*/  FMUL R64, R119.reuse, R64 ;  /* 0x0000004077407220 */ /* 0x040fe20000400000 */
[C---:B------:R-:W-:Y:S01]  /*1720*/  FMUL R59, R119.reuse, R58 ;  /* 0x0000003a773b7220 */ /* 0x040fe20000400000 */
[----:B------:R-:W-:Y:S01]  /*1730*/  FMUL R58, R119, R158 ;  /* 0x0000009e773a7220 */ /* 0x000fe20000400000 */
[----:B------:R-:W-:Y:S01]  /*1740*/  FMUL R55, R89, R152 ;  /* 0x0000009859377220 */ /* 0x000fe20000400000 */
[----:B------:R-:W-:Y:S01]  /*1750*/  FFMA R153, R67, R56, R54 ;  /* 0x0000003843997223 */ /* 0x000fe20000000036 */
[----:B------:R-:W-:Y:S01]  /*1760*/  FFMA R27, R60, R155, R27 ;  /* 0x0000009b3c1b7223 */ /* 0x000fe2000000001b */
[----:B------:R-:W-:Y:S01]  /*1770*/  SHF.L.U32 R155, R52, 0x10, RZ ;  /* 0x00000010349b7819 */ /* 0x000fe200000006ff */
[-C--:B------:R-:W-:Y:S01]  /*1780*/  FFMA R80, R64, R53.reuse, R80 ;  /* 0x0000003540507223 */ /* 0x080fe20000000050 */
[----:B------:R-:W-:Y:S01]  /*1790*/  FMUL R53, R104, R53 ;  /* 0x0000003568357220 */ /* 0x000fe20000400000 */
[----:B------:R-:W-:Y:S01]  /*17a0*/  FFMA R153, R58, R55, R153 ;  /* 0x000000373a997223 */ /* 0x000fe20000000099 */
[----:B------:R-:W-:Y:S01]  /*17b0*/  FMUL R54, R119, R156 ;  /* 0x0000009c77367220 */ /* 0x000fe20000400000 */
[----:B------:R-:W-:-:S02]  /*17c0*/  IMAD.U32 R156, R49, 0x10000, RZ ;  /* 0x00010000319c7824 */ /* 0x000fc400078e00ff */
[----:B------:R-:W-:Y:S01]  /*17d0*/  FMUL R49, R88, R155 ;  /* 0x0000009b58317220 */ /* 0x000fe20000400000 */
[----:B------:R-:W-:Y:S01]  /*17e0*/  FFMA R153, R64, R53, R153 ;  /* 0x0000003540997223 */ /* 0x000fe20000000099 */
[----:B------:R-:W-:Y:S01]  /*17f0*/  FFMA R29, R58, R152, R29 ;  /* 0x000000983a1d7223 */ /* 0x000fe2000000001d */
[-C--:B------:R-:W-:Y:S01]  /*1800*/  FFMA R82, R63, R48.reuse, R82 ;  /* 0x000000303f527223 */ /* 0x080fe20000000052 */
[----:B------:R-:W-:Y:S01]  /*1810*/  FMUL R48, R103, R48 ;  /* 0x0000003067307220 */ /* 0x000fe20000400000 */
[C---:B------:R-:W-:Y:S01]  /*1820*/  FFMA R152, R54.reuse, R49, R153 ;  /* 0x0000003136987223 */ /* 0x040fe20000000099 */
[----:B------:R-:W-:Y:S01]  /*1830*/  FFMA R31, R54, R155, R31 ;  /* 0x0000009b361f7223 */ /* 0x000fe2000000001f */
[----:B------:R-:W-:Y:S01]  /*1840*/  FMUL R52, R119, R154 ;  /* 0x0000009a77347220 */ /* 0x000fe20000400000 */
[----:B------:R-:W-:Y:S01]  /*1850*/  FMUL R153, R87, R156 ;  /* 0x0000009c57997220 */ /* 0x000fe20000400000 */
[----:B------:R-:W-:Y:S01]  /*1860*/  FFMA R155, R63, R48, R152 ;  /* 0x000000303f9b7223 */ /* 0x000fe20000000098 */
[----:B------:R-:W-:-:S02]  /*1870*/  SHF.L.U32 R154, R50, 0x10, RZ ;  /* 0x00000010329a7819 */ /* 0x000fc400000006ff */
[----:B------:R-:W-:Y:S01]  /*1880*/  SHF.L.U32 R157, R150, 0x10, RZ ;  /* 0x00000010969d7819 */ /* 0x000fe200000006ff */
[----:B------:R-:W-:Y:S01]  /*1890*/  FMUL R150, R102, R51 ;  /* 0x0000003366967220 */ /* 0x000fe20000400000 */
[----:B------:R-:W-:Y:S01]  /*18a0*/  FFMA R50, R52, R153, R155 ;  /* 0x0000009934327223 */ /* 0x000fe2000000009b */
[----:B------:R-:W-:Y:S02]  /*18b0*/  FMUL R152, R119, R154 ;  /* 0x0000009a77987220 */ /* 0x000fe40000400000 */
[----:B------:R-:W-:Y:S01]  /*18c0*/  FMUL R155, R86, R157 ;  /* 0x0000009d569b7220 */ /* 0x000fe20000400000 */
[----:B------:R-:W-:Y:S01]  /*18d0*/  FFMA R50, R59, R150, R50 ;  /* 0x000000963b327223 */ /* 0x000fe20000000032 */
[----:B------:R-:W-:Y:S01]  /*18e0*/  FFMA R14, R134, R159, R14 ;  /* 0x0000009f860e7223 */ /* 0x000fe2000000000e */
[----:B------:R-:W-:Y:S01]  /*18f0*/  FFMA R13, R125, R164, R13 ;  /* 0x000000a47d0d7223 */ /* 0x000fe2000000000d */
[----:B------:R-:W-:Y:S01]  /*1900*/  FFMA R25, R62, R162, R25 ;  /* 0x000000a23e197223 */ /* 0x000fe20000000019 */
[----:B------:R-:W-:Y:S01]  /*1910*/  FFMA R81, R52, R156, R81 ;  /* 0x0000009c34517223 */ /* 0x000fe20000000051 */
[----:B------:R-:W-:Y:S01]  /*1920*/  FFMA R84, R59, R51, R84 ;  /* 0x000000333b547223 */ /* 0x000fe20000000054 */
[C---:B------:R-:W-:Y:S01]  /*1930*/  FFMA R83, R152.reuse, R157, R83 ;  /* 0x0000009d98537223 */ /* 0x040fe20000000053 */
[----:B------:R-:W-:Y:S01]  /*1940*/  FFMA R50, R152, R155, R50 ;  /* 0x0000009b98327223 */ /* 0x000fe20000000032 */
[----:B------:R-:W-:Y:S06]  /*1950*/  BRA.DIV UR4, `(.L_x_2471) ;  /* 0x0000000e04987947 */ /* 0x000fec000b800000 */
[----:B------:R-:W0:Y:S01]  /*1960*/  SHFL.DOWN PT, R158, R50, 0x10, 0x1f ;  /* 0x0a001f00329e7f89 */ /* 0x000e2200000e0000 */
[----:B------:R-:W-:-:S10]  /*1970*/  HFMA2.MMA R51, -RZ, RZ, 0, 0 ;  /* 0x00000000ff337435 */ /* 0x000fd400000001ff */
[----:B------:R-:W-:Y:S01]  /*1980*/  FADD R51, RZ, R51 ;  /* 0x00000033ff337221 */ /* 0x000fe20000000000 */
[----:B0-----:R-:W-:-:S04]  /*1990*/  FADD R160, R50, R158 ;  /* 0x0000009e32a07221 */ /* 0x001fc80000000000 */
        /* <DEDUP_REMOVED lines=12> */
[----:B------:R0:W1:Y:S04]  /*1a60*/  SHFL.DOWN PT, R161, R50, 0x1, 0x1f ;  /* 0x08201f0032a17f89 */ /* 0x00006800000e0000 */
[----:B------:R0:W2:Y:S02]  /*1a70*/  SHFL.DOWN PT, R158, R51, 0x1, 0x1f ;  /* 0x08201f00339e7f89 */ /* 0x0000a400000e0000 */
.L_x_2483:
[----:B------:R-:W3:Y:S01]  /*1a80*/  @!P1 S2R R157, SR_CgaCtaId ;  /* 0x00000000009d9919 */ /* 0x000ee20000008800 */
[----:B------:R-:W-:Y:S01]  /*1a90*/  @!P1 MOV R154, 0x400 ;  /* 0x00000400009a9802 */ /* 0x000fe20000000f00 */
[----:B01----:R-:W-:Y:S01]  /*1aa0*/  FADD R50, R50, R161 ;  /* 0x000000a132327221 */ /* 0x003fe20000000000 */
[----:B------:R-:W-:Y:S01]  /*1ab0*/  LOP3.LUT P0, RZ, R121, 0xff, RZ, 0xc0, !PT ;  /* 0x000000ff79ff7812 */ /* 0x000fe2000780c0ff */
[----:B--2---:R-:W-:Y:S01]  /*1ac0*/  FADD R51, R51, R158 ;  /* 0x0000009e33337221 */ /* 0x004fe20000000000 */
[----:B------:R-:W-:Y:S05]  /*1ad0*/  WARPSYNC.ALL ;  /* 0x0000000000007948 */ /* 0x000fea0003800000 */
[----:B-----5:R-:W-:Y:S01]  /*1ae0*/  IMAD.U32 R160, R39, 0x10000, RZ ;  /* 0x0001000027a07824 */ /* 0x020fe200078e00ff */
[----:B------:R-:W-:Y:S01]  /*1af0*/  SHF.L.U32 R158, R43, 0x10, RZ ;  /* 0x000000102b9e7819 */ /* 0x000fe200000006ff */
[----:B------:R-:W-:Y:S01]  /*1b00*/  VIADD R85, R85, UR8 ;  /* 0x0000000855557c36 */ /* 0x000fe20008000000 */
[----:B------:R-:W-:-:S02]  /*1b10*/  SHF.L.U32 R162, R35, 0x10, RZ ;  /* 0x0000001023a27819 */ /* 0x000fc400000006ff */
[----:B---3--:R-:W-:Y:S02]  /*1b20*/  @!P1 LEA R2, R157, R154, 0x18 ;  /* 0x0000009a9d029211 */ /* 0x008fe400078ec0ff */
[----:B------:R-:W-:-:S04]  /*1b30*/  @!P1 SHF.R.U32.HI R154, RZ, 0x5, R118 ;  /* 0x00000005ff9a9819 */ /* 0x000fc80000011676 */
[----:B------:R-:W-:-:S04]  /*1b40*/  @!P1 LOP3.LUT R6, R154, 0x7fffffc, RZ, 0xc0, !PT ;  /* 0x07fffffc9a069812 */ /* 0x000fc800078ec0ff */
[----:B------:R-:W-:-:S04]  /*1b50*/  @!P1 IADD3 R3, R6, 0x4, RZ ;  /* 0x0000000406039810 */ /* 0x000fc80007ffe0ff */
[CC--:B------:R-:W-:Y:S02]  /*1b60*/  @!P1 SEL R121, R3.reuse, R6.reuse, !P0 ;  /* 0x0000000603799207 */ /* 0x0c0fe40004000000 */
[----:B------:R-:W-:Y:S02]  /*1b70*/  SEL R157, R3, R6, !P0 ;  /* 0x00000006039d7207 */ /* 0x000fe40004000000 */
[----:B------:R-:W-:-:S03]  /*1b80*/  @!P1 LOP3.LUT R121, R121, 0x3, R154, 0xf8, !PT ;  /* 0x0000000379799812 */ /* 0x000fc600078ef89a */
[----:B------:R-:W-:Y:S01]  /*1b90*/  IMAD R154, R157, 0x8, R2 ;  /* 0x000000089d9a7824 */ /* 0x000fe200078e0202 */
[----:B------:R-:W-:-:S05]  /*1ba0*/  @!P1 LEA R121, R121, R2, 0x3 ;  /* 0x0000000279799211 */ /* 0x000fca00078e18ff */
[----:B------:R0:W-:Y:S01]  /*1bb0*/  @!P1 STS.64 [R121+0x4000], R50 ;  /* 0x0040003279009388 */ /* 0x0001e20000000a00 */
[----:B------:R-:W-:Y:S01]  /*1bc0*/  BAR.SYNC.DEFER_BLOCKING 0x0 ;  /* 0x0000000000007b1d */ /* 0x000fe20000010000 */
[----:B------:R-:W-:Y:S02]  /*1bd0*/  ISETP.GE.AND P1, PT, R85, UR9, PT ;  /* 0x0000000955007c0c */ /* 0x000fe4000bf26270 */
[C---:B0-----:R-:W-:Y:S02]  /*1be0*/  PRMT R51, R44.reuse, 0x7632, R51 ;  /* 0x000076322c337816 */ /* 0x041fe40000000033 */
[----:B------:R-:W-:Y:S02]  /*1bf0*/  SHF.L.U32 R121, R45, 0x10, RZ ;  /* 0x000000102d797819 */ /* 0x000fe400000006ff */
[----:B------:R-:W-:Y:S01]  /*1c00*/  SHF.L.U32 R51, R51, 0x10, RZ ;  /* 0x0000001033337819 */ /* 0x000fe200000006ff */
[----:B------:R-:W0:Y:S04]  /*1c10*/  LDS R156, [R154+0x4004] ;  /* 0x004004009a9c7984 */ /* 0x000e280000000800 */
[----:B------:R-:W1:Y:S04]  /*1c20*/  LDS R159, [R154+0x400c] ;  /* 0x00400c009a9f7984 */ /* 0x000e680000000800 */
[----:B------:R-:W2:Y:S04]  /*1c30*/  LDS R157, [R154+0x4014] ;  /* 0x004014009a9d7984 */ /* 0x000ea80000000800 */
[----:B------:R3:W4:Y:S02]  /*1c40*/  LDS R161, [R154+0x401c] ;  /* 0x00401c009aa17984 */ /* 0x0007240000000800 */
[----:B---3--:R-:W-:-:S02]  /*1c50*/  SHF.L.U32 R154, R44, 0x10, RZ ;  /* 0x000000102c9a7819 */ /* 0x008fc400000006ff */
[----:B------:R-:W-:Y:S02]  /*1c60*/  PRMT R44, R45, 0x7632, R44 ;  /* 0x000076322d2c7816 */ /* 0x000fe4000000002c */
[----:B------:R-:W-:-:S04]  /*1c70*/  PRMT R45, R46, 0x7632, R45 ;  /* 0x000076322e2d7816 */ /* 0x000fc8000000002d */
[----:B------:R-:W-:Y:S01]  /*1c80*/  SHF.L.U32 R45, R45, 0x10, RZ ;  /* 0x000000102d2d7819 */ /* 0x000fe200000006ff */
[----:B0-----:R-:W-:-:S04]  /*1c90*/  FADD R156, RZ, R156 ;  /* 0x0000009cff9c7221 */ /* 0x001fc80000000000 */
[----:B-1----:R-:W-:-:S04]  /*1ca0*/  FADD R156, R156, R159 ;  /* 0x0000009f9c9c7221 */ /* 0x002fc80000000000 */
[----:B--2---:R-:W-:-:S04]  /*1cb0*/  FADD R156, R156, R157 ;  /* 0x0000009d9c9c7221 */ /* 0x004fc80000000000 */
[----:B----4-:R-:W-:Y:S01]  /*1cc0*/  FADD R50, R156, R161 ;  /* 0x000000a19c327221 */ /* 0x010fe20000000000 */
[----:B------:R-:W-:-:S03]  /*1cd0*/  SHF.L.U32 R156, R42, 0x10, RZ ;  /* 0x000000102a9c7819 */ /* 0x000fc600000006ff */
[----:B------:R-:W-:-:S04]  /*1ce0*/  FMUL R50, R50, 0.000244140625 ;  /* 0x3980000032327820 */ /* 0x000fc80000400000 */
[-C--:B------:R-:W-:Y:S01]  /*1cf0*/  FFMA R77, R126, -R50.reuse, R77 ;  /* 0x800000327e4d7223 */ /* 0x080fe2000000004d */
[-C--:B------:R-:W-:Y:S01]  /*1d00*/  FFMA R72, R72, -R50.reuse, R69 ;  /* 0x8000003248487223 */ /* 0x080fe20000000045 */
[-C--:B------:R-:W-:Y:S01]  /*1d10*/  FFMA R140, R140, -R50.reuse, R137 ;  /* 0x800000328c8c7223 */ /* 0x080fe20000000089 */
[----:B------:R-:W-:Y:S01]  /*1d20*/  PRMT R69, R33, 0x7632, R69 ;  /* 0x0000763221457816 */ /* 0x000fe20000000045 */
[-C--:B------:R-:W-:Y:S01]  /*1d30*/  FFMA R138, R143, -R50.reuse, R138 ;  /* 0x800000328f8a7223 */ /* 0x080fe2000000008a */
[----:B------:R-:W-:Y:S01]  /*1d40*/  SHF.L.U32 R126, R33, 0x10, RZ ;  /* 0x00000010217e7819 */ /* 0x000fe200000006ff */
[----:B------:R-:W-:Y:S01]  /*1d50*/  IMAD.U32 R33, R44, 0x10000, RZ ;  /* 0x000100002c217824 */ /* 0x000fe200078e00ff */
[----:B------:R-:W-:Y:S01]  /*1d60*/  SHF.L.U32 R137, R46, 0x10, RZ ;  /* 0x000000102e897819 */ /* 0x000fe200000006ff */
[----:B------:R-:W-:Y:S01]  /*1d70*/  FFMA R134, R134, -R50, R131 ;  /* 0x8000003286867223 */ /* 0x000fe20000000083 */
[----:B------:R-:W-:Y:S01]  /*1d80*/  PRMT R46, R47, 0x7632, R46 ;  /* 0x000076322f2e7816 */ /* 0x000fe2000000002e */
[----:B------:R-:W-:Y:S01]  /*1d90*/  FFMA R138, R119, R138, R33 ;  /* 0x0000008a778a7223 */ /* 0x000fe20000000021 */
[-C--:B------:R-:W-:Y:S01]  /*1da0*/  FFMA R122, R125, -R50.reuse, R122 ;  /* 0x800000327d7a7223 */ /* 0x080fe2000000007a */
[-C--:B------:R-:W-:Y:S01]  /*1db0*/  FFMA R136, R141, -R50.reuse, R136 ;  /* 0x800000328d887223 */ /* 0x080fe20000000088 */
[----:B------:R-:W-:Y:S01]  /*1dc0*/  SHF.L.U32 R33, R46, 0x10, RZ ;  /* 0x000000102e217819 */ /* 0x000fe200000006ff */
[----:B------:R-:W-:Y:S01]  /*1dd0*/  FFMA R130, R135, -R50, R130 ;  /* 0x8000003287827223 */ /* 0x000fe20000000082 */
[C---:B------:R-:W-:Y:S01]  /*1de0*/  PRMT R125, R40.reuse, 0x7632, R125 ;  /* 0x00007632287d7816 */ /* 0x040fe2000000007d */
[----:B------:R-:W-:Y:S01]  /*1df0*/  IMAD.U32 R135, R41, 0x10000, RZ ;  /* 0x0001000029877824 */ /* 0x000fe200078e00ff */
[----:B------:R-:W-:Y:S01]  /*1e00*/  SHF.L.U32 R131, R40, 0x10, RZ ;  /* 0x0000001028837819 */ /* 0x000fe200000006ff */
[----:B------:R-:W-:Y:S01]  /*1e10*/  FFMA R136, R119, R136, R33 ;  /* 0x0000008877887223 */ /* 0x000fe20000000021 */
[----:B------:R-:W-:Y:S01]  /*1e20*/  PRMT R40, R41, 0x7632, R40 ;  /* 0x0000763229287816 */ /* 0x000fe20000000028 */
[----:B------:R-:W-:Y:S01]  /*1e30*/  FFMA R78, R79, -R50, R78 ;  /* 0x800000324f4e7223 */ /* 0x000fe2000000004e */
[----:B------:R-:W-:Y:S01]  /*1e40*/  PRMT R41, R42, 0x7632, R41 ;  /* 0x000076322a297816 */ /* 0x000fe20000000029 */
[----:B------:R-:W-:Y:S01]  /*1e50*/  FFMA R140, R119, R140, R45 ;  /* 0x0000008c778c7223 */ /* 0x000fe2000000002d */
[----:B------:R-:W-:Y:S01]  /*1e60*/  SHF.L.U32 R33, R40, 0x10, RZ ;  /* 0x0000001028217819 */ /* 0x000fe200000006ff */
[-C--:B------:R-:W-:Y:S01]  /*1e70*/  FFMA R76, R76, -R50.reuse, R71 ;  /* 0x800000324c4c7223 */ /* 0x080fe20000000047 */
[----:B------:R-:W-:Y:S01]  /*1e80*/  PRMT R42, R43, 0x7632, R42 ;  /* 0x000076322b2a7816 */ /* 0x000fe2000000002a */
[----:B------:R-:W-:Y:S01]  /*1e90*/  FFMA R74, R75, -R50, R74 ;  /* 0x800000324b4a7223 */ /* 0x000fe2000000004a */
[----:B------:R-:W-:Y:S01]  /*1ea0*/  SHF.L.U32 R45, R41, 0x10, RZ ;  /* 0x00000010292d7819 */ /* 0x000fe200000006ff */
[----:B------:R-:W-:Y:S01]  /*1eb0*/  FFMA R41, R119, R78, R33 ;  /* 0x0000004e77297223 */ /* 0x000fe20000000021 */
[-C--:B------:R-:W-:Y:S01]  /*1ec0*/  FFMA R133, R133, -R50.reuse, R128 ;  /* 0x8000003285857223 */ /* 0x080fe20000000080 */
[----:B------:R-:W-:Y:S01]  /*1ed0*/  IMAD.U32 R33, R42, 0x10000, RZ ;  /* 0x000100002a217824 */ /* 0x000fe200078e00ff */
[C---:B------:R-:W-:Y:S01]  /*1ee0*/  PRMT R75, R37.reuse, 0x7632, R75 ;  /* 0x00007632254b7816 */ /* 0x040fe2000000004b */
[----:B------:R-:W-:Y:S01]  /*1ef0*/  FFMA R73, R124, -R50, R73 ;  /* 0x800000327c497223 */ /* 0x000fe20000000049 */
[----:B------:R-:W-:Y:S01]  /*1f00*/  SHF.L.U32 R128, R37, 0x10, RZ ;  /* 0x0000001025807819 */ /* 0x000fe200000006ff */
[----:B------:R-:W-:Y:S01]  /*1f10*/  FFMA R76, R119, R76, R33 ;  /* 0x0000004c774c7223 */ /* 0x000fe20000000021 */
[----:B------:R-:W-:Y:S01]  /*1f20*/  PRMT R37, R39, 0x7632, R37 ;  /* 0x0000763227257816 */ /* 0x000fe20000000025 */
[-C--:B------:R-:W-:Y:S01]  /*1f30*/  FFMA R129, R132, -R50.reuse, R129 ;  /* 0x8000003284817223 */ /* 0x080fe20000000081 */
[C---:B------:R-:W-:Y:S01]  /*1f40*/  PRMT R39, R32.reuse, 0x7632, R39 ;  /* 0x0000763220277816 */ /* 0x040fe20000000027 */
[-C--:B------:R-:W-:Y:S01]  /*1f50*/  FFMA R63, R63, -R50.reuse, R48 ;  /* 0x800000323f3f7223 */ /* 0x080fe20000000030 */
[----:B------:R-:W-:Y:S01]  /*1f60*/  SHF.L.U32 R124, R32, 0x10, RZ ;  /* 0x00000010207c7819 */ /* 0x000fe200000006ff */
[-C--:B------:R-:W-:Y:S01]  /*1f70*/  FFMA R142, R142, -R50.reuse, R139 ;  /* 0x800000328e8e7223 */ /* 0x080fe2000000008b */
[----:B------:R-:W0:Y:S01]  /*1f80*/  LDC.64 R32, c[0x0][0x278] ;  /* 0x00009e00ff207b82 */ /* 0x000e220000000a00 */
[----:B------:R-:W-:Y:S01]  /*1f90*/  PRMT R43, R36, 0x7632, R43 ;  /* 0x00007632242b7816 */ /* 0x000fe2000000002b */
[----:B------:R-:W-:Y:S01]  /*1fa0*/  FFMA R53, R64, -R50, R53 ;  /* 0x8000003240357223 */ /* 0x000fe20000000035 */
[----:B------:R-:W-:Y:S01]  /*1fb0*/  SHF.L.U32 R132, R36, 0x10, RZ ;  /* 0x0000001024847819 */ /* 0x000fe200000006ff */
[----:B------:R-:W-:Y:S01]  /*1fc0*/  FFMA R74, R119, R74, R45 ;  /* 0x0000004a774a7223 */ /* 0x000fe2000000002d */
[----:B------:R-:W-:Y:S01]  /*1fd0*/  SHF.L.U32 R43, R43, 0x10, RZ ;  /* 0x000000102b2b7819 */ /* 0x000fe200000006ff */
[-C--:B------:R-:W-:Y:S01]  /*1fe0*/  FFMA R0, R0, -R50.reuse, R147 ;  /* 0x8000003200007223 */ /* 0x080fe20000000093 */
[----:B------:R-:W-:Y:S01]  /*1ff0*/  PRMT R71, R34, 0x7632, R71 ;  /* 0x0000763222477816 */ /* 0x000fe20000000047 */
[----:B------:R-:W-:Y:S01]  /*2000*/  FFMA R146, R151, -R50, R146 ;  /* 0x8000003297927223 */ /* 0x000fe20000000092 */
[----:B------:R-:W-:Y:S01]  /*2010*/  PRMT R36, R38, 0x7632, R36 ;  /* 0x0000763226247816 */ /* 0x000fe20000000024 */
[----:B------:R-:W-:Y:S01]  /*2020*/  FFMA R45, R119, R72, R43 ;  /* 0x00000048772d7223 */ /* 0x000fe2000000002b */
[----:B------:R-:W-:Y:S01]  /*2030*/  SHF.L.U32 R34, R34, 0x10, RZ ;  /* 0x0000001022227819 */ /* 0x000fe200000006ff */
[-C--:B------:R-:W-:Y:S01]  /*2040*/  FFMA R148, R148, -R50.reuse, R145 ;  /* 0x8000003294947223 */ /* 0x080fe20000000091 */
[----:B------:R-:W-:Y:S01]  /*2050*/  PRMT R79, R35, 0x7632, R79 ;  /* 0x00007632234f7816 */ /* 0x000fe2000000004f */
[-C--:B------:R-:W-:Y:S01]  /*2060*/  FFMA R144, R149, -R50.reuse, R144 ;  /* 0x8000003295907223 */ /* 0x080fe20000000090 */
[----:B------:R-:W-:Y:S01]  /*2070*/  SHF.L.U32 R47, R47, 0x10, RZ ;  /* 0x000000102f2f7819 */ /* 0x000fe200000006ff */
[-C--:B------:R-:W-:Y:S01]  /*2080*/  FFMA R62, R62, -R50.reuse, R61 ;  /* 0x800000323e3e7223 */ /* 0x080fe2000000003d */
[----:B------:R-:W-:Y:S01]  /*2090*/  SHF.L.U32 R125, R125, 0x10, RZ ;  /* 0x000000107d7d7819 */ /* 0x000fe200000006ff */
        /* <DEDUP_REMOVED lines=16> */
[----:B------:R-:W-:Y:S01]  /*21a0*/  FFMA R126, R119, R53, R126 ;  /* 0x00000035777e7223 */ /* 0x000fe2000000007e */
[----:B------:R-:W-:Y:S01]  /*21b0*/  SHF.L.U32 R71, R71, 0x10, RZ ;  /* 0x0000001047477819 */ /* 0x000fe200000006ff */
[----:B------:R-:W-:Y:S01]  /*21c0*/  FFMA R50, R152, -R50, R155 ;  /* 0x8000003298327223 */ /* 0x000fe2000000009b */
[----:B------:R-:W-:Y:S01]  /*21d0*/  SHF.L.U32 R34, R79, 0x10, RZ ;  /* 0x000000104f227819 */ /* 0x000fe200000006ff */
[----:B------:R-:W-:Y:S01]  /*21e0*/  IMAD.U32 R69, R69, 0x10000, RZ ;  /* 0x0001000045457824 */ /* 0x000fe200078e00ff */
[C---:B------:R-:W-:Y:S01]  /*21f0*/  IADD3 R51, R120.reuse, 0x80, RZ ;  /* 0x0000008078337810 */ /* 0x040fe20007ffe0ff */
[C---:B------:R-:W-:Y:S01]  /*2200*/  FFMA R0, R119.reuse, R0, R154 ;  /* 0x0000000077007223 */ /* 0x040fe2000000009a */
[C---:B------:R-:W-:Y:S01]  /*2210*/  IADD3 R53, R120.reuse, 0x100, RZ ;  /* 0x0000010078357810 */ /* 0x040fe20007ffe0ff */
[C---:B------:R-:W-:Y:S01]  /*2220*/  FFMA R121, R119.reuse, R146, R121 ;  /* 0x0000009277797223 */ /* 0x040fe20000000079 */
[C---:B------:R-:W-:Y:S01]  /*2230*/  IADD3 R55, R120.reuse, 0x180, RZ ;  /* 0x0000018078377810 */ /* 0x040fe20007ffe0ff */
        /* <DEDUP_REMOVED lines=20> */
[----:B0-----:R-:W-:Y:S01]  /*2380*/  IMAD.WIDE.U32 R48, R120, 0x10, R32 ;  /* 0x0000001078307825 */ /* 0x001fe200078e0020 */
[----:B------:R-:W-:-:S02]  /*2390*/  F2FP.BF16.F32.PACK_AB R35, R136, R35 ;  /* 0x000000238823723e */ /* 0x000fc400000010ff */
[----:B------:R-:W-:Y:S01]  /*23a0*/  F2FP.BF16.F32.PACK_AB R34, R140, R137 ;  /* 0x000000898c22723e */ /* 0x000fe200000010ff */
[--C-:B------:R-:W-:Y:S01]  /*23b0*/  IMAD.WIDE.U32 R50, R51, 0x10, R32.reuse ;  /* 0x0000001033327825 */ /* 0x100fe200078e0020 */
[----:B------:R-:W-:Y:S02]  /*23c0*/  F2FP.BF16.F32.PACK_AB R39, R76, R133 ;  /* 0x000000854c27723e */ /* 0x000fe400000010ff */
[----:B------:R-:W-:Y:S01]  /*23d0*/  F2FP.BF16.F32.PACK_AB R38, R74, R129 ;  /* 0x000000814a26723e */ /* 0x000fe200000010ff */
[--C-:B------:R-:W-:Y:S01]  /*23e0*/  IMAD.WIDE.U32 R52, R53, 0x10, R32.reuse ;  /* 0x0000001035347825 */ /* 0x100fe200078e0020 */
[----:B------:R-:W-:Y:S02]  /*23f0*/  F2FP.BF16.F32.PACK_AB R37, R41, R130 ;  /* 0x000000822925723e */ /* 0x000fe400000010ff */
[----:B------:R-:W-:Y:S01]  /*2400*/  F2FP.BF16.F32.PACK_AB R36, R122, R131 ;  /* 0x000000837a24723e */ /* 0x000fe200000010ff */
[----:B------:R-:W-:Y:S01]  /*2410*/  IMAD.WIDE.U32 R54, R55, 0x10, R32 ;  /* 0x0000001037367825 */ /* 0x000fe200078e0020 */
[----:B------:R-:W-:-:S02]  /*2420*/  F2FP.BF16.F32.PACK_AB R33, R138, R121 ;  /* 0x000000798a21723e */ /* 0x000fc400000010ff */
[----:B------:R-:W-:Y:S02]  /*2430*/  F2FP.BF16.F32.PACK_AB R32, R57, R0 ;  /* 0x000000003920723e */ /* 0x000fe400000010ff */
[----:B------:R-:W-:Y:S02]  /*2440*/  F2FP.BF16.F32.PACK_AB R43, R60, R43 ;  /* 0x0000002b3c2b723e */ /* 0x000fe400000010ff */
[----:B------:R-:W-:Y:S01]  /*2450*/  F2FP.BF16.F32.PACK_AB R42, R47, R42 ;  /* 0x0000002a2f2a723e */ /* 0x000fe200000010ff */
[----:B------:R0:W-:Y:S01]  /*2460*/  STG.E.128 desc[UR6][R48.64], R32 ;  /* 0x0000002030007986 */ /* 0x0001e2000c101d06 */
[----:B------:R-:W-:Y:S02]  /*2470*/  F2FP.BF16.F32.PACK_AB R41, R66, R73 ;  /* 0x000000494229723e */ /* 0x000fe400000010ff */
[----:B------:R-:W-:Y:S01]  /*2480*/  F2FP.BF16.F32.PACK_AB R40, R45, R40 ;  /* 0x000000282d28723e */ /* 0x000fe200000010ff */
[----:B------:R0:W-:Y:S01]  /*2490*/  STG.E.128 desc[UR6][R50.64], R36 ;  /* 0x0000002432007986 */ /* 0x0001e2000c101d06 */
[----:B------:R-:W-:-:S02]  /*24a0*/  F2FP.BF16.F32.PACK_AB R47, R56, R59 ;  /* 0x0000003b382f723e */ /* 0x000fc400000010ff */
[----:B------:R-:W-:Y:S01]  /*24b0*/  F2FP.BF16.F32.PACK_AB R46, R71, R46 ;  /* 0x0000002e472e723e */ /* 0x000fe200000010ff */
[----:B------:R0:W-:Y:S01]  /*24c0*/  STG.E.128 desc[UR6][R52.64], R40 ;  /* 0x0000002834007986 */ /* 0x0001e2000c101d06 */
[----:B------:R-:W-:Y:S02]  /*24d0*/  F2FP.BF16.F32.PACK_AB R45, R69, R126 ;  /* 0x0000007e452d723e */ /* 0x000fe400000010ff */
[----:B------:R-:W-:Y:S02]  /*24e0*/  F2FP.BF16.F32.PACK_AB R44, R61, R44 ;  /* 0x0000002c3d2c723e */ /* 0x000fe400000010ff */
[----:B------:R-:W-:-:S03]  /*24f0*/  SEL R121, RZ, 0x1, P0 ;  /* 0x00000001ff797807 */ /* 0x000fc60000000000 */
[----:B------:R0:W-:Y:S01]  /*2500*/  STG.E.128 desc[UR6][R54.64], R44 ;  /* 0x0000002c36007986 */ /* 0x0001e2000c101d06 */
[----:B------:R-:W-:Y:S05]  /*2510*/  @!P1 BRA `(.L_x_2472) ;  /* 0xffffffe000f49947 */ /* 0x000fea000383ffff */
[----:B0-----:R-:W-:Y:S01]  /*2520*/  MOV R34, R8 ;  /* 0x0000000800227202 */ /* 0x001fe20000000f00 */
[----:B------:R-:W-:Y:S01]  /*2530*/  IMAD.MOV.U32 R37, RZ, RZ, R21 ;  /* 0x000000ffff257224 */ /* 0x000fe200078e0015 */
[----:B------:R-:W-:Y:S02]  /*2540*/  MOV R38, R24 ;  /* 0x0000001800267202 */ /* 0x000fe40000000f00 */
[----:B------:R-:W-:Y:S01]  /*2550*/  MOV R8, R10 ;  /* 0x0000000a00087202 */ /* 0x000fe20000000f00 */
[----:B------:R-:W-:Y:S01]  /*2560*/  IMAD.MOV.U32 R10, RZ, RZ, R12 ;  /* 0x000000ffff0a7224 */ /* 0x000fe200078e000c */
[----:B------:R-:W-:Y:S02]  /*2570*/  MOV R24, R26 ;  /* 0x0000001a00187202 */ /* 0x000fe40000000f00 */
[----:B------:R-:W-:Y:S02]  /*2580*/  MOV R26, R28 ;  /* 0x0000001c001a7202 */ /* 0x000fe40000000f00 */
[----:B------:R-:W-:-:S02]  /*2590*/  MOV R12, R14 ;  /* 0x0000000e000c7202 */ /* 0x000fc40000000f00 */
[----:B------:R-:W-:Y:S01]  /*25a0*/  MOV R28, R30 ;  /* 0x0000001e001c7202 */ /* 0x000fe20000000f00 */
[----:B------:R-:W-:Y:S01]  /*25b0*/  IMAD.MOV.U32 R30, RZ, RZ, R80 ;  /* 0x000000ffff1e7224 */ /* 0x000fe200078e0050 */
        /* <DEDUP_REMOVED lines=9> */
[----:B------:R-:W-:-:S07]  /*2650*/  MOV R82, R84 ;  /* 0x0000005400527202 */ /* 0x000fce0000000f00 */
.L_x_2470:
[----:B------:R-:W0:Y:S01]  /*2660*/  S2UR UR4, SR_CTAID.X ;  /* 0x00000000000479c3 */ /* 0x000e220000002500 */
[----:B------:R-:W-:-:S07]  /*2670*/  LOP3.LUT R5, R118, 0x7f, RZ, 0xc0, !PT ;  /* 0x0000007f76057812 */ /* 0x000fce00078ec0ff */
[----:B------:R-:W1:Y:S01]  /*2680*/  LDC.64 R20, c[0x0][0x270] ;  /* 0x00009c00ff147b82 */ /* 0x000e620000000a00 */
[----:B0-----:R-:W-:-:S04]  /*2690*/  LEA.HI R0, R118, UR4, RZ, 0x19 ;  /* 0x0000000476007c11 */ /* 0x001fc8000f8fc8ff */
[----:B------:R-:W-:-:S04]  /*26a0*/  SHF.L.U32 R0, R0, 0x9, RZ ;  /* 0x0000000900007819 */ /* 0x000fc800000006ff */
[----:B------:R-:W-:-:S04]  /*26b0*/  LOP3.LUT R5, R0, 0xfffffe00, R5, 0xe2, !PT ;  /* 0xfffffe0000057812 */ /* 0x000fc800078ee205 */
[C---:B------:R-:W-:Y:S01]  /*26c0*/  LOP3.LUT R7, R5.reuse, 0x80, RZ, 0xfc, !PT ;  /* 0x0000008005077812 */ /* 0x040fe200078efcff */
[C-C-:B-1----:R-:W-:Y:S01]  /*26d0*/  IMAD.WIDE.U32 R2, R5.reuse, 0x20, R20.reuse ;  /* 0x0000002005027825 */ /* 0x142fe200078e0014 */
[C---:B------:R-:W-:Y:S02]  /*26e0*/  LOP3.LUT R23, R5.reuse, 0x100, RZ, 0xfc, !PT ;  /* 0x0000010005177812 */ /* 0x040fe400078efcff */
[----:B------:R-:W-:Y:S01]  /*26f0*/  LOP3.LUT R41, R5, 0x180, RZ, 0xfc, !PT ;  /* 0x0000018005297812 */ /* 0x000fe200078efcff */
[--C-:B------:R-:W-:Y:S01]  /*2700*/  IMAD.WIDE.U32 R4, R7, 0x20, R20.reuse ;  /* 0x0000002007047825 */ /* 0x100fe200078e0014 */
        /* <DEDUP_REMOVED lines=9> */
[----:B------:R-:W-:Y:S01]  /*27a0*/  STG.E.128 desc[UR6][R20.64+0x10], R80 ;  /* 0x0000105014007986 */ /* 0x000fe2000c101d06 */
[----:B------:R-:W-:Y:S05]  /*27b0*/  EXIT ;  /* 0x000000000000794d */ /* 0x000fea0003800000 */
.L_x_2471:
[----:B------:R-:W-:Y:S01]  /*27c0*/  HFMA2.MMA R156, -RZ, RZ, 0, 0 ;  /* 0x00000000ff9c7435 */ /* 0x000fe200000001ff */
[----:B------:R-:W-:Y:S01]  /*27d0*/  MOV R157, 0x10 ;  /* 0x00000010009d7802 */ /* 0x000fe20000000f00 */
[----:B------:R-:W-:Y:S01]  /*27e0*/  IMAD.MOV.U32 R154, RZ, RZ, 0x1f ;  /* 0x0000001fff9a7424 */ /* 0x000fe200078e00ff */
[----:B------:R-:W-:-:S08]  /*27f0*/  MOV R159, 0xffffffff ;  /* 0xffffffff009f7802 */ /* 0x000fd00000000f00 */
[----:B-----5:R-:W-:Y:S05]  /*2800*/  WARPSYNC.COLLECTIVE R159, `(.L_x_2473) ;  /* 0x000000009f087348 */ /* 0x020fea0003c00000 */
[----:B------:R0:W1:Y:S02]  /*2810*/  SHFL.DOWN P0, R158, R156, R157, R154 ;  /* 0x0800009d9c9e7389 */ /* 0x000064000000009a */
[----:B01---5:R-:W-:Y:S01]  /*2820*/  ENDCOLLECTIVE ;  /* 0x000000000000791b */ /* 0x023fe20003800000 */
.L_x_2473:
[----:B------:R-:W-:Y:S02]  /*2830*/  MOV R156, R50 ;  /* 0x00000032009c7202 */ /* 0x000fe40000000f00 */
[----:B------:R-:W-:-:S07]  /*2840*/  MOV R51, R158 ;  /* 0x0000009e00337202 */ /* 0x000fce0000000f00 */
[----:B------:R-:W-:Y:S05]  /*2850*/  WARPSYNC.COLLECTIVE R159, `(.L_x_2474) ;  /* 0x000000009f087348 */ /* 0x000fea0003c00000 */
[----:B------:R0:W1:Y:S02]  /*2860*/  SHFL.DOWN P0, R158, R156, R157, R154 ;  /* 0x0800009d9c9e7389 */ /* 0x000064000000009a */
[----:B01----:R-:W-:Y:S01]  /*2870*/  ENDCOLLECTIVE ;  /* 0x000000000000791b */ /* 0x003fe20003800000 */
.L_x_2474:
[----:B------:R-:W-:Y:S01]  /*2880*/  FADD R51, RZ, R51 ;  /* 0x00000033ff337221 */ /* 0x000fe20000000000 */
[----:B------:R-:W-:-:S04]  /*2890*/  HFMA2.MMA R157, -RZ, RZ, 0, 4.76837158203125e-07 ;  /* 0x00000008ff9d7435 */ /* 0x000fc800000001ff */
[----:B------:R-:W-:Y:S01]  /*28a0*/  MOV R156, R51 ;  /* 0x00000033009c7202 */ /* 0x000fe20000000f00 */
[----:B------:R-:W-:-:S07]  /*28b0*/  FADD R160, R50, R158 ;  /* 0x0000009e32a07221 */ /* 0x000fce0000000000 */
[----:B------:R-:W-:Y:S05]  /*28c0*/  WARPSYNC.COLLECTIVE R159, `(.L_x_2475) ;  /* 0x000000009f087348 */ /* 0x000fea0003c00000 */
[----:B------:R0:W1:Y:S02]  /*28d0*/  SHFL.DOWN P0, R158, R156, R157, R154 ;  /* 0x0800009d9c9e7389 */ /* 0x000064000000009a */
[----:B01----:R-:W-:Y:S01]  /*28e0*/  ENDCOLLECTIVE ;  /* 0x000000000000791b */ /* 0x003fe20003800000 */
.L_x_2475:
[----:B------:R-:W-:Y:S02]  /*28f0*/  IMAD.MOV.U32 R156, RZ, RZ, R160 ;  /* 0x000000ffff9c7224 */ /* 0x000fe400078e00a0 */
[----:B------:R-:W-:-:S07]  /*2900*/  FADD R162, R51, R158 ;  /* 0x0000009e33a27221 */ /* 0x000fce0000000000 */
[----:B------:R-:W-:Y:S05]  /*2910*/  WARPSYNC.COLLECTIVE R159, `(.L_x_2476) ;  /* 0x000000009f087348 */ /* 0x000fea0003c00000 */
[----:B------:R0:W1:Y:S02]  /*2920*/  SHFL.DOWN P0, R158, R156, R157, R154 ;  /* 0x0800009d9c9e7389 */ /* 0x000064000000009a */
[----:B01----:R-:W-:Y:S01]  /*2930*/  ENDCOLLECTIVE ;  /* 0x000000000000791b */ /* 0x003fe20003800000 */
.L_x_2476:
[----:B------:R-:W-:Y:S01]  /*2940*/  HFMA2.MMA R157, -RZ, RZ, 0, 2.384185791015625e-07 ;  /* 0x00000004ff9d7435 */ /* 0x000fe200000001ff */
[----:B------:R-:W-:Y:S02]  /*2950*/  MOV R156, R162 ;  /* 0x000000a2009c7202 */ /* 0x000fe40000000f00 */
[----:B------:R-:W-:-:S08]  /*2960*/  MOV R161, R158 ;  /* 0x0000009e00a17202 */ /* 0x000fd00000000f00 */
[----:B------:R-:W-:Y:S05]  /*2970*/  WARPSYNC.COLLECTIVE R159, `(.L_x_2477) ;  /* 0x000000009f087348 */ /* 0x000fea0003c00000 */
[----:B------:R0:W1:Y:S02]  /*2980*/  SHFL.DOWN P0, R158, R156, R157, R154 ;  /* 0x0800009d9c9e7389 */ /* 0x000064000000009a */
[----:B01----:R-:W-:Y:S01]  /*2990*/  ENDCOLLECTIVE ;  /* 0x000000000000791b */ /* 0x003fe20003800000 */
.L_x_2477:
[----:B------:R-:W-:-:S05]  /*29a0*/  FADD R161, R160, R161 ;  /* 0x000000a1a0a17221 */ /* 0x000fca0000000000 */
[----:B------:R-:W-:Y:S01]  /*29b0*/  MOV R156, R161 ;  /* 0x000000a1009c7202 */ /* 0x000fe20000000f00 */
[----:B------:R-:W-:-:S07]  /*29c0*/  FADD R163, R162, R158 ;  /* 0x0000009ea2a37221 */ /* 0x000fce0000000000 */
[----:B------:R-:W-:Y:S05]  /*29d0*/  WARPSYNC.COLLECTIVE R159, `(.L_x_2478) ;  /* 0x000000009f087348 */ /* 0x000fea0003c00000 */
[----:B------:R0:W1:Y:S02]  /*29e0*/  SHFL.DOWN P0, R158, R156, R157, R154 ;  /* 0x0800009d9c9e7389 */ /* 0x000064000000009a */
[----:B01----:R-:W-:Y:S01]  /*29f0*/  ENDCOLLECTIVE ;  /* 0x000000000000791b */ /* 0x003fe20003800000 */
.L_x_2478:
[----:B------:R-:W-:Y:S01]  /*2a00*/  MOV R156, R163 ;  /* 0x000000a3009c7202 */ /* 0x000fe20000000f00 */
[----:B------:R-:W-:Y:S01]  /*2a10*/  IMAD.MOV.U32 R157, RZ, RZ, 0x2 ;  /* 0x00000002ff9d7424 */ /* 0x000fe200078e00ff */
[----:B------:R-:W-:-:S07]  /*2a20*/  MOV R164, R158 ;  /* 0x0000009e00a47202 */ /* 0x000fce0000000f00 */
[----:B------:R-:W-:Y:S05]  /*2a30*/  WARPSYNC.COLLECTIVE R159, `(.L_x_2479) ;  /* 0x000000009f087348 */ /* 0x000fea0003c00000 */
[----:B------:R0:W1:Y:S02]  /*2a40*/  SHFL.DOWN P0, R158, R156, R157, R154 ;  /* 0x0800009d9c9e7389 */ /* 0x000064000000009a */
[----:B01----:R-:W-:Y:S01]  /*2a50*/  ENDCOLLECTIVE ;  /* 0x000000000000791b */ /* 0x003fe20003800000 */
.L_x_2479:
[----:B------:R-:W-:-:S05]  /*2a60*/  FADD R164, R161, R164 ;  /* 0x000000a4a1a47221 */ /* 0x000fca0000000000 */
[----:B------:R-:W-:Y:S01]  /*2a70*/  MOV R156, R164 ;  /* 0x000000a4009c7202 */ /* 0x000fe20000000f00 */
[----:B------:R-:W-:-:S07]  /*2a80*/  FADD R50, R163, R158 ;  /* 0x0000009ea3327221 */ /* 0x000fce0000000000 */
[----:B------:R-:W-:Y:S05]  /*2a90*/  WARPSYNC.COLLECTIVE R159, `(.L_x_2480) ;  /* 0x000000009f087348 */ /* 0x000fea0003c00000 */
[----:B------:R0:W1:Y:S02]  /*2aa0*/  SHFL.DOWN P0, R158, R156, R157, R154 ;  /* 0x0800009d9c9e7389 */ /* 0x000064000000009a */
[----:B01----:R-:W-:Y:S01]  /*2ab0*/  ENDCOLLECTIVE ;  /* 0x000000000000791b */ /* 0x003fe20003800000 */
.L_x_2480:
[----:B------:R-:W-:Y:S01]  /*2ac0*/  HFMA2.MMA R157, -RZ, RZ, 0, 5.9604644775390625e-08 ;  /* 0x00000001ff9d7435 */ /* 0x000fe200000001ff */
[----:B------:R-:W-:Y:S02]  /*2ad0*/  MOV R156, R50 ;  /* 0x00000032009c7202 */ /* 0x000fe40000000f00 */
[----:B------:R-:W-:-:S08]  /*2ae0*/  MOV R165, R158 ;  /* 0x0000009e00a57202 */ /* 0x000fd00000000f00 */
[----:B------:R-:W-:Y:S05]  /*2af0*/  WARPSYNC.COLLECTIVE R159, `(.L_x_2481) ;  /* 0x000000009f087348 */ /* 0x000fea0003c00000 */
[----:B------:R0:W1:Y:S02]  /*2b00*/  SHFL.DOWN P0, R158, R156, R157, R154 ;  /* 0x0800009d9c9e7389 */ /* 0x000064000000009a */
[----:B01----:R-:W-:Y:S01]  /*2b10*/  ENDCOLLECTIVE ;  /* 0x000000000000791b */ /* 0x003fe20003800000 */
.L_x_2481:
[----:B------:R-:W-:-:S05]  /*2b20*/  FADD R51, R164, R165 ;  /* 0x000000a5a4337221 */ /* 0x000fca0000000000 */
[----:B------:R-:W-:Y:S02]  /*2b30*/  MOV R156, R51 ;  /* 0x00000033009c7202 */ /* 0x000fe40000000f00 */
[----:B------:R-:W-:-:S07]  /*2b40*/  MOV R161, R158 ;  /* 0x0000009e00a17202 */ /* 0x000fce0000000f00 */
[----:B------:R-:W-:Y:S05]  /*2b50*/  WARPSYNC.COLLECTIVE R159, `(.L_x_2482) ;  /* 0x000000009f087348 */ /* 0x000fea0003c00000 */
[----:B------:R0:W1:Y:S02]  /*2b60*/  SHFL.DOWN P0, R158, R156, R157, R154 ;  /* 0x0800009d9c9e7389 */ /* 0x000064000000009a */
[----:B01----:R-:W-:Y:S01]  /*2b70*/  ENDCOLLECTIVE ;  /* 0x000000000000791b */ /* 0x003fe20003800000 */
.L_x_2482:
[----:B------:R-:W-:Y:S05]  /*2b80*/  BRA `(.L_x_2483) ;  /* 0xffffffec00bc7947 */ /* 0x000fea000383ffff */
.L_x_2484:
        /* <DEDUP_REMOVED lines=15> */
.L_x_5705:


//--------------------- .text._ZN18transformer_engine13normalization24rmsnorm_bwd_tuned_kernelINS0_13Kernel_traitsI6__halfS3_S3_fjLj4096ELj1ELj1ELj4ELj16ENS0_18Kernel_traits_baseILj4096ES3_S3_S3_fjLj128EEEEELb1EEEvNS0_20BackwardKernelParamsE --------------------------
	.section	.text._ZN18transformer_engine13normalization24rmsnorm_bwd_tuned_kernelINS0_13Kernel_traitsI6__halfS3_S3_fjLj4096ELj1ELj1ELj4ELj16ENS0_18Kernel_traits_baseILj4096ES3_S3_S3_fjLj128EEEEELb1EEEvNS0_20BackwardKernelParamsE,"ax",@progbits
	.align	128
        .global         _ZN18transformer_engine13normalization24rmsnorm_bwd_tuned_kernelINS0_13Kernel_traitsI6__halfS3_S3_fjLj4096ELj1ELj1ELj4ELj16ENS0_18Kernel_traits_baseILj4096ES3_S3_S3_fjLj128EEEEELb1EEEvNS0_20BackwardKernelParamsE
        .type           _ZN18transformer_engine13normalization24rmsnorm_bwd_tuned_kernelINS0_13Kernel_traitsI6__halfS3_S3_fjLj4096ELj1ELj1ELj4ELj16ENS0_18Kernel_traits_baseILj4096ES3_S3_S3_fjLj128EEEEELb1EEEvNS0_20BackwardKernelParamsE,@function
        .size           _ZN18transformer_engine13normalization24rmsnorm_bwd_tuned_kernelINS0_13Kernel_traitsI6__halfS3_S3_fjLj4096ELj1ELj1ELj4ELj16ENS0_18Kernel_traits_baseILj4096ES3_S3_S3_fjLj128EEEEELb1EEEvNS0_20BackwardKernelParamsE,(.L_x_5706 - _ZN18transformer_engine13normalization24rmsnorm_bwd_tuned_kernelINS0_13Kernel_traitsI6__halfS3_S3_fjLj4096ELj1ELj1ELj4ELj16ENS0_18Kernel_traits_baseILj4096ES3_S3_S3_fjLj128EEEEELb1EEEvNS0_20BackwardKernelParamsE)
        .other          _ZN18transformer_engine13normalization24rmsnorm_bwd_tuned_kernelINS0_13Kernel_traitsI6__halfS3_S3_fjLj4096ELj1ELj1ELj4ELj16ENS0_18Kernel_traits_baseILj4096ES3_S3_S3_fjLj128EEEEELb1EEEvNS0_20BackwardKernelParamsE,@"STO_CUDA_ENTRY STV_DEFAULT"
_ZN18transformer_engine13normalization24rmsnorm_bwd_tuned_kernelINS0_13Kernel_traitsI6__halfS3_S3_fjLj4096ELj1ELj1ELj4ELj16ENS0_18Kernel_traits_baseILj4096ES3_S3_S3_fjLj128EEEEELb1EEEvNS0_20BackwardKernelParamsE:
.text._ZN18transformer_engine13normalization24rmsnorm_bwd_tuned_kernelINS0_13Kernel_traitsI6__halfS3_S3_fjLj4096ELj1ELj1ELj4ELj16ENS0_18Kernel_traits_baseILj4096ES3_S3_S3_fjLj128EEEEELb1EEEvNS0_20BackwardKernelParamsE:
        /* <DEDUP_REMOVED lines=35> */
[----:B------:R0:W5:Y:S01]  /*0230*/  LDG.E.128 R16, desc[UR6][R2.64+0x1800] ;  /* 0x0018000602107981 */ /* 0x000162000c1e1d00 */
[----:B------:R-:W1:Y:S01]  /*0240*/  S2UR UR5, SR_CgaCtaId ;  /* 0x00000000000579c3 */ /* 0x000e620000008800 */
[----:B------:R-:W-:Y:S01]  /*0250*/  ISETP.NE.AND P0, PT, RZ, UR4, PT ;  /* 0x00000004ff007c0c */ /* 0x000fe2000bf05270 */
[----:B------:R-:W-:Y:S01]  /*0260*/  UMOV UR4, 0x400 ;  /* 0x0000040000047882 */ /* 0x000fe20000000000 */
[----:B------:R-:W-:Y:S01]  /*0270*/  HFMA2.MMA R121, -RZ, RZ, 0, 5.9604644775390625e-08 ;  /* 0x00000001ff797435 */ /* 0x000fe200000001ff */
[----:B------:R-:W-:-:S02]  /*0280*/  MOV R84, RZ ;  /* 0x000000ff00547202 */ /* 0x000fc40000000f00 */
[----:B------:R-:W-:Y:S02]  /*0290*/  CS2R R82, SRZ ;  /* 0x0000000000527805 */ /* 0x000fe4000001ff00 */
[----:B------:R-:W-:Y:S02]  /*02a0*/  FSEL R86, RZ, 1, !P0 ;  /* 0x3f800000ff567808 */ /* 0x000fe40004000000 */
[----:B------:R-:W-:Y:S01]  /*02b0*/  CS2R R80, SRZ ;  /* 0x0000000000507805 */ /* 0x000fe2000001ff00 */
[----:B-1----:R-:W-:-:S06]  /*02c0*/  ULEA UR4, UR5, UR4, 0x18 ;  /* 0x0000000405047291 */ /* 0x002fcc000f8ec03f */
[----:B0-----:R-:W-:Y:S01]  /*02d0*/  MOV R2, UR4 ;  /* 0x0000000400027c02 */ /* 0x001fe20008000f00 */
[--C-:B--2---:R-:W-:Y:S02]  /*02e0*/  HADD2.F32 R113, -RZ, R6.reuse.H0_H0 ;  /* 0x20000006ff717230 */ /* 0x104fe40000004100 */
[----:B------:R-:W-:Y:S01]  /*02f0*/  HADD2.F32 R23, -RZ, R6.H1_H1 ;  /* 0x30000006ff177230 */ /* 0x000fe20000004100 */
[----:B------:R-:W-:Y:S01]  /*0300*/  SHF.R.U32.HI R6, RZ, 0x5, R118 ;  /* 0x00000005ff067819 */ /* 0x000fe20000011676 */
[----:B------:R-:W-:Y:S02]  /*0310*/  HADD2.F32 R111, -RZ, R7.H0_H0 ;  /* 0x20000007ff6f7230 */ /* 0x000fe40000004100 */
[----:B------:R-:W-:Y:S01]  /*0320*/  FADD R113, R86, R113 ;  /* 0x0000007156717221 */ /* 0x000fe20000000000 */
[----:B------:R-:W-:Y:S01]  /*0330*/  HADD2.F32 R115, -RZ, R5.H0_H0 ;  /* 0x20000005ff737230 */ /* 0x000fe20000004100 */
[----:B------:R-:W-:Y:S01]  /*0340*/  LOP3.LUT R6, R6, 0x7fffffc, RZ, 0xc0, !PT ;  /* 0x07fffffc06067812 */ /* 0x000fe200078ec0ff */
[----:B------:R-:W-:-:S02]  /*0350*/  HADD2.F32 R7, -RZ, R7.H1_H1 ;  /* 0x30000007ff077230 */ /* 0x000fc40000004100 */
[C---:B------:R-:W-:Y:S01]  /*0360*/  FADD R112, R86.reuse, R23 ;  /* 0x0000001756707221 */ /* 0x040fe20000000000 */
[----:B---3--:R-:W-:Y:S02]  /*0370*/  HADD2.F32 R107, -RZ, R9.H0_H0 ;  /* 0x20000009ff6b7230 */ /* 0x008fe40000004100 */
[C---:B------:R-:W-:Y:S01]  /*0380*/  FADD R115, R86.reuse, R115 ;  /* 0x0000007356737221 */ /* 0x040fe20000000000 */
[----:B------:R-:W-:Y:S02]  /*0390*/  HADD2.F32 R103, -RZ, R11.H0_H0 ;  /* 0x2000000bff677230 */ /* 0x000fe40000004100 */
[C---:B------:R-:W-:Y:S01]  /*03a0*/  FADD R110, R86.reuse, R7 ;  /* 0x00000007566e7221 */ /* 0x040fe20000000000 */
[----:B----4-:R-:W-:Y:S02]  /*03b0*/  HADD2.F32 R99, -RZ, R13.H0_H0 ;  /* 0x2000000dff637230 */ /* 0x010fe40000004100 */
[----:B------:R-:W-:Y:S01]  /*03c0*/  FADD R111, R86, R111 ;  /* 0x0000006f566f7221 */ /* 0x000fe20000000000 */
[----:B------:R-:W-:-:S02]  /*03d0*/  HADD2.F32 R95, -RZ, R15.H0_H0 ;  /* 0x2000000fff5f7230 */ /* 0x000fc40000004100 */
[C---:B------:R-:W-:Y:S01]  /*03e0*/  FADD R107, R86.reuse, R107 ;  /* 0x0000006b566b7221 */ /* 0x040fe20000000000 */
[----:B-----5:R-:W-:Y:S02]  /*03f0*/  HADD2.F32 R91, -RZ, R17.H0_H0 ;  /* 0x20000011ff5b7230 */ /* 0x020fe40000004100 */
[C---:B------:R-:W-:Y:S01]  /*0400*/  FADD R103, R86.reuse, R103 ;  /* 0x0000006756677221 */ /* 0x040fe20000000000 */
[--C-:B------:R-:W-:Y:S02]  /*0410*/  HADD2.F32 R117, -RZ, R4.reuse.H0_H0 ;  /* 0x20000004ff757230 */ /* 0x100fe40000004100 */
[C---:B------:R-:W-:Y:S01]  /*0420*/  FADD R99, R86.reuse, R99 ;  /* 0x0000006356637221 */ /* 0x040fe20000000000 */
[----:B------:R-:W-:Y:S02]  /*0430*/  HADD2.F32 R21, -RZ, R4.H1_H1 ;  /* 0x30000004ff157230 */ /* 0x000fe40000004100 */
[----:B------:R-:W-:Y:S01]  /*0440*/  FADD R95, R86, R95 ;  /* 0x0000005f565f7221 */ /* 0x000fe20000000000 */
[----:B------:R-:W-:-:S02]  /*0450*/  HADD2.F32 R5, -RZ, R5.H1_H1 ;  /* 0x30000005ff057230 */ /* 0x000fc40000004100 */
[C---:B------:R-:W-:Y:S01]  /*0460*/  FADD R117, R86.reuse, R117 ;  /* 0x0000007556757221 */ /* 0x040fe20000000000 */
[--C-:B------:R-:W-:Y:S02]  /*0470*/  HADD2.F32 R109, -RZ, R8.reuse.H0_H0 ;  /* 0x20000008ff6d7230 */ /* 0x100fe40000004100 */
[C---:B------:R-:W-:Y:S01]  /*0480*/  FADD R116, R86.reuse, R21 ;  /* 0x0000001556747221 */ /* 0x040fe20000000000 */
[----:B------:R-:W-:Y:S02]  /*0490*/  HADD2.F32 R3, -RZ, R8.H1_H1 ;  /* 0x30000008ff037230 */ /* 0x000fe40000004100 */
[C---:B------:R-:W-:Y:S01]  /*04a0*/  FADD R114, R86.reuse, R5 ;  /* 0x0000000556727221 */ /* 0x040fe20000000000 */
[----:B------:R-:W-:Y:S02]  /*04b0*/  HADD2.F32 R9, -RZ, R9.H1_H1 ;  /* 0x30000009ff097230 */ /* 0x000fe40000004100 */
[----:B------:R-:W-:Y:S01]  /*04c0*/  FADD R109, R86, R109 ;  /* 0x0000006d566d7221 */ /* 0x000fe20000000000 */
[----:B------:R-:W-:-:S02]  /*04d0*/  HADD2.F32 R105, -RZ, R10.H0_H0 ;  /* 0x2000000aff697230 */ /* 0x000fc40000004100 */
[C---:B------:R-:W-:Y:S01]  /*04e0*/  FADD R108, R86.reuse, R3 ;  /* 0x00000003566c7221 */ /* 0x040fe20000000000 */
[----:B------:R-:W-:Y:S02]  /*04f0*/  HADD2.F32 R25, -RZ, R10.H1_H1 ;  /* 0x3000000aff197230 */ /* 0x000fe40000004100 */
[C---:B------:R-:W-:Y:S01]  /*0500*/  FADD R106, R86.reuse, R9 ;  /* 0x00000009566a7221 */ /* 0x040fe20000000000 */
[----:B------:R-:W-:Y:S02]  /*0510*/  HADD2.F32 R11, -RZ, R11.H1_H1 ;  /* 0x3000000bff0b7230 */ /* 0x000fe40000004100 */
[C---:B------:R-:W-:Y:S01]  /*0520*/  FADD R105, R86.reuse, R105 ;  /* 0x0000006956697221 */ /* 0x040fe20000000000 */
[--C-:B------:R-:W-:Y:S02]  /*0530*/  HADD2.F32 R101, -RZ, R12.reuse.H0_H0 ;  /* 0x2000000cff657230 */ /* 0x100fe40000004100 */
[----:B------:R-:W-:Y:S01]  /*0540*/  FADD R104, R86, R25 ;  /* 0x0000001956687221 */ /* 0x000fe20000000000 */
[----:B------:R-:W-:-:S02]  /*0550*/  HADD2.F32 R27, -RZ, R12.H1_H1 ;  /* 0x3000000cff1b7230 */ /* 0x000fc40000004100 */
[C---:B------:R-:W-:Y:S01]  /*0560*/  FADD R102, R86.reuse, R11 ;  /* 0x0000000b56667221 */ /* 0x040fe20000000000 */
[----:B------:R-:W-:Y:S02]  /*0570*/  HADD2.F32 R13, -RZ, R13.H1_H1 ;  /* 0x3000000dff0d7230 */ /* 0x000fe40000004100 */
        /* <DEDUP_REMOVED lines=17> */
[--C-:B------:R-:W-:Y:S02]  /*0690*/  HADD2.F32 R87, -RZ, R19.reuse.H0_H0 ;  /* 0x20000013ff577230 */ /* 0x100fe40000004100 */
[C---:B------:R-:W-:Y:S01]  /*06a0*/  FADD R90, R86.reuse, R17 ;  /* 0x00000011565a7221 */ /* 0x040fe20000000000 */
[----:B------:R-:W-:Y:S02]  /*06b0*/  HADD2.F32 R19, -RZ, R19.H1_H1 ;  /* 0x30000013ff137230 */ /* 0x000fe40000004100 */
[C---:B------:R-:W-:Y:S01]  /*06c0*/  FADD R89, R86.reuse, R89 ;  /* 0x0000005956597221 */ /* 0x040fe20000000000 */
[C---:B------:R-:W-:Y:S01]  /*06d0*/  FADD R88, R86.reuse, R33 ;  /* 0x0000002156587221 */ /* 0x040fe20000000000 */
[C---:B------:R-:W-:Y:S01]  /*06e0*/  FADD R87, R86.reuse, R87 ;  /* 0x0000005756577221 */ /* 0x040fe20000000000 */
[----:B------:R-:W-:Y:S01]  /*06f0*/  HFMA2.MMA R7, -RZ, RZ, 0, 0 ;  /* 0x00000000ff077435 */ /* 0x000fe200000001ff */
        /* <DEDUP_REMOVED lines=14> */
[----:B------:R-:W-:-:S07]  /*07e0*/  IADD3 R3, R6, 0x4, RZ ;  /* 0x0000000406037810 */ /* 0x000fce0007ffe0ff */
.L_x_2487:
[----:B0-----:R-:W0:Y:S01]  /*07f0*/  LDC.64 R36, c[0x0][0x220] ;  /* 0x00008800ff247b82 */ /* 0x001e220000000a00 */
[----:B------:R-:W-:Y:S02]  /*0800*/  SHF.L.U32 R33, R85, 0x9, RZ ;  /* 0x0000000955217819 */ /* 0x000fe400000006ff */
[----:B------:R-:W-:-:S04]  /*0810*/  LOP3.LUT R120, R118, 0x7f, RZ, 0xc0, !PT ;  /* 0x0000007f76787812 */ /* 0x000fc800078ec0ff */
[----:B------:R-:W-:Y:S01]  /*0820*/  LOP3.LUT R120, R33, 0xfffffe00, R120, 0xe2, !PT ;  /* 0xfffffe0021787812 */ /* 0x000fe200078ee278 */
[----:B------:R-:W1:Y:S08]  /*0830*/  LDC.64 R34, c[0x0][0x258] ;  /* 0x00009600ff227b82 */ /* 0x000e700000000a00 */
[----:B------:R-:W2:Y:S01]  /*0840*/  LDC.64 R32, c[0x0][0x230] ;  /* 0x00008c00ff207b82 */ /* 0x000ea20000000a00 */
[C---:B0-----:R-:W-:Y:S01]  /*0850*/  IMAD.WIDE.U32 R52, R120.reuse, 0x10, R36 ;  /* 0x0000001078347825 */ /* 0x041fe200078e0024 */
[----:B------:R-:W-:-:S05]  /*0860*/  LOP3.LUT R43, R120, 0x180, RZ, 0xfc, !PT ;  /* 0x00000180782b7812 */ /* 0x000fca00078efcff */
[----:B------:R-:W3:Y:S01]  /*0870*/  LDG.E.128 R52, desc[UR6][R52.64] ;  /* 0x0000000634347981 */ /* 0x000ee2000c1e1d00 */
[C---:B------:R-:W-:Y:S01]  /*0880*/  LOP3.LUT R41, R120.reuse, 0x80, RZ, 0xfc, !PT ;  /* 0x0000008078297812 */ /* 0x040fe200078efcff */
[----:B-1----:R-:W-:-:S06]  /*0890*/  IMAD.WIDE.U32 R56, R120, 0x10, R34 ;  /* 0x0000001078387825 */ /* 0x002fcc00078e0022 */
[----:B------:R-:W4:Y:S01]  /*08a0*/  LDG.E.128 R56, desc[UR6][R56.64] ;  /* 0x0000000638387981 */ /* 0x000f22000c1e1d00 */
[----:B--2---:R-:W-:Y:S01]  /*08b0*/  IMAD.WIDE R122, R85, 0x4, R32 ;  /* 0x00000004557a7825 */ /* 0x004fe200078e0220 */
[----:B------:R-:W-:Y:S01]  /*08c0*/  LOP3.LUT R39, R120, 0x100, RZ, 0xfc, !PT ;  /* 0x0000010078277812 */ /* 0x000fe200078efcff */
[----:B------:R-:W0:Y:S02]  /*08d0*/  LDC.64 R32, c[0x0][0x260] ;  /* 0x00009800ff207b82 */ /* 0x000e240000000a00 */
[----:B------:R-:W-:Y:S01]  /*08e0*/  IMAD.WIDE.U32 R48, R43, 0x10, R34 ;  /* 0x000000102b307825 */ /* 0x000fe200078e0022 */
[----:B------:R-:W2:Y:S03]  /*08f0*/  LDG.E R119, desc[UR6][R122.64] ;  /* 0x000000067a777981 */ /* 0x000ea6000c1e1900 */
[C---:B------:R-:W-:Y:S02]  /*0900*/  IMAD.WIDE.U32 R60, R41.reuse, 0x10, R36 ;  /* 0x00000010293c7825 */ /* 0x040fe400078e0024 */
[----:B------:R-:W2:Y:S02]  /*0910*/  LDG.E.128 R48, desc[UR6][R48.64] ;  /* 0x0000000630307981 */ /* 0x000ea4000c1e1d00 */
[----:B------:R-:W-:-:S02]  /*0920*/  IMAD.WIDE.U32 R64, R41, 0x10, R34 ;  /* 0x0000001029407825 */ /* 0x000fc400078e0022 */
[----:B------:R-:W2:Y:S04]  /*0930*/  LDG.E.128 R60, desc[UR6][R60.64] ;  /* 0x000000063c3c7981 */ /* 0x000ea8000c1e1d00 */
[----:B------:R-:W2:Y:S01]  /*0940*/  LDG.E.128 R64, desc[UR6][R64.64] ;  /* 0x0000000640407981 */ /* 0x000ea2000c1e1d00 */
[----:B------:R-:W-:-:S04]  /*0950*/  IMAD.WIDE.U32 R76, R43, 0x10, R36 ;  /* 0x000000102b4c7825 */ /* 0x000fc800078e0024 */
[C---:B------:R-:W-:Y:S02]  /*0960*/  IMAD.WIDE.U32 R68, R39.reuse, 0x10, R36 ;  /* 0x0000001027447825 */ /* 0x040fe400078e0024 */
[----:B------:R-:W2:Y:S02]  /*0970*/  LDG.E.128 R76, desc[UR6][R76.64] ;  /* 0x000000064c4c7981 */ /* 0x000ea4000c1e1d00 */
[----:B------:R-:W-:Y:S02]  /*0980*/  IMAD.WIDE.U32 R72, R39, 0x10, R34 ;  /* 0x0000001027487825 */ /* 0x000fe400078e0022 */
[----:B------:R-:W2:Y:S04]  /*0990*/  LDG.E.128 R68, desc[UR6][R68.64] ;  /* 0x0000000644447981 */ /* 0x000ea8000c1e1d00 */
[----:B------:R-:W2:Y:S01]  /*09a0*/  LDG.E.128 R72, desc[UR6][R72.64] ;  /* 0x0000000648487981 */ /* 0x000ea2000c1e1d00 */
        /* <DEDUP_REMOVED lines=9> */
[----:B------:R-:W-:Y:S01]  /*0a40*/  LOP3.LUT P1, RZ, R118, 0x1f, RZ, 0xc0, !PT ;  /* 0x0000001f76ff7812 */ /* 0x000fe2000782c0ff */
[----:B---3--:R-:W-:-:S02]  /*0a50*/  HADD2.F32 R0, -RZ, R52.H0_H0 ;  /* 0x20000034ff007230 */ /* 0x008fc40000004100 */
[----:B------:R-:W-:Y:S02]  /*0a60*/  HADD2.F32 R148, -RZ, R53.H0_H0 ;  /* 0x20000035ff947230 */ /* 0x000fe40000004100 */
[----:B------:R-:W-:Y:S02]  /*0a70*/  HADD2.F32 R144, -RZ, R54.H1_H1 ;  /* 0x30000036ff907230 */ /* 0x000fe40000004100 */
[----:B----4-:R-:W-:Y:S02]  /*0a80*/  HADD2.F32 R147, -RZ, R56.H0_H0 ;  /* 0x20000038ff937230 */ /* 0x010fe40000004100 */
[----:B------:R-:W-:Y:S02]  /*0a90*/  HADD2.F32 R151, -RZ, R52.H1_H1 ;  /* 0x30000034ff977230 */ /* 0x000fe40000004100 */
[----:B--2---:R-:W-:Y:S01]  /*0aa0*/  FMUL R0, R119, R0 ;  /* 0x0000000077007220 */ /* 0x004fe20000400000 */
[----:B------:R-:W-:-:S03]  /*0ab0*/  HADD2.F32 R161, -RZ, R56.H1_H1 ;  /* 0x30000038ffa17230 */ /* 0x000fc60000004100 */
[-C--:B------:R-:W-:Y:S01]  /*0ac0*/  FFMA R5, R0, R147.reuse, R5 ;  /* 0x0000009300057223 */ /* 0x080fe20000000005 */
[----:B------:R-:W-:Y:S01]  /*0ad0*/  FMUL R147, R117, R147 ;  /* 0x0000009375937220 */ /* 0x000fe20000400000 */
[----:B------:R-:W-:Y:S02]  /*0ae0*/  HADD2.F32 R149, -RZ, R53.H1_H1 ;  /* 0x30000035ff957230 */ /* 0x000fe40000004100 */
[C---:B------:R-:W-:Y:S01]  /*0af0*/  FMUL R148, R119.reuse, R148 ;  /* 0x0000009477947220 */ /* 0x040fe20000400000 */
[----:B------:R-:W-:Y:S02]  /*0b00*/  HADD2.F32 R143, -RZ, R57.H0_H0 ;  /* 0x20000039ff8f7230 */ /* 0x000fe40000004100 */
[C---:B------:R-:W-:Y:S01]  /*0b10*/  FMUL R145, R119.reuse, R144 ;  /* 0x0000009077917220 */ /* 0x040fe20000400000 */
[--C-:B------:R-:W-:Y:S02]  /*0b20*/  HADD2.F32 R150, -RZ, R50.reuse.H0_H0 ;  /* 0x20000032ff967230 */ /* 0x100fe40000004100 */
[----:B------:R-:W-:Y:S01]  /*0b30*/  FMUL R151, R119, R151 ;  /* 0x0000009777977220 */ /* 0x000fe20000400000 */
[----:B------:R-:W-:-:S02]  /*0b40*/  HADD2.F32 R153, -RZ, R50.H1_H1 ;  /* 0x30000032ff997230 */ /* 0x000fc40000004100 */
[----:B------:R-:W-:Y:S01]  /*0b50*/  FMUL R144, R116, R161 ;  /* 0x000000a174907220 */ /* 0x000fe20000400000 */
[----:B------:R-:W-:Y:S01]  /*0b60*/  FFMA R50, R0, R147, RZ ;  /* 0x0000009300327223 */ /* 0x000fe200000000ff */
[--C-:B------:R-:W-:Y:S02]  /*0b70*/  HADD2.F32 R142, -RZ, R55.reuse.H0_H0 ;  /* 0x20000037ff8e7230 */ /* 0x100fe40000004100 */
[----:B------:R-:W-:Y:S02]  /*0b80*/  HADD2.F32 R141, -RZ, R55.H1_H1 ;  /* 0x30000037ff8d7230 */ /* 0x000fe40000004100 */
[----:B------:R-:W-:Y:S01]  /*0b90*/  FMUL R149, R119, R149 ;  /* 0x0000009577957220 */ /* 0x000fe20000400000 */
[----:B------:R-:W-:Y:S02]  /*0ba0*/  HADD2.F32 R146, -RZ, R54.H0_H0 ;  /* 0x20000036ff927230 */ /* 0x000fe40000004100 */
[----:B------:R-:W-:Y:S01]  /*0bb0*/  FFMA R8, R148, R143, R8 ;  /* 0x0000008f94087223 */ /* 0x000fe20000000008 */
[----:B------:R-:W-:-:S02]  /*0bc0*/  HADD2.F32 R140, -RZ, R57.H1_H1 ;  /* 0x30000039ff8c7230 */ /* 0x000fc40000004100 */
[--C-:B------:R-:W-:Y:S02]  /*0bd0*/  HADD2.F32 R156, -RZ, R48.reuse.H0_H0 ;  /* 0x20000030ff9c7230 */ /* 0x100fe40000004100 */
[----:B------:R-:W-:Y:S02]  /*0be0*/  HADD2.F32 R55, -RZ, R48.H1_H1 ;  /* 0x30000030ff377230 */ /* 0x000fe40000004100 */
[----:B------:R-:W-:Y:S01]  /*0bf0*/  FMUL R143, R115, R143 ;  /* 0x0000008f738f7220 */ /* 0x000fe20000400000 */
[--C-:B------:R-:W-:Y:S02]  /*0c00*/  HADD2.F32 R53, -RZ, R49.reuse.H0_H0 ;  /* 0x20000031ff357230 */ /* 0x100fe40000004100 */
[----:B------:R-:W-:Y:S02]  /*0c10*/  HADD2.F32 R48, -RZ, R49.H1_H1 ;  /* 0x30000031ff307230 */ /* 0x000fe40000004100 */
[----:B------:R-:W-:Y:S01]  /*0c20*/  FFMA R49, R151, R144, R50 ;  /* 0x0000009097317223 */ /* 0x000fe20000000032 */
[----:B------:R-:W-:-:S02]  /*0c30*/  HADD2.F32 R139, -RZ, R58.H0_H0 ;  /* 0x2000003aff8b7230 */ /* 0x000fc40000004100 */
[----:B------:R-:W-:Y:S01]  /*0c40*/  FMUL R146, R119, R146 ;  /* 0x0000009277927220 */ /* 0x000fe20000400000 */
[-C--:B------:R-:W-:Y:S01]  /*0c50*/  FFMA R7, R149, R140.reuse, R7 ;  /* 0x0000008c95077223 */ /* 0x080fe20000000007 */
[----:B------:R-:W-:Y:S01]  /*0c60*/  FMUL R140, R114, R140 ;  /* 0x0000008c728c7220 */ /* 0x000fe20000400000 */
[----:B------:R-:W-:Y:S01]  /*0c70*/  FFMA R50, R148, R143, R49 ;  /* 0x0000008f94327223 */ /* 0x000fe20000000031 */
[----:B------:R-:W-:Y:S02]  /*0c80*/  HADD2.F32 R138, -RZ, R58.H1_H1 ;  /* 0x3000003aff8a7230 */ /* 0x000fe40000004100 */
[-C--:B------:R-:W-:Y:S01]  /*0c90*/  FFMA R10, R146, R139.reuse, R10 ;  /* 0x0000008b920a7223 */ /* 0x080fe2000000000a */
[----:B------:R-:W-:Y:S01]  /*0ca0*/  FMUL R139, R113, R139 ;  /* 0x0000008b718b7220 */ /* 0x000fe20000400000 */
[----:B------:R-:W-:Y:S01]  /*0cb0*/  FFMA R49, R149, R140, R50 ;  /* 0x0000008c95317223 */ /* 0x000fe20000000032 */
[--C-:B------:R-:W-:Y:S02]  /*0cc0*/  HADD2.F32 R137, -RZ, R59.reuse.H0_H0 ;  /* 0x2000003bff897230 */ /* 0x100fe40000004100 */
[----:B------:R-:W-:Y:S01]  /*0cd0*/  FMUL R142, R119, R142 ;  /* 0x0000008e778e7220 */ /* 0x000fe20000400000 */
[-C--:B------:R-:W-:Y:S01]  /*0ce0*/  FFMA R9, R145, R138.reuse, R9 ;  /* 0x0000008a91097223 */ /* 0x080fe20000000009 */
[----:B------:R-:W-:Y:S01]  /*0cf0*/  FMUL R138, R112, R138 ;  /* 0x0000008a708a7220 */ /* 0x000fe20000400000 */
[----:B------:R-:W-:Y:S01]  /*0d00*/  FFMA R50, R146, R139, R49 ;  /* 0x0000008b92327223 */ /* 0x000fe20000000031 */
[----:B------:R-:W-:-:S02]  /*0d10*/  HADD2.F32 R136, -RZ, R59.H1_H1 ;  /* 0x3000003bff887230 */ /* 0x000fc40000004100 */
[----:B------:R-:W-:Y:S01]  /*0d20*/  FMUL R141, R119, R141 ;  /* 0x0000008d778d7220 */ /* 0x000fe20000400000 */
[--C-:B------:R-:W-:Y:S02]  /*0d30*/  HADD2.F32 R134, -RZ, R60.reuse.H0_H0 ;  /* 0x2000003cff867230 */ /* 0x100fe40000004100 */
[-C--:B------:R-:W-:Y:S01]  /*0d40*/  FFMA R12, R142, R137.reuse, R12 ;  /* 0x000000898e0c7223 */ /* 0x080fe2000000000c */
[----:B------:R-:W-:Y:S01]  /*0d50*/  FMUL R137, R111, R137 ;  /* 0x000000896f897220 */ /* 0x000fe20000400000 */
[----:B------:R-:W-:Y:S01]  /*0d60*/  FFMA R49, R145, R138, R50 ;  /* 0x0000008a91317223 */ /* 0x000fe20000000032 */
[----:B------:R-:W-:Y:S02]  /*0d70*/  HADD2.F32 R135, -RZ, R60.H1_H1 ;  /* 0x3000003cff877230 */ /* 0x000fe40000004100 */
[----:B------:R-:W-:Y:S01]  /*0d80*/  FFMA R11, R141, R136, R11 ;  /* 0x000000888d0b7223 */ /* 0x000fe2000000000b */
[----:B------:R-:W-:Y:S02]  /*0d90*/  HADD2.F32 R131, -RZ, R64.H0_H0 ;  /* 0x20000040ff837230 */ /* 0x000fe40000004100 */
[----:B------:R-:W-:Y:S01]  /*0da0*/  FMUL R134, R119, R134 ;  /* 0x0000008677867220 */ /* 0x000fe20000400000 */
[----:B------:R-:W-:Y:S01]  /*0db0*/  FMUL R136, R110, R136 ;  /* 0x000000886e887220 */ /* 0x000fe20000400000 */
[----:B------:R-:W-:Y:S01]  /*0dc0*/  FFMA R50, R142, R137, R49 ;  /* 0x000000898e327223 */ /* 0x000fe20000000031 */
[----:B------:R-:W-:-:S02]  /*0dd0*/  HADD2.F32 R132, -RZ, R61.H0_H0 ;  /* 0x2000003dff847230 */ /* 0x000fc40000004100 */
[----:B------:R-:W-:Y:S01]  /*0de0*/  FMUL R135, R119, R135 ;  /* 0x0000008777877220 */ /* 0x000fe20000400000 */
[----:B------:R-:W-:Y:S02]  /*0df0*/  HADD2.F32 R128, -RZ, R64.H1_H1 ;  /* 0x30000040ff807230 */ /* 0x000fe40000004100 */
[-C--:B------:R-:W-:Y:S01]  /*0e00*/  FFMA R14, R134, R131.reuse, R14 ;  /* 0x00000083860e7223 */ /* 0x080fe2000000000e */
[----:B------:R-:W-:Y:S01]  /*0e10*/  FMUL R131, R109, R131 ;  /* 0x000000836d837220 */ /* 0x000fe20000400000 */
[----:B------:R-:W-:Y:S01]  /*0e20*/  FFMA R49, R141, R136, R50 ;  /* 0x000000888d317223 */ /* 0x000fe20000000032 */
[----:B------:R-:W-:Y:S02]  /*0e30*/  HADD2.F32 R133, -RZ, R61.H1_H1 ;  /* 0x3000003dff857230 */ /* 0x000fe40000004100 */
[----:B------:R-:W-:Y:S01]  /*0e40*/  FMUL R132, R119, R132 ;  /* 0x0000008477847220 */ /* 0x000fe20000400000 */
[----:B------:R-:W-:Y:S02]  /*0e50*/  HADD2.F32 R127, -RZ, R65.H0_H0 ;  /* 0x20000041ff7f7230 */ /* 0x000fe40000004100 */
[-C--:B------:R-:W-:Y:S01]  /*0e60*/  FFMA R13, R135, R128.reuse, R13 ;  /* 0x00000080870d7223 */ /* 0x080fe2000000000d */
        /* <DEDUP_REMOVED lines=10> */
[--C-:B------:R-:W-:Y:S02]  /*0f10*/  HADD2.F32 R123, -RZ, R66.reuse.H0_H0 ;  /* 0x20000042ff7b7230 */ /* 0x100fe40000004100 */
[-C--:B------:R-:W-:Y:S01]  /*0f20*/  FFMA R15, R133, R124.reuse, R15 ;  /* 0x0000007c850f7223 */ /* 0x080fe2000000000f */
[----:B------:R-:W-:Y:S01]  /*0f30*/  FMUL R124, R106, R124 ;  /* 0x0000007c6a7c7220 */ /* 0x000fe20000400000 */
[----:B------:R-:W-:Y:S01]  /*0f40*/  FFMA R50, R132, R127, R49 ;  /* 0x0000007f84327223 */ /* 0x000fe20000000031 */
[----:B------:R-:W-:-:S02]  /*0f50*/  HADD2.F32 R122, -RZ, R66.H1_H1 ;  /* 0x30000042ff7a7230 */ /* 0x000fc40000004100 */
[----:B------:R-:W-:Y:S01]  /*0f60*/  FMUL R129, R119, R129 ;  /* 0x0000008177817220 */ /* 0x000fe20000400000 */
[-C--:B------:R-:W-:Y:S01]  /*0f70*/  FFMA R18, R130, R123.reuse, R18 ;  /* 0x0000007b82127223 */ /* 0x080fe20000000012 */
[----:B------:R-:W-:Y:S01]  /*0f80*/  FMUL R123, R105, R123 ;  /* 0x0000007b697b7220 */ /* 0x000fe20000400000 */
[----:B------:R-:W-:Y:S01]  /*0f90*/  FFMA R49, R133, R124, R50 ;  /* 0x0000007c85317223 */ /* 0x000fe20000000032 */
[----:B------:R-:W-:Y:S02]  /*0fa0*/  HADD2.F32 R126, -RZ, R63.H0_H0 ;  /* 0x2000003fff7e7230 */ /* 0x000fe40000004100 */
[-C--:B------:R-:W-:Y:S01]  /*0fb0*/  FFMA R17, R129, R122.reuse, R17 ;  /* 0x0000007a81117223 */ /* 0x080fe20000000011 */
[----:B------:R-:W-:Y:S02]  /*0fc0*/  HADD2.F32 R159, -RZ, R67.H0_H0 ;  /* 0x20000043ff9f7230 */ /* 0x000fe40000004100 */
[----:B------:R-:W-:Y:S01]  /*0fd0*/  FMUL R122, R104, R122 ;  /* 0x0000007a687a7220 */ /* 0x000fe20000400000 */
[----:B------:R-:W-:Y:S01]  /*0fe0*/  FFMA R50, R130, R123, R49 ;  /* 0x0000007b82327223 */ /* 0x000fe20000000031 */
[----:B------:R-:W-:-:S02]  /*0ff0*/  HADD2.F32 R125, -RZ, R63.H1_H1 ;  /* 0x3000003fff7d7230 */ /* 0x000fc40000004100 */
[----:B------:R-:W-:Y:S01]  /*1000*/  FMUL R126, R119, R126 ;  /* 0x0000007e777e7220 */ /* 0x000fe20000400000 */
[----:B------:R-:W-:Y:S02]  /*1010*/  HADD2.F32 R157, -RZ, R67.H1_H1 ;  /* 0x30000043ff9d7230 */ /* 0x000fe40000004100 */
[----:B------:R-:W-:Y:S01]  /*1020*/  FFMA R49, R129, R122, R50 ;  /* 0x0000007a81317223 */ /* 0x000fe20000000032 */
[--C-:B------:R-:W-:Y:S02]  /*1030*/  HADD2.F32 R152, -RZ, R79.reuse.H0_H0 ;  /* 0x2000004fff987230 */ /* 0x100fe40000004100 */
[----:B------:R-:W-:Y:S02]  /*1040*/  HADD2.F32 R52, -RZ, R79.H1_H1 ;  /* 0x3000004fff347230 */ /* 0x000fe40000004100 */
[----:B------:R-:W-:Y:S01]  /*1050*/  FMUL R79, R103, R159 ;  /* 0x0000009f674f7220 */ /* 0x000fe20000400000 */
[--C-:B------:R-:W-:Y:S02]  /*1060*/  HADD2.F32 R67, -RZ, R68.reuse.H1_H1 ;  /* 0x30000044ff437230 */ /* 0x100fe40000004100 */
[----:B------:R-:W-:Y:S01]  /*1070*/  FMUL R125, R119, R125 ;  /* 0x0000007d777d7220 */ /* 0x000fe20000400000 */
[----:B------:R-:W-:-:S02]  /*1080*/  HADD2.F32 R155, -RZ, R68.H0_H0 ;  /* 0x20000044ff9b7230 */ /* 0x000fc40000004100 */
[----:B------:R-:W-:Y:S01]  /*1090*/  FFMA R50, R126, R79, R49 ;  /* 0x0000004f7e327223 */ /* 0x000fe20000000031 */
[----:B------:R-:W-:Y:S02]  /*10a0*/  HADD2.F32 R61, -RZ, R72.H0_H0 ;  /* 0x20000048ff3d7230 */ /* 0x000fe40000004100 */
[--C-:B------:R-:W-:Y:S02]  /*10b0*/  HADD2.F32 R154, -RZ, R78.reuse.H0_H0 ;  /* 0x2000004eff9a7230 */ /* 0x100fe40000004100 */
[----:B------:R-:W-:Y:S02]  /*10c0*/  HADD2.F32 R54, -RZ, R78.H1_H1 ;  /* 0x3000004eff367230 */ /* 0x000fe40000004100 */
[----:B------:R-:W-:Y:S01]  /*10d0*/  FMUL R78, R102, R157 ;  /* 0x0000009d664e7220 */ /* 0x000fe20000400000 */
[--C-:B------:R-:W-:Y:S02]  /*10e0*/  HADD2.F32 R164, -RZ, R70.reuse.H0_H0 ;  /* 0x20000046ffa47230 */ /* 0x100fe40000004100 */
[----:B------:R-:W-:-:S02]  /*10f0*/  HADD2.F32 R162, -RZ, R70.H1_H1 ;  /* 0x30000046ffa27230 */ /* 0x000fc40000004100 */
[--C-:B------:R-:W-:Y:S02]  /*1100*/  HADD2.F32 R59, -RZ, R69.reuse.H0_H0 ;  /* 0x20000045ff3b7230 */ /* 0x100fe40000004100 */
[----:B------:R-:W-:Y:S02]  /*1110*/  HADD2.F32 R57, -RZ, R69.H1_H1 ;  /* 0x30000045ff397230 */ /* 0x000fe40000004100 */
[----:B------:R-:W-:Y:S02]  /*1120*/  HADD2.F32 R70, -RZ, R72.H1_H1 ;  /* 0x30000048ff467230 */ /* 0x000fe40000004100 */
[--C-:B------:R-:W-:Y:S02]  /*1130*/  HADD2.F32 R58, -RZ, R77.reuse.H0_H0 ;  /* 0x2000004dff3a7230 */ /* 0x100fe40000004100 */
[----:B------:R-:W-:Y:S02]  /*1140*/  HADD2.F32 R56, -RZ, R77.H1_H1 ;  /* 0x3000004dff387230 */ /* 0x000fe40000004100 */
[----:B------:R-:W-:Y:S01]  /*1150*/  FMUL R77, R119, R67 ;  /* 0x00000043774d7220 */ /* 0x000fe20000400000 */
[----:B------:R-:W-:-:S02]  /*1160*/  HADD2.F32 R69, -RZ, R73.H0_H0 ;  /* 0x20000049ff457230 */ /* 0x000fc40000004100 */
[----:B------:R-:W-:Y:S01]  /*1170*/  FFMA R49, R125, R78, R50 ;  /* 0x0000004e7d317223 */ /* 0x000fe20000000032 */
[----:B------:R-:W-:Y:S02]  /*1180*/  HADD2.F32 R66, -RZ, R73.H1_H1 ;  /* 0x30000049ff427230 */ /* 0x000fe40000004100 */
[----:B------:R-:W-:Y:S01]  /*1190*/  FMUL R73, R101, R61 ;  /* 0x0000003d65497220 */ /* 0x000fe20000400000 */
[--C-:B------:R-:W-:Y:S02]  /*11a0*/  HADD2.F32 R158, -RZ, R76.reuse.H0_H0 ;  /* 0x2000004cff9e7230 */ /* 0x100fe40000004100 */
[----:B------:R-:W-:Y:S02]  /*11b0*/  HADD2.F32 R60, -RZ, R76.H1_H1 ;  /* 0x3000004cff3c7230 */ /* 0x000fe40000004100 */
[----:B------:R-:W-:Y:S01]  /*11c0*/  FMUL R76, R119, R155 ;  /* 0x0000009b774c7220 */ /* 0x000fe20000400000 */
[--C-:B------:R-:W-:Y:S02]  /*11d0*/  HADD2.F32 R65, -RZ, R74.reuse.H0_H0 ;  /* 0x2000004aff417230 */ /* 0x100fe40000004100 */
[----:B------:R-:W-:Y:S01]  /*11e0*/  FFMA R21, R77, R70, R21 ;  /* 0x000000464d157223 */ /* 0x000fe20000000015 */
[----:B------:R-:W-:-:S02]  /*11f0*/  HADD2.F32 R64, -RZ, R74.H1_H1 ;  /* 0x3000004aff407230 */ /* 0x000fc40000004100 */
[C---:B------:R-:W-:Y:S01]  /*1200*/  FMUL R74, R119.reuse, R59 ;  /* 0x0000003b774a7220 */ /* 0x040fe20000400000 */
[----:B------:R-:W-:Y:S01]  /*1210*/  FMUL R70, R100, R70 ;  /* 0x0000004664467220 */ /* 0x000fe20000400000 */
[----:B------:R-:W-:Y:S01]  /*1220*/  FFMA R50, R76, R73, R49 ;  /* 0x000000494c327223 */ /* 0x000fe20000000031 */
[--C-:B------:R-:W-:Y:S02]  /*1230*/  HADD2.F32 R63, -RZ, R75.reuse.H0_H0 ;  /* 0x2000004bff3f7230 */ /* 0x100fe40000004100 */
[----:B------:R-:W-:Y:S01]  /*1240*/  FFMA R24, R74, R69, R24 ;  /* 0x000000454a187223 */ /* 0x000fe20000000018 */
[----:B------:R-:W-:Y:S02]  /*1250*/  HADD2.F32 R62, -RZ, R75.H1_H1 ;  /* 0x3000004bff3e7230 */ /* 0x000fe40000004100 */
[----:B------:R-:W-:Y:S01]  /*1260*/  FMUL R75, R119, R57 ;  /* 0x00000039774b7220 */ /* 0x000fe20000400000 */
[----:B------:R-:W-:Y:S01]  /*1270*/  FMUL R69, R99, R69 ;  /* 0x0000004563457220 */ /* 0x000fe20000400000 */
[----:B------:R-:W-:Y:S01]  /*1280*/  FFMA R49, R77, R70, R50 ;  /* 0x000000464d317223 */ /* 0x000fe20000000032 */
[----:B------:R-:W-:Y:S01]  /*1290*/  FMUL R72, R119, R164 ;  /* 0x000000a477487220 */ /* 0x000fe20000400000 */
[-C--:B------:R-:W-:Y:S01]  /*12a0*/  FFMA R23, R75, R66.reuse, R23 ;  /* 0x000000424b177223 */ /* 0x080fe20000000017 */
[----:B------:R-:W-:Y:S01]  /*12b0*/  FMUL R66, R98, R66 ;  /* 0x0000004262427220 */ /* 0x000fe20000400000 */
[----:B------:R-:W-:Y:S01]  /*12c0*/  FFMA R50, R74, R69, R49 ;  /* 0x000000454a327223 */ /* 0x000fe20000000031 */
[----:B------:R-:W-:-:S02]  /*12d0*/  HADD2.F32 R68, -RZ, R71.H0_H0 ;  /* 0x20000047ff447230 */ /* 0x000fc40000004100 */
[-C--:B------:R-:W-:Y:S01]  /*12e0*/  FFMA R26, R72, R65.reuse, R26 ;  /* 0x00000041481a7223 */ /* 0x080fe2000000001a */
        /* <DEDUP_REMOVED lines=8> */
[----:B------:R-:W-:Y:S01]  /*1370*/  FMUL R67, R119, R160 ;  /* 0x000000a077437220 */ /* 0x000fe20000400000 */
[-C--:B------:R-:W-:Y:S01]  /*1380*/  FFMA R28, R68, R63.reuse, R28 ;  /* 0x0000003f441c7223 */ /* 0x080fe2000000001c */
[----:B------:R-:W-:Y:S01]  /*1390*/  FMUL R63, R95, R63 ;  /* 0x0000003f5f3f7220 */ /* 0x000fe20000400000 */
[----:B------:R-:W-:Y:S01]  /*13a0*/  FFMA R49, R71, R64, R50 ;  /* 0x0000004047317223 */ /* 0x000fe20000000032 */
[-C--:B------:R-:W-:Y:S01]  /*13b0*/  FFMA R27, R67, R62.reuse, R27 ;  /* 0x0000003e431b7223 */ /* 0x080fe2000000001b */
[----:B------:R-:W-:-:S02]  /*13c0*/  FMUL R62, R94, R62 ;  /* 0x0000003e5e3e7220 */ /* 0x000fc40000400000 */
[----:B------:R-:W-:Y:S01]  /*13d0*/  FFMA R50, R68, R63, R49 ;  /* 0x0000003f44327223 */ /* 0x000fe20000000031 */
[----:B------:R-:W-:Y:S01]  /*13e0*/  FFMA R22, R76, R61, R22 ;  /* 0x0000003d4c167223 */ /* 0x000fe20000000016 */
[C---:B------:R-:W-:Y:S01]  /*13f0*/  FMUL R60, R119.reuse, R60 ;  /* 0x0000003c773c7220 */ /* 0x040fe20000400000 */
[C---:B------:R-:W-:Y:S01]  /*1400*/  FMUL R59, R119.reuse, R56 ;  /* 0x00000038773b7220 */ /* 0x040fe20000400000 */
[----:B------:R-:W-:Y:S01]  /*1410*/  FMUL R61, R119, R158 ;  /* 0x0000009e773d7220 */ /* 0x000fe20000400000 */
        /* <DEDUP_REMOVED lines=17> */
[----:B------:R-:W-:Y:S01]  /*1530*/  FMUL R49, R119, R152 ;  /* 0x0000009877317220 */ /* 0x000fe20000400000 */
[----:B------:R-:W-:-:S02]  /*1540*/  HADD2.F32 R152, -RZ, R51.H0_H0 ;  /* 0x20000033ff987230 */ /* 0x000fc40000004100 */
[-C--:B------:R-:W-:Y:S01]  /*1550*/  FFMA R81, R54, R153.reuse, R81 ;  /* 0x0000009936517223 */ /* 0x080fe20000000051 */
[----:B------:R-:W-:Y:S01]  /*1560*/  FMUL R153, R88, R153 ;  /* 0x0000009958997220 */ /* 0x000fe20000400000 */
[----:B------:R-:W-:Y:S01]  /*1570*/  FFMA R155, R57, R150, R50 ;  /* 0x00000096399b7223 */ /* 0x000fe20000000032 */
[----:B------:R-:W-:Y:S02]  /*1580*/  HADD2.F32 R154, -RZ, R51.H1_H1 ;  /* 0x30000033ff9a7230 */ /* 0x000fe40000004100 */
[-C--:B------:R-:W-:Y:S01]  /*1590*/  FFMA R84, R49, R152.reuse, R84 ;  /* 0x0000009831547223 */ /* 0x080fe20000000054 */
[----:B------:R-:W-:Y:S01]  /*15a0*/  FMUL R152, R87, R152 ;  /* 0x0000009857987220 */ /* 0x000fe20000400000 */
[----:B------:R-:W-:Y:S01]  /*15b0*/  FFMA R50, R54, R153, R155 ;  /* 0x0000009936327223 */ /* 0x000fe2000000009b */
[----:B------:R-:W-:Y:S01]  /*15c0*/  FMUL R155, R119, R52 ;  /* 0x00000034779b7220 */ /* 0x000fe20000400000 */
[----:B------:R-:W-:Y:S02]  /*15d0*/  FMUL R52, R86, R154 ;  /* 0x0000009a56347220 */ /* 0x000fe40000400000 */
        /* <DEDUP_REMOVED lines=9> */
[----:B------:R-:W-:-:S05]  /*1670*/  MOV R50, RZ ;  /* 0x000000ff00327202 */ /* 0x000fca0000000f00 */
        /* <DEDUP_REMOVED lines=16> */
.L_x_2498:
[----:B------:R-:W3:Y:S01]  /*1780*/  @!P1 S2R R157, SR_CgaCtaId ;  /* 0x00000000009d9919 */ /* 0x000ee20000008800 */
[----:B------:R-:W-:Y:S01]  /*1790*/  @!P1 MOV R154, 0x400 ;  /* 0x00000400009a9802 */ /* 0x000fe20000000f00 */
[----:B01----:R-:W-:Y:S01]  /*17a0*/  FADD R50, R50, R161 ;  /* 0x000000a132327221 */ /* 0x003fe20000000000 */
[----:B------:R-:W-:Y:S01]  /*17b0*/  LOP3.LUT P0, RZ, R121, 0xff, RZ, 0xc0, !PT ;  /* 0x000000ff79ff7812 */ /* 0x000fe2000780c0ff */
[----:B--2---:R-:W-:Y:S01]  /*17c0*/  FADD R51, R51, R158 ;  /* 0x0000009e33337221 */ /* 0x004fe20000000000 */
[----:B------:R-:W-:Y:S05]  /*17d0*/  WARPSYNC.ALL ;  /* 0x0000000000007948 */ /* 0x000fea0003800000 */
[----:B-----5:R-:W-:Y:S01]  /*17e0*/  HADD2.F32 R162, -RZ, R33.H1_H1 ;  /* 0x30000021ffa27230 */ /* 0x020fe20000004100 */
[----:B------:R-:W-:Y:S01]  /*17f0*/  IADD3 R85, R85, UR8, RZ ;  /* 0x0000000855557c10 */ /* 0x000fe2000fffe0ff */
[----:B------:R-:W-:-:S02]  /*1800*/  HADD2.F32 R158, -RZ, R38.H1_H1 ;  /* 0x30000026ff9e7230 */ /* 0x000fc40000004100 */
[----:B------:R-:W-:Y:S02]  /*1810*/  HADD2.F32 R164, -RZ, R34.H1_H1 ;  /* 0x30000022ffa47230 */ /* 0x000fe40000004100 */
[----:B------:R-:W-:Y:S01]  /*1820*/  HADD2.F32 R160, -RZ, R39.H1_H1 ;  /* 0x30000027ffa07230 */ /* 0x000fe20000004100 */
[----:B---3--:R-:W-:Y:S02]  /*1830*/  @!P1 LEA R2, R157, R154, 0x18 ;  /* 0x0000009a9d029211 */ /* 0x008fe400078ec0ff */
[----:B------:R-:W-:-:S04]  /*1840*/  @!P1 SHF.R.U32.HI R154, RZ, 0x5, R118 ;  /* 0x00000005ff9a9819 */ /* 0x000fc80000011676 */
[----:B------:R-:W-:-:S04]  /*1850*/  @!P1 LOP3.LUT R6, R154, 0x7fffffc, RZ, 0xc0, !PT ;  /* 0x07fffffc9a069812 */ /* 0x000fc800078ec0ff */
[----:B------:R-:W-:-:S04]  /*1860*/  @!P1 IADD3 R3, R6, 0x4, RZ ;  /* 0x0000000406039810 */ /* 0x000fc80007ffe0ff */
[CC--:B------:R-:W-:Y:S02]  /*1870*/  @!P1 SEL R121, R3.reuse, R6.reuse, !P0 ;  /* 0x0000000603799207 */ /* 0x0c0fe40004000000 */
[----:B------:R-:W-:Y:S02]  /*1880*/  SEL R157, R3, R6, !P0 ;  /* 0x00000006039d7207 */ /* 0x000fe40004000000 */
[----:B------:R-:W-:Y:S02]  /*1890*/  @!P1 LOP3.LUT R121, R121, 0x3, R154, 0xf8, !PT ;  /* 0x0000000379799812 */ /* 0x000fe400078ef89a */
[-C--:B------:R-:W-:Y:S02]  /*18a0*/  LEA R154, R157, R2.reuse, 0x3 ;  /* 0x000000029d9a7211 */ /* 0x080fe400078e18ff */
[----:B------:R-:W-:-:S05]  /*18b0*/  @!P1 LEA R121, R121, R2, 0x3 ;  /* 0x0000000279799211 */ /* 0x000fca00078e18ff */
[----:B------:R0:W-:Y:S01]  /*18c0*/  @!P1 STS.64 [R121+0x4000], R50 ;  /* 0x0040003279009388 */ /* 0x0001e20000000a00 */
[----:B------:R-:W-:Y:S01]  /*18d0*/  BAR.SYNC.DEFER_BLOCKING 0x0 ;  /* 0x0000000000007b1d */ /* 0x000fe20000010000 */
[----:B------:R-:W-:Y:S01]  /*18e0*/  ISETP.GE.AND P1, PT, R85, UR9, PT ;  /* 0x0000000955007c0c */ /* 0x000fe2000bf26270 */
[----:B0-----:R-:W-:Y:S02]  /*18f0*/  HADD2.F32 R121, -RZ, R44.H1_H1 ;  /* 0x3000002cff797230 */ /* 0x001fe40000004100 */
[----:B------:R-:W-:Y:S02]  /*1900*/  HADD2.F32 R51, -RZ, R45.H0_H0 ;  /* 0x2000002dff337230 */ /* 0x000fe40000004100 */
[----:B------:R-:W0:Y:S04]  /*1910*/  LDS R156, [R154+0x4004] ;  /* 0x004004009a9c7984 */ /* 0x000e280000000800 */
[----:B------:R-:W1:Y:S04]  /*1920*/  LDS R159, [R154+0x400c] ;  /* 0x00400c009a9f7984 */ /* 0x000e680000000800 */
[----:B------:R-:W2:Y:S04]  /*1930*/  LDS R157, [R154+0x4014] ;  /* 0x004014009a9d7984 */ /* 0x000ea80000000800 */
[----:B------:R-:W3:Y:S01]  /*1940*/  LDS R161, [R154+0x401c] ;  /* 0x00401c009aa17984 */ /* 0x000ee20000000800 */
[----:B0-----:R-:W-:-:S04]  /*1950*/  FADD R156, RZ, R156 ;  /* 0x0000009cff9c7221 */ /* 0x001fc80000000000 */
[----:B-1----:R-:W-:-:S04]  /*1960*/  FADD R156, R156, R159 ;  /* 0x0000009f9c9c7221 */ /* 0x002fc80000000000 */
[----:B--2---:R-:W-:-:S04]  /*1970*/  FADD R156, R156, R157 ;  /* 0x0000009d9c9c7221 */ /* 0x004fc80000000000 */
[----:B---3--:R-:W-:Y:S01]  /*1980*/  FADD R50, R156, R161 ;  /* 0x000000a19c327221 */ /* 0x008fe20000000000 */
[----:B------:R-:W-:-:S03]  /*1990*/  HADD2.F32 R156, -RZ, R43.H1_H1 ;  /* 0x3000002bff9c7230 */ /* 0x000fc60000004100 */
[----:B------:R-:W-:-:S04]  /*19a0*/  FMUL R50, R50, 0.000244140625 ;  /* 0x3980000032327820 */ /* 0x000fc80000400000 */
[-C--:B------:R-:W-:Y:S01]  /*19b0*/  FFMA R73, R76, -R50.reuse, R73 ;  /* 0x800000324c497223 */ /* 0x080fe20000000049 */
[-C--:B------:R-:W-:Y:S01]  /*19c0*/  FFMA R77, R77, -R50.reuse, R70 ;  /* 0x800000324d4d7223 */ /* 0x080fe20000000046 */
[-C--:B------:R-:W-:Y:S01]  /*19d0*/  FFMA R69, R74, -R50.reuse, R69 ;  /* 0x800000324a457223 */ /* 0x080fe20000000045 */
[--C-:B------:R-:W-:Y:S02]  /*19e0*/  HADD2.F32 R70, -RZ, R32.reuse.H0_H0 ;  /* 0x20000020ff467230 */ /* 0x100fe40000004100 */
[-C--:B------:R-:W-:Y:S01]  /*19f0*/  FFMA R154, R142, -R50.reuse, R137 ;  /* 0x800000328e9a7223 */ /* 0x080fe20000000089 */
[----:B------:R-:W-:Y:S02]  /*1a00*/  HADD2.F32 R76, -RZ, R32.H1_H1 ;  /* 0x30000020ff4c7230 */ /* 0x000fe40000004100 */
[-C--:B------:R-:W-:Y:S01]  /*1a10*/  FFMA R146, R146, -R50.reuse, R139 ;  /* 0x8000003292927223 */ /* 0x080fe2000000008b */
[----:B------:R-:W-:Y:S02]  /*1a20*/  HADD2.F32 R74, -RZ, R33.H0_H0 ;  /* 0x20000021ff4a7230 */ /* 0x000fe40000004100 */
[----:B------:R-:W-:Y:S01]  /*1a30*/  FFMA R148, R148, -R50, R143 ;  /* 0x8000003294947223 */ /* 0x000fe2000000008f */
[----:B------:R-:W0:Y:S01]  /*1a40*/  LDC.64 R32, c[0x0][0x278] ;  /* 0x00009e00ff207b82 */ /* 0x000e220000000a00 */
        /* <DEDUP_REMOVED lines=27> */
[----:B------:R-:W-:Y:S02]  /*1c00*/  HADD2.F32 R42, -RZ, R43.H0_H0 ;  /* 0x2000002bff2a7230 */ /* 0x000fe40000004100 */
[-C--:B------:R-:W-:Y:S01]  /*1c10*/  FFMA R75, R75, -R50.reuse, R66 ;  /* 0x800000324b4b7223 */ /* 0x080fe20000000042 */
[--C-:B------:R-:W-:Y:S02]  /*1c20*/  HADD2.F32 R122, -RZ, R36.reuse.H0_H0 ;  /* 0x20000024ff7a7230 */ /* 0x100fe40000004100 */
[-C--:B------:R-:W-:Y:S01]  /*1c30*/  FFMA R65, R72, -R50.reuse, R65 ;  /* 0x8000003248417223 */ /* 0x080fe20000000041 */
[----:B------:R-:W-:Y:S02]  /*1c40*/  HADD2.F32 R124, -RZ, R36.H1_H1 ;  /* 0x30000024ff7c7230 */ /* 0x000fe40000004100 */
[----:B------:R-:W-:Y:S01]  /*1c50*/  FFMA R71, R71, -R50, R64 ;  /* 0x8000003247477223 */ /* 0x000fe20000000040 */
[----:B------:R-:W-:-:S02]  /*1c60*/  HADD2.F32 R126, -RZ, R38.H0_H0 ;  /* 0x20000026ff7e7230 */ /* 0x000fc40000004100 */
        /* <DEDUP_REMOVED lines=12> */
[----:B------:R-:W-:Y:S01]  /*1d30*/  FFMA R49, R49, -R50, R152 ;  /* 0x8000003231317223 */ /* 0x000fe20000000098 */
[C---:B------:R-:W-:Y:S01]  /*1d40*/  FFMA R148, R119.reuse, R148, R51 ;  /* 0x0000009477947223 */ /* 0x040fe20000000033 */
[C---:B------:R-:W-:Y:S01]  /*1d50*/  FFMA R76, R119.reuse, R55, R76 ;  /* 0x00000037774c7223 */ /* 0x040fe2000000004c */
[----:B------:R-:W-:Y:S01]  /*1d60*/  FFMA R74, R119, R53, R74 ;  /* 0x00000035774a7223 */ /* 0x000fe2000000004a */
[----:B------:R-:W-:Y:S01]  /*1d70*/  FFMA R50, R155, -R50, R52 ;  /* 0x800000329b327223 */ /* 0x000fe20000000034 */
        /* <DEDUP_REMOVED lines=33> */
[----:B------:R-:W-:-:S02]  /*1f90*/  F2FP.F16.F32.PACK_AB R35, R44, R139 ;  /* 0x0000008b2c23723e */ /* 0x000fc400000000ff */
[----:B------:R-:W-:Y:S01]  /*1fa0*/  F2FP.F16.F32.PACK_AB R34, R138, R45 ;  /* 0x0000002d8a22723e */ /* 0x000fe200000000ff */
[--C-:B------:R-:W-:Y:S01]  /*1fb0*/  IMAD.WIDE.U32 R50, R51, 0x10, R32.reuse ;  /* 0x0000001033327825 */ /* 0x100fe200078e0020 */
[----:B------:R-:W-:Y:S02]  /*1fc0*/  F2FP.F16.F32.PACK_AB R39, R156, R39 ;  /* 0x000000279c27723e */ /* 0x000fe400000000ff */
[----:B------:R-:W-:Y:S01]  /*1fd0*/  F2FP.F16.F32.PACK_AB R38, R129, R40 ;  /* 0x000000288126723e */ /* 0x000fe200000000ff */
[--C-:B------:R-:W-:Y:S01]  /*1fe0*/  IMAD.WIDE.U32 R52, R53, 0x10, R32.reuse ;  /* 0x0000001035347825 */ /* 0x100fe200078e0020 */
[----:B------:R-:W-:Y:S02]  /*1ff0*/  F2FP.F16.F32.PACK_AB R37, R136, R37 ;  /* 0x000000258825723e */ /* 0x000fe400000000ff */
[----:B------:R-:W-:Y:S01]  /*2000*/  F2FP.F16.F32.PACK_AB R36, R128, R47 ;  /* 0x0000002f8024723e */ /* 0x000fe200000000ff */
[----:B------:R-:W-:Y:S01]  /*2010*/  IMAD.WIDE.U32 R54, R55, 0x10, R32 ;  /* 0x0000001037367825 */ /* 0x000fe200078e0020 */
[----:B------:R-:W-:-:S02]  /*2020*/  F2FP.F16.F32.PACK_AB R33, R137, R148 ;  /* 0x000000948921723e */ /* 0x000fc400000000ff */
[----:B------:R-:W-:Y:S02]  /*2030*/  F2FP.F16.F32.PACK_AB R32, R121, R0 ;  /* 0x000000007920723e */ /* 0x000fe400000000ff */
[----:B------:R-:W-:Y:S02]  /*2040*/  F2FP.F16.F32.PACK_AB R43, R160, R43 ;  /* 0x0000002ba02b723e */ /* 0x000fe400000000ff */
[----:B------:R-:W-:Y:S01]  /*2050*/  F2FP.F16.F32.PACK_AB R42, R71, R42 ;  /* 0x0000002a472a723e */ /* 0x000fe200000000ff */
[----:B------:R0:W-:Y:S01]  /*2060*/  STG.E.128 desc[UR6][R48.64], R32 ;  /* 0x0000002030007986 */ /* 0x0001e2000c101d06 */
[----:B------:R-:W-:Y:S02]  /*2070*/  F2FP.F16.F32.PACK_AB R41, R130, R41 ;  /* 0x000000298229723e */ /* 0x000fe400000000ff */
[----:B------:R-:W-:Y:S01]  /*2080*/  F2FP.F16.F32.PACK_AB R40, R124, R73 ;  /* 0x000000497c28723e */ /* 0x000fe200000000ff */
[----:B------:R0:W-:Y:S01]  /*2090*/  STG.E.128 desc[UR6][R50.64], R36 ;  /* 0x0000002432007986 */ /* 0x0001e2000c101d06 */
[----:B------:R-:W-:-:S02]  /*20a0*/  F2FP.F16.F32.PACK_AB R47, R119, R56 ;  /* 0x00000038772f723e */ /* 0x000fc400000000ff */
[----:B------:R-:W-:Y:S01]  /*20b0*/  F2FP.F16.F32.PACK_AB R46, R153, R46 ;  /* 0x0000002e992e723e */ /* 0x000fe200000000ff */
[----:B------:R0:W-:Y:S01]  /*20c0*/  STG.E.128 desc[UR6][R52.64], R40 ;  /* 0x0000002834007986 */ /* 0x0001e2000c101d06 */
[----:B------:R-:W-:Y:S02]  /*20d0*/  F2FP.F16.F32.PACK_AB R45, R59, R74 ;  /* 0x0000004a3b2d723e */ /* 0x000fe400000000ff */
[----:B------:R-:W-:Y:S02]  /*20e0*/  F2FP.F16.F32.PACK_AB R44, R76, R61 ;  /* 0x0000003d4c2c723e */ /* 0x000fe400000000ff */
[----:B------:R-:W-:-:S03]  /*20f0*/  SEL R121, RZ, 0x1, P0 ;  /* 0x00000001ff797807 */ /* 0x000fc60000000000 */
[----:B------:R0:W-:Y:S01]  /*2100*/  STG.E.128 desc[UR6][R54.64], R44 ;  /* 0x0000002c36007986 */ /* 0x0001e2000c101d06 */
[----:B------:R-:W-:Y:S05]  /*2110*/  @!P1 BRA `(.L_x_2487) ;  /* 0xffffffe400b49947 */ /* 0x000fea000383ffff */
[----:B0-----:R-:W-:Y:S02]  /*2120*/  MOV R34, R8 ;  /* 0x0000000800227202 */ /* 0x001fe40000000f00 */
        /* <DEDUP_REMOVED lines=18> */
[----:B------:R-:W-:-:S07]  /*2250*/  MOV R82, R84 ;  /* 0x0000005400527202 */ /* 0x000fce0000000f00 */
.L_x_2485:
        /* <DEDUP_REMOVED lines=22> */
.L_x_2486:
[----:B------:R-:W-:Y:S01]  /*23c0*/  HFMA2.MMA R156, -RZ, RZ, 0, 0 ;  /* 0x00000000ff9c7435 */ /* 0x000fe200000001ff */
[----:B------:R-:W-:Y:S01]  /*23d0*/  MOV R157, 0x10 ;  /* 0x00000010009d7802 */ /* 0x000fe20000000f00 */
[----:B------:R-:W-:Y:S01]  /*23e0*/  HFMA2.MMA R154, -RZ, RZ, 0, 1.847743988037109375e-06 ;  /* 0x0000001fff9a7435 */ /* 0x000fe200000001ff */
[----:B------:R-:W-:-:S10]  /*23f0*/  MOV R159, 0xffffffff ;  /* 0xffffffff009f7802 */ /* 0x000fd40000000f00 */
[----:B-----5:R-:W-:Y:S05]  /*2400*/  WARPSYNC.COLLECTIVE R159, `(.L_x_2488) ;  /* 0x000000009f087348 */ /* 0x020fea0003c00000 */
[----:B------:R0:W1:Y:S02]  /*2410*/  SHFL.DOWN P0, R158, R156, R157, R154 ;  /* 0x0800009d9c9e7389 */ /* 0x000064000000009a */
[----:B01---5:R-:W-:Y:S01]  /*2420*/  ENDCOLLECTIVE ;  /* 0x000000000000791b */ /* 0x023fe20003800000 */
.L_x_2488:
[----:B------:R-:W-:Y:S02]  /*2430*/  MOV R156, R51 ;  /* 0x00000033009c7202 */ /* 0x000fe40000000f00 */
[----:B------:R-:W-:-:S07]  /*2440*/  MOV R50, R158 ;  /* 0x0000009e00327202 */ /* 0x000fce0000000f00 */
[----:B------:R-:W-:Y:S05]  /*2450*/  WARPSYNC.COLLECTIVE R159, `(.L_x_2489) ;  /* 0x000000009f087348 */ /* 0x000fea0003c00000 */
[----:B------:R0:W1:Y:S02]  /*2460*/  SHFL.DOWN P0, R158, R156, R157, R154 ;  /* 0x0800009d9c9e7389 */ /* 0x000064000000009a */
[----:B01----:R-:W-:Y:S01]  /*2470*/  ENDCOLLECTIVE ;  /* 0x000000000000791b */ /* 0x003fe20003800000 */
.L_x_2489:
[----:B------:R-:W-:Y:S01]  /*2480*/  FADD R160, RZ, R50 ;  /* 0x00000032ffa07221 */ /* 0x000fe20000000000 */
[----:B------:R-:W-:-:S04]  /*2490*/  HFMA2.MMA R157, -RZ, RZ, 0, 4.76837158203125e-07 ;  /* 0x00000008ff9d7435 */ /* 0x000fc800000001ff */
[----:B------:R-:W-:Y:S01]  /*24a0*/  MOV R156, R160 ;  /* 0x000000a0009c7202 */ /* 0x000fe20000000f00 */
[----:B------:R-:W-:-:S07]  /*24b0*/  FADD R161, R51, R158 ;  /* 0x0000009e33a17221 */ /* 0x000fce0000000000 */
[----:B------:R-:W-:Y:S05]  /*24c0*/  WARPSYNC.COLLECTIVE R159, `(.L_x_2490) ;  /* 0x000000009f087348 */ /* 0x000fea0003c00000 */
[----:B------:R0:W1:Y:S02]  /*24d0*/  SHFL.DOWN P0, R158, R156, R157, R154 ;  /* 0x0800009d9c9e7389 */ /* 0x000064000000009a */
[----:B01----:R-:W-:Y:S01]  /*24e0*/  ENDCOLLECTIVE ;  /* 0x000000000000791b */ /* 0x003fe20003800000 */
.L_x_2490:
[----:B------:R-:W-:Y:S01]  /*24f0*/  MOV R156, R161 ;  /* 0x000000a1009c7202 */ /* 0x000fe20000000f00 */
[----:B------:R-:W-:-:S07]  /*2500*/  FADD R162, R160, R158 ;  /* 0x0000009ea0a27221 */ /* 0x000fce0000000000 */
[----:B------:R-:W-:Y:S05]  /*2510*/  WARPSYNC.COLLECTIVE R159, `(.L_x_2491) ;  /* 0x000000009f087348 */ /* 0x000fea0003c00000 */
[----:B------:R0:W1:Y:S02]  /*2520*/  SHFL.DOWN P0, R158, R156, R157, R154 ;  /* 0x0800009d9c9e7389 */ /* 0x000064000000009a */
[----:B01----:R-:W-:Y:S01]  /*2530*/  ENDCOLLECTIVE ;  /* 0x000000000000791b */ /* 0x003fe20003800000 */
.L_x_2491:
[----:B------:R-:W-:Y:S01]  /*2540*/  HFMA2.MMA R157, -RZ, RZ, 0, 2.384185791015625e-07 ;  /* 0x00000004ff9d7435 */ /* 0x000fe200000001ff */
[----:B------:R-:W-:Y:S02]  /*2550*/  MOV R156, R162 ;  /* 0x000000a2009c7202 */ /* 0x000fe40000000f00 */
[----:B------:R-:W-:-:S08]  /*2560*/  MOV R50, R158 ;  /* 0x0000009e00327202 */ /* 0x000fd00000000f00 */
[----:B------:R-:W-:Y:S05]  /*2570*/  WARPSYNC.COLLECTIVE R159, `(.L_x_2492) ;  /* 0x000000009f087348 */ /* 0x000fea0003c00000 */
[----:B------:R0:W1:Y:S02]  /*2580*/  SHFL.DOWN P0, R158, R156, R157, R154 ;  /* 0x0800009d9c9e7389 */ /* 0x000064000000009a */
[----:B01----:R-:W-:Y:S01]  /*2590*/  ENDCOLLECTIVE ;  /* 0x000000000000791b */ /* 0x003fe20003800000 */
.L_x_2492:
[----:B------:R-:W-:-:S05]  /*25a0*/  FADD R163, R161, R50 ;  /* 0x00000032a1a37221 */ /* 0x000fca0000000000 */
[----:B------:R-:W-:Y:S01]  /*25b0*/  MOV R156, R163 ;  /* 0x000000a3009c7202 */ /* 0x000fe20000000f00 */
[----:B------:R-:W-:-:S07]  /*25c0*/  FADD R164, R162, R158 ;  /* 0x0000009ea2a47221 */ /* 0x000fce0000000000 */
[----:B------:R-:W-:Y:S05]  /*25d0*/  WARPSYNC.COLLECTIVE R159, `(.L_x_2493) ;  /* 0x000000009f087348 */ /* 0x000fea0003c00000 */
[----:B------:R0:W1:Y:S02]  /*25e0*/  SHFL.DOWN P0, R158, R156, R157, R154 ;  /* 0x0800009d9c9e7389 */ /* 0x000064000000009a */
[----:B01----:R-:W-:Y:S01]  /*25f0*/  ENDCOLLECTIVE ;  /* 0x000000000000791b */ /* 0x003fe20003800000 */
.L_x_2493:
[----:B------:R-:W-:Y:S01]  /*2600*/  HFMA2.MMA R157, -RZ, RZ, 0, 1.1920928955078125e-07 ;  /* 0x00000002ff9d7435 */ /* 0x000fe200000001ff */
[----:B------:R-:W-:Y:S02]  /*2610*/  MOV R156, R164 ;  /* 0x000000a4009c7202 */ /* 0x000fe40000000f00 */
[----:B------:R-:W-:-:S08]  /*2620*/  MOV R50, R158 ;  /* 0x0000009e00327202 */ /* 0x000fd00000000f00 */
[----:B------:R-:W-:Y:S05]  /*2630*/  WARPSYNC.COLLECTIVE R159, `(.L_x_2494) ;  /* 0x000000009f087348 */ /* 0x000fea0003c00000 */
[----:B------:R0:W1:Y:S02]  /*2640*/  SHFL.DOWN P0, R158, R156, R157, R154 ;  /* 0x0800009d9c9e7389 */ /* 0x000064000000009a */
[----:B01----:R-:W-:Y:S01]  /*2650*/  ENDCOLLECTIVE ;  /* 0x000000000000791b */ /* 0x003fe20003800000 */
.L_x_2494:
[----:B------:R-:W-:-:S05]  /*2660*/  FADD R165, R163, R50 ;  /* 0x00000032a3a57221 */ /* 0x000fca0000000000 */
[----:B------:R-:W-:Y:S01]  /*2670*/  MOV R156, R165 ;  /* 0x000000a5009c7202 */ /* 0x000fe20000000f00 */
[----:B------:R-:W-:-:S07]  /*2680*/  FADD R50, R164, R158 ;  /* 0x0000009ea4327221 */ /* 0x000fce0000000000 */
[----:B------:R-:W-:Y:S05]  /*2690*/  WARPSYNC.COLLECTIVE R159, `(.L_x_2495) ;  /* 0x000000009f087348 */ /* 0x000fea0003c00000 */
[----:B------:R0:W1:Y:S02]  /*26a0*/  SHFL.DOWN P0, R158, R156, R157, R154 ;  /* 0x0800009d9c9e7389 */ /* 0x000064000000009a */
[----:B01----:R-:W-:Y:S01]  /*26b0*/  ENDCOLLECTIVE ;  /* 0x000000000000791b */ /* 0x003fe20003800000 */
.L_x_2495:
[----:B------:R-:W-:Y:S01]  /*26c0*/  HFMA2.MMA R157, -RZ, RZ, 0, 5.9604644775390625e-08 ;  /* 0x00000001ff9d7435 */ /* 0x000fe200000001ff */
[----:B------:R-:W-:Y:S02]  /*26d0*/  MOV R156, R50 ;  /* 0x00000032009c7202 */ /* 0x000fe40000000f00 */
[----:B------:R-:W-:-:S08]  /*26e0*/  MOV R51, R158 ;  /* 0x0000009e00337202 */ /* 0x000fd00000000f00 */
[----:B------:R-:W-:Y:S05]  /*26f0*/  WARPSYNC.COLLECTIVE R159, `(.L_x_2496) ;  /* 0x000000009f087348 */ /* 0x000fea0003c00000 */
[----:B------:R0:W1:Y:S02]  /*2700*/  SHFL.DOWN P0, R158, R156, R157, R154 ;  /* 0x0800009d9c9e7389 */ /* 0x000064000000009a */
[----:B01----:R-:W-:Y:S01]  /*2710*/  ENDCOLLECTIVE ;  /* 0x000000000000791b */ /* 0x003fe20003800000 */
.L_x_2496:
[----:B------:R-:W-:-:S05]  /*2720*/  FADD R51, R165, R51 ;  /* 0x00000033a5337221 */ /* 0x000fca0000000000 */
[----:B------:R-:W-:Y:S02]  /*2730*/  MOV R156, R51 ;  /* 0x00000033009c7202 */ /* 0x000fe40000000f00 */
[----:B------:R-:W-:-:S07]  /*2740*/  MOV R161, R158 ;  /* 0x0000009e00a17202 */ /* 0x000fce0000000f00 */
[----:B------:R-:W-:Y:S05]  /*2750*/  WARPSYNC.COLLECTIVE R159, `(.L_x_2497) ;  /* 0x000000009f087348 */ /* 0x000fea0003c00000 */
[----:B------:R0:W1:Y:S02]  /*2760*/  SHFL.DOWN P0, R158, R156, R157, R154 ;  /* 0x0800009d9c9e7389 */ /* 0x000064000000009a */
[----:B01----:R-:W-:Y:S01]  /*2770*/  ENDCOLLECTIVE ;  /* 0x000000000000791b */ /* 0x003fe20003800000 */
.L_x_2497:
[----:B------:R-:W-:Y:S05]  /*2780*/  BRA `(.L_x_2498) ;  /* 0xffffffec00fc7947 */ /* 0x000fea000383ffff */
.L_x_2499:
        /* <DEDUP_REMOVED lines=15> */
.L_x_5706:


//--------------------- .text._ZN18transformer_engine13normalization24rmsnorm_bwd_tuned_kernelINS0_13Kernel_traitsIffffjLj4096ELj1ELj1ELj4ELj16ENS0_18Kernel_traits_baseILj4096EffffjLj128EEEEELb1EEEvNS0_20BackwardKernelParamsE --------------------------
	.section	.text._ZN18transformer_engine13normalization24rmsnorm_bwd_tuned_kernelINS0_13Kernel_traitsIffffjLj4096ELj1ELj1ELj4ELj16ENS0_18Kernel_traits_baseILj4096EffffjLj128EEEEELb1EEEvNS0_20BackwardKernelParamsE,"ax",@progbits
	.align	128
        .global         _ZN18transformer_engine13normalization24rmsnorm_bwd_tuned_kernelINS0_13Kernel_traitsIffffjLj4096ELj1ELj1ELj4ELj16ENS0_18Kernel_traits_baseILj4096EffffjLj128EEEEELb1EEEvNS0_20BackwardKernelParamsE
        .type           _ZN18transformer_engine13normalization24rmsnorm_bwd_tuned_kernelINS0_13Kernel_traitsIffffjLj4096ELj1ELj1ELj4ELj16ENS0_18Kernel_traits_baseILj4096EffffjLj128EEEEELb1EEEvNS0_20BackwardKernelParamsE,@function
        .size           _ZN18transformer_engine13normalization24rmsnorm_bwd_tuned_kernelINS0_13Kernel_traitsIffffjLj4096ELj1ELj1ELj4ELj16ENS0_18Kernel_traits_baseILj4096EffffjLj128EEEEELb1EEEvNS0_20BackwardKernelParamsE,(.L_x_5707 - _ZN18transformer_engine13normalization24rmsnorm_bwd_tuned_kernelINS0_13Kernel_traitsIffffjLj4096ELj1ELj1ELj4ELj16ENS0_18Kernel_traits_baseILj4096EffffjLj128EEEEELb1EEEvNS0_20BackwardKernelParamsE)
        .other          _ZN18transformer_engine13normalization24rmsnorm_bwd_tuned_kernelINS0_13Kernel_traitsIffffjLj4096ELj1ELj1ELj4ELj16ENS0_18Kernel_traits_baseILj4096EffffjLj128EEEEELb1EEEvNS0_20BackwardKernelParamsE,@"STO_CUDA_ENTRY STV_DEFAULT"
_ZN18transformer_engine13normalization24rmsnorm_bwd_tuned_kernelINS0_13Kernel_traitsIffffjLj4096ELj1ELj1ELj4ELj16ENS0_18Kernel_traits_baseILj4096EffffjLj128EEEEELb1EEEvNS0_20BackwardKernelParamsE:
.text._ZN18transformer_engine13normalization24rmsnorm_bwd_tuned_kernelINS0_13Kernel_traitsIffffjLj4096ELj1ELj1ELj4ELj16ENS0_18Kernel_traits_baseILj4096EffffjLj128EEEEELb1EEEvNS0_20BackwardKernelParamsE:
        /* <DEDUP_REMOVED lines=40> */
[----:B------:R-:W1:Y:S01]  /*0280*/  S2UR UR5, SR_CgaCtaId ;  /* 0x00000000000579c3 */ /* 0x000e620000008800 */
[----:B------:R-:W-:Y:S01]  /*0290*/  ISETP.NE.AND P0, PT, RZ, UR4, PT ;  /* 0x00000004ff007c0c */ /* 0x000fe2000bf05270 */
[----:B------:R-:W-:Y:S01]  /*02a0*/  UMOV UR4, 0x400 ;  /* 0x0000040000047882 */ /* 0x000fe20000000000 */
[----:B------:R-:W-:Y:S01]  /*02b0*/  SHF.R.U32.HI R101, RZ, 0x5, R155 ;  /* 0x00000005ff657819 */ /* 0x000fe2000001169b */
[----:B------:R-:W-:Y:S01]  /*02c0*/  HFMA2.MMA R167, -RZ, RZ, 0, 5.9604644775390625e-08 ;  /* 0x00000001ffa77435 */ /* 0x000fe200000001ff */
[----:B------:R-:W-:Y:S01]  /*02d0*/  FSEL R124, RZ, 1, !P0 ;  /* 0x3f800000ff7c7808 */ /* 0x000fe20004000000 */
[----:B------:R-:W-:Y:S01]  /*02e0*/  HFMA2.MMA R168, -RZ, RZ, 0, 0 ;  /* 0x00000000ffa87435 */ /* 0x000fe200000001ff */
[----:B------:R-:W-:Y:S01]  /*02f0*/  LOP3.LUT R101, R101, 0x7fffffc, RZ, 0xc0, !PT ;  /* 0x07fffffc65657812 */ /* 0x000fe200078ec0ff */
        /* <DEDUP_REMOVED lines=12> */
[----:B------:R-:W-:Y:S02]  /*03c0*/  MOV R170, RZ ;  /* 0x000000ff00aa7202 */ /* 0x000fe40000000f00 */
[----:B------:R-:W-:-:S02]  /*03d0*/  CS2R R162, SRZ ;  /* 0x0000000000a27805 */ /* 0x000fc4000001ff00 */
[----:B------:R-:W-:Y:S02]  /*03e0*/  CS2R R160, SRZ ;  /* 0x0000000000a07805 */ /* 0x000fe4000001ff00 */
[----:B------:R-:W-:Y:S01]  /*03f0*/  MOV R166, RZ ;  /* 0x000000ff00a67202 */ /* 0x000fe20000000f00 */
[----:B-1----:R-:W-:Y:S01]  /*0400*/  ULEA UR4, UR5, UR4, 0x18 ;  /* 0x0000000405047291 */ /* 0x002fe2000f8ec03f */
[----:B------:R-:W-:Y:S02]  /*0410*/  CS2R R158, SRZ ;  /* 0x00000000009e7805 */ /* 0x000fe4000001ff00 */
[----:B------:R-:W-:-:S03]  /*0420*/  IADD3 R100, R101, 0x4, RZ ;  /* 0x0000000465647810 */ /* 0x000fc60007ffe0ff */
[----:B0-----:R-:W-:Y:S01]  /*0430*/  MOV R2, UR4 ;  /* 0x0000000400027c02 */ /* 0x001fe20008000f00 */
[C---:B--2---:R-:W-:Y:S01]  /*0440*/  FADD R153, R124.reuse, R4 ;  /* 0x000000047c997221 */ /* 0x044fe20000000000 */
[C---:B------:R-:W-:Y:S01]  /*0450*/  FADD R154, R124.reuse, R5 ;  /* 0x000000057c9a7221 */ /* 0x040fe20000000000 */
[C---:B------:R-:W-:Y:S01]  /*0460*/  FADD R151, R124.reuse, R6 ;  /* 0x000000067c977221 */ /* 0x040fe20000000000 */
[C---:B------:R-:W-:Y:S01]  /*0470*/  FADD R152, R124.reuse, R7 ;  /* 0x000000077c987221 */ /* 0x040fe20000000000 */
[C---:B---3--:R-:W-:Y:S01]  /*0480*/  FADD R149, R124.reuse, R8 ;  /* 0x000000087c957221 */ /* 0x048fe20000000000 */
[C---:B------:R-:W-:Y:S01]  /*0490*/  FADD R150, R124.reuse, R9 ;  /* 0x000000097c967221 */ /* 0x040fe20000000000 */
[C---:B------:R-:W-:Y:S01]  /*04a0*/  FADD R147, R124.reuse, R10 ;  /* 0x0000000a7c937221 */ /* 0x040fe20000000000 */
[C---:B------:R-:W-:Y:S01]  /*04b0*/  FADD R148, R124.reuse, R11 ;  /* 0x0000000b7c947221 */ /* 0x040fe20000000000 */
[C---:B----4-:R-:W-:Y:S01]  /*04c0*/  FADD R145, R124.reuse, R12 ;  /* 0x0000000c7c917221 */ /* 0x050fe20000000000 */
[C---:B------:R-:W-:Y:S01]  /*04d0*/  FADD R146, R124.reuse, R13 ;  /* 0x0000000d7c927221 */ /* 0x040fe20000000000 */
[C---:B------:R-:W-:Y:S01]  /*04e0*/  FADD R143, R124.reuse, R14 ;  /* 0x0000000e7c8f7221 */ /* 0x040fe20000000000 */
[C---:B------:R-:W-:Y:S01]  /*04f0*/  FADD R144, R124.reuse, R15 ;  /* 0x0000000f7c907221 */ /* 0x040fe20000000000 */
[C---:B-----5:R-:W-:Y:S01]  /*0500*/  FADD R141, R124.reuse, R16 ;  /* 0x000000107c8d7221 */ /* 0x060fe20000000000 */
        /* <DEDUP_REMOVED lines=18> */
[----:B------:R-:W-:-:S07]  /*0630*/  FADD R124, R124, R35 ;  /* 0x000000237c7c7221 */ /* 0x000fce0000000000 */
.L_x_2502:
[----:B0-----:R-:W0:Y:S01]  /*0640*/  LDC.64 R6, c[0x0][0x220] ;  /* 0x00008800ff067b82 */ /* 0x001e220000000a00 */
[----:B------:R-:W-:Y:S02]  /*0650*/  LOP3.LUT R0, R155, 0x7f, RZ, 0xc0, !PT ;  /* 0x0000007f9b007812 */ /* 0x000fe400078ec0ff */
[----:B------:R-:W-:-:S04]  /*0660*/  SHF.L.U32 R3, R122, 0xa, RZ ;  /* 0x0000000a7a037819 */ /* 0x000fc800000006ff */
[----:B------:R-:W-:Y:S01]  /*0670*/  LOP3.LUT R0, R3, 0xfffffc00, R0, 0xe2, !PT ;  /* 0xfffffc0003007812 */ /* 0x000fe200078ee200 */
[----:B------:R-:W1:Y:S08]  /*0680*/  LDC.64 R4, c[0x0][0x258] ;  /* 0x00009600ff047b82 */ /* 0x000e700000000a00 */
[----:B------:R-:W2:Y:S01]  /*0690*/  LDC.64 R8, c[0x0][0x230] ;  /* 0x00008c00ff087b82 */ /* 0x000ea20000000a00 */
[C---:B0-----:R-:W-:Y:S01]  /*06a0*/  IMAD.WIDE.U32 R36, R0.reuse, 0x10, R6 ;  /* 0x0000001000247825 */ /* 0x041fe200078e0006 */
[----:B------:R-:W-:-:S06]  /*06b0*/  LOP3.LUT R29, R0, 0x80, RZ, 0xfc, !PT ;  /* 0x00000080001d7812 */ /* 0x000fcc00078efcff */
[----:B------:R-:W0:Y:S01]  /*06c0*/  LDC.64 R10, c[0x0][0x260] ;  /* 0x00009800ff0a7b82 */ /* 0x000e220000000a00 */
[----:B------:R-:W3:Y:S01]  /*06d0*/  LDG.E.128 R36, desc[UR6][R36.64] ;  /* 0x0000000624247981 */ /* 0x000ee2000c1e1d00 */
[----:B-1----:R-:W-:-:S06]  /*06e0*/  IMAD.WIDE.U32 R40, R0, 0x10, R4 ;  /* 0x0000001000287825 */ /* 0x002fcc00078e0004 */
[----:B------:R-:W4:Y:S01]  /*06f0*/  LDG.E.128 R40, desc[UR6][R40.64] ;  /* 0x0000000628287981 */ /* 0x000f22000c1e1d00 */
[----:B--2---:R-:W-:-:S05]  /*0700*/  IMAD.WIDE R8, R122, 0x4, R8 ;  /* 0x000000047a087825 */ /* 0x004fca00078e0208 */
[----:B------:R1:W3:Y:S01]  /*0710*/  LDG.E R156, desc[UR6][R8.64] ;  /* 0x00000006089c7981 */ /* 0x0002e2000c1e1900 */
[----:B------:R-:W-:-:S04]  /*0720*/  IMAD.WIDE.U32 R44, R29, 0x10, R6 ;  /* 0x000000101d2c7825 */ /* 0x000fc800078e0006 */
[----:B------:R-:W-:Y:S02]  /*0730*/  IMAD.WIDE.U32 R48, R29, 0x10, R4 ;  /* 0x000000101d307825 */ /* 0x000fe400078e0004 */
[----:B------:R-:W2:Y:S04]  /*0740*/  LDG.E.128 R44, desc[UR6][R44.64] ;  /* 0x000000062c2c7981 */ /* 0x000ea8000c1e1d00 */
[----:B------:R-:W2:Y:S01]  /*0750*/  LDG.E.128 R48, desc[UR6][R48.64] ;  /* 0x0000000630307981 */ /* 0x000ea2000c1e1d00 */
[----:B------:R-:W-:-:S05]  /*0760*/  LOP3.LUT R25, R0, 0x100, RZ, 0xfc, !PT ;  /* 0x0000010000197812 */ /* 0x000fca00078efcff */
        /* <DEDUP_REMOVED lines=19> */
[----:B-1----:R-:W-:-:S05]  /*08a0*/  LOP3.LUT R9, R0, 0x300, RZ, 0xfc, !PT ;  /* 0x0000030000097812 */ /* 0x002fca00078efcff */
        /* <DEDUP_REMOVED lines=9> */
[----:B0-----:R-:W-:-:S04]  /*0940*/  IMAD.WIDE.U32 R32, R0, 0x10, R10 ;  /* 0x0000001000207825 */ /* 0x001fc800078e000a */
        /* <DEDUP_REMOVED lines=13> */
[----:B------:R-:W5:Y:S04]  /*0a20*/  LDG.E.128 R8, desc[UR6][R8.64] ;  /* 0x0000000608087981 */ /* 0x000f68000c1e1d00 */
[----:B------:R-:W5:Y:S01]  /*0a30*/  LDG.E.128 R4, desc[UR6][R4.64] ;  /* 0x0000000604047981 */ /* 0x000f62000c1e1d00 */
[----:B------:R-:W-:Y:S01]  /*0a40*/  UMOV UR4, 0xffffffff ;  /* 0xffffffff00047882 */ /* 0x000fe20000000000 */
[----:B------:R-:W-:Y:S01]  /*0a50*/  LOP3.LUT P1, RZ, R155, 0x1f, RZ, 0xc0, !PT ;  /* 0x0000001f9bff7812 */ /* 0x000fe2000782c0ff */
[----:B----4-:R-:W-:Y:S01]  /*0a60*/  FMUL R172, R153, R40 ;  /* 0x0000002899ac7220 */ /* 0x010fe20000400000 */
[----:B------:R-:W-:Y:S01]  /*0a70*/  FMUL R174, R154, R41 ;  /* 0x000000299aae7220 */ /* 0x000fe20000400000 */
[-C--:B---3--:R-:W-:Y:S01]  /*0a80*/  FMUL R3, R36, R156.reuse ;  /* 0x0000009c24037220 */ /* 0x088fe20000400000 */
[----:B------:R-:W-:-:S03]  /*0a90*/  FMUL R169, R37, R156 ;  /* 0x0000009c25a97220 */ /* 0x000fc60000400000 */
[----:B------:R-:W-:Y:S01]  /*0aa0*/  FFMA R36, R3, R172, RZ ;  /* 0x000000ac03247223 */ /* 0x000fe200000000ff */
[----:B------:R-:W-:Y:S01]  /*0ab0*/  FMUL R38, R38, R156 ;  /* 0x0000009c26267220 */ /* 0x000fe20000400000 */
[----:B------:R-:W-:Y:S02]  /*0ac0*/  FMUL R171, R151, R42 ;  /* 0x0000002a97ab7220 */ /* 0x000fe40000400000 */
[----:B------:R-:W-:Y:S01]  /*0ad0*/  FFMA R37, R169, R174, R36 ;  /* 0x000000aea9257223 */ /* 0x000fe20000000024 */
[----:B------:R-:W-:Y:S01]  /*0ae0*/  FFMA R160, R3, R40, R160 ;  /* 0x0000002803a07223 */ /* 0x000fe200000000a0 */
[----:B------:R-:W-:Y:S01]  /*0af0*/  FMUL R39, R39, R156 ;  /* 0x0000009c27277220 */ /* 0x000fe20000400000 */
[----:B------:R-:W-:Y:S01]  /*0b00*/  FMUL R40, R152, R43 ;  /* 0x0000002b98287220 */ /* 0x000fe20000400000 */
[----:B------:R-:W-:Y:S01]  /*0b10*/  FFMA R36, R38, R171, R37 ;  /* 0x000000ab26247223 */ /* 0x000fe20000000025 */
[----:B------:R-:W-:Y:S01]  /*0b20*/  FFMA R158, R41, R169, R158 ;  /* 0x000000a9299e7223 */ /* 0x000fe2000000009e */
[----:B--2---:R-:W-:Y:S01]  /*0b30*/  FMUL R44, R156, R44 ;  /* 0x0000002c9c2c7220 */ /* 0x004fe20000400000 */
[----:B------:R-:W-:Y:S01]  /*0b40*/  FMUL R41, R149, R48 ;  /* 0x0000003095297220 */ /* 0x000fe20000400000 */
[----:B------:R-:W-:Y:S01]  /*0b50*/  FFMA R37, R39, R40, R36 ;  /* 0x0000002827257223 */ /* 0x000fe20000000024 */
[----:B------:R-:W-:Y:S01]  /*0b60*/  FFMA R157, R42, R38, R157 ;  /* 0x000000262a9d7223 */ /* 0x000fe2000000009d */
[----:B------:R-:W-:Y:S01]  /*0b70*/  FMUL R45, R156, R45 ;  /* 0x0000002d9c2d7220 */ /* 0x000fe20000400000 */
        /* <DEDUP_REMOVED lines=107> */
[----:B------:R-:W-:Y:S01]  /*1230*/  FFMA R121, R98, R94, R121 ;  /* 0x0000005e62797223 */ /* 0x000fe20000000079 */
[----:B------:R-:W-:Y:S01]  /*1240*/  FFMA R120, R99, R95, R120 ;  /* 0x0000005f63787223 */ /* 0x000fe20000000078 */
[----:B------:R-:W-:Y:S01]  /*1250*/  FFMA R36, R95, R96, R36 ;  /* 0x000000605f247223 */ /* 0x000fe20000000024 */
[----:B------:R-:W-:Y:S06]  /*1260*/  BRA.DIV UR4, `(.L_x_2501) ;  /* 0x0000000e04187947 */ /* 0x000fec000b800000 */
[----:B------:R-:W0:Y:S01]  /*1270*/  SHFL.DOWN PT, R97, R36, 0x10, 0x1f ;  /* 0x0a001f0024617f89 */ /* 0x000e2200000e0000 */
[----:B------:R-:W-:-:S05]  /*1280*/  MOV R37, RZ ;  /* 0x000000ff00257202 */ /* 0x000fca0000000f00 */
[----:B------:R-:W-:-:S05]  /*1290*/  FADD R37, RZ, R37 ;  /* 0x00000025ff257221 */ /* 0x000fca0000000000 */
[----:B------:R-:W1:Y:S01]  /*12a0*/  SHFL.DOWN PT, R98, R37, 0x8, 0x1f ;  /* 0x09001f0025627f89 */ /* 0x000e6200000e0000 */
[----:B0-----:R-:W-:-:S05]  /*12b0*/  FADD R97, R36, R97 ;  /* 0x0000006124617221 */ /* 0x001fca0000000000 */
[----:B------:R-:W0:Y:S01]  /*12c0*/  SHFL.DOWN PT, R176, R97, 0x8, 0x1f ;  /* 0x09001f0061b07f89 */ /* 0x000e2200000e0000 */
[----:B-1----:R-:W-:-:S05]  /*12d0*/  FADD R98, R37, R98 ;  /* 0x0000006225627221 */ /* 0x002fca0000000000 */
        /* <DEDUP_REMOVED lines=8> */
[----:B------:R1:W2:Y:S01]  /*1360*/  SHFL.DOWN PT, R37, R36, 0x1, 0x1f ;  /* 0x08201f0024257f89 */ /* 0x0002a200000e0000 */
[----:B0-----:R-:W-:-:S05]  /*1370*/  FADD R178, R173, R178 ;  /* 0x000000b2adb27221 */ /* 0x001fca0000000000 */
[----:B------:R1:W0:Y:S02]  /*1380*/  SHFL.DOWN PT, R97, R178, 0x1, 0x1f ;  /* 0x08201f00b2617f89 */ /* 0x00022400000e0000 */
.L_x_2513:
[----:B------:R-:W3:Y:S01]  /*1390*/  @!P1 S2R R176, SR_CgaCtaId ;  /* 0x0000000000b09919 */ /* 0x000ee20000008800 */
[----:B------:R-:W-:Y:S01]  /*13a0*/  @!P1 SHF.R.U32.HI R99, RZ, 0x5, R155 ;  /* 0x00000005ff639819 */ /* 0x000fe2000001169b */
[----:B-12---:R-:W-:Y:S01]  /*13b0*/  FADD R36, R36, R37 ;  /* 0x0000002524247221 */ /* 0x006fe20000000000 */
[----:B------:R-:W-:Y:S01]  /*13c0*/  LOP3.LUT P0, RZ, R167, 0xff, RZ, 0xc0, !PT ;  /* 0x000000ffa7ff7812 */ /* 0x000fe2000780c0ff */
[----:B0-----:R-:W-:Y:S01]  /*13d0*/  FADD R37, R178, R97 ;  /* 0x00000061b2257221 */ /* 0x001fe20000000000 */
[----:B------:R-:W-:Y:S01]  /*13e0*/  @!P1 LOP3.LUT R101, R99, 0x7fffffc, RZ, 0xc0, !PT ;  /* 0x07fffffc63659812 */ /* 0x000fe200078ec0ff */
[----:B------:R-:W-:Y:S05]  /*13f0*/  WARPSYNC.ALL ;  /* 0x0000000000007948 */ /* 0x000fea0003800000 */
[----:B------:R-:W-:-:S02]  /*1400*/  @!P1 IADD3 R100, R101, 0x4, RZ ;  /* 0x0000000465649810 */ /* 0x000fc40007ffe0ff */
[----:B------:R-:W-:Y:S02]  /*1410*/  @!P1 MOV R167, 0x400 ;  /* 0x0000040000a79802 */ /* 0x000fe40000000f00 */
[----:B------:R-:W-:Y:S02]  /*1420*/  @!P1 SEL R98, R100, R101, !P0 ;  /* 0x0000006564629207 */ /* 0x000fe40004000000 */
[----:B------:R-:W-:Y:S02]  /*1430*/  IADD3 R122, R122, UR8, RZ ;  /* 0x000000087a7a7c10 */ /* 0x000fe4000fffe0ff */
[----:B------:R-:W-:Y:S02]  /*1440*/  @!P1 LOP3.LUT R99, R98, 0x3, R99, 0xf8, !PT ;  /* 0x0000000362639812 */ /* 0x000fe400078ef863 */
[----:B---3--:R-:W-:Y:S02]  /*1450*/  @!P1 LEA R2, R176, R167, 0x18 ;  /* 0x000000a7b0029211 */ /* 0x008fe400078ec0ff */
[----:B------:R-:W-:-:S02]  /*1460*/  SEL R167, R100, R101, !P0 ;  /* 0x0000006564a77207 */ /* 0x000fc40004000000 */
[-C--:B------:R-:W-:Y:S02]  /*1470*/  @!P1 LEA R99, R99, R2.reuse, 0x3 ;  /* 0x0000000263639211 */ /* 0x080fe400078e18ff */
[----:B------:R-:W-:-:S03]  /*1480*/  LEA R97, R167, R2, 0x3 ;  /* 0x00000002a7617211 */ /* 0x000fc600078e18ff */
[----:B------:R0:W-:Y:S01]  /*1490*/  @!P1 STS.64 [R99+0x4000], R36 ;  /* 0x0040002463009388 */ /* 0x0001e20000000a00 */
[----:B------:R-:W-:Y:S01]  /*14a0*/  BAR.SYNC.DEFER_BLOCKING 0x0 ;  /* 0x0000000000007b1d */ /* 0x000fe20000010000 */
[----:B------:R-:W-:-:S07]  /*14b0*/  ISETP.GE.AND P1, PT, R122, UR9, PT ;  /* 0x000000097a007c0c */ /* 0x000fce000bf26270 */
[----:B0-----:R-:W0:Y:S01]  /*14c0*/  LDC.64 R36, c[0x0][0x278] ;  /* 0x00009e00ff247b82 */ /* 0x001e220000000a00 */
[----:B------:R-:W1:Y:S04]  /*14d0*/  LDS R98, [R97+0x4004] ;  /* 0x0040040061627984 */ /* 0x000e680000000800 */
[----:B------:R-:W2:Y:S04]  /*14e0*/  LDS R173, [R97+0x400c] ;  /* 0x00400c0061ad7984 */ /* 0x000ea80000000800 */
[----:B------:R-:W3:Y:S04]  /*14f0*/  LDS R167, [R97+0x4014] ;  /* 0x0040140061a77984 */ /* 0x000ee80000000800 */
[----:B------:R-:W4:Y:S01]  /*1500*/  LDS R175, [R97+0x401c] ;  /* 0x00401c0061af7984 */ /* 0x000f220000000800 */
[----:B-1----:R-:W-:-:S04]  /*1510*/  FADD R98, RZ, R98 ;  /* 0x00000062ff627221 */ /* 0x002fc80000000000 */
[----:B--2---:R-:W-:-:S04]  /*1520*/  FADD R98, R98, R173 ;  /* 0x000000ad62627221 */ /* 0x004fc80000000000 */
[----:B---3--:R-:W-:Y:S01]  /*1530*/  FADD R98, R98, R167 ;  /* 0x000000a762627221 */ /* 0x008fe20000000000 */
[----:B------:R-:W-:-:S03]  /*1540*/  SEL R167, RZ, 0x1, P0 ;  /* 0x00000001ffa77807 */ /* 0x000fc60000000000 */
[----:B----4-:R-:W-:-:S04]  /*1550*/  FADD R98, R98, R175 ;  /* 0x000000af62627221 */ /* 0x010fc80000000000 */
[----:B------:R-:W-:-:S04]  /*1560*/  FMUL R98, R98, 0.000244140625 ;  /* 0x3980000062627820 */ /* 0x000fc80000400000 */
[-C--:B------:R-:W-:Y:S01]  /*1570*/  FFMA R41, R44, -R98.reuse, R41 ;  /* 0x800000622c297223 */ /* 0x080fe20000000029 */
[-C--:B------:R-:W-:Y:S01]  /*1580*/  FFMA R43, R46, -R98.reuse, R43 ;  /* 0x800000622e2b7223 */ /* 0x080fe2000000002b */
[-C--:B------:R-:W-:Y:S01]  /*1590*/  FFMA R39, R39, -R98.reuse, R40 ;  /* 0x8000006227277223 */ /* 0x080fe20000000028 */
[-C--:B------:R-:W-:Y:S01]  /*15a0*/  FFMA R49, R52, -R98.reuse, R49 ;  /* 0x8000006234317223 */ /* 0x080fe20000000031 */
[----:B-----5:R-:W-:Y:S01]  /*15b0*/  FFMA R28, R156, R41, R28 ;  /* 0x000000299c1c7223 */ /* 0x020fe2000000001c */
[-C--:B------:R-:W-:Y:S01]  /*15c0*/  FFMA R3, R3, -R98.reuse, R172 ;  /* 0x8000006203037223 */ /* 0x080fe200000000ac */
[-C--:B------:R-:W-:Y:S01]  /*15d0*/  FFMA R174, R169, -R98.reuse, R174 ;  /* 0x80000062a9ae7223 */ /* 0x080fe200000000ae */
[-C--:B------:R-:W-:Y:S01]  /*15e0*/  FFMA R171, R38, -R98.reuse, R171 ;  /* 0x8000006226ab7223 */ /* 0x080fe200000000ab */
[-C--:B------:R-:W-:Y:S01]  /*15f0*/  FFMA R51, R54, -R98.reuse, R51 ;  /* 0x8000006236337223 */ /* 0x080fe20000000033 */
[----:B------:R-:W-:Y:S01]  /*1600*/  FFMA R30, R156, R43, R30 ;  /* 0x0000002b9c1e7223 */ /* 0x000fe2000000001e */
[C---:B------:R-:W-:Y:S01]  /*1610*/  IADD3 R41, R0.reuse, 0x80, RZ ;  /* 0x0000008000297810 */ /* 0x040fe20007ffe0ff */
[-C--:B------:R-:W-:Y:S01]  /*1620*/  FFMA R42, R45, -R98.reuse, R42 ;  /* 0x800000622d2a7223 */ /* 0x080fe2000000002a */
[-C--:B------:R-:W-:Y:S01]  /*1630*/  FFMA R48, R47, -R98.reuse, R48 ;  /* 0x800000622f307223 */ /* 0x080fe20000000030 */
[C---:B------:R-:W-:Y:S01]  /*1640*/  IADD3 R43, R0.reuse, 0x100, RZ ;  /* 0x00000100002b7810 */ /* 0x040fe20007ffe0ff */
[-C--:B------:R-:W-:Y:S01]  /*1650*/  FFMA R50, R53, -R98.reuse, R50 ;  /* 0x8000006235327223 */ /* 0x080fe20000000032 */
[-C--:B------:R-:W-:Y:S01]  /*1660*/  FFMA R56, R55, -R98.reuse, R56 ;  /* 0x8000006237387223 */ /* 0x080fe20000000038 */
[----:B------:R-:W-:Y:S01]  /*1670*/  IADD3 R45, R0, 0x180, RZ ;  /* 0x00000180002d7810 */ /* 0x000fe20007ffe0ff */
[-C--:B------:R-:W-:Y:S01]  /*1680*/  FFMA R57, R60, -R98.reuse, R57 ;  /* 0x800000623c397223 */ /* 0x080fe20000000039 */
[-C--:B------:R-:W-:Y:S01]  /*1690*/  FFMA R58, R61, -R98.reuse, R58 ;  /* 0x800000623d3a7223 */ /* 0x080fe2000000003a */
[-C--:B------:R-:W-:Y:S01]  /*16a0*/  FFMA R59, R62, -R98.reuse, R59 ;  /* 0x800000623e3b7223 */ /* 0x080fe2000000003b */
[-C--:B------:R-:W-:Y:S01]  /*16b0*/  FFMA R64, R63, -R98.reuse, R64 ;  /* 0x800000623f407223 */ /* 0x080fe20000000040 */
[C---:B------:R-:W-:Y:S01]  /*16c0*/  FFMA R35, R156.reuse, R39, R35 ;  /* 0x000000279c237223 */ /* 0x040fe20000000023 */
[----:B------:R-:W-:Y:S01]  /*16d0*/  FFMA R24, R156, R49, R24 ;  /* 0x000000319c187223 */ /* 0x000fe20000000018 */
[----:B------:R-:W-:Y:S01]  /*16e0*/  IADD3 R47, R0, 0x200, RZ ;  /* 0x00000200002f7810 */ /* 0x000fe20007ffe0ff */
        /* <DEDUP_REMOVED lines=8> */
[C---:B------:R-:W-:Y:S01]  /*1770*/  IADD3 R49, R0.reuse, 0x280, RZ ;  /* 0x0000028000317810 */ /* 0x040fe20007ffe0ff */
[----:B0-----:R-:W-:-:S04]  /*1780*/  IMAD.WIDE.U32 R38, R0, 0x10, R36 ;  /* 0x0000001000267825 */ /* 0x001fc800078e0024 */
[-C--:B------:R-:W-:Y:S01]  /*1790*/  FFMA R73, R76, -R98.reuse, R73 ;  /* 0x800000624c497223 */ /* 0x080fe20000000049 */
[-C--:B------:R-:W-:Y:S01]  /*17a0*/  FFMA R74, R77, -R98.reuse, R74 ;  /* 0x800000624d4a7223 */ /* 0x080fe2000000004a */
[-C--:B------:R-:W-:Y:S01]  /*17b0*/  FFMA R75, R78, -R98.reuse, R75 ;  /* 0x800000624e4b7223 */ /* 0x080fe2000000004b */
[----:B------:R-:W-:Y:S01]  /*17c0*/  FFMA R80, R79, -R98, R80 ;  /* 0x800000624f507223 */ /* 0x000fe20000000050 */
[C---:B------:R-:W-:Y:S01]  /*17d0*/  FFMA R31, R156.reuse, R48, R31 ;  /* 0x000000309c1f7223 */ /* 0x040fe2000000001f */
[----:B------:R-:W-:Y:S01]  /*17e0*/  FFMA R29, R156, R42, R29 ;  /* 0x0000002a9c1d7223 */ /* 0x000fe2000000001d */
[----:B------:R-:W-:Y:S01]  /*17f0*/  IADD3 R51, R0, 0x300, RZ ;  /* 0x0000030000337810 */ /* 0x000fe20007ffe0ff */
[----:B------:R-:W-:-:S04]  /*1800*/  IMAD.WIDE.U32 R40, R41, 0x10, R36 ;  /* 0x0000001029287825 */ /* 0x000fc800078e0024 */
        /* <DEDUP_REMOVED lines=16> */
[----:B------:R-:W-:-:S04]  /*1910*/  IMAD.WIDE.U32 R44, R45, 0x10, R36 ;  /* 0x000000102d2c7825 */ /* 0x000fc800078e0024 */
        /* <DEDUP_REMOVED lines=8> */
[C---:B------:R-:W-:Y:S01]  /*19a0*/  FFMA R12, R156.reuse, R73, R12 ;  /* 0x000000499c0c7223 */ /* 0x040fe2000000000c */
[----:B------:R-:W-:Y:S01]  /*19b0*/  IMAD.WIDE.U32 R48, R49, 0x10, R36 ;  /* 0x0000001031307825 */ /* 0x000fe200078e0024 */
[----:B------:R0:W-:Y:S03]  /*19c0*/  STG.E.128 desc[UR6][R38.64], R32 ;  /* 0x0000002026007986 */ /* 0x0001e6000c101d06 */
        /* <DEDUP_REMOVED lines=9> */
[----:B------:R-:W-:Y:S01]  /*1a60*/  FFMA R4, R156, R89, R4 ;  /* 0x000000599c047223 */ /* 0x000fe20000000004 */
[----:B------:R-:W-:Y:S01]  /*1a70*/  IMAD.WIDE.U32 R36, R3, 0x10, R36 ;  /* 0x0000001003247825 */ /* 0x000fe200078e0024 */
[----:B------:R0:W-:Y:S04]  /*1a80*/  STG.E.128 desc[UR6][R42.64], R24 ;  /* 0x000000182a007986 */ /* 0x0001e8000c101d06 */
[----:B------:R0:W-:Y:S04]  /*1a90*/  STG.E.128 desc[UR6][R44.64], R20 ;  /* 0x000000142c007986 */ /* 0x0001e8000c101d06 */
[----:B------:R0:W-:Y:S04]  /*1aa0*/  STG.E.128 desc[UR6][R46.64], R16 ;  /* 0x000000102e007986 */ /* 0x0001e8000c101d06 */
[----:B------:R0:W-:Y:S04]  /*1ab0*/  STG.E.128 desc[UR6][R48.64], R12 ;  /* 0x0000000c30007986 */ /* 0x0001e8000c101d06 */
[----:B------:R0:W-:Y:S04]  /*1ac0*/  STG.E.128 desc[UR6][R50.64], R8 ;  /* 0x0000000832007986 */ /* 0x0001e8000c101d06 */
        /* <DEDUP_REMOVED lines=34> */
.L_x_2500:
[----:B------:R-:W0:Y:S01]  /*1cf0*/  S2UR UR4, SR_CTAID.X ;  /* 0x00000000000479c3 */ /* 0x000e220000002500 */
[----:B------:R-:W-:-:S07]  /*1d00*/  LOP3.LUT R5, R155, 0x7f, RZ, 0xc0, !PT ;  /* 0x0000007f9b057812 */ /* 0x000fce00078ec0ff */
[----:B------:R-:W1:Y:S01]  /*1d10*/  LDC.64 R14, c[0x0][0x270] ;  /* 0x00009c00ff0e7b82 */ /* 0x000e620000000a00 */
[----:B0-----:R-:W-:-:S04]  /*1d20*/  LEA.HI R0, R155, UR4, RZ, 0x19 ;  /* 0x000000049b007c11 */ /* 0x001fc8000f8fc8ff */
[----:B------:R-:W-:-:S04]  /*1d30*/  SHF.L.U32 R0, R0, 0xa, RZ ;  /* 0x0000000a00007819 */ /* 0x000fc800000006ff */
[----:B------:R-:W-:-:S04]  /*1d40*/  LOP3.LUT R5, R0, 0xfffffc00, R5, 0xe2, !PT ;  /* 0xfffffc0000057812 */ /* 0x000fc800078ee205 */
[C---:B------:R-:W-:Y:S01]  /*1d50*/  LOP3.LUT R7, R5.reuse, 0x80, RZ, 0xfc, !PT ;  /* 0x0000008005077812 */ /* 0x040fe200078efcff */
[C---:B-1----:R-:W-:Y:S01]  /*1d60*/  IMAD.WIDE.U32 R2, R5.reuse, 0x10, R14 ;  /* 0x0000001005027825 */ /* 0x042fe200078e000e */
[C---:B------:R-:W-:Y:S02]  /*1d70*/  LOP3.LUT R9, R5.reuse, 0x100, RZ, 0xfc, !PT ;  /* 0x0000010005097812 */ /* 0x040fe400078efcff */
[C---:B------:R-:W-:Y:S02]  /*1d80*/  LOP3.LUT R11, R5.reuse, 0x180, RZ, 0xfc, !PT ;  /* 0x00000180050b7812 */ /* 0x040fe400078efcff */
[C---:B------:R-:W-:Y:S01]  /*1d90*/  LOP3.LUT R13, R5.reuse, 0x200, RZ, 0xfc, !PT ;  /* 0x00000200050d7812 */ /* 0x040fe200078efcff */
[----:B------:R0:W-:Y:S01]  /*1da0*/  STG.E.128 desc[UR6][R2.64], R44 ;  /* 0x0000002c02007986 */ /* 0x0001e2000c101d06 */
[C---:B------:R-:W-:Y:S02]  /*1db0*/  LOP3.LUT R49, R5.reuse, 0x280, RZ, 0xfc, !PT ;  /* 0x0000028005317812 */ /* 0x040fe400078efcff */
[----:B------:R-:W-:-:S02]  /*1dc0*/  LOP3.LUT R51, R5, 0x300, RZ, 0xfc, !PT ;  /* 0x0000030005337812 */ /* 0x000fc400078efcff */
[----:B------:R-:W-:Y:S01]  /*1dd0*/  LOP3.LUT R53, R5, 0x380, RZ, 0xfc, !PT ;  /* 0x0000038005357812 */ /* 0x000fe200078efcff */
[----:B------:R-:W-:-:S04]  /*1de0*/  IMAD.WIDE.U32 R4, R7, 0x10, R14 ;  /* 0x0000001007047825 */ /* 0x000fc800078e000e */
        /* <DEDUP_REMOVED lines=8> */
[--C-:B0-----:R-:W-:Y:S01]  /*1e70*/  IMAD.WIDE.U32 R2, R51, 0x10, R14.reuse ;  /* 0x0000001033027825 */ /* 0x101fe200078e000e */
[----:B------:R-:W-:Y:S03]  /*1e80*/  STG.E.128 desc[UR6][R12.64], R24 ;  /* 0x000000180c007986 */ /* 0x000fe6000c101d06 */
[----:B------:R-:W-:Y:S01]  /*1e90*/  IMAD.WIDE.U32 R14, R53, 0x10, R14 ;  /* 0x00000010350e7825 */ /* 0x000fe200078e000e */
[----:B------:R-:W-:Y:S04]  /*1ea0*/  STG.E.128 desc[UR6][R2.64], R20 ;  /* 0x0000001402007986 */ /* 0x000fe8000c101d06 */
[----:B------:R-:W-:Y:S01]  /*1eb0*/  STG.E.128 desc[UR6][R14.64], R16 ;  /* 0x000000100e007986 */ /* 0x000fe2000c101d06 */
[----:B------:R-:W-:Y:S05]  /*1ec0*/  EXIT ;  /* 0x000000000000794d */ /* 0x000fea0003800000 */
.L_x_2501:
[----:B------:R-:W-:Y:S01]  /*1ed0*/  HFMA2.MMA R180, -RZ, RZ, 0, 0 ;  /* 0x00000000ffb47435 */ /* 0x000fe200000001ff */
[----:B------:R-:W-:Y:S01]  /*1ee0*/  MOV R179, 0x10 ;  /* 0x0000001000b37802 */ /* 0x000fe20000000f00 */
[----:B------:R-:W-:Y:S01]  /*1ef0*/  HFMA2.MMA R182, -RZ, RZ, 0, 1.847743988037109375e-06 ;  /* 0x0000001fffb67435 */ /* 0x000fe200000001ff */
[----:B------:R-:W-:-:S10]  /*1f00*/  MOV R175, 0xffffffff ;  /* 0xffffffff00af7802 */ /* 0x000fd40000000f00 */
[----:B-----5:R-:W-:Y:S05]  /*1f10*/  WARPSYNC.COLLECTIVE R175, `(.L_x_2503) ;  /* 0x00000000af087348 */ /* 0x020fea0003c00000 */
[----:B------:R0:W1:Y:S02]  /*1f20*/  SHFL.DOWN P0, R177, R180, R179, R182 ;  /* 0x080000b3b4b17389 */ /* 0x00006400000000b6 */
[----:B01---5:R-:W-:Y:S01]  /*1f30*/  ENDCOLLECTIVE ;  /* 0x000000000000791b */ /* 0x023fe20003800000 */
.L_x_2503:
[----:B------:R-:W-:Y:S02]  /*1f40*/  MOV R180, R36 ;  /* 0x0000002400b47202 */ /* 0x000fe40000000f00 */
[----:B------:R-:W-:-:S07]  /*1f50*/  MOV R37, R177 ;  /* 0x000000b100257202 */ /* 0x000fce0000000f00 */
[----:B------:R-:W-:Y:S05]  /*1f60*/  WARPSYNC.COLLECTIVE R175, `(.L_x_2504) ;  /* 0x00000000af087348 */ /* 0x000fea0003c00000 */
[----:B------:R0:W1:Y:S02]  /*1f70*/  SHFL.DOWN P0, R177, R180, R179, R182 ;  /* 0x080000b3b4b17389 */ /* 0x00006400000000b6 */
[----:B01----:R-:W-:Y:S01]  /*1f80*/  ENDCOLLECTIVE ;  /* 0x000000000000791b */ /* 0x003fe20003800000 */
.L_x_2504:
[----:B------:R-:W-:Y:S01]  /*1f90*/  FADD R37, RZ, R37 ;  /* 0x00000025ff257221 */ /* 0x000fe20000000000 */
[----:B------:R-:W-:-:S04]  /*1fa0*/  HFMA2.MMA R179, -RZ, RZ, 0, 4.76837158203125e-07 ;  /* 0x00000008ffb37435 */ /* 0x000fc800000001ff */
[----:B------:R-:W-:Y:S02]  /*1fb0*/  MOV R180, R37 ;  /* 0x0000002500b47202 */ /* 0x000fe40000000f00 */
[----:B------:R-:W-:-:S07]  /*1fc0*/  MOV R97, R177 ;  /* 0x000000b100617202 */ /* 0x000fce0000000f00 */
[----:B------:R-:W-:Y:S05]  /*1fd0*/  WARPSYNC.COLLECTIVE R175, `(.L_x_2505) ;  /* 0x00000000af087348 */ /* 0x000fea0003c00000 */
[----:B------:R0:W1:Y:S02]  /*1fe0*/  SHFL.DOWN P0, R177, R180, R179, R182 ;  /* 0x080000b3b4b17389 */ /* 0x00006400000000b6 */
[----:B01----:R-:W-:Y:S01]  /*1ff0*/  ENDCOLLECTIVE ;  /* 0x000000000000791b */ /* 0x003fe20003800000 */
.L_x_2505:
[----:B------:R-:W-:-:S05]  /*2000*/  FADD R97, R36, R97 ;  /* 0x0000006124617221 */ /* 0x000fca0000000000 */
[----:B------:R-:W-:Y:S02]  /*2010*/  MOV R180, R97 ;  /* 0x0000006100b47202 */ /* 0x000fe40000000f00 */
[----:B------:R-:W-:-:S07]  /*2020*/  MOV R98, R177 ;  /* 0x000000b100627202 */ /* 0x000fce0000000f00 */
[----:B------:R-:W-:Y:S05]  /*2030*/  WARPSYNC.COLLECTIVE R175, `(.L_x_2506) ;  /* 0x00000000af087348 */ /* 0x000fea0003c00000 */
[----:B------:R0:W1:Y:S02]  /*2040*/  SHFL.DOWN P0, R177, R180, R179, R182 ;  /* 0x080000b3b4b17389 */ /* 0x00006400000000b6 */
[----:B01----:R-:W-:Y:S01]  /*2050*/  ENDCOLLECTIVE ;  /* 0x000000000000791b */ /* 0x003fe20003800000 */
.L_x_2506:
[----:B------:R-:W-:Y:S01]  /*2060*/  FADD R98, R37, R98 ;  /* 0x0000006225627221 */ /* 0x000fe20000000000 */
[----:B------:R-:W-:-:S04]  /*2070*/  HFMA2.MMA R179, -RZ, RZ, 0, 2.384185791015625e-07 ;  /* 0x00000004ffb37435 */ /* 0x000fc800000001ff */
[----:B------:R-:W-:Y:S02]  /*2080*/  MOV R180, R98 ;  /* 0x0000006200b47202 */ /* 0x000fe40000000f00 */
[----:B------:R-:W-:-:S07]  /*2090*/  MOV R176, R177 ;  /* 0x000000b100b07202 */ /* 0x000fce0000000f00 */
[----:B------:R-:W-:Y:S05]  /*20a0*/  WARPSYNC.COLLECTIVE R175, `(.L_x_2507) ;  /* 0x00000000af087348 */ /* 0x000fea0003c00000 */
[----:B------:R0:W1:Y:S02]  /*20b0*/  SHFL.DOWN P0, R177, R180, R179, R182 ;  /* 0x080000b3b4b17389 */ /* 0x00006400000000b6 */
[----:B01----:R-:W-:Y:S01]  /*20c0*/  ENDCOLLECTIVE ;  /* 0x000000000000791b */ /* 0x003fe20003800000 */
.L_x_2507:
[----:B------:R-:W-:-:S05]  /*20d0*/  FADD R176, R97, R176 ;  /* 0x000000b061b07221 */ /* 0x000fca0000000000 */
[----:B------:R-:W-:Y:S02]  /*20e0*/  MOV R180, R176 ;  /* 0x000000b000b47202 */ /* 0x000fe40000000f00 */
[----:B------:R-:W-:-:S07]  /*20f0*/  MOV R99, R177 ;  /* 0x000000b100637202 */ /* 0x000fce0000000f00 */
[----:B------:R-:W-:Y:S05]  /*2100*/  WARPSYNC.COLLECTIVE R175, `(.L_x_2508) ;  /* 0x00000000af087348 */ /* 0x000fea0003c00000 */
[----:B------:R0:W1:Y:S02]  /*2110*/  SHFL.DOWN P0, R177, R180, R179, R182 ;  /* 0x080000b3b4b17389 */ /* 0x00006400000000b6 */
[----:B01----:R-:W-:Y:S01]  /*2120*/  ENDCOLLECTIVE ;  /* 0x000000000000791b */ /* 0x003fe20003800000 */
.L_x_2508:
[----:B------:R-:W-:Y:S01]  /*2130*/  FADD R99, R98, R99 ;  /* 0x0000006362637221 */ /* 0x000fe20000000000 */
[----:B------:R-:W-:-:S04]  /*2140*/  HFMA2.MMA R179, -RZ, RZ, 0, 1.1920928955078125e-07 ;  /* 0x00000002ffb37435 */ /* 0x000fc800000001ff */
[----:B------:R-:W-:Y:S02]  /*2150*/  MOV R180, R99 ;  /* 0x0000006300b47202 */ /* 0x000fe40000000f00 */
[----:B------:R-:W-:-:S07]  /*2160*/  MOV R173, R177 ;  /* 0x000000b100ad7202 */ /* 0x000fce0000000f00 */
[----:B------:R-:W-:Y:S05]  /*2170*/  WARPSYNC.COLLECTIVE R175, `(.L_x_2509) ;  /* 0x00000000af087348 */ /* 0x000fea0003c00000 */
[----:B------:R0:W1:Y:S02]  /*2180*/  SHFL.DOWN P0, R177, R180, R179, R182 ;  /* 0x080000b3b4b17389 */ /* 0x00006400000000b6 */
[----:B01----:R-:W-:Y:S01]  /*2190*/  ENDCOLLECTIVE ;  /* 0x000000000000791b */ /* 0x003fe20003800000 */
.L_x_2509:
[----:B------:R-:W-:-:S05]  /*21a0*/  FADD R173, R176, R173 ;  /* 0x000000adb0ad7221 */ /* 0x000fca0000000000 */
[----:B------:R-:W-:Y:S02]  /*21b0*/  MOV R180, R173 ;  /* 0x000000ad00b47202 */ /* 0x000fe40000000f00 */
[----:B------:R-:W-:-:S07]  /*21c0*/  MOV R36, R177 ;  /* 0x000000b100247202 */ /* 0x000fce0000000f00 */
[----:B------:R-:W-:Y:S05]  /*21d0*/  WARPSYNC.COLLECTIVE R175, `(.L_x_2510) ;  /* 0x00000000af087348 */ /* 0x000fea0003c00000 */
[----:B------:R0:W1:Y:S02]  /*21e0*/  SHFL.DOWN P0, R177, R180, R179, R182 ;  /* 0x080000b3b4b17389 */ /* 0x00006400000000b6 */
[----:B01----:R-:W-:Y:S01]  /*21f0*/  ENDCOLLECTIVE ;  /* 0x000000000000791b */ /* 0x003fe20003800000 */
.L_x_2510:
[----:B------:R-:W-:Y:S01]  /*2200*/  FADD R36, R99, R36 ;  /* 0x0000002463247221 */ /* 0x000fe20000000000 */
[----:B------:R-:W-:-:S04]  /*2210*/  HFMA2.MMA R179, -RZ, RZ, 0, 5.9604644775390625e-08 ;  /* 0x00000001ffb37435 */ /* 0x000fc800000001ff */
[----:B------:R-:W-:Y:S02]  /*2220*/  MOV R180, R36 ;  /* 0x0000002400b47202 */ /* 0x000fe40000000f00 */
[----:B------:R-:W-:-:S07]  /*2230*/  MOV R178, R177 ;  /* 0x000000b100b27202 */ /* 0x000fce0000000f00 */
[----:B------:R-:W-:Y:S05]  /*2240*/  WARPSYNC.COLLECTIVE R175, `(.L_x_2511) ;  /* 0x00000000af087348 */ /* 0x000fea0003c00000 */
[----:B------:R0:W1:Y:S02]  /*2250*/  SHFL.DOWN P0, R177, R180, R179, R182 ;  /* 0x080000b3b4b17389 */ /* 0x00006400000000b6 */
[----:B01----:R-:W-:Y:S01]  /*2260*/  ENDCOLLECTIVE ;  /* 0x000000000000791b */ /* 0x003fe20003800000 */
.L_x_2511:
[----:B------:R-:W-:-:S05]  /*2270*/  FADD R178, R173, R178 ;  /* 0x000000b2adb27221 */ /* 0x000fca0000000000 */
[----:B------:R-:W-:Y:S02]  /*2280*/  MOV R180, R178 ;  /* 0x000000b200b47202 */ /* 0x000fe40000000f00 */
[----:B------:R-:W-:-:S07]  /*2290*/  MOV R37, R177 ;  /* 0x000000b100257202 */ /* 0x000fce0000000f00 */
[----:B------:R-:W-:Y:S05]  /*22a0*/  WARPSYNC.COLLECTIVE R175, `(.L_x_2512) ;  /* 0x00000000af087348 */ /* 0x000fea0003c00000 */
[----:B------:R0:W1:Y:S02]  /*22b0*/  SHFL.DOWN P0, R177, R180, R179, R182 ;  /* 0x080000b3b4b17389 */ /* 0x00006400000000b6 */
[----:B01----:R-:W-:Y:S01]  /*22c0*/  ENDCOLLECTIVE ;  /* 0x000000000000791b */ /* 0x003fe20003800000 */
.L_x_2512:
[----:B------:R-:W-:Y:S01]  /*22d0*/  MOV R97, R177 ;  /* 0x000000b100617202 */ /* 0x000fe20000000f00 */
[----:B------:R-:W-:Y:S06]  /*22e0*/  BRA `(.L_x_2513) ;  /* 0xfffffff000287947 */ /* 0x000fec000383ffff */
.L_x_2514:
        /* <DEDUP_REMOVED lines=9> */
.L_x_5707:


//--------------------- .text._ZN18transformer_engine13normalization24rmsnorm_bwd_tuned_kernelINS0_13Kernel_traitsI13__nv_bfloat16S3_S3_fjLj2048ELj1ELj1ELj4ELj16ENS0_18Kernel_traits_baseILj2048ES3_S3_S3_fjLj128EEEEELb1EEEvNS0_20BackwardKernelParamsE --------------------------
	.section	.text._ZN18transformer_engine13normalization24rmsnorm_bwd_tuned_kernelINS0_13Kernel_traitsI13__nv_bfloat16S3_S3_fjLj2048ELj1ELj1ELj4ELj16ENS0_18Kernel_traits_baseILj2048ES3_S3_S3_fjLj128EEEEELb1EEEvNS0_20BackwardKernelParamsE,"ax",@progbits
	.align	128
        .global         _ZN18transformer_engine13normalization24rmsnorm_bwd_tuned_kernelINS0_13Kernel_traitsI13__nv_bfloat16S3_S3_fjLj2048ELj1ELj1ELj4ELj16ENS0_18Kernel_traits_baseILj2048ES3_S3_S3_fjLj128EEEEELb1EEEvNS0_20BackwardKernelParamsE
        .type           _ZN18transformer_engine13normalization24rmsnorm_bwd_tuned_kernelINS0_13Kernel_traitsI13__nv_bfloat16S3_S3_fjLj2048ELj1ELj1ELj4ELj16ENS0_18Kernel_traits_baseILj2048ES3_S3_S3_fjLj128EEEEELb1EEEvNS0_20BackwardKernelParamsE,@function
        .size           _ZN18transformer_engine13normalization24rmsnorm_bwd_tuned_kernelINS0_13Kernel_traitsI13__nv_bfloat16S3_S3_fjLj2048ELj1ELj1ELj4ELj16ENS0_18Kernel_traits_baseILj2048ES3_S3_S3_fjLj128EEEEELb1EEEvNS0_20BackwardKernelParamsE,(.L_x_5708 - _ZN18transformer_engine13normalization24rmsnorm_bwd_tuned_kernelINS0_13Kernel_traitsI13__nv_bfloat16S3_S3_fjLj2048ELj1ELj1ELj4ELj16ENS0_18Kernel_traits_baseILj2048ES3_S3_S3_fjLj128EEEEELb1EEEvNS0_20BackwardKernelParamsE)
        .other          _ZN18transformer_engine13normalization24rmsnorm_bwd_tuned_kernelINS0_13Kernel_traitsI13__nv_bfloat16S3_S3_fjLj2048ELj1ELj1ELj4ELj16ENS0_18Kernel_traits_baseILj2048ES3_S3_S3_fjLj128EEEEELb1EEEvNS0_20BackwardKernelParamsE,@"STO_CUDA_ENTRY STV_DEFAULT"
_ZN18transformer_engine13normalization24rmsnorm_bwd_tuned_kernelINS0_13Kernel_traitsI13__nv_bfloat16S3_S3_fjLj2048ELj1ELj1ELj4ELj16ENS0_18Kernel_traits_baseILj2048ES3_S3_S3_fjLj128EEEEELb1EEEvNS0_20BackwardKernelParamsE:
.text._ZN18transformer_engine13normalization24rmsnorm_bwd_tuned_kernelINS0_13Kernel_traitsI13__nv_bfloat16S3_S3_fjLj2048ELj1ELj1ELj4ELj16ENS0_18Kernel_traits_baseILj2048ES3_S3_S3_fjLj128EEEEELb1EEEvNS0_20BackwardKernelParamsE:
        /* <DEDUP_REMOVED lines=25> */
[----:B------:R-:W3:Y:S01]  /*0190*/  LDG.E.128 R8, desc[UR6][R2.64+0x800] ;  /* 0x0008000602087981 */ /* 0x000ee2000c1e1d00 */
[----:B------:R-:W0:Y:S01]  /*01a0*/  S2UR UR5, SR_CgaCtaId ;  /* 0x00000000000579c3 */ /* 0x000e220000008800 */
[----:B------:R-:W-:Y:S01]  /*01b0*/  ISETP.NE.AND P0, PT, RZ, UR4, PT ;  /* 0x00000004ff007c0c */ /* 0x000fe2000bf05270 */
[----:B------:R-:W-:Y:S01]  /*01c0*/  UMOV UR4, 0x400 ;  /* 0x0000040000047882 */ /* 0x000fe20000000000 */
[----:B------:R-:W-:Y:S01]  /*01d0*/  HFMA2.MMA R65, -RZ, RZ, 0, 5.9604644775390625e-08 ;  /* 0x00000001ff417435 */ /* 0x000fe200000001ff */
[----:B------:R-:W-:Y:S01]  /*01e0*/  IMAD.MOV.U32 R44, RZ, RZ, RZ ;  /* 0x000000ffff2c7224 */ /* 0x000fe200078e00ff */
[----:B------:R-:W-:Y:S01]  /*01f0*/  FSEL R46, RZ, 1, !P0 ;  /* 0x3f800000ff2e7808 */ /* 0x000fe20004000000 */
[----:B0-----:R-:W-:Y:S01]  /*0200*/  ULEA UR4, UR5, UR4, 0x18 ;  /* 0x0000000405047291 */ /* 0x001fe2000f8ec03f */
[C---:B--2---:R-:W-:Y:S01]  /*0210*/  PRMT R0, R4.reuse, 0x7632, R0 ;  /* 0x0000763204007816 */ /* 0x044fe20000000000 */
[----:B------:R-:W-:Y:S01]  /*0220*/  IMAD.U32 R13, R5, 0x10000, RZ ;  /* 0x00010000050d7824 */ /* 0x000fe200078e00ff */
[----:B------:R-:W-:-:S02]  /*0230*/  SHF.L.U32 R61, R4, 0x10, RZ ;  /* 0x00000010043d7819 */ /* 0x000fc400000006ff */
[----:B------:R-:W-:Y:S01]  /*0240*/  PRMT R4, R5, 0x7632, R4 ;  /* 0x0000763205047816 */ /* 0x000fe20000000004 */
[----:B---3--:R-:W-:Y:S01]  /*0250*/  IMAD.U32 R17, R9, 0x10000, RZ ;  /* 0x0001000009117824 */ /* 0x008fe200078e00ff */
[----:B------:R-:W-:Y:S01]  /*0260*/  PRMT R5, R6, 0x7632, R5 ;  /* 0x0000763206057816 */ /* 0x000fe20000000005 */
[----:B------:R-:W-:Y:S01]  /*0270*/  FADD R60, R46, R13 ;  /* 0x0000000d2e3c7221 */ /* 0x000fe20000000000 */
        /* <DEDUP_REMOVED lines=10> */
[----:B------:R-:W-:Y:S01]  /*0320*/  PRMT R3, R9, 0x7632, R3 ;  /* 0x0000763209037816 */ /* 0x000fe20000000003 */
[----:B------:R-:W-:Y:S01]  /*0330*/  IMAD.U32 R9, R4, 0x10000, RZ ;  /* 0x0001000004097824 */ /* 0x000fe200078e00ff */
[----:B------:R-:W-:Y:S01]  /*0340*/  PRMT R7, R10, 0x7632, R7 ;  /* 0x000076320a077816 */ /* 0x000fe20000000007 */
[C---:B------:R-:W-:Y:S01]  /*0350*/  FADD R57, R46.reuse, R57 ;  /* 0x000000392e397221 */ /* 0x040fe20000000000 */
[----:B------:R-:W-:Y:S01]  /*0360*/  PRMT R8, R11, 0x7632, R8 ;  /* 0x000076320b087816 */ /* 0x000fe20000000008 */
[----:B------:R-:W-:Y:S01]  /*0370*/  IMAD.U32 R3, R3, 0x10000, RZ ;  /* 0x0001000003037824 */ /* 0x000fe200078e00ff */
[----:B------:R-:W-:Y:S01]  /*0380*/  SHF.L.U32 R19, R11, 0x10, RZ ;  /* 0x000000100b137819 */ /* 0x000fe200000006ff */
[----:B------:R-:W-:Y:S01]  /*0390*/  FADD R52, R46, R9 ;  /* 0x000000092e347221 */ /* 0x000fe20000000000 */
[----:B------:R-:W-:Y:S01]  /*03a0*/  SHF.L.U32 R11, R6, 0x10, RZ ;  /* 0x00000010060b7819 */ /* 0x000fe200000006ff */
[C---:B------:R-:W-:Y:S01]  /*03b0*/  FADD R48, R46.reuse, R3 ;  /* 0x000000032e307221 */ /* 0x040fe20000000000 */
[----:B------:R-:W-:Y:S01]  /*03c0*/  SHF.R.U32.HI R6, RZ, 0x5, R62 ;  /* 0x00000005ff067819 */ /* 0x000fe2000001163e */
[----:B------:R-:W-:Y:S01]  /*03d0*/  FADD R54, R46, R19 ;  /* 0x000000132e367221 */ /* 0x000fe20000000000 */
[----:B------:R-:W-:Y:S01]  /*03e0*/  SHF.L.U32 R55, R10, 0x10, RZ ;  /* 0x000000100a377819 */ /* 0x000fe200000006ff */
[----:B------:R-:W-:Y:S01]  /*03f0*/  FADD R50, R46, R11 ;  /* 0x0000000b2e327221 */ /* 0x000fe20000000000 */
[----:B------:R-:W-:-:S02]  /*0400*/  SHF.L.U32 R53, R0, 0x10, RZ ;  /* 0x0000001000357819 */ /* 0x000fc400000006ff */
[----:B------:R-:W-:Y:S02]  /*0410*/  CS2R R18, SRZ ;  /* 0x0000000000127805 */ /* 0x000fe4000001ff00 */
        /* <DEDUP_REMOVED lines=15> */
[----:B------:R-:W-:Y:S02]  /*0510*/  MOV R7, RZ ;  /* 0x000000ff00077202 */ /* 0x000fe40000000f00 */
[----:B------:R-:W-:Y:S02]  /*0520*/  CS2R R4, SRZ ;  /* 0x0000000000047805 */ /* 0x000fe4000001ff00 */
[----:B------:R-:W-:Y:S02]  /*0530*/  IADD3 R3, R6, 0x4, RZ ;  /* 0x0000000406037810 */ /* 0x000fe40007ffe0ff */
[----:B------:R-:W-:-:S07]  /*0540*/  MOV R2, UR4 ;  /* 0x0000000400027c02 */ /* 0x000fce0008000f00 */
.L_x_2517:
[----:B0-----:R-:W0:Y:S01]  /*0550*/  LDC.64 R24, c[0x0][0x220] ;  /* 0x00008800ff187b82 */ /* 0x001e220000000a00 */
[----:B------:R-:W-:-:S04]  /*0560*/  LOP3.LUT R64, R62, 0x7f, RZ, 0xc0, !PT ;  /* 0x0000007f3e407812 */ /* 0x000fc800078ec0ff */
[----:B------:R-:W-:-:S03]  /*0570*/  PRMT R64, R45, 0x2104, R64 ;  /* 0x000021042d407816 */ /* 0x000fc60000000040 */
[----:B------:R-:W1:Y:S08]  /*0580*/  LDC.64 R22, c[0x0][0x258] ;  /* 0x00009600ff167b82 */ /* 0x000e700000000a00 */
[----:B------:R-:W2:Y:S01]  /*0590*/  LDC.64 R20, c[0x0][0x230] ;  /* 0x00008c00ff147b82 */ /* 0x000ea20000000a00 */
[C---:B------:R-:W-:Y:S01]  /*05a0*/  LOP3.LUT R27, R64.reuse, 0x80, RZ, 0xfc, !PT ;  /* 0x00000080401b7812 */ /* 0x040fe200078efcff */
[----:B0-----:R-:W-:-:S04]  /*05b0*/  IMAD.WIDE.U32 R28, R64, 0x10, R24 ;  /* 0x00000010401c7825 */ /* 0x001fc800078e0018 */
[C---:B------:R-:W-:Y:S02]  /*05c0*/  IMAD.WIDE.U32 R36, R27.reuse, 0x10, R24 ;  /* 0x000000101b247825 */ /* 0x040fe400078e0018 */
[----:B------:R-:W3:Y:S02]  /*05d0*/  LDG.E.128 R28, desc[UR6][R28.64] ;  /* 0x000000061c1c7981 */ /* 0x000ee4000c1e1d00 */
[--C-:B-1----:R-:W-:Y:S02]  /*05e0*/  IMAD.WIDE.U32 R32, R64, 0x10, R22.reuse ;  /* 0x0000001040207825 */ /* 0x102fe400078e0016 */
[----:B------:R-:W4:Y:S02]  /*05f0*/  LDG.E.128 R36, desc[UR6][R36.64] ;  /* 0x0000000624247981 */ /* 0x000f24000c1e1d00 */
[----:B------:R-:W-:Y:S02]  /*0600*/  IMAD.WIDE.U32 R40, R27, 0x10, R22 ;  /* 0x000000101b287825 */ /* 0x000fe400078e0016 */
[----:B------:R-:W4:Y:S02]  /*0610*/  LDG.E.128 R32, desc[UR6][R32.64] ;  /* 0x0000000620207981 */ /* 0x000f24000c1e1d00 */
[----:B--2---:R-:W-:-:S02]  /*0620*/  IMAD.WIDE R66, R45, 0x4, R20 ;  /* 0x000000042d427825 */ /* 0x004fc400078e0214 */
[----:B------:R-:W2:Y:S01]  /*0630*/  LDG.E.128 R40, desc[UR6][R40.64] ;  /* 0x0000000628287981 */ /* 0x000ea2000c1e1d00 */
[----:B------:R-:W0:Y:S03]  /*0640*/  LDC.64 R20, c[0x0][0x260] ;  /* 0x00009800ff147b82 */ /* 0x000e260000000a00 */
[----:B------:R-:W2:Y:S01]  /*0650*/  LDG.E R63, desc[UR6][R66.64] ;  /* 0x00000006423f7981 */ /* 0x000ea2000c1e1900 */
[----:B0-----:R-:W-:-:S04]  /*0660*/  IMAD.WIDE.U32 R24, R64, 0x10, R20 ;  /* 0x0000001040187825 */ /* 0x001fc800078e0014 */
[----:B------:R-:W-:Y:S02]  /*0670*/  IMAD.WIDE.U32 R20, R27, 0x10, R20 ;  /* 0x000000101b147825 */ /* 0x000fe400078e0014 */
[----:B------:R-:W5:Y:S04]  /*0680*/  LDG.E.128 R24, desc[UR6][R24.64] ;  /* 0x0000000618187981 */ /* 0x000f68000c1e1d00 */
[----:B------:R-:W5:Y:S01]  /*0690*/  LDG.E.128 R20, desc[UR6][R20.64] ;  /* 0x0000000614147981 */ /* 0x000f62000c1e1d00 */
[----:B------:R-:W-:Y:S01]  /*06a0*/  UMOV UR4, 0xffffffff ;  /* 0xffffffff00047882 */ /* 0x000fe20000000000 */
[----:B------:R-:W-:Y:S02]  /*06b0*/  LOP3.LUT P1, RZ, R62, 0x1f, RZ, 0xc0, !PT ;  /* 0x0000001f3eff7812 */ /* 0x000fe4000782c0ff */
[----:B---3--:R-:W-:-:S02]  /*06c0*/  PRMT R69, R28, 0x7632, R69 ;  /* 0x000076321c457816 */ /* 0x008fc40000000045 */
[C---:B------:R-:W-:Y:S02]  /*06d0*/  SHF.L.U32 R92, R29.reuse, 0x10, RZ ;  /* 0x000000101d5c7819 */ /* 0x040fe400000006ff */
[----:B------:R-:W-:Y:S02]  /*06e0*/  PRMT R71, R29, 0x7632, R71 ;  /* 0x000076321d477816 */ /* 0x000fe40000000047 */
[----:B------:R-:W-:Y:S02]  /*06f0*/  SHF.L.U32 R69, R69, 0x10, RZ ;  /* 0x0000001045457819 */ /* 0x000fe400000006ff */
[----:B----4-:R-:W-:Y:S01]  /*0700*/  PRMT R85, R32, 0x7632, R85 ;  /* 0x0000763220557816 */ /* 0x010fe20000000055 */
[----:B------:R-:W-:Y:S01]  /*0710*/  IMAD.U32 R0, R28, 0x10000, RZ ;  /* 0x000100001c007824 */ /* 0x000fe200078e00ff */
[----:B------:R-:W-:Y:S01]  /*0720*/  PRMT R73, R31, 0x7632, R73 ;  /* 0x000076321f497816 */ /* 0x000fe20000000049 */
[----:B------:R-:W-:Y:S01]  /*0730*/  IMAD.U32 R86, R32, 0x10000, RZ ;  /* 0x0001000020567824 */ /* 0x000fe200078e00ff */
[----:B------:R-:W-:-:S02]  /*0740*/  SHF.L.U32 R88, R30, 0x10, RZ ;  /* 0x000000101e587819 */ /* 0x000fc400000006ff */
[C---:B------:R-:W-:Y:S02]  /*0750*/  PRMT R68, R34.reuse, 0x7632, R68 ;  /* 0x0000763222447816 */ /* 0x040fe40000000044 */
[----:B------:R-:W-:Y:S01]  /*0760*/  SHF.L.U32 R70, R34, 0x10, RZ ;  /* 0x0000001022467819 */ /* 0x000fe200000006ff */
[----:B--2---:R-:W-:Y:S01]  /*0770*/  FMUL R79, R63, R92 ;  /* 0x0000005c3f4f7220 */ /* 0x004fe20000400000 */
[C---:B------:R-:W-:Y:S02]  /*0780*/  PRMT R74, R42.reuse, 0x7632, R74 ;  /* 0x000076322a4a7816 */ /* 0x040fe4000000004a */
[----:B------:R-:W-:Y:S02]  /*0790*/  SHF.L.U32 R76, R42, 0x10, RZ ;  /* 0x000000102a4c7819 */ /* 0x000fe400000006ff */
[C---:B------:R-:W-:Y:S02]  /*07a0*/  PRMT R34, R38.reuse, 0x7632, R34 ;  /* 0x0000763226227816 */ /* 0x040fe40000000022 */
[----:B------:R-:W-:-:S02]  /*07b0*/  SHF.L.U32 R84, R38, 0x10, RZ ;  /* 0x0000001026547819 */ /* 0x000fc400000006ff */
[----:B------:R-:W-:Y:S01]  /*07c0*/  SHF.L.U32 R42, R71, 0x10, RZ ;  /* 0x00000010472a7819 */ /* 0x000fe200000006ff */
[----:B------:R-:W-:Y:S01]  /*07d0*/  FMUL R71, R63, R69 ;  /* 0x000000453f477220 */ /* 0x000fe20000400000 */
[----:B------:R-:W-:Y:S01]  /*07e0*/  SHF.L.U32 R92, R85, 0x10, RZ ;  /* 0x00000010555c7819 */ /* 0x000fe200000006ff */
[----:B------:R-:W-:Y:S01]  /*07f0*/  FMUL R0, R63, R0 ;  /* 0x000000003f007220 */ /* 0x000fe20000400000 */
[----:B------:R-:W-:Y:S01]  /*0800*/  SHF.L.U32 R38, R73, 0x10, RZ ;  /* 0x0000001049267819 */ /* 0x000fe200000006ff */
[----:B------:R-:W-:Y:S01]  /*0810*/  FMUL R73, R61, R86 ;  /* 0x000000563d497220 */ /* 0x000fe20000400000 */
[----:B------:R-:W-:Y:S01]  /*0820*/  FMUL R77, R63, R88 ;  /* 0x000000583f4d7220 */ /* 0x000fe20000400000 */
[----:B------:R-:W-:Y:S01]  /*0830*/  PRMT R72, R30, 0x7632, R72 ;  /* 0x000076321e487816 */ /* 0x000fe20000000048 */
[-C--:B------:R-:W-:Y:S01]  /*0840*/  FFMA R4, R71, R92.reuse, R4 ;  /* 0x0000005c47047223 */ /* 0x080fe20000000004 */
[----:B------:R-:W-:Y:S01]  /*0850*/  SHF.L.U32 R88, R68, 0x10, RZ ;  /* 0x0000001044587819 */ /* 0x000fe200000006ff */
[----:B------:R-:W-:Y:S01]  /*0860*/  FMUL R68, R53, R92 ;  /* 0x0000005c35447220 */ /* 0x000fe20000400000 */
[C---:B------:R-:W-:Y:S01]  /*0870*/  PRMT R81, R33.reuse, 0x7632, R81 ;  /* 0x0000763221517816 */ /* 0x040fe20000000051 */
[C---:B------:R-:W-:Y:S01]  /*0880*/  FFMA R92, R0.reuse, R73, RZ ;  /* 0x00000049005c7223 */ /* 0x040fe200000000ff */
[----:B------:R-:W-:Y:S01]  /*0890*/  SHF.L.U32 R83, R33, 0x10, RZ ;  /* 0x0000001021537819 */ /* 0x000fe200000006ff */
[----:B------:R-:W-:Y:S01]  /*08a0*/  FFMA R5, R0, R86, R5 ;  /* 0x0000005600057223 */ /* 0x000fe20000000005 */
[----:B------:R-:W-:-:S02]  /*08b0*/  PRMT R66, R35, 0x7632, R66 ;  /* 0x0000763223427816 */ /* 0x000fc40000000042 */
[----:B------:R-:W-:Y:S02]  /*08c0*/  SHF.L.U32 R67, R35, 0x10, RZ ;  /* 0x0000001023437819 */ /* 0x000fe400000006ff */
[C---:B------:R-:W-:Y:S02]  /*08d0*/  PRMT R32, R37.reuse, 0x7632, R32 ;  /* 0x0000763225207816 */ /* 0x040fe40000000020 */
[----:B------:R-:W-:Y:S02]  /*08e0*/  SHF.L.U32 R82, R37, 0x10, RZ ;  /* 0x0000001025527819 */ /* 0x000fe400000006ff */
[C---:B------:R-:W-:Y:S02]  /*08f0*/  PRMT R37, R40.reuse, 0x7632, R37 ;  /* 0x0000763228257816 */ /* 0x040fe40000000025 */
[----:B------:R-:W-:Y:S01]  /*0900*/  SHF.L.U32 R35, R40, 0x10, RZ ;  /* 0x0000001028237819 */ /* 0x000fe200000006ff */
[----:B------:R-:W-:Y:S01]  /*0910*/  IMAD.U32 R40, R72, 0x10000, RZ ;  /* 0x0001000048287824 */ /* 0x000fe200078e00ff */
[----:B------:R-:W-:Y:S01]  /*0920*/  SHF.L.U32 R86, R81, 0x10, RZ ;  /* 0x0000001051567819 */ /* 0x000fe200000006ff */
[----:B------:R-:W-:Y:S01]  /*0930*/  FMUL R72, R60, R83 ;  /* 0x000000533c487220 */ /* 0x000fe20000400000 */
[----:B------:R-:W-:Y:S01]  /*0940*/  FFMA R92, R71, R68, R92 ;  /* 0x00000044475c7223 */ /* 0x000fe2000000005c */
[----:B------:R-:W-:Y:S01]  /*0950*/  SHF.L.U32 R90, R31, 0x10, RZ ;  /* 0x000000101f5a7819 */ /* 0x000fe200000006ff */
[----:B------:R-:W-:Y:S01]  /*0960*/  FMUL R69, R63, R42 ;  /* 0x0000002a3f457220 */ /* 0x000fe20000400000 */
[----:B------:R-:W-:Y:S01]  /*0970*/  FMUL R42, R52, R86 ;  /* 0x00000056342a7220 */ /* 0x000fe20000400000 */
[----:B------:R-:W-:Y:S01]  /*0980*/  FFMA R92, R79, R72, R92 ;  /* 0x000000484f5c7223 */ /* 0x000fe2000000005c */
[----:B------:R-:W-:Y:S01]  /*0990*/  FFMA R10, R77, R70, R10 ;  /* 0x000000464d0a7223 */ /* 0x000fe2000000000a */
[----:B------:R-:W-:Y:S01]  /*09a0*/  FMUL R75, R63, R90 ;  /* 0x0000005a3f4b7220 */ /* 0x000fe20000400000 */
[----:B------:R-:W-:Y:S01]  /*09b0*/  FMUL R70, R59, R70 ;  /* 0x000000463b467220 */ /* 0x000fe20000400000 */
[----:B------:R-:W-:Y:S01]  /*09c0*/  FFMA R92, R69, R42, R92 ;  /* 0x0000002a455c7223 */ /* 0x000fe2000000005c */
[----:B------:R-:W-:-:S02]  /*09d0*/  IMAD.U32 R90, R66, 0x10000, RZ ;  /* 0x00010000425a7824 */ /* 0x000fc400078e00ff */
[-C--:B------:R-:W-:Y:S01]  /*09e0*/  FFMA R12, R75, R67.reuse, R12 ;  /* 0x000000434b0c7223 */ /* 0x080fe2000000000c */
[----:B------:R-:W-:Y:S01]  /*09f0*/  FMUL R66, R58, R67 ;  /* 0x000000433a427220 */ /* 0x000fe20000400000 */
[----:B------:R-:W-:Y:S01]  /*0a00*/  FMUL R67, R63, R40 ;  /* 0x000000283f437220 */ /* 0x000fe20000400000 */
[----:B------:R-:W-:Y:S01]  /*0a10*/  FMUL R40, R51, R88 ;  /* 0x0000005833287220 */ /* 0x000fe20000400000 */
[----:B------:R-:W-:Y:S01]  /*0a20*/  FFMA R92, R77, R70, R92 ;  /* 0x000000464d5c7223 */ /* 0x000fe2000000005c */
[C---:B------:R-:W-:Y:S01]  /*0a30*/  PRMT R33, R36.reuse, 0x7632, R33 ;  /* 0x0000763224217816 */ /* 0x040fe20000000021 */
[----:B------:R-:W-:Y:S02]  /*0a40*/  IMAD.U32 R36, R36, 0x10000, RZ ;  /* 0x0001000024247824 */ /* 0x000fe400078e00ff */
[----:B------:R-:W-:Y:S01]  /*0a50*/  FFMA R7, R69, R86, R7 ;  /* 0x0000005645077223 */ /* 0x000fe20000000007 */
[----:B------:R-:W-:Y:S01]  /*0a60*/  FFMA R92, R67, R40, R92 ;  /* 0x00000028435c7223 */ /* 0x000fe2000000005c */
[----:B------:R-:W-:Y:S01]  /*0a70*/  PRMT R78, R43, 0x7632, R78 ;  /* 0x000076322b4e7816 */ /* 0x000fe2000000004e */
[----:B------:R-:W-:Y:S01]  /*0a80*/  IMAD.U32 R29, R41, 0x10000, RZ ;  /* 0x00010000291d7824 */ /* 0x000fe200078e00ff */
[----:B------:R-:W-:Y:S01]  /*0a90*/  SHF.L.U32 R31, R43, 0x10, RZ ;  /* 0x000000102b1f7819 */ /* 0x000fe200000006ff */
[----:B------:R-:W-:Y:S01]  /*0aa0*/  FMUL R43, R63, R38 ;  /* 0x000000263f2b7220 */ /* 0x000fe20000400000 */
[----:B------:R-:W-:Y:S01]  /*0ab0*/  SHF.L.U32 R86, R33, 0x10, RZ ;  /* 0x0000001021567819 */ /* 0x000fe200000006ff */
[----:B------:R-:W-:Y:S01]  /*0ac0*/  FMUL R36, R63, R36 ;  /* 0x000000243f247220 */ /* 0x000fe20000400000 */
[----:B------:R-:W-:Y:S01]  /*0ad0*/  PRMT R80, R41, 0x7632, R80 ;  /* 0x0000763229507816 */ /* 0x000fe20000000050 */
[----:B------:R-:W-:Y:S01]  /*0ae0*/  FMUL R38, R50, R90 ;  /* 0x0000005a32267220 */ /* 0x000fe20000400000 */
[----:B------:R-:W-:Y:S01]  /*0af0*/  FMUL R41, R63, R82 ;  /* 0x000000523f297220 */ /* 0x000fe20000400000 */
[----:B------:R-:W-:Y:S01]  /*0b00*/  FFMA R92, R75, R66, R92 ;  /* 0x000000424b5c7223 */ /* 0x000fe2000000005c */
[----:B------:R-:W-:Y:S01]  /*0b10*/  SHF.L.U32 R82, R34, 0x10, RZ ;  /* 0x0000001022527819 */ /* 0x000fe200000006ff */
[-C--:B------:R-:W-:Y:S01]  /*0b20*/  FFMA R14, R36, R35.reuse, R14 ;  /* 0x00000023240e7223 */ /* 0x080fe2000000000e */
[----:B------:R-:W-:Y:S01]  /*0b30*/  SHF.L.U32 R34, R37, 0x10, RZ ;  /* 0x0000001025227819 */ /* 0x000fe200000006ff */
[----:B------:R-:W-:Y:S01]  /*0b40*/  FMUL R37, R63, R86 ;  /* 0x000000563f257220 */ /* 0x000fe20000400000 */
[----:B------:R-:W-:Y:S01]  /*0b50*/  FMUL R35, R57, R35 ;  /* 0x0000002339237220 */ /* 0x000fe20000400000 */
[----:B------:R-:W-:Y:S01]  /*0b60*/  FFMA R33, R43, R38, R92 ;  /* 0x000000262b217223 */ /* 0x000fe2000000005c */
[----:B------:R-:W-:-:S02]  /*0b70*/  PRMT R30, R39, 0x7632, R30 ;  /* 0x00007632271e7816 */ /* 0x000fc4000000001e */
[----:B------:R-:W-:Y:S01]  /*0b80*/  SHF.L.U32 R28, R39, 0x10, RZ ;  /* 0x00000010271c7819 */ /* 0x000fe200000006ff */
[----:B------:R-:W-:Y:S01]  /*0b90*/  FMUL R39, R63, R84 ;  /* 0x000000543f277220 */ /* 0x000fe20000400000 */
[----:B------:R-:W-:Y:S01]  /*0ba0*/  SHF.L.U32 R32, R32, 0x10, RZ ;  /* 0x0000001020207819 */ /* 0x000fe200000006ff */
[----:B------:R-:W-:Y:S02]  /*0bb0*/  IMAD.U32 R84, R80, 0x10000, RZ ;  /* 0x0001000050547824 */ /* 0x000fe400078e00ff */
[-C--:B------:R-:W-:Y:S01]  /*0bc0*/  FFMA R13, R37, R34.reuse, R13 ;  /* 0x00000022250d7223 */ /* 0x080fe2000000000d */
[----:B------:R-:W-:Y:S01]  /*0bd0*/  FMUL R34, R49, R34 ;  /* 0x0000002231227220 */ /* 0x000fe20000400000 */
[----:B------:R-:W-:Y:S01]  /*0be0*/  FFMA R80, R36, R35, R33 ;  /* 0x0000002324507223 */ /* 0x000fe20000000021 */
[----:B------:R-:W-:Y:S01]  /*0bf0*/  FMUL R33, R63, R32 ;  /* 0x000000203f217220 */ /* 0x000fe20000400000 */
[-C--:B------:R-:W-:Y:S02]  /*0c00*/  FMUL R32, R56, R29.reuse ;  /* 0x0000001d38207220 */ /* 0x080fe40000400000 */
[----:B------:R-:W-:Y:S01]  /*0c10*/  FFMA R80, R37, R34, R80 ;  /* 0x0000002225507223 */ /* 0x000fe20000000050 */
[----:B------:R-:W-:Y:S01]  /*0c20*/  FFMA R16, R41, R29, R16 ;  /* 0x0000001d29107223 */ /* 0x000fe20000000010 */
[----:B------:R-:W-:Y:S01]  /*0c30*/  FMUL R29, R63, R28 ;  /* 0x0000001c3f1d7220 */ /* 0x000fe20000400000 */
[----:B------:R-:W-:Y:S01]  /*0c40*/  FMUL R28, R48, R84 ;  /* 0x00000054301c7220 */ /* 0x000fe20000400000 */
[----:B------:R-:W-:Y:S01]  /*0c50*/  FFMA R80, R41, R32, R80 ;  /* 0x0000002029507223 */ /* 0x000fe20000000050 */
[----:B------:R-:W-:Y:S01]  /*0c60*/  FFMA R15, R33, R84, R15 ;  /* 0x00000054210f7223 */ /* 0x000fe2000000000f */
[----:B------:R-:W-:Y:S01]  /*0c70*/  SHF.L.U32 R84, R74, 0x10, RZ ;  /* 0x000000104a547819 */ /* 0x000fe200000006ff */
[----:B------:R-:W-:Y:S01]  /*0c80*/  FMUL R74, R55, R76 ;  /* 0x0000004c374a7220 */ /* 0x000fe20000400000 */
[----:B------:R-:W-:Y:S01]  /*0c90*/  FFMA R80, R33, R28, R80 ;  /* 0x0000001c21507223 */ /* 0x000fe20000000050 */
[----:B------:R-:W-:Y:S01]  /*0ca0*/  FFMA R8, R79, R83, R8 ;  /* 0x000000534f087223 */ /* 0x000fe20000000008 */
        /* <DEDUP_REMOVED lines=36> */
.L_x_2528:
[----:B------:R-:W3:Y:S01]  /*0ef0*/  @!P1 S2R R87, SR_CgaCtaId ;  /* 0x0000000000579919 */ /* 0x000ee20000008800 */
[----:B------:R-:W-:Y:S01]  /*0f00*/  @!P1 MOV R84, 0x400 ;  /* 0x0000040000549802 */ /* 0x000fe20000000f00 */
[----:B01----:R-:W-:Y:S01]  /*0f10*/  FADD R31, R31, R82 ;  /* 0x000000521f1f7221 */ /* 0x003fe20000000000 */
[----:B------:R-:W-:Y:S01]  /*0f20*/  LOP3.LUT P0, RZ, R65, 0xff, RZ, 0xc0, !PT ;  /* 0x000000ff41ff7812 */ /* 0x000fe2000780c0ff */
[----:B--2---:R-:W-:Y:S01]  /*0f30*/  FADD R30, R30, R85 ;  /* 0x000000551e1e7221 */ /* 0x004fe20000000000 */
[----:B------:R-:W-:Y:S05]  /*0f40*/  WARPSYNC.ALL ;  /* 0x0000000000007948 */ /* 0x000fea0003800000 */
[----:B------:R-:W-:Y:S01]  /*0f50*/  VIADD R45, R45, UR8 ;  /* 0x000000082d2d7c36 */ /* 0x000fe20008000000 */
[----:B---3--:R-:W-:-:S02]  /*0f60*/  @!P1 LEA R2, R87, R84, 0x18 ;  /* 0x0000005457029211 */ /* 0x008fc400078ec0ff */
[----:B------:R-:W-:-:S04]  /*0f70*/  @!P1 SHF.R.U32.HI R84, RZ, 0x5, R62 ;  /* 0x00000005ff549819 */ /* 0x000fc8000001163e */
[----:B------:R-:W-:-:S05]  /*0f80*/  @!P1 LOP3.LUT R6, R84, 0x7fffffc, RZ, 0xc0, !PT ;  /* 0x07fffffc54069812 */ /* 0x000fca00078ec0ff */
[----:B------:R-:W-:-:S05]  /*0f90*/  @!P1 VIADD R3, R6, 0x4 ;  /* 0x0000000406039836 */ /* 0x000fca0000000000 */
[CC--:B------:R-:W-:Y:S02]  /*0fa0*/  @!P1 SEL R65, R3.reuse, R6.reuse, !P0 ;  /* 0x0000000603419207 */ /* 0x0c0fe40004000000 */
[----:B------:R-:W-:Y:S02]  /*0fb0*/  SEL R85, R3, R6, !P0 ;  /* 0x0000000603557207 */ /* 0x000fe40004000000 */
[----:B------:R-:W-:Y:S02]  /*0fc0*/  @!P1 LOP3.LUT R65, R65, 0x3, R84, 0xf8, !PT ;  /* 0x0000000341419812 */ /* 0x000fe400078ef854 */
[-C--:B------:R-:W-:Y:S02]  /*0fd0*/  LEA R84, R85, R2.reuse, 0x3 ;  /* 0x0000000255547211 */ /* 0x080fe400078e18ff */
[----:B------:R-:W-:-:S05]  /*0fe0*/  @!P1 LEA R82, R65, R2, 0x3 ;  /* 0x0000000241529211 */ /* 0x000fca00078e18ff */
[----:B------:R0:W-:Y:S01]  /*0ff0*/  @!P1 STS.64 [R82+0x2000], R30 ;  /* 0x0020001e52009388 */ /* 0x0001e20000000a00 */
[----:B------:R-:W-:Y:S01]  /*1000*/  BAR.SYNC.DEFER_BLOCKING 0x0 ;  /* 0x0000000000007b1d */ /* 0x000fe20000010000 */
[----:B------:R-:W-:Y:S02]  /*1010*/  ISETP.GE.AND P1, PT, R45, UR9, PT ;  /* 0x000000092d007c0c */ /* 0x000fe4000bf26270 */
[----:B0----5:R-:W-:Y:S02]  /*1020*/  SHF.L.U32 R82, R25, 0x10, RZ ;  /* 0x0000001019527819 */ /* 0x021fe400000006ff */
[----:B------:R-:W-:Y:S02]  /*1030*/  PRMT R31, R21, 0x7632, R31 ;  /* 0x00007632151f7816 */ /* 0x000fe4000000001f */
[----:B------:R-:W-:Y:S02]  /*1040*/  PRMT R30, R24, 0x7632, R30 ;  /* 0x00007632181e7816 */ /* 0x000fe4000000001e */
[----:B------:R-:W-:-:S02]  /*1050*/  SHF.L.U32 R31, R31, 0x10, RZ ;  /* 0x000000101f1f7819 */ /* 0x000fc400000006ff */
[----:B------:R-:W-:Y:S01]  /*1060*/  SHF.L.U32 R24, R24, 0x10, RZ ;  /* 0x0000001018187819 */ /* 0x000fe200000006ff */
[----:B------:R-:W0:Y:S04]  /*1070*/  LDS R65, [R84+0x2004] ;  /* 0x0020040054417984 */ /* 0x000e280000000800 */
[----:B------:R-:W1:Y:S04]  /*1080*/  LDS R88, [R84+0x200c] ;  /* 0x00200c0054587984 */ /* 0x000e680000000800 */
[----:B------:R-:W2:Y:S04]  /*1090*/  LDS R86, [R84+0x2014] ;  /* 0x0020140054567984 */ /* 0x000ea80000000800 */
[----:B------:R3:W4:Y:S02]  /*10a0*/  LDS R90, [R84+0x201c] ;  /* 0x00201c00545a7984 */ /* 0x0007240000000800 */
[----:B---3--:R-:W-:-:S02]  /*10b0*/  IMAD.U32 R84, R26, 0x10000, RZ ;  /* 0x000100001a547824 */ /* 0x008fc400078e00ff */
[----:B0-----:R-:W-:-:S04]  /*10c0*/  FADD R65, RZ, R65 ;  /* 0x00000041ff417221 */ /* 0x001fc80000000000 */
[----:B-1----:R-:W-:Y:S01]  /*10d0*/  FADD R65, R65, R88 ;  /* 0x0000005841417221 */ /* 0x002fe20000000000 */
[----:B------:R-:W-:-:S03]  /*10e0*/  SHF.L.U32 R88, R22, 0x10, RZ ;  /* 0x0000001016587819 */ /* 0x000fc600000006ff */
[----:B--2---:R-:W-:Y:S01]  /*10f0*/  FADD R65, R65, R86 ;  /* 0x0000005641417221 */ /* 0x004fe20000000000 */
[----:B------:R-:W-:-:S03]  /*1100*/  SHF.L.U32 R86, R27, 0x10, RZ ;  /* 0x000000101b567819 */ /* 0x000fc600000006ff */
[----:B----4-:R-:W-:Y:S01]  /*1110*/  FADD R65, R65, R90 ;  /* 0x0000005a41417221 */ /* 0x010fe20000000000 */
[----:B------:R-:W-:-:S03]  /*1120*/  IMAD.U32 R90, R23, 0x10000, RZ ;  /* 0x00010000175a7824 */ /* 0x000fc600078e00ff */
[----:B------:R-:W-:-:S04]  /*1130*/  FMUL R65, R65, 0.00048828125 ;  /* 0x3a00000041417820 */ /* 0x000fc80000400000 */
[-C--:B------:R-:W-:Y:S01]  /*1140*/  FFMA R73, R0, -R65.reuse, R73 ;  /* 0x8000004100497223 */ /* 0x080fe20000000049 */
[----:B------:R-:W-:Y:S01]  /*1150*/  PRMT R0, R25, 0x7632, R0 ;  /* 0x0000763219007816 */ /* 0x000fe20000000000 */
[-C--:B------:R-:W-:Y:S01]  /*1160*/  FFMA R79, R79, -R65.reuse, R72 ;  /* 0x800000414f4f7223 */ /* 0x080fe20000000048 */
[----:B------:R-:W-:Y:S01]  /*1170*/  PRMT R25, R26, 0x7632, R25 ;  /* 0x000076321a197816 */ /* 0x000fe20000000019 */
[-C--:B------:R-:W-:Y:S01]  /*1180*/  FFMA R77, R77, -R65.reuse, R70 ;  /* 0x800000414d4d7223 */ /* 0x080fe20000000046 */
[----:B------:R-:W-:Y:S01]  /*1190*/  PRMT R26, R27, 0x7632, R26 ;  /* 0x000076321b1a7816 */ /* 0x000fe2000000001a */
[-C--:B------:R-:W-:Y:S01]  /*11a0*/  FFMA R42, R69, -R65.reuse, R42 ;  /* 0x80000041452a7223 */ /* 0x080fe2000000002a */
[C---:B------:R-:W-:Y:S01]  /*11b0*/  PRMT R27, R20.reuse, 0x7632, R27 ;  /* 0x00007632141b7816 */ /* 0x040fe2000000001b */
[-C--:B------:R-:W-:Y:S01]  /*11c0*/  FFMA R28, R33, -R65.reuse, R28 ;  /* 0x80000041211c7223 */ /* 0x080fe2000000001c */
[----:B------:R-:W-:Y:S01]  /*11d0*/  SHF.L.U32 R70, R20, 0x10, RZ ;  /* 0x0000001014467819 */ /* 0x000fe200000006ff */
[-C--:B------:R-:W-:Y:S01]  /*11e0*/  FFMA R34, R37, -R65.reuse, R34 ;  /* 0x8000004125227223 */ /* 0x080fe20000000022 */
[----:B------:R-:W-:Y:S01]  /*11f0*/  SHF.L.U32 R72, R21, 0x10, RZ ;  /* 0x0000001015487819 */ /* 0x000fe200000006ff */
[-C--:B------:R-:W-:Y:S01]  /*1200*/  FFMA R38, R43, -R65.reuse, R38 ;  /* 0x800000412b267223 */ /* 0x080fe20000000026 */
[----:B------:R-:W0:Y:S01]  /*1210*/  LDC.64 R20, c[0x0][0x278] ;  /* 0x00009e00ff147b82 */ /* 0x000e220000000a00 */
[----:B------:R-:W-:Y:S01]  /*1220*/  PRMT R69, R22, 0x7632, R69 ;  /* 0x0000763216457816 */ /* 0x000fe20000000045 */
[-C--:B------:R-:W-:Y:S01]  /*1230*/  FFMA R68, R71, -R65.reuse, R68 ;  /* 0x8000004147447223 */ /* 0x080fe20000000044 */
[----:B------:R-:W-:Y:S01]  /*1240*/  PRMT R22, R23, 0x7632, R22 ;  /* 0x0000763217167816 */ /* 0x000fe20000000016 */
[-C--:B------:R-:W-:Y:S01]  /*1250*/  FFMA R40, R67, -R65.reuse, R40 ;  /* 0x8000004143287223 */ /* 0x080fe20000000028 */
[----:B------:R-:W-:Y:S01]  /*1260*/  SHF.L.U32 R37, R26, 0x10, RZ ;  /* 0x000000101a257819 */ /* 0x000fe200000006ff */
[-C--:B------:R-:W-:Y:S01]  /*1270*/  FFMA R75, R75, -R65.reuse, R66 ;  /* 0x800000414b4b7223 */ /* 0x080fe20000000042 */
[----:B------:R-:W-:Y:S01]  /*1280*/  SHF.L.U32 R23, R0, 0x10, RZ ;  /* 0x0000001000177819 */ /* 0x000fe200000006ff */
[----:B------:R-:W-:Y:S01]  /*1290*/  FFMA R0, R63, R28, R31 ;  /* 0x0000001c3f007223 */ /* 0x000fe2000000001f */
        /* <DEDUP_REMOVED lines=10> */
[----:B------:R-:W-:Y:S01]  /*1340*/  FFMA R80, R80, -R65, R83 ;  /* 0x8000004150507223 */ /* 0x000fe20000000053 */
[C---:B------:R-:W-:Y:S01]  /*1350*/  FFMA R38, R63.reuse, R38, R37 ;  /* 0x000000263f267223 */ /* 0x040fe20000000025 */
        /* <DEDUP_REMOVED lines=18> */
[----:B------:R-:W-:Y:S01]  /*1480*/  IMAD.WIDE.U32 R30, R37, 0x10, R20 ;  /* 0x00000010251e7825 */ /* 0x000fe200078e0014 */
[----:B------:R-:W-:Y:S02]  /*1490*/  F2FP.BF16.F32.PACK_AB R21, R42, R79 ;  /* 0x0000004f2a15723e */ /* 0x000fe400000010ff */
[----:B------:R-:W-:Y:S02]  /*14a0*/  F2FP.BF16.F32.PACK_AB R20, R33, R24 ;  /* 0x000000182114723e */ /* 0x000fe400000010ff */
[----:B------:R-:W-:Y:S02]  /*14b0*/  F2FP.BF16.F32.PACK_AB R27, R80, R27 ;  /* 0x0000001b501b723e */ /* 0x000fe400000010ff */
[----:B------:R-:W-:Y:S01]  /*14c0*/  F2FP.BF16.F32.PACK_AB R26, R69, R26 ;  /* 0x0000001a451a723e */ /* 0x000fe200000010ff */
[----:B------:R0:W-:Y:S01]  /*14d0*/  STG.E.128 desc[UR6][R28.64], R20 ;  /* 0x000000141c007986 */ /* 0x0001e2000c101d06 */
[----:B------:R-:W-:-:S02]  /*14e0*/  F2FP.BF16.F32.PACK_AB R25, R0, R25 ;  /* 0x000000190019723e */ /* 0x000fc400000010ff */
[----:B------:R-:W-:Y:S02]  /*14f0*/  F2FP.BF16.F32.PACK_AB R24, R34, R35 ;  /* 0x000000232218723e */ /* 0x000fe400000010ff */
[----:B------:R-:W-:-:S03]  /*1500*/  SEL R65, RZ, 0x1, P0 ;  /* 0x00000001ff417807 */ /* 0x000fc60000000000 */
[----:B------:R0:W-:Y:S01]  /*1510*/  STG.E.128 desc[UR6][R30.64], R24 ;  /* 0x000000181e007986 */ /* 0x0001e2000c101d06 */
[----:B------:R-:W-:Y:S05]  /*1520*/  @!P1 BRA `(.L_x_2517) ;  /* 0xfffffff000089947 */ /* 0x000fea000383ffff */
[----:B0-----:R-:W-:Y:S01]  /*1530*/  MOV R22, R8 ;  /* 0x0000000800167202 */ /* 0x001fe20000000f00 */
[----:B------:R-:W-:Y:S01]  /*1540*/  IMAD.MOV.U32 R8, RZ, RZ, R10 ;  /* 0x000000ffff087224 */ /* 0x000fe200078e000a */
[----:B------:R-:W-:Y:S02]  /*1550*/  MOV R10, R12 ;  /* 0x0000000c000a7202 */ /* 0x000fe40000000f00 */
[----:B------:R-:W-:Y:S02]  /*1560*/  MOV R12, R14 ;  /* 0x0000000e000c7202 */ /* 0x000fe40000000f00 */
[----:B------:R-:W-:Y:S02]  /*1570*/  MOV R14, R16 ;  /* 0x00000010000e7202 */ /* 0x000fe40000000f00 */
[----:B------:R-:W-:Y:S01]  /*1580*/  MOV R16, R18 ;  /* 0x0000001200107202 */ /* 0x000fe20000000f00 */
[----:B------:R-:W-:Y:S01]  /*1590*/  IMAD.MOV.U32 R18, RZ, RZ, R44 ;  /* 0x000000ffff127224 */ /* 0x000fe200078e002c */
[----:B------:R-:W-:-:S02]  /*15a0*/  MOV R20, R5 ;  /* 0x0000000500147202 */ /* 0x000fc40000000f00 */
[----:B------:R-:W-:Y:S02]  /*15b0*/  MOV R21, R4 ;  /* 0x0000000400157202 */ /* 0x000fe40000000f00 */
[----:B------:R-:W-:-:S07]  /*15c0*/  MOV R23, R7 ;  /* 0x0000000700177202 */ /* 0x000fce0000000f00 */
.L_x_2515:
[----:B------:R-:W0:Y:S01]  /*15d0*/  S2UR UR4, SR_CTAID.X ;  /* 0x00000000000479c3 */ /* 0x000e220000002500 */
[----:B------:R-:W-:-:S07]  /*15e0*/  LOP3.LUT R0, R62, 0x7f, RZ, 0xc0, !PT ;  /* 0x0000007f3e007812 */ /* 0x000fce00078ec0ff */
[----:B------:R-:W1:Y:S01]  /*15f0*/  LDC.64 R4, c[0x0][0x270] ;  /* 0x00009c00ff047b82 */ /* 0x000e620000000a00 */
[----:B0-----:R-:W-:-:S04]  /*1600*/  LEA.HI R3, R62, UR4, RZ, 0x19 ;  /* 0x000000043e037c11 */ /* 0x001fc8000f8fc8ff */
[----:B------:R-:W-:-:S04]  /*1610*/  PRMT R3, R3, 0x2104, R0 ;  /* 0x0000210403037816 */ /* 0x000fc80000000000 */
[C---:B------:R-:W-:Y:S01]  /*1620*/  LOP3.LUT R7, R3.reuse, 0x80, RZ, 0xfc, !PT ;  /* 0x0000008003077812 */ /* 0x040fe200078efcff */
[----:B-1----:R-:W-:-:S04]  /*1630*/  IMAD.WIDE.U32 R2, R3, 0x20, R4 ;  /* 0x0000002003027825 */ /* 0x002fc800078e0004 */
[----:B------:R-:W-:Y:S01]  /*1640*/  IMAD.WIDE.U32 R4, R7, 0x20, R4 ;  /* 0x0000002007047825 */ /* 0x000fe200078e0004 */
[----:B------:R-:W-:Y:S04]  /*1650*/  STG.E.128 desc[UR6][R2.64], R20 ;  /* 0x0000001402007986 */ /* 0x000fe8000c101d06 */
[----:B------:R-:W-:Y:S04]  /*1660*/  STG.E.128 desc[UR6][R2.64+0x10], R8 ;  /* 0x0000100802007986 */ /* 0x000fe8000c101d06 */
[----:B------:R-:W-:Y:S04]  /*1670*/  STG.E.128 desc[UR6][R4.64], R12 ;  /* 0x0000000c04007986 */ /* 0x000fe8000c101d06 */
[----:B------:R-:W-:Y:S01]  /*1680*/  STG.E.128 desc[UR6][R4.64+0x10], R16 ;  /* 0x0000101004007986 */ /* 0x000fe2000c101d06 */
[----:B------:R-:W-:Y:S05]  /*1690*/  EXIT ;  /* 0x000000000000794d */ /* 0x000fea0003800000 */
.L_x_2516:
[----:B------:R-:W-:Y:S01]  /*16a0*/  HFMA2.MMA R89, -RZ, RZ, 0, 0 ;  /* 0x00000000ff597435 */ /* 0x000fe200000001ff */
[----:B------:R-:W-:Y:S01]  /*16b0*/  MOV R86, 0x10 ;  /* 0x0000001000567802 */ /* 0x000fe20000000f00 */
[----:B------:R-:W-:Y:S01]  /*16c0*/  HFMA2.MMA R87, -RZ, RZ, 0, 1.847743988037109375e-06 ;  /* 0x0000001fff577435 */ /* 0x000fe200000001ff */
[----:B------:R-:W-:-:S10]  /*16d0*/  MOV R84, 0xffffffff ;  /* 0xffffffff00547802 */ /* 0x000fd40000000f00 */
[----:B-----5:R-:W-:Y:S05]  /*16e0*/  WARPSYNC.COLLECTIVE R84, `(.L_x_2518) ;  /* 0x0000000054087348 */ /* 0x020fea0003c00000 */
[----:B------:R0:W1:Y:S02]  /*16f0*/  SHFL.DOWN P0, R82, R89, R86, R87 ;  /* 0x0800005659527389 */ /* 0x0000640000000057 */
[----:B01---5:R-:W-:Y:S01]  /*1700*/  ENDCOLLECTIVE ;  /* 0x000000000000791b */ /* 0x023fe20003800000 */
.L_x_2518:
[----:B------:R-:W-:Y:S01]  /*1710*/  MOV R89, R30 ;  /* 0x0000001e00597202 */ /* 0x000fe20000000f00 */
[----:B------:R-:W-:-:S07]  /*1720*/  IMAD.MOV.U32 R31, RZ, RZ, R82 ;  /* 0x000000ffff1f7224 */ /* 0x000fce00078e0052 */
[----:B------:R-:W-:Y:S05]  /*1730*/  WARPSYNC.COLLECTIVE R84, `(.L_x_2519) ;  /* 0x0000000054087348 */ /* 0x000fea0003c00000 */
[----:B------:R0:W1:Y:S02]  /*1740*/  SHFL.DOWN P0, R82, R89, R86, R87 ;  /* 0x0800005659527389 */ /* 0x0000640000000057 */
[----:B01----:R-:W-:Y:S01]  /*1750*/  ENDCOLLECTIVE ;  /* 0x000000000000791b */ /* 0x003fe20003800000 */
.L_x_2519:
[----:B------:R-:W-:Y:S01]  /*1760*/  FADD R31, RZ, R31 ;  /* 0x0000001fff1f7221 */ /* 0x000fe20000000000 */
[----:B------:R-:W-:-:S04]  /*1770*/  HFMA2.MMA R86, -RZ, RZ, 0, 4.76837158203125e-07 ;  /* 0x00000008ff567435 */ /* 0x000fc800000001ff */
[----:B------:R-:W-:Y:S02]  /*1780*/  MOV R89, R31 ;  /* 0x0000001f00597202 */ /* 0x000fe40000000f00 */
[----:B------:R-:W-:-:S07]  /*1790*/  MOV R85, R82 ;  /* 0x0000005200557202 */ /* 0x000fce0000000f00 */
[----:B------:R-:W-:Y:S05]  /*17a0*/  WARPSYNC.COLLECTIVE R84, `(.L_x_2520) ;  /* 0x0000000054087348 */ /* 0x000fea0003c00000 */
[----:B------:R0:W1:Y:S02]  /*17b0*/  SHFL.DOWN P0, R82, R89, R86, R87 ;  /* 0x0800005659527389 */ /* 0x0000640000000057 */
[----:B01----:R-:W-:Y:S01]  /*17c0*/  ENDCOLLECTIVE ;  /* 0x000000000000791b */ /* 0x003fe20003800000 */
.L_x_2520:
[----:B------:R-:W-:-:S04]  /*17d0*/  FADD R85, R30, R85 ;  /* 0x000000551e557221 */ /* 0x000fc80000000000 */
[----:B------:R-:W-:Y:S02]  /*17e0*/  IMAD.MOV.U32 R89, RZ, RZ, R85 ;  /* 0x000000ffff597224 */ /* 0x000fe400078e0055 */
[----:B------:R-:W-:-:S07]  /*17f0*/  FADD R90, R31, R82 ;  /* 0x000000521f5a7221 */ /* 0x000fce0000000000 */
[----:B------:R-:W-:Y:S05]  /*1800*/  WARPSYNC.COLLECTIVE R84, `(.L_x_2521) ;  /* 0x0000000054087348 */ /* 0x000fea0003c00000 */
[----:B------:R0:W1:Y:S02]  /*1810*/  SHFL.DOWN P0, R82, R89, R86, R87 ;  /* 0x0800005659527389 */ /* 0x0000640000000057 */
[----:B01----:R-:W-:Y:S01]  /*1820*/  ENDCOLLECTIVE ;  /* 0x000000000000791b */ /* 0x003fe20003800000 */
.L_x_2521:
[----:B------:R-:W-:Y:S01]  /*1830*/  HFMA2.MMA R86, -RZ, RZ, 0, 2.384185791015625e-07 ;  /* 0x00000004ff567435 */ /* 0x000fe200000001ff */
[----:B------:R-:W-:Y:S02]  /*1840*/  MOV R89, R90 ;  /* 0x0000005a00597202 */ /* 0x000fe40000000f00 */
[----:B------:R-:W-:-:S08]  /*1850*/  MOV R88, R82 ;  /* 0x0000005200587202 */ /* 0x000fd00000000f00 */
[----:B------:R-:W-:Y:S05]  /*1860*/  WARPSYNC.COLLECTIVE R84, `(.L_x_2522) ;  /* 0x0000000054087348 */ /* 0x000fea0003c00000 */
[----:B------:R0:W1:Y:S02]  /*1870*/  SHFL.DOWN P0, R82, R89, R86, R87 ;  /* 0x0800005659527389 */ /* 0x0000640000000057 */
[----:B01----:R-:W-:Y:S01]  /*1880*/  ENDCOLLECTIVE ;  /* 0x000000000000791b */ /* 0x003fe20003800000 */
.L_x_2522:
[----:B------:R-:W-:-:S04]  /*1890*/  FADD R88, R85, R88 ;  /* 0x0000005855587221 */ /* 0x000fc80000000000 */
[----:B------:R-:W-:Y:S01]  /*18a0*/  IMAD.MOV.U32 R89, RZ, RZ, R88 ;  /* 0x000000ffff597224 */ /* 0x000fe200078e0058 */
[----:B------:R-:W-:-:S07]  /*18b0*/  MOV R91, R82 ;  /* 0x00000052005b7202 */ /* 0x000fce0000000f00 */
[----:B------:R-:W-:Y:S05]  /*18c0*/  WARPSYNC.COLLECTIVE R84, `(.L_x_2523) ;  /* 0x0000000054087348 */ /* 0x000fea0003c00000 */
[----:B------:R0:W1:Y:S02]  /*18d0*/  SHFL.DOWN P0, R82, R89, R86, R87 ;  /* 0x0800005659527389 */ /* 0x0000640000000057 */
[----:B01----:R-:W-:Y:S01]  /*18e0*/  ENDCOLLECTIVE ;  /* 0x000000000000791b */ /* 0x003fe20003800000 */
.L_x_2523:
[----:B------:R-:W-:Y:S01]  /*18f0*/  FADD R91, R90, R91 ;  /* 0x0000005b5a5b7221 */ /* 0x000fe20000000000 */
[----:B------:R-:W-:-:S04]  /*1900*/  HFMA2.MMA R86, -RZ, RZ, 0, 1.1920928955078125e-07 ;  /* 0x00000002ff567435 */ /* 0x000fc800000001ff */
[----:B------:R-:W-:Y:S02]  /*1910*/  MOV R89, R91 ;  /* 0x0000005b00597202 */ /* 0x000fe40000000f00 */
[----:B------:R-:W-:-:S07]  /*1920*/  MOV R93, R82 ;  /* 0x00000052005d7202 */ /* 0x000fce0000000f00 */
[----:B------:R-:W-:Y:S05]  /*1930*/  WARPSYNC.COLLECTIVE R84, `(.L_x_2524) ;  /* 0x0000000054087348 */ /* 0x000fea0003c00000 */
[----:B------:R0:W1:Y:S02]  /*1940*/  SHFL.DOWN P0, R82, R89, R86, R87 ;  /* 0x0800005659527389 */ /* 0x0000640000000057 */
[----:B01----:R-:W-:Y:S01]  /*1950*/  ENDCOLLECTIVE ;  /* 0x000000000000791b */ /* 0x003fe20003800000 */
.L_x_2524:
[----:B------:R-:W-:-:S04]  /*1960*/  FADD R93, R88, R93 ;  /* 0x0000005d585d7221 */ /* 0x000fc80000000000 */
[----:B------:R-:W-:Y:S01]  /*1970*/  IMAD.MOV.U32 R89, RZ, RZ, R93 ;  /* 0x000000ffff597224 */ /* 0x000fe200078e005d */
[----:B------:R-:W-:-:S07]  /*1980*/  MOV R30, R82 ;  /* 0x00000052001e7202 */ /* 0x000fce0000000f00 */
[----:B------:R-:W-:Y:S05]  /*1990*/  WARPSYNC.COLLECTIVE R84, `(.L_x_2525) ;  /* 0x0000000054087348 */ /* 0x000fea0003c00000 */
[----:B------:R0:W1:Y:S02]  /*19a0*/  SHFL.DOWN P0, R82, R89, R86, R87 ;  /* 0x0800005659527389 */ /* 0x0000640000000057 */
[----:B01----:R-:W-:Y:S01]  /*19b0*/  ENDCOLLECTIVE ;  /* 0x000000000000791b */ /* 0x003fe20003800000 */
.L_x_2525:
[----:B------:R-:W-:Y:S01]  /*19c0*/  FADD R30, R91, R30 ;  /* 0x0000001e5b1e7221 */ /* 0x000fe20000000000 */
[----:B------:R-:W-:-:S04]  /*19d0*/  HFMA2.MMA R86, -RZ, RZ, 0, 5.9604644775390625e-08 ;  /* 0x00000001ff567435 */ /* 0x000fc800000001ff */
[----:B------:R-:W-:Y:S01]  /*19e0*/  MOV R89, R30 ;  /* 0x0000001e00597202 */ /* 0x000fe20000000f00 */
[----:B------:R-:W-:-:S07]  /*19f0*/  FADD R31, R93, R82 ;  /* 0x000000525d1f7221 */ /* 0x000fce0000000000 */
[----:B------:R-:W-:Y:S05]  /*1a00*/  WARPSYNC.COLLECTIVE R84, `(.L_x_2526) ;  /* 0x0000000054087348 */ /* 0x000fea0003c00000 */
[----:B------:R0:W1:Y:S02]  /*1a10*/  SHFL.DOWN P0, R82, R89, R86, R87 ;  /* 0x0800005659527389 */ /* 0x0000640000000057 */
[----:B01----:R-:W-:Y:S01]  /*1a20*/  ENDCOLLECTIVE ;  /* 0x000000000000791b */ /* 0x003fe20003800000 */
.L_x_2526:
[----:B------:R-:W-:Y:S02]  /*1a30*/  MOV R89, R31 ;  /* 0x0000001f00597202 */ /* 0x000fe40000000f00 */
[----:B------:R-:W-:-:S07]  /*1a40*/  MOV R85, R82 ;  /* 0x0000005200557202 */ /* 0x000fce0000000f00 */
[----:B------:R-:W-:Y:S05]  /*1a50*/  WARPSYNC.COLLECTIVE R84, `(.L_x_2527) ;  /* 0x0000000054087348 */ /* 0x000fea0003c00000 */
[----:B------:R0:W1:Y:S02]  /*1a60*/  SHFL.DOWN P0, R82, R89, R86, R87 ;  /* 0x0800005659527389 */ /* 0x0000640000000057 */
[----:B01----:R-:W-:Y:S01]  /*1a70*/  ENDCOLLECTIVE ;  /* 0x000000000000791b */ /* 0x003fe20003800000 */
.L_x_2527:
[----:B------:R-:W-:Y:S05]  /*1a80*/  BRA `(.L_x_2528) ;  /* 0xfffffff400187947 */ /* 0x000fea000383ffff */
.L_x_2529:
        /* <DEDUP_REMOVED lines=15> */
.L_x_5708:


//--------------------- .text._ZN18transformer_engine13normalization24rmsnorm_bwd_tuned_kernelINS0_13Kernel_traitsI6__halfS3_S3_fjLj2048ELj1ELj1ELj4ELj16ENS0_18Kernel_traits_baseILj2048ES3_S3_S3_fjLj128EEEEELb1EEEvNS0_20BackwardKernelParamsE --------------------------
	.section	.text._ZN18transformer_engine13normalization24rmsnorm_bwd_tuned_kernelINS0_13Kernel_traitsI6__halfS3_S3_fjLj2048ELj1ELj1ELj4ELj16ENS0_18Kernel_traits_baseILj2048ES3_S3_S3_fjLj128EEEEELb1EEEvNS0_20BackwardKernelParamsE,"ax",@progbits
	.align	128
        .global         _ZN18transformer_engine13normalization24rmsnorm_bwd_tuned_kernelINS0_13Kernel_traitsI6__halfS3_S3_fjLj2048ELj1ELj1ELj4ELj16ENS0_18Kernel_traits_baseILj2048ES3_S3_S3_fjLj128EEEEELb1EEEvNS0_20BackwardKernelParamsE
        .type           _ZN18transformer_engine13normalization24rmsnorm_bwd_tuned_kernelINS0_13Kernel_traitsI6__halfS3_S3_fjLj2048ELj1ELj1ELj4ELj16ENS0_18Kernel_traits_baseILj2048ES3_S3_S3_fjLj128EEEEELb1EEEvNS0_20BackwardKernelParamsE,@function
        .size           _ZN18transformer_engine13normalization24rmsnorm_bwd_tuned_kernelINS0_13Kernel_traitsI6__halfS3_S3_fjLj2048ELj1ELj1ELj4ELj16ENS0_18Kernel_traits_baseILj2048ES3_S3_S3_fjLj128EEEEELb1EEEvNS0_20BackwardKernelParamsE,(.L_x_5709 - _ZN18transformer_engine13normalization24rmsnorm_bwd_tuned_kernelINS0_13Kernel_traitsI6__halfS3_S3_fjLj2048ELj1ELj1ELj4ELj16ENS0_18Kernel_traits_baseILj2048ES3_S3_S3_fjLj128EEEEELb1EEEvNS0_20BackwardKernelParamsE)
        .other          _ZN18transformer_engine13normalization24rmsnorm_bwd_tuned_kernelINS0_13Kernel_traitsI6__halfS3_S3_fjLj2048ELj1ELj1ELj4ELj16ENS0_18Kernel_traits_baseILj2048ES3_S3_S3_fjLj128EEEEELb1EEEvNS0_20BackwardKernelParamsE,@"STO_CUDA_ENTRY STV_DEFAULT"
_ZN18transformer_engine13normalization24rmsnorm_bwd_tuned_kernelINS0_13Kernel_traitsI6__halfS3_S3_fjLj2048ELj1ELj1ELj4ELj16ENS0_18Kernel_traits_baseILj2048ES3_S3_S3_fjLj128EEEEELb1EEEvNS0_20BackwardKernelParamsE:
.text._ZN18transformer_engine13normalization24rmsnorm_bwd_tuned_kernelINS0_13Kernel_traitsI6__halfS3_S3_fjLj2048ELj1ELj1ELj4ELj16ENS0_18Kernel_traits_baseILj2048ES3_S3_S3_fjLj128EEEEELb1EEEvNS0_20BackwardKernelParamsE:
        /* <DEDUP_REMOVED lines=25> */
[----:B------:R0:W3:Y:S01]  /*0190*/  LDG.E.128 R8, desc[UR6][R2.64+0x800] ;  /* 0x0008000602087981 */ /* 0x0000e2000c1e1d00 */
[----:B------:R-:W1:Y:S01]  /*01a0*/  S2UR UR5, SR_CgaCtaId ;  /* 0x00000000000579c3 */ /* 0x000e620000008800 */
[----:B------:R-:W-:Y:S01]  /*01b0*/  ISETP.NE.AND P0, PT, RZ, UR4, PT ;  /* 0x00000004ff007c0c */ /* 0x000fe2000bf05270 */
[----:B------:R-:W-:Y:S01]  /*01c0*/  UMOV UR4, 0x400 ;  /* 0x0000040000047882 */ /* 0x000fe20000000000 */
[----:B------:R-:W-:Y:S01]  /*01d0*/  HFMA2.MMA R65, -RZ, RZ, 0, 5.9604644775390625e-08 ;  /* 0x00000001ff417435 */ /* 0x000fe200000001ff */
[----:B------:R-:W-:Y:S02]  /*01e0*/  MOV R44, RZ ;  /* 0x000000ff002c7202 */ /* 0x000fe40000000f00 */
[----:B------:R-:W-:-:S02]  /*01f0*/  CS2R R18, SRZ ;  /* 0x0000000000127805 */ /* 0x000fc4000001ff00 */
[----:B------:R-:W-:Y:S01]  /*0200*/  FSEL R46, RZ, 1, !P0 ;  /* 0x3f800000ff2e7808 */ /* 0x000fe20004000000 */
        /* <DEDUP_REMOVED lines=43> */
[----:B------:R-:W-:-:S07]  /*04c0*/  IADD3 R3, R6, 0x4, RZ ;  /* 0x0000000406037810 */ /* 0x000fce0007ffe0ff */
.L_x_2532:
        /* <DEDUP_REMOVED lines=8> */
[----:B------:R-:W3:Y:S01]  /*0550*/  LDG.E.128 R32, desc[UR6][R32.64] ;  /* 0x0000000620207981 */ /* 0x000ee2000c1e1d00 */
[----:B------:R-:W0:Y:S01]  /*0560*/  LDC.64 R20, c[0x0][0x260] ;  /* 0x00009800ff147b82 */ /* 0x000e220000000a00 */
[--C-:B-1----:R-:W-:Y:S02]  /*0570*/  IMAD.WIDE.U32 R36, R64, 0x10, R28.reuse ;  /* 0x0000001040247825 */ /* 0x102fe400078e001c */
[----:B------:R-:W4:Y:S02]  /*0580*/  LDG.E.128 R40, desc[UR6][R40.64] ;  /* 0x0000000628287981 */ /* 0x000f24000c1e1d00 */
[----:B------:R-:W-:Y:S02]  /*0590*/  IMAD.WIDE.U32 R28, R23, 0x10, R28 ;  /* 0x00000010171c7825 */ /* 0x000fe400078e001c */
[----:B------:R-:W4:Y:S02]  /*05a0*/  LDG.E.128 R36, desc[UR6][R36.64] ;  /* 0x0000000624247981 */ /* 0x000f24000c1e1d00 */
[----:B--2---:R-:W-:-:S02]  /*05b0*/  IMAD.WIDE R66, R45, 0x4, R66 ;  /* 0x000000042d427825 */ /* 0x004fc400078e0242 */
[----:B------:R-:W2:Y:S04]  /*05c0*/  LDG.E.128 R28, desc[UR6][R28.64] ;  /* 0x000000061c1c7981 */ /* 0x000ea8000c1e1d00 */
[----:B------:R1:W2:Y:S01]  /*05d0*/  LDG.E R63, desc[UR6][R66.64] ;  /* 0x00000006423f7981 */ /* 0x0002a2000c1e1900 */
[----:B0-----:R-:W-:-:S04]  /*05e0*/  IMAD.WIDE.U32 R24, R64, 0x10, R20 ;  /* 0x0000001040187825 */ /* 0x001fc800078e0014 */
[----:B------:R-:W-:Y:S02]  /*05f0*/  IMAD.WIDE.U32 R20, R23, 0x10, R20 ;  /* 0x0000001017147825 */ /* 0x000fe400078e0014 */
[----:B------:R-:W5:Y:S04]  /*0600*/  LDG.E.128 R24, desc[UR6][R24.64] ;  /* 0x0000000618187981 */ /* 0x000f68000c1e1d00 */
[----:B------:R-:W5:Y:S01]  /*0610*/  LDG.E.128 R20, desc[UR6][R20.64] ;  /* 0x0000000614147981 */ /* 0x000f62000c1e1d00 */
[----:B------:R-:W-:Y:S01]  /*0620*/  UMOV UR4, 0xffffffff ;  /* 0xffffffff00047882 */ /* 0x000fe20000000000 */
[----:B------:R-:W-:Y:S01]  /*0630*/  LOP3.LUT P1, RZ, R62, 0x1f, RZ, 0xc0, !PT ;  /* 0x0000001f3eff7812 */ /* 0x000fe2000782c0ff */
[--C-:B---3--:R-:W-:Y:S02]  /*0640*/  HADD2.F32 R0, -RZ, R32.reuse.H0_H0 ;  /* 0x20000020ff007230 */ /* 0x108fe40000004100 */
[----:B------:R-:W-:-:S02]  /*0650*/  HADD2.F32 R83, -RZ, R32.H1_H1 ;  /* 0x30000020ff537230 */ /* 0x000fc40000004100 */
[--C-:B----4-:R-:W-:Y:S02]  /*0660*/  HADD2.F32 R68, -RZ, R43.reuse.H0_H0 ;  /* 0x2000002bff447230 */ /* 0x110fe40000004100 */
[--C-:B------:R-:W-:Y:S02]  /*0670*/  HADD2.F32 R85, -RZ, R36.reuse.H0_H0 ;  /* 0x20000024ff557230 */ /* 0x100fe40000004100 */
[----:B------:R-:W-:Y:S02]  /*0680*/  HADD2.F32 R81, -RZ, R36.H1_H1 ;  /* 0x30000024ff517230 */ /* 0x000fe40000004100 */
[----:B-1----:R-:W-:Y:S02]  /*0690*/  HADD2.F32 R66, -RZ, R43.H1_H1 ;  /* 0x3000002bff427230 */ /* 0x002fe40000004100 */
[----:B------:R-:W-:Y:S01]  /*06a0*/  FMUL R43, R61, R85 ;  /* 0x000000553d2b7220 */ /* 0x000fe20000400000 */
[--C-:B------:R-:W-:Y:S02]  /*06b0*/  HADD2.F32 R75, -RZ, R33.reuse.H1_H1 ;  /* 0x30000021ff4b7230 */ /* 0x100fe40000004100 */
[----:B--2---:R-:W-:Y:S01]  /*06c0*/  FMUL R0, R63, R0 ;  /* 0x000000003f007220 */ /* 0x004fe20000400000 */
[----:B------:R-:W-:-:S02]  /*06d0*/  HADD2.F32 R79, -RZ, R33.H0_H0 ;  /* 0x20000021ff4f7230 */ /* 0x000fc40000004100 */
[----:B------:R-:W-:Y:S01]  /*06e0*/  FMUL R67, R63, R83 ;  /* 0x000000533f437220 */ /* 0x000fe20000400000 */
[----:B------:R-:W-:Y:S02]  /*06f0*/  HADD2.F32 R77, -RZ, R37.H0_H0 ;  /* 0x20000025ff4d7230 */ /* 0x000fe40000004100 */
[--C-:B------:R-:W-:Y:S02]  /*0700*/  HADD2.F32 R80, -RZ, R40.reuse.H0_H0 ;  /* 0x20000028ff507230 */ /* 0x100fe40000004100 */
[----:B------:R-:W-:Y:S02]  /*0710*/  HADD2.F32 R78, -RZ, R40.H1_H1 ;  /* 0x30000028ff4e7230 */ /* 0x000fe40000004100 */
[----:B------:R-:W-:Y:S01]  /*0720*/  FMUL R40, R60, R81 ;  /* 0x000000513c287220 */ /* 0x000fe20000400000 */
[--C-:B------:R-:W-:Y:S02]  /*0730*/  HADD2.F32 R92, -RZ, R28.reuse.H0_H0 ;  /* 0x2000001cff5c7230 */ /* 0x100fe40000004100 */
[----:B------:R-:W-:-:S02]  /*0740*/  HADD2.F32 R90, -RZ, R28.H1_H1 ;  /* 0x3000001cff5a7230 */ /* 0x000fc40000004100 */
[----:B------:R-:W-:Y:S01]  /*0750*/  FFMA R28, R0, R43, RZ ;  /* 0x0000002b001c7223 */ /* 0x000fe200000000ff */
[----:B------:R-:W-:Y:S02]  /*0760*/  HADD2.F32 R73, -RZ, R34.H0_H0 ;  /* 0x20000022ff497230 */ /* 0x000fe40000004100 */
        /* <DEDUP_REMOVED lines=9> */
[----:B------:R-:W-:Y:S01]  /*0800*/  FMUL R42, R63, R79 ;  /* 0x0000004f3f2a7220 */ /* 0x000fe20000400000 */
[--C-:B------:R-:W-:Y:S02]  /*0810*/  HADD2.F32 R88, -RZ, R29.reuse.H0_H0 ;  /* 0x2000001dff587230 */ /* 0x100fe40000004100 */
[----:B------:R-:W-:-:S02]  /*0820*/  HADD2.F32 R86, -RZ, R29.H1_H1 ;  /* 0x3000001dff567230 */ /* 0x000fc40000004100 */
[----:B------:R-:W-:Y:S01]  /*0830*/  FFMA R29, R67, R40, R28 ;  /* 0x00000028431d7223 */ /* 0x000fe2000000001c */
[----:B------:R-:W-:Y:S02]  /*0840*/  HADD2.F32 R71, -RZ, R34.H1_H1 ;  /* 0x30000022ff477230 */ /* 0x000fe40000004100 */
[--C-:B------:R-:W-:Y:S02]  /*0850*/  HADD2.F32 R34, -RZ, R35.reuse.H0_H0 ;  /* 0x20000023ff227230 */ /* 0x100fe40000004100 */
[----:B------:R-:W-:Y:S02]  /*0860*/  HADD2.F32 R33, -RZ, R35.H1_H1 ;  /* 0x30000023ff217230 */ /* 0x000fe40000004100 */
[----:B------:R-:W-:Y:S01]  /*0870*/  FFMA R7, R41, R36, R7 ;  /* 0x0000002429077223 */ /* 0x000fe20000000007 */
[--C-:B------:R-:W-:Y:S02]  /*0880*/  HADD2.F32 R35, -RZ, R38.reuse.H0_H0 ;  /* 0x20000026ff237230 */ /* 0x100fe40000004100 */
[----:B------:R-:W-:-:S02]  /*0890*/  HADD2.F32 R32, -RZ, R38.H1_H1 ;  /* 0x30000026ff207230 */ /* 0x000fc40000004100 */
[C---:B------:R-:W-:Y:S01]  /*08a0*/  FMUL R38, R63.reuse, R73 ;  /* 0x000000493f267220 */ /* 0x040fe20000400000 */
        /* <DEDUP_REMOVED lines=13> */
[C---:B------:R-:W-:Y:S01]  /*0980*/  FMUL R33, R63.reuse, R33 ;  /* 0x000000213f217220 */ /* 0x040fe20000400000 */
[----:B------:R-:W-:Y:S02]  /*0990*/  FMUL R28, R54, R84 ;  /* 0x00000054361c7220 */ /* 0x000fe40000400000 */
[----:B------:R-:W-:Y:S01]  /*09a0*/  FFMA R69, R34, R29, R69 ;  /* 0x0000001d22457223 */ /* 0x000fe20000000045 */
[----:B------:R-:W-:Y:S01]  /*09b0*/  FMUL R83, R63, R80 ;  /* 0x000000503f537220 */ /* 0x000fe20000400000 */
[----:B------:R-:W-:Y:S02]  /*09c0*/  FMUL R80, R53, R92 ;  /* 0x0000005c35507220 */ /* 0x000fe40000400000 */
[----:B------:R-:W-:Y:S01]  /*09d0*/  FFMA R69, R33, R28, R69 ;  /* 0x0000001c21457223 */ /* 0x000fe20000000045 */
[----:B------:R-:W-:Y:S01]  /*09e0*/  FFMA R4, R67, R81, R4 ;  /* 0x0000005143047223 */ /* 0x000fe20000000004 */
[----:B------:R-:W-:Y:S01]  /*09f0*/  FMUL R81, R63, R78 ;  /* 0x0000004e3f517220 */ /* 0x000fe20000400000 */
[----:B------:R-:W-:Y:S01]  /*0a00*/  FMUL R78, R52, R90 ;  /* 0x0000005a344e7220 */ /* 0x000fe20000400000 */
[----:B------:R-:W-:Y:S01]  /*0a10*/  FFMA R69, R83, R80, R69 ;  /* 0x0000005053457223 */ /* 0x000fe20000000045 */
[----:B------:R-:W-:Y:S01]  /*0a20*/  FMUL R79, R63, R76 ;  /* 0x0000004c3f4f7220 */ /* 0x000fe20000400000 */
[----:B------:R-:W-:-:S02]  /*0a30*/  FMUL R76, R51, R88 ;  /* 0x00000058334c7220 */ /* 0x000fc40000400000 */
[----:B------:R-:W-:Y:S01]  /*0a40*/  FFMA R69, R81, R78, R69 ;  /* 0x0000004e51457223 */ /* 0x000fe20000000045 */
[----:B------:R-:W-:Y:S01]  /*0a50*/  FFMA R8, R42, R77, R8 ;  /* 0x0000004d2a087223 */ /* 0x000fe20000000008 */
[--C-:B------:R-:W-:Y:S02]  /*0a60*/  HADD2.F32 R82, -RZ, R30.reuse.H0_H0 ;  /* 0x2000001eff527230 */ /* 0x100fe40000004100 */
[----:B------:R-:W-:Y:S01]  /*0a70*/  FMUL R77, R63, R74 ;  /* 0x0000004a3f4d7220 */ /* 0x000fe20000400000 */
[----:B------:R-:W-:Y:S01]  /*0a80*/  FMUL R74, R50, R86 ;  /* 0x00000056324a7220 */ /* 0x000fe20000400000 */
[----:B------:R-:W-:Y:S01]  /*0a90*/  FFMA R69, R79, R76, R69 ;  /* 0x0000004c4f457223 */ /* 0x000fe20000000045 */
[----:B------:R-:W-:Y:S02]  /*0aa0*/  HADD2.F32 R30, -RZ, R30.H1_H1 ;  /* 0x3000001eff1e7230 */ /* 0x000fe40000004100 */
[----:B------:R-:W-:Y:S01]  /*0ab0*/  FMUL R75, R63, R72 ;  /* 0x000000483f4b7220 */ /* 0x000fe20000400000 */
[----:B------:R-:W-:Y:S01]  /*0ac0*/  FMUL R72, R49, R82 ;  /* 0x0000005231487220 */ /* 0x000fe20000400000 */
[----:B------:R-:W-:Y:S01]  /*0ad0*/  FFMA R69, R77, R74, R69 ;  /* 0x0000004a4d457223 */ /* 0x000fe20000000045 */
[----:B------:R-:W-:Y:S01]  /*0ae0*/  FFMA R5, R0, R85, R5 ;  /* 0x0000005500057223 */ /* 0x000fe20000000005 */
[----:B------:R-:W-:-:S02]  /*0af0*/  HADD2.F32 R85, -RZ, R31.H0_H0 ;  /* 0x2000001fff557230 */ /* 0x000fc40000004100 */
[----:B------:R-:W-:Y:S01]  /*0b00*/  FMUL R73, R63, R70 ;  /* 0x000000463f497220 */ /* 0x000fe20000400000 */
[----:B------:R-:W-:Y:S01]  /*0b10*/  FMUL R70, R48, R30 ;  /* 0x0000001e30467220 */ /* 0x000fe20000400000 */
[----:B------:R-:W-:Y:S01]  /*0b20*/  FFMA R69, R75, R72, R69 ;  /* 0x000000484b457223 */ /* 0x000fe20000000045 */
[----:B------:R-:W-:Y:S01]  /*0b30*/  FFMA R11, R33, R84, R11 ;  /* 0x00000054210b7223 */ /* 0x000fe2000000000b */
[----:B------:R-:W-:Y:S02]  /*0b40*/  HADD2.F32 R84, -RZ, R31.H1_H1 ;  /* 0x3000001fff547230 */ /* 0x000fe40000004100 */
        /* <DEDUP_REMOVED lines=26> */
[----:B-1----:R-:W-:Y:S01]  /*0cf0*/  FADD R93, R88, R93 ;  /* 0x0000005d585d7221 */ /* 0x002fe20000000000 */
[----:B0-----:R-:W-:-:S04]  /*0d00*/  FADD R90, R91, R30 ;  /* 0x0000001e5b5a7221 */ /* 0x001fc80000000000 */
[----:B------:R-:W0:Y:S04]  /*0d10*/  SHFL.DOWN PT, R30, R93, 0x2, 0x1f ;  /* 0x08401f005d1e7f89 */ /* 0x000e2800000e0000 */
[----:B------:R-:W1:Y:S01]  /*0d20*/  SHFL.DOWN PT, R31, R90, 0x2, 0x1f ;  /* 0x08401f005a1f7f89 */ /* 0x000e6200000e0000 */
[----:B0-----:R-:W-:Y:S01]  /*0d30*/  FADD R30, R93, R30 ;  /* 0x0000001e5d1e7221 */ /* 0x001fe20000000000 */
[----:B-1----:R-:W-:-:S04]  /*0d40*/  FADD R31, R90, R31 ;  /* 0x0000001f5a1f7221 */ /* 0x002fc80000000000 */
[----:B------:R0:W1:Y:S04]  /*0d50*/  SHFL.DOWN PT, R85, R30, 0x1, 0x1f ;  /* 0x08201f001e557f89 */ /* 0x00006800000e0000 */
[----:B------:R0:W2:Y:S02]  /*0d60*/  SHFL.DOWN PT, R82, R31, 0x1, 0x1f ;  /* 0x08201f001f527f89 */ /* 0x0000a400000e0000 */
.L_x_2543:
[----:B------:R-:W3:Y:S01]  /*0d70*/  @!P1 S2R R87, SR_CgaCtaId ;  /* 0x0000000000579919 */ /* 0x000ee20000008800 */
[----:B------:R-:W-:Y:S01]  /*0d80*/  @!P1 MOV R84, 0x400 ;  /* 0x0000040000549802 */ /* 0x000fe20000000f00 */
[----:B0-2---:R-:W-:Y:S01]  /*0d90*/  FADD R31, R31, R82 ;  /* 0x000000521f1f7221 */ /* 0x005fe20000000000 */
[----:B------:R-:W-:Y:S01]  /*0da0*/  LOP3.LUT P0, RZ, R65, 0xff, RZ, 0xc0, !PT ;  /* 0x000000ff41ff7812 */ /* 0x000fe2000780c0ff */
[----:B-1----:R-:W-:Y:S01]  /*0db0*/  FADD R30, R30, R85 ;  /* 0x000000551e1e7221 */ /* 0x002fe20000000000 */
[----:B------:R-:W-:Y:S05]  /*0dc0*/  WARPSYNC.ALL ;  /* 0x0000000000007948 */ /* 0x000fea0003800000 */
[----:B-----5:R-:W-:Y:S01]  /*0dd0*/  HADD2.F32 R90, -RZ, R21.H1_H1 ;  /* 0x30000015ff5a7230 */ /* 0x020fe20000004100 */
[----:B------:R-:W-:Y:S01]  /*0de0*/  IADD3 R45, R45, UR8, RZ ;  /* 0x000000082d2d7c10 */ /* 0x000fe2000fffe0ff */
[----:B------:R-:W-:Y:S01]  /*0df0*/  HADD2.F32 R92, -RZ, R22.H1_H1 ;  /* 0x30000016ff5c7230 */ /* 0x000fe20000004100 */
[----:B---3--:R-:W-:-:S02]  /*0e00*/  @!P1 LEA R2, R87, R84, 0x18 ;  /* 0x0000005457029211 */ /* 0x008fc400078ec0ff */
        /* <DEDUP_REMOVED lines=11> */
[----:B0-----:R-:W-:Y:S01]  /*0ec0*/  HADD2.F32 R30, -RZ, R24.H0_H0 ;  /* 0x20000018ff1e7230 */ /* 0x001fe20000004100 */
[----:B------:R-:W-:Y:S01]  /*0ed0*/  IADD3 R31, R64, 0x80, RZ ;  /* 0x00000080401f7810 */ /* 0x000fe20007ffe0ff */
[----:B------:R-:W-:Y:S02]  /*0ee0*/  HADD2.F32 R82, -RZ, R26.H0_H0 ;  /* 0x2000001aff527230 */ /* 0x000fe40000004100 */
[----:B------:R-:W-:Y:S01]  /*0ef0*/  HADD2.F32 R24, -RZ, R24.H1_H1 ;  /* 0x30000018ff187230 */ /* 0x000fe20000004100 */
[----:B------:R-:W0:Y:S04]  /*0f00*/  LDS R65, [R85+0x2004] ;  /* 0x0020040055417984 */ /* 0x000e280000000800 */
[----:B------:R-:W1:Y:S04]  /*0f10*/  LDS R86, [R85+0x200c] ;  /* 0x00200c0055567984 */ /* 0x000e680000000800 */
[----:B------:R-:W2:Y:S04]  /*0f20*/  LDS R84, [R85+0x2014] ;  /* 0x0020140055547984 */ /* 0x000ea80000000800 */
[----:B------:R-:W3:Y:S01]  /*0f30*/  LDS R88, [R85+0x201c] ;  /* 0x00201c0055587984 */ /* 0x000ee20000000800 */
[----:B0-----:R-:W-:-:S04]  /*0f40*/  FADD R65, RZ, R65 ;  /* 0x00000041ff417221 */ /* 0x001fc80000000000 */
[----:B-1----:R-:W-:Y:S01]  /*0f50*/  FADD R65, R65, R86 ;  /* 0x0000005641417221 */ /* 0x002fe20000000000 */
[----:B------:R-:W-:Y:S02]  /*0f60*/  HADD2.F32 R86, -RZ, R26.H1_H1 ;  /* 0x3000001aff567230 */ /* 0x000fe40000004100 */
[----:B------:R-:W-:Y:S02]  /*0f70*/  HADD2.F32 R26, -RZ, R27.H0_H0 ;  /* 0x2000001bff1a7230 */ /* 0x000fe40000004100 */
[----:B--2---:R-:W-:Y:S01]  /*0f80*/  FADD R65, R65, R84 ;  /* 0x0000005441417221 */ /* 0x004fe20000000000 */
[----:B------:R-:W-:-:S03]  /*0f90*/  HADD2.F32 R84, -RZ, R25.H1_H1 ;  /* 0x30000019ff547230 */ /* 0x000fc60000004100 */
[----:B---3--:R-:W-:Y:S01]  /*0fa0*/  FADD R65, R65, R88 ;  /* 0x0000005841417221 */ /* 0x008fe20000000000 */
[----:B------:R-:W-:-:S03]  /*0fb0*/  HADD2.F32 R88, -RZ, R27.H1_H1 ;  /* 0x3000001bff587230 */ /* 0x000fc60000004100 */
[----:B------:R-:W-:-:S04]  /*0fc0*/  FMUL R65, R65, 0.00048828125 ;  /* 0x3a00000041417820 */ /* 0x000fc80000400000 */
        /* <DEDUP_REMOVED lines=12> */
[----:B------:R-:W-:Y:S02]  /*1090*/  HADD2.F32 R0, -RZ, R25.H0_H0 ;  /* 0x20000019ff007230 */ /* 0x000fe40000004100 */
[-C--:B------:R-:W-:Y:S01]  /*10a0*/  FFMA R33, R33, -R65.reuse, R28 ;  /* 0x8000004121217223 */ /* 0x080fe2000000001c */
[--C-:B------:R-:W-:Y:S02]  /*10b0*/  HADD2.F32 R22, -RZ, R23.reuse.H0_H0 ;  /* 0x20000017ff167230 */ /* 0x100fe40000004100 */
[-C--:B------:R-:W-:Y:S01]  /*10c0*/  FFMA R83, R83, -R65.reuse, R80 ;  /* 0x8000004153537223 */ /* 0x080fe20000000050 */
[----:B------:R-:W-:Y:S02]  /*10d0*/  HADD2.F32 R23, -RZ, R23.H1_H1 ;  /* 0x30000017ff177230 */ /* 0x000fe40000004100 */
[-C--:B------:R-:W-:Y:S01]  /*10e0*/  FFMA R81, R81, -R65.reuse, R78 ;  /* 0x8000004151517223 */ /* 0x080fe2000000004e */
[-C--:B------:R-:W-:Y:S01]  /*10f0*/  FFMA R79, R79, -R65.reuse, R76 ;  /* 0x800000414f4f7223 */ /* 0x080fe2000000004c */
[-C--:B------:R-:W-:Y:S01]  /*1100*/  FFMA R77, R77, -R65.reuse, R74 ;  /* 0x800000414d4d7223 */ /* 0x080fe2000000004a */
[-C--:B------:R-:W-:Y:S01]  /*1110*/  FFMA R75, R75, -R65.reuse, R72 ;  /* 0x800000414b4b7223 */ /* 0x080fe20000000048 */
[-C--:B------:R-:W-:Y:S01]  /*1120*/  FFMA R73, R73, -R65.reuse, R70 ;  /* 0x8000004149497223 */ /* 0x080fe20000000046 */
        /* <DEDUP_REMOVED lines=21> */
[----:B------:R-:W-:Y:S01]  /*1280*/  IMAD.WIDE.U32 R30, R31, 0x10, R20 ;  /* 0x000000101f1e7825 */ /* 0x000fe200078e0014 */
[----:B------:R-:W-:Y:S02]  /*1290*/  F2FP.F16.F32.PACK_AB R21, R41, R0 ;  /* 0x000000002915723e */ /* 0x000fe400000000ff */
[----:B------:R-:W-:Y:S02]  /*12a0*/  F2FP.F16.F32.PACK_AB R20, R24, R43 ;  /* 0x0000002b1814723e */ /* 0x000fe400000000ff */
[----:B------:R-:W-:Y:S02]  /*12b0*/  F2FP.F16.F32.PACK_AB R27, R66, R27 ;  /* 0x0000001b421b723e */ /* 0x000fe400000000ff */
[----:B------:R-:W-:Y:S01]  /*12c0*/  F2FP.F16.F32.PACK_AB R26, R73, R42 ;  /* 0x0000002a491a723e */ /* 0x000fe200000000ff */
[----:B------:R0:W-:Y:S01]  /*12d0*/  STG.E.128 desc[UR6][R28.64], R20 ;  /* 0x000000141c007986 */ /* 0x0001e2000c101d06 */
[----:B------:R-:W-:-:S02]  /*12e0*/  F2FP.F16.F32.PACK_AB R25, R90, R25 ;  /* 0x000000195a19723e */ /* 0x000fc400000000ff */
        /* <DEDUP_REMOVED lines=13> */
[----:B------:R-:W-:-:S07]  /*13c0*/  MOV R18, R44 ;  /* 0x0000002c00127202 */ /* 0x000fce0000000f00 */
.L_x_2530:
        /* <DEDUP_REMOVED lines=13> */
.L_x_2531:
[----:B------:R-:W-:Y:S01]  /*14a0*/  HFMA2.MMA R89, -RZ, RZ, 0, 0 ;  /* 0x00000000ff597435 */ /* 0x000fe200000001ff */
[----:B------:R-:W-:Y:S01]  /*14b0*/  MOV R86, 0x10 ;  /* 0x0000001000567802 */ /* 0x000fe20000000f00 */
[----:B------:R-:W-:Y:S01]  /*14c0*/  HFMA2.MMA R87, -RZ, RZ, 0, 1.847743988037109375e-06 ;  /* 0x0000001fff577435 */ /* 0x000fe200000001ff */
[----:B------:R-:W-:-:S10]  /*14d0*/  MOV R84, 0xffffffff ;  /* 0xffffffff00547802 */ /* 0x000fd40000000f00 */
[----:B-----5:R-:W-:Y:S05]  /*14e0*/  WARPSYNC.COLLECTIVE R84, `(.L_x_2533) ;  /* 0x0000000054087348 */ /* 0x020fea0003c00000 */
[----:B------:R0:W1:Y:S02]  /*14f0*/  SHFL.DOWN P0, R92, R89, R86, R87 ;  /* 0x08000056595c7389 */ /* 0x0000640000000057 */
[----:B01---5:R-:W-:Y:S01]  /*1500*/  ENDCOLLECTIVE ;  /* 0x000000000000791b */ /* 0x023fe20003800000 */
.L_x_2533:
[----:B------:R-:W-:Y:S02]  /*1510*/  MOV R89, R31 ;  /* 0x0000001f00597202 */ /* 0x000fe40000000f00 */
[----:B------:R-:W-:-:S07]  /*1520*/  MOV R30, R92 ;  /* 0x0000005c001e7202 */ /* 0x000fce0000000f00 */
[----:B------:R-:W-:Y:S05]  /*1530*/  WARPSYNC.COLLECTIVE R84, `(.L_x_2534) ;  /* 0x0000000054087348 */ /* 0x000fea0003c00000 */
[----:B------:R0:W1:Y:S02]  /*1540*/  SHFL.DOWN P0, R92, R89, R86, R87 ;  /* 0x08000056595c7389 */ /* 0x0000640000000057 */
[----:B01----:R-:W-:Y:S01]  /*1550*/  ENDCOLLECTIVE ;  /* 0x000000000000791b */ /* 0x003fe20003800000 */
.L_x_2534:
[----:B------:R-:W-:Y:S01]  /*1560*/  FADD R85, RZ, R30 ;  /* 0x0000001eff557221 */ /* 0x000fe20000000000 */
[----:B------:R-:W-:-:S04]  /*1570*/  HFMA2.MMA R86, -RZ, RZ, 0, 4.76837158203125e-07 ;  /* 0x00000008ff567435 */ /* 0x000fc800000001ff */
[----:B------:R-:W-:Y:S02]  /*1580*/  MOV R89, R85 ;  /* 0x0000005500597202 */ /* 0x000fe40000000f00 */
[----:B------:R-:W-:-:S07]  /*1590*/  MOV R82, R92 ;  /* 0x0000005c00527202 */ /* 0x000fce0000000f00 */
[----:B------:R-:W-:Y:S05]  /*15a0*/  WARPSYNC.COLLECTIVE R84, `(.L_x_2535) ;  /* 0x0000000054087348 */ /* 0x000fea0003c00000 */
[----:B------:R0:W1:Y:S02]  /*15b0*/  SHFL.DOWN P0, R92, R89, R86, R87 ;  /* 0x08000056595c7389 */ /* 0x0000640000000057 */
[----:B01----:R-:W-:Y:S01]  /*15c0*/  ENDCOLLECTIVE ;  /* 0x000000000000791b */ /* 0x003fe20003800000 */
.L_x_2535:
[----:B------:R-:W-:-:S05]  /*15d0*/  FADD R82, R31, R82 ;  /* 0x000000521f527221 */ /* 0x000fca0000000000 */
[----:B------:R-:W-:Y:S02]  /*15e0*/  MOV R89, R82 ;  /* 0x0000005200597202 */ /* 0x000fe40000000f00 */
[----:B------:R-:W-:-:S07]  /*15f0*/  MOV R30, R92 ;  /* 0x0000005c001e7202 */ /* 0x000fce0000000f00 */
[----:B------:R-:W-:Y:S05]  /*1600*/  WARPSYNC.COLLECTIVE R84, `(.L_x_2536) ;  /* 0x0000000054087348 */ /* 0x000fea0003c00000 */
[----:B------:R0:W1:Y:S02]  /*1610*/  SHFL.DOWN P0, R92, R89, R86, R87 ;  /* 0x08000056595c7389 */ /* 0x0000640000000057 */
[----:B01----:R-:W-:Y:S01]  /*1620*/  ENDCOLLECTIVE ;  /* 0x000000000000791b */ /* 0x003fe20003800000 */
.L_x_2536:
[----:B------:R-:W-:Y:S01]  /*1630*/  FADD R88, R85, R30 ;  /* 0x0000001e55587221 */ /* 0x000fe20000000000 */
[----:B------:R-:W-:-:S04]  /*1640*/  HFMA2.MMA R86, -RZ, RZ, 0, 2.384185791015625e-07 ;  /* 0x00000004ff567435 */ /* 0x000fc800000001ff */
[----:B------:R-:W-:Y:S02]  /*1650*/  MOV R89, R88 ;  /* 0x0000005800597202 */ /* 0x000fe40000000f00 */
[----:B------:R-:W-:-:S07]  /*1660*/  MOV R91, R92 ;  /* 0x0000005c005b7202 */ /* 0x000fce0000000f00 */
[----:B------:R-:W-:Y:S05]  /*1670*/  WARPSYNC.COLLECTIVE R84, `(.L_x_2537) ;  /* 0x0000000054087348 */ /* 0x000fea0003c00000 */
[----:B------:R0:W1:Y:S02]  /*1680*/  SHFL.DOWN P0, R92, R89, R86, R87 ;  /* 0x08000056595c7389 */ /* 0x0000640000000057 */
[----:B01----:R-:W-:Y:S01]  /*1690*/  ENDCOLLECTIVE ;  /* 0x000000000000791b */ /* 0x003fe20003800000 */
.L_x_2537:
[----:B------:R-:W-:-:S05]  /*16a0*/  FADD R91, R82, R91 ;  /* 0x0000005b525b7221 */ /* 0x000fca0000000000 */
[----:B------:R-:W-:Y:S02]  /*16b0*/  MOV R89, R91 ;  /* 0x0000005b00597202 */ /* 0x000fe40000000f00 */
[----:B------:R-:W-:-:S07]  /*16c0*/  MOV R93, R92 ;  /* 0x0000005c005d7202 */ /* 0x000fce0000000f00 */
[----:B------:R-:W-:Y:S05]  /*16d0*/  WARPSYNC.COLLECTIVE R84, `(.L_x_2538) ;  /* 0x0000000054087348 */ /* 0x000fea0003c00000 */
[----:B------:R0:W1:Y:S02]  /*16e0*/  SHFL.DOWN P0, R92, R89, R86, R87 ;  /* 0x08000056595c7389 */ /* 0x0000640000000057 */
[----:B01----:R-:W-:Y:S01]  /*16f0*/  ENDCOLLECTIVE ;  /* 0x000000000000791b */ /* 0x003fe20003800000 */
.L_x_2538:
[----:B------:R-:W-:Y:S01]  /*1700*/  FADD R93, R88, R93 ;  /* 0x0000005d585d7221 */ /* 0x000fe20000000000 */
[----:B------:R-:W-:-:S04]  /*1710*/  HFMA2.MMA R86, -RZ, RZ, 0, 1.1920928955078125e-07 ;  /* 0x00000002ff567435 */ /* 0x000fc800000001ff */
[----:B------:R-:W-:Y:S02]  /*1720*/  MOV R89, R93 ;  /* 0x0000005d00597202 */ /* 0x000fe40000000f00 */
[----:B------:R-:W-:-:S07]  /*1730*/  MOV R30, R92 ;  /* 0x0000005c001e7202 */ /* 0x000fce0000000f00 */
[----:B------:R-:W-:Y:S05]  /*1740*/  WARPSYNC.COLLECTIVE R84, `(.L_x_2539) ;  /* 0x0000000054087348 */ /* 0x000fea0003c00000 */
[----:B------:R0:W1:Y:S02]  /*1750*/  SHFL.DOWN P0, R92, R89, R86, R87 ;  /* 0x08000056595c7389 */ /* 0x0000640000000057 */
[----:B01----:R-:W-:Y:S01]  /*1760*/  ENDCOLLECTIVE ;  /* 0x000000000000791b */ /* 0x003fe20003800000 */
.L_x_2539:
[----:B------:R-:W-:-:S05]  /*1770*/  FADD R90, R91, R30 ;  /* 0x0000001e5b5a7221 */ /* 0x000fca0000000000 */
[----:B------:R-:W-:Y:S02]  /*1780*/  MOV R89, R90 ;  /* 0x0000005a00597202 */ /* 0x000fe40000000f00 */
[----:B------:R-:W-:-:S07]  /*1790*/  MOV R30, R92 ;  /* 0x0000005c001e7202 */ /* 0x000fce0000000f00 */
[----:B------:R-:W-:Y:S05]  /*17a0*/  WARPSYNC.COLLECTIVE R84, `(.L_x_2540) ;  /* 0x0000000054087348 */ /* 0x000fea0003c00000 */
[----:B------:R0:W1:Y:S02]  /*17b0*/  SHFL.DOWN P0, R92, R89, R86, R87 ;  /* 0x08000056595c7389 */ /* 0x0000640000000057 */
[----:B01----:R-:W-:Y:S01]  /*17c0*/  ENDCOLLECTIVE ;  /* 0x000000000000791b */ /* 0x003fe20003800000 */
.L_x_2540:
[----:B------:R-:W-:Y:S01]  /*17d0*/  FADD R30, R93, R30 ;  /* 0x0000001e5d1e7221 */ /* 0x000fe20000000000 */
[----:B------:R-:W-:-:S04]  /*17e0*/  HFMA2.MMA R86, -RZ, RZ, 0, 5.9604644775390625e-08 ;  /* 0x00000001ff567435 */ /* 0x000fc800000001ff */
[----:B------:R-:W-:Y:S02]  /*17f0*/  MOV R89, R30 ;  /* 0x0000001e00597202 */ /* 0x000fe40000000f00 */
[----:B------:R-:W-:-:S07]  /*1800*/  MOV R31, R92 ;  /* 0x0000005c001f7202 */ /* 0x000fce0000000f00 */
[----:B------:R-:W-:Y:S05]  /*1810*/  WARPSYNC.COLLECTIVE R84, `(.L_x_2541) ;  /* 0x0000000054087348 */ /* 0x000fea0003c00000 */
[----:B------:R0:W1:Y:S02]  /*1820*/  SHFL.DOWN P0, R92, R89, R86, R87 ;  /* 0x08000056595c7389 */ /* 0x0000640000000057 */
[----:B01----:R-:W-:Y:S01]  /*1830*/  ENDCOLLECTIVE ;  /* 0x000000000000791b */ /* 0x003fe20003800000 */
.L_x_2541:
[----:B------:R-:W-:-:S05]  /*1840*/  FADD R31, R90, R31 ;  /* 0x0000001f5a1f7221 */ /* 0x000fca0000000000 */
[----:B------:R-:W-:Y:S02]  /*1850*/  MOV R89, R31 ;  /* 0x0000001f00597202 */ /* 0x000fe40000000f00 */
[----:B------:R-:W-:-:S07]  /*1860*/  MOV R85, R92 ;  /* 0x0000005c00557202 */ /* 0x000fce0000000f00 */
[----:B------:R-:W-:Y:S05]  /*1870*/  WARPSYNC.COLLECTIVE R84, `(.L_x_2542) ;  /* 0x0000000054087348 */ /* 0x000fea0003c00000 */
[----:B------:R0:W1:Y:S02]  /*1880*/  SHFL.DOWN P0, R92, R89, R86, R87 ;  /* 0x08000056595c7389 */ /* 0x0000640000000057 */
[----:B01----:R-:W-:Y:S01]  /*1890*/  ENDCOLLECTIVE ;  /* 0x000000000000791b */ /* 0x003fe20003800000 */
.L_x_2542:
[----:B------:R-:W-:Y:S01]  /*18a0*/  MOV R82, R92 ;  /* 0x0000005c00527202 */ /* 0x000fe20000000f00 */
[----:B------:R-:W-:Y:S06]  /*18b0*/  BRA `(.L_x_2543) ;  /* 0xfffffff4002c7947 */ /* 0x000fec000383ffff */
.L_x_2544:
        /* <DEDUP_REMOVED lines=12> */
.L_x_5709:


//--------------------- .text._ZN18transformer_engine13normalization24rmsnorm_bwd_tuned_kernelINS0_13Kernel_traitsIffffjLj2048ELj1ELj1ELj4ELj16ENS0_18Kernel_traits_baseILj2048EffffjLj128EEEEELb1EEEvNS0_20BackwardKernelParamsE --------------------------
	.section	.text._ZN18transformer_engine13normalization24rmsnorm_bwd_tuned_kernelINS0_13Kernel_traitsIffffjLj2048ELj1ELj1ELj4ELj16ENS0_18Kernel_traits_baseILj2048EffffjLj128EEEEELb1EEEvNS0_20BackwardKernelParamsE,"ax",@progbits
	.align	128
        .global         _ZN18transformer_engine13normalization24rmsnorm_bwd_tuned_kernelINS0_13Kernel_traitsIffffjLj2048ELj1ELj1ELj4ELj16ENS0_18Kernel_traits_baseILj2048EffffjLj128EEEEELb1EEEvNS0_20BackwardKernelParamsE
        .type           _ZN18transformer_engine13normalization24rmsnorm_bwd_tuned_kernelINS0_13Kernel_traitsIffffjLj2048ELj1ELj1ELj4ELj16ENS0_18Kernel_traits_baseILj2048EffffjLj128EEEEELb1EEEvNS0_20BackwardKernelParamsE,@function
        .size           _ZN18transformer_engine13normalization24rmsnorm_bwd_tuned_kernelINS0_13Kernel_traitsIffffjLj2048ELj1ELj1ELj4ELj16ENS0_18Kernel_traits_baseILj2048EffffjLj128EEEEELb1EEEvNS0_20BackwardKernelParamsE,(.L_x_5710 - _ZN18transformer_engine13normalization24rmsnorm_bwd_tuned_kernelINS0_13Kernel_traitsIffffjLj2048ELj1ELj1ELj4ELj16ENS0_18Kernel_traits_baseILj2048EffffjLj128EEEEELb1EEEvNS0_20BackwardKernelParamsE)
        .other          _ZN18transformer_engine13normalization24rmsnorm_bwd_tuned_kernelINS0_13Kernel_traitsIffffjLj2048ELj1ELj1ELj4ELj16ENS0_18Kernel_traits_baseILj2048EffffjLj128EEEEELb1EEEvNS0_20BackwardKernelParamsE,@"STO_CUDA_ENTRY STV_DEFAULT"
_ZN18transformer_engine13normalization24rmsnorm_bwd_tuned_kernelINS0_13Kernel_traitsIffffjLj2048ELj1ELj1ELj4ELj16ENS0_18Kernel_traits_baseILj2048EffffjLj128EEEEELb1EEEvNS0_20BackwardKernelParamsE:
.text._ZN18transformer_engine13normalization24rmsnorm_bwd_tuned_kernelINS0_13Kernel_traitsIffffjLj2048ELj1ELj1ELj4ELj16ENS0_18Kernel_traits_baseILj2048EffffjLj128EEEEELb1EEEvNS0_20BackwardKernelParamsE:
        /* <DEDUP_REMOVED lines=29> */
[----:B------:R-:W-:-:S04]  /*01d0*/  ISETP.NE.AND P0, PT, RZ, UR4, PT ;  /* 0x00000004ff007c0c */ /* 0x000fc8000bf05270 */
[----:B------:R-:W-:Y:S01]  /*01e0*/  FSEL R70, RZ, 1, !P0 ;  /* 0x3f800000ff467808 */ /* 0x000fe20004000000 */
[----:B------:R-:W-:Y:S01]  /*01f0*/  UMOV UR4, 0x400 ;  /* 0x0000040000047882 */ /* 0x000fe20000000000 */
[----:B------:R-:W-:Y:S01]  /*0200*/  HFMA2.MMA R75, -RZ, RZ, 0, 5.9604644775390625e-08 ;  /* 0x00000001ff4b7435 */ /* 0x000fe200000001ff */
[----:B------:R-:W-:Y:S02]  /*0210*/  MOV R68, RZ ;  /* 0x000000ff00447202 */ /* 0x000fe40000000f00 */
[----:B------:R-:W-:Y:S02]  /*0220*/  CS2R R66, SRZ ;  /* 0x0000000000427805 */ /* 0x000fe4000001ff00 */
[----:B------:R-:W-:Y:S02]  /*0230*/  CS2R R64, SRZ ;  /* 0x0000000000407805 */ /* 0x000fe4000001ff00 */
[----:B------:R-:W-:Y:S02]  /*0240*/  CS2R R62, SRZ ;  /* 0x00000000003e7805 */ /* 0x000fe4000001ff00 */
[----:B------:R-:W-:-:S02]  /*0250*/  CS2R R60, SRZ ;  /* 0x00000000003c7805 */ /* 0x000fc4000001ff00 */
[----:B------:R-:W-:Y:S02]  /*0260*/  CS2R R10, SRZ ;  /* 0x00000000000a7805 */ /* 0x000fe4000001ff00 */
[----:B------:R-:W-:Y:S01]  /*0270*/  CS2R R8, SRZ ;  /* 0x0000000000087805 */ /* 0x000fe2000001ff00 */
[----:B-1----:R-:W-:-:S06]  /*0280*/  ULEA UR4, UR5, UR4, 0x18 ;  /* 0x0000000405047291 */ /* 0x002fcc000f8ec03f */
[----:B0-----:R-:W-:Y:S01]  /*0290*/  MOV R2, UR4 ;  /* 0x0000000400027c02 */ /* 0x001fe20008000f00 */
[C---:B--2---:R-:W-:Y:S01]  /*02a0*/  FADD R71, R70.reuse, R6 ;  /* 0x0000000646477221 */ /* 0x044fe20000000000 */
[----:B------:R-:W-:Y:S01]  /*02b0*/  SHF.R.U32.HI R6, RZ, 0x5, R16 ;  /* 0x00000005ff067819 */ /* 0x000fe20000011610 */
        /* <DEDUP_REMOVED lines=13> */
[----:B------:R-:W-:Y:S01]  /*0390*/  FADD R72, R70, R5 ;  /* 0x0000000546487221 */ /* 0x000fe20000000000 */
[----:B------:R-:W-:Y:S01]  /*03a0*/  LOP3.LUT R6, R6, 0x7fffffc, RZ, 0xc0, !PT ;  /* 0x07fffffc06067812 */ /* 0x000fe200078ec0ff */
[----:B------:R-:W-:Y:S01]  /*03b0*/  FADD R70, R70, R7 ;  /* 0x0000000746467221 */ /* 0x000fe20000000000 */
[----:B------:R-:W-:Y:S01]  /*03c0*/  HFMA2.MMA R7, -RZ, RZ, 0, 0 ;  /* 0x00000000ff077435 */ /* 0x000fe200000001ff */
[----:B------:R-:W-:-:S02]  /*03d0*/  CS2R R4, SRZ ;  /* 0x0000000000047805 */ /* 0x000fc4000001ff00 */
[----:B------:R-:W-:-:S08]  /*03e0*/  IADD3 R3, R6, 0x4, RZ ;  /* 0x0000000406037810 */ /* 0x000fd00007ffe0ff */
.L_x_2547:
[----:B0-----:R-:W0:Y:S01]  /*03f0*/  S2R R78, SR_TID.X ;  /* 0x00000000004e7919 */ /* 0x001e220000002100 */
[----:B------:R-:W1:Y:S01]  /*0400*/  LDC.64 R52, c[0x0][0x220] ;  /* 0x00008800ff347b82 */ /* 0x000e620000000a00 */
[----:B------:R-:W-:-:S07]  /*0410*/  SHF.L.U32 R0, R69, 0x9, RZ ;  /* 0x0000000945007819 */ /* 0x000fce00000006ff */
[----:B------:R-:W2:Y:S08]  /*0420*/  LDC.64 R14, c[0x0][0x230] ;  /* 0x00008c00ff0e7b82 */ /* 0x000eb00000000a00 */
[----:B------:R-:W3:Y:S08]  /*0430*/  LDC.64 R56, c[0x0][0x258] ;  /* 0x00009600ff387b82 */ /* 0x000ef00000000a00 */
[----:B------:R-:W4:Y:S01]  /*0440*/  LDC.64 R24, c[0x0][0x260] ;  /* 0x00009800ff187b82 */ /* 0x000f220000000a00 */
[----:B0-----:R-:W-:Y:S01]  /*0450*/  LOP3.LUT R13, R78, 0x7f, RZ, 0xc0, !PT ;  /* 0x0000007f4e0d7812 */ /* 0x001fe200078ec0ff */
[----:B--2---:R-:W-:-:S03]  /*0460*/  IMAD.WIDE R14, R69, 0x4, R14 ;  /* 0x00000004450e7825 */ /* 0x004fc600078e020e */
[----:B------:R-:W-:Y:S02]  /*0470*/  LOP3.LUT R13, R0, 0xfffffe00, R13, 0xe2, !PT ;  /* 0xfffffe00000d7812 */ /* 0x000fe400078ee20d */
[----:B------:R0:W2:Y:S03]  /*0480*/  LDG.E R74, desc[UR6][R14.64] ;  /* 0x000000060e4a7981 */ /* 0x0000a6000c1e1900 */
[----:B-1----:R-:W-:-:S04]  /*0490*/  IMAD.WIDE.U32 R28, R13, 0x10, R52 ;  /* 0x000000100d1c7825 */ /* 0x002fc800078e0034 */
[C---:B---3--:R-:W-:Y:S02]  /*04a0*/  IMAD.WIDE.U32 R32, R13.reuse, 0x10, R56 ;  /* 0x000000100d207825 */ /* 0x048fe400078e0038 */
[----:B------:R-:W2:Y:S01]  /*04b0*/  LDG.E.128 R28, desc[UR6][R28.64] ;  /* 0x000000061c1c7981 */ /* 0x000ea2000c1e1d00 */
[----:B------:R-:W-:-:S03]  /*04c0*/  LOP3.LUT R17, R13, 0x80, RZ, 0xfc, !PT ;  /* 0x000000800d117812 */ /* 0x000fc600078efcff */
[----:B------:R-:W3:Y:S02]  /*04d0*/  LDG.E.128 R32, desc[UR6][R32.64] ;  /* 0x0000000620207981 */ /* 0x000ee4000c1e1d00 */
[----:B------:R-:W-:-:S04]  /*04e0*/  IMAD.WIDE.U32 R36, R17, 0x10, R52 ;  /* 0x0000001011247825 */ /* 0x000fc800078e0034 */
[----:B------:R-:W-:Y:S02]  /*04f0*/  IMAD.WIDE.U32 R40, R17, 0x10, R56 ;  /* 0x0000001011287825 */ /* 0x000fe400078e0038 */
[----:B------:R-:W3:Y:S01]  /*0500*/  LDG.E.128 R36, desc[UR6][R36.64] ;  /* 0x0000000624247981 */ /* 0x000ee2000c1e1d00 */
[----:B------:R-:W-:-:S03]  /*0510*/  LOP3.LUT R21, R13, 0x100, RZ, 0xfc, !PT ;  /* 0x000001000d157812 */ /* 0x000fc600078efcff */
[----:B------:R-:W3:Y:S02]  /*0520*/  LDG.E.128 R40, desc[UR6][R40.64] ;  /* 0x0000000628287981 */ /* 0x000ee4000c1e1d00 */
[----:B------:R-:W-:-:S04]  /*0530*/  IMAD.WIDE.U32 R44, R21, 0x10, R52 ;  /* 0x00000010152c7825 */ /* 0x000fc800078e0034 */
[----:B------:R-:W-:Y:S02]  /*0540*/  IMAD.WIDE.U32 R48, R21, 0x10, R56 ;  /* 0x0000001015307825 */ /* 0x000fe400078e0038 */
[----:B------:R-:W3:Y:S01]  /*0550*/  LDG.E.128 R44, desc[UR6][R44.64] ;  /* 0x000000062c2c7981 */ /* 0x000ee2000c1e1d00 */
[----:B0-----:R-:W-:-:S03]  /*0560*/  LOP3.LUT R15, R13, 0x180, RZ, 0xfc, !PT ;  /* 0x000001800d0f7812 */ /* 0x001fc600078efcff */
[----:B------:R-:W3:Y:S02]  /*0570*/  LDG.E.128 R48, desc[UR6][R48.64] ;  /* 0x0000000630307981 */ /* 0x000ee4000c1e1d00 */
[----:B------:R-:W-:-:S04]  /*0580*/  IMAD.WIDE.U32 R52, R15, 0x10, R52 ;  /* 0x000000100f347825 */ /* 0x000fc800078e0034 */
[----:B------:R-:W-:Y:S02]  /*0590*/  IMAD.WIDE.U32 R56, R15, 0x10, R56 ;  /* 0x000000100f387825 */ /* 0x000fe400078e0038 */
[----:B------:R-:W3:Y:S04]  /*05a0*/  LDG.E.128 R52, desc[UR6][R52.64] ;  /* 0x0000000634347981 */ /* 0x000ee8000c1e1d00 */
[----:B------:R-:W3:Y:S01]  /*05b0*/  LDG.E.128 R56, desc[UR6][R56.64] ;  /* 0x0000000638387981 */ /* 0x000ee2000c1e1d00 */
[----:B----4-:R-:W-:-:S04]  /*05c0*/  IMAD.WIDE.U32 R12, R13, 0x10, R24 ;  /* 0x000000100d0c7825 */ /* 0x010fc800078e0018 */
[----:B------:R-:W-:-:S04]  /*05d0*/  IMAD.WIDE.U32 R16, R17, 0x10, R24 ;  /* 0x0000001011107825 */ /* 0x000fc800078e0018 */
[--C-:B------:R-:W-:Y:S02]  /*05e0*/  IMAD.WIDE.U32 R20, R21, 0x10, R24.reuse ;  /* 0x0000001015147825 */ /* 0x100fe400078e0018 */
[----:B------:R-:W5:Y:S02]  /*05f0*/  LDG.E.128 R16, desc[UR6][R16.64] ;  /* 0x0000000610107981 */ /* 0x000f64000c1e1d00 */
[----:B------:R-:W-:Y:S02]  /*0600*/  IMAD.WIDE.U32 R24, R15, 0x10, R24 ;  /* 0x000000100f187825 */ /* 0x000fe400078e0018 */
[----:B------:R-:W5:Y:S04]  /*0610*/  LDG.E.128 R12, desc[UR6][R12.64] ;  /* 0x000000060c0c7981 */ /* 0x000f68000c1e1d00 */
[----:B------:R-:W5:Y:S04]  /*0620*/  LDG.E.128 R20, desc[UR6][R20.64] ;  /* 0x0000000614147981 */ /* 0x000f68000c1e1d00 */
[----:B------:R-:W5:Y:S01]  /*0630*/  LDG.E.128 R24, desc[UR6][R24.64] ;  /* 0x0000000618187981 */ /* 0x000f62000c1e1d00 */
[----:B------:R-:W-:Y:S01]  /*0640*/  UMOV UR4, 0xffffffff ;  /* 0xffffffff00047882 */ /* 0x000fe20000000000 */
[----:B------:R-:W-:Y:S01]  /*0650*/  LOP3.LUT P1, RZ, R78, 0x1f, RZ, 0xc0, !PT ;  /* 0x0000001f4eff7812 */ /* 0x000fe2000782c0ff */
[-C--:B--2---:R-:W-:Y:S01]  /*0660*/  FMUL R0, R28, R74.reuse ;  /* 0x0000004a1c007220 */ /* 0x084fe20000400000 */
[----:B------:R-:W-:-:S03]  /*0670*/  FMUL R29, R29, R74 ;  /* 0x0000004a1d1d7220 */ /* 0x000fc60000400000 */
[-C--:B---3--:R-:W-:Y:S01]  /*0680*/  FFMA R5, R0, R32.reuse, R5 ;  /* 0x0000002000057223 */ /* 0x088fe20000000005 */
[----:B------:R-:W-:Y:S01]  /*0690*/  FMUL R32, R90, R32 ;  /* 0x000000205a207220 */ /* 0x000fe20000400000 */
[----:B------:R-:W-:Y:S01]  /*06a0*/  FMUL R30, R30, R74 ;  /* 0x0000004a1e1e7220 */ /* 0x000fe20000400000 */
[----:B------:R-:W-:Y:S01]  /*06b0*/  FFMA R4, R33, R29, R4 ;  /* 0x0000001d21047223 */ /* 0x000fe20000000004 */
[----:B------:R-:W-:Y:S01]  /*06c0*/  FMUL R33, R89, R33 ;  /* 0x0000002159217220 */ /* 0x000fe20000400000 */
[----:B------:R-:W-:Y:S01]  /*06d0*/  FFMA R28, R0, R32, RZ ;  /* 0x00000020001c7223 */ /* 0x000fe200000000ff */
[----:B------:R-:W-:Y:S01]  /*06e0*/  FMUL R31, R31, R74 ;  /* 0x0000004a1f1f7220 */ /* 0x000fe20000400000 */
[----:B------:R-:W-:Y:S01]  /*06f0*/  FFMA R8, R34, R30, R8 ;  /* 0x0000001e22087223 */ /* 0x000fe20000000008 */
[----:B------:R-:W-:Y:S01]  /*0700*/  FMUL R34, R88, R34 ;  /* 0x0000002258227220 */ /* 0x000fe20000400000 */
[----:B------:R-:W-:Y:S01]  /*0710*/  FFMA R77, R29, R33, R28 ;  /* 0x000000211d4d7223 */ /* 0x000fe2000000001c */
[----:B------:R-:W-:Y:S01]  /*0720*/  FMUL R36, R74, R36 ;  /* 0x000000244a247220 */ /* 0x000fe20000400000 */
[----:B------:R-:W-:Y:S01]  /*0730*/  FFMA R7, R35, R31, R7 ;  /* 0x0000001f23077223 */ /* 0x000fe20000000007 */
[----:B------:R-:W-:Y:S01]  /*0740*/  FMUL R35, R87, R35 ;  /* 0x0000002357237220 */ /* 0x000fe20000400000 */
[----:B------:R-:W-:Y:S01]  /*0750*/  FFMA R28, R30, R34, R77 ;  /* 0x000000221e1c7223 */ /* 0x000fe2000000004d */
[----:B------:R-:W-:Y:S01]  /*0760*/  FMUL R37, R74, R37 ;  /* 0x000000254a257220 */ /* 0x000fe20000400000 */
[-C--:B------:R-:W-:Y:S01]  /*0770*/  FFMA R10, R36, R40.reuse, R10 ;  /* 0x00000028240a7223 */ /* 0x080fe2000000000a */
        /* <DEDUP_REMOVED lines=38> */
[----:B------:R-:W-:Y:S01]  /*09e0*/  FFMA R68, R58, R54, R68 ;  /* 0x000000363a447223 */ /* 0x000fe20000000044 */
[----:B------:R-:W-:-:S02]  /*09f0*/  FMUL R58, R71, R58 ;  /* 0x0000003a473a7220 */ /* 0x000fc40000400000 */
[----:B------:R-:W-:Y:S01]  /*0a00*/  FFMA R39, R53, R57, R38 ;  /* 0x0000003935277223 */ /* 0x000fe20000000026 */
[----:B------:R-:W-:Y:S01]  /*0a10*/  FMUL R77, R74, R55 ;  /* 0x000000374a4d7220 */ /* 0x000fe20000400000 */
[----:B------:R-:W-:Y:S02]  /*0a20*/  FMUL R55, R70, R59 ;  /* 0x0000003b46377220 */ /* 0x000fe40000400000 */
[----:B------:R-:W-:Y:S01]  /*0a30*/  FFMA R38, R54, R58, R39 ;  /* 0x0000003a36267223 */ /* 0x000fe20000000027 */
[----:B------:R-:W-:-:S03]  /*0a40*/  FFMA R67, R59, R77, R67 ;  /* 0x0000004d3b437223 */ /* 0x000fc60000000043 */
[----:B------:R-:W-:Y:S01]  /*0a50*/  FFMA R39, R77, R55, R38 ;  /* 0x000000374d277223 */ /* 0x000fe20000000026 */
[----:B------:R-:W-:Y:S06]  /*0a60*/  BRA.DIV UR4, `(.L_x_2546) ;  /* 0x0000000604f47947 */ /* 0x000fec000b800000 */
[----:B------:R-:W0:Y:S01]  /*0a70*/  SHFL.DOWN PT, R78, R39, 0x10, 0x1f ;  /* 0x0a001f00274e7f89 */ /* 0x000e2200000e0000 */
[----:B------:R-:W-:-:S05]  /*0a80*/  MOV R38, RZ ;  /* 0x000000ff00267202 */ /* 0x000fca0000000f00 */
[----:B------:R-:W-:Y:S01]  /*0a90*/  FADD R38, RZ, R38 ;  /* 0x00000026ff267221 */ /* 0x000fe20000000000 */
[----:B0-----:R-:W-:-:S04]  /*0aa0*/  FADD R39, R39, R78 ;  /* 0x0000004e27277221 */ /* 0x001fc80000000000 */
        /* <DEDUP_REMOVED lines=8> */
[----:B------:R-:W0:Y:S02]  /*0b30*/  SHFL.DOWN PT, R78, R38, 0x2, 0x1f ;  /* 0x08401f00264e7f89 */ /* 0x000e2400000e0000 */
[----:B0-----:R-:W-:Y:S02]  /*0b40*/  FADD R38, R38, R78 ;  /* 0x0000004e26267221 */ /* 0x001fe40000000000 */
[----:B------:R-:W0:Y:S02]  /*0b50*/  SHFL.DOWN PT, R78, R39, 0x2, 0x1f ;  /* 0x08401f00274e7f89 */ /* 0x000e2400000e0000 */
[----:B0-----:R-:W-:-:S02]  /*0b60*/  FADD R39, R39, R78 ;  /* 0x0000004e27277221 */ /* 0x001fc40000000000 */
[----:B------:R0:W1:Y:S04]  /*0b70*/  SHFL.DOWN PT, R78, R38, 0x1, 0x1f ;  /* 0x08201f00264e7f89 */ /* 0x00006800000e0000 */
[----:B------:R0:W2:Y:S02]  /*0b80*/  SHFL.DOWN PT, R59, R39, 0x1, 0x1f ;  /* 0x08201f00273b7f89 */ /* 0x0000a400000e0000 */
.L_x_2558:
[----:B01----:R-:W-:Y:S01]  /*0b90*/  FADD R38, R38, R78 ;  /* 0x0000004e26267221 */ /* 0x003fe20000000000 */
[----:B------:R-:W0:Y:S01]  /*0ba0*/  S2R R92, SR_TID.X ;  /* 0x00000000005c7919 */ /* 0x000e220000002100 */
[----:B--2---:R-:W-:Y:S01]  /*0bb0*/  FADD R39, R39, R59 ;  /* 0x0000003b27277221 */ /* 0x004fe20000000000 */
[----:B------:R-:W-:Y:S01]  /*0bc0*/  @!P1 MOV R59, 0x400 ;  /* 0x00000400003b9802 */ /* 0x000fe20000000f00 */
[----:B------:R-:W-:Y:S05]  /*0bd0*/  WARPSYNC.ALL ;  /* 0x0000000000007948 */ /* 0x000fea0003800000 */
[----:B------:R-:W1:Y:S01]  /*0be0*/  @!P1 S2R R78, SR_CgaCtaId ;  /* 0x00000000004e9919 */ /* 0x000e620000008800 */
[----:B------:R-:W-:-:S02]  /*0bf0*/  LOP3.LUT P0, RZ, R75, 0xff, RZ, 0xc0, !PT ;  /* 0x000000ff4bff7812 */ /* 0x000fc4000780c0ff */
[----:B-1----:R-:W-:Y:S02]  /*0c00*/  @!P1 LEA R2, R78, R59, 0x18 ;  /* 0x0000003b4e029211 */ /* 0x002fe400078ec0ff */
[----:B0-----:R-:W-:-:S04]  /*0c10*/  @!P1 SHF.R.U32.HI R78, RZ, 0x5, R92 ;  /* 0x00000005ff4e9819 */ /* 0x001fc8000001165c */
[----:B------:R-:W-:-:S04]  /*0c20*/  @!P1 LOP3.LUT R6, R78, 0x7fffffc, RZ, 0xc0, !PT ;  /* 0x07fffffc4e069812 */ /* 0x000fc800078ec0ff */
[----:B------:R-:W-:-:S04]  /*0c30*/  @!P1 IADD3 R3, R6, 0x4, RZ ;  /* 0x0000000406039810 */ /* 0x000fc80007ffe0ff */
[CC--:B------:R-:W-:Y:S02]  /*0c40*/  @!P1 SEL R59, R3.reuse, R6.reuse, !P0 ;  /* 0x00000006033b9207 */ /* 0x0c0fe40004000000 */
[----:B------:R-:W-:Y:S02]  /*0c50*/  SEL R75, R3, R6, !P0 ;  /* 0x00000006034b7207 */ /* 0x000fe40004000000 */
[----:B------:R-:W-:Y:S02]  /*0c60*/  @!P1 LOP3.LUT R59, R59, 0x3, R78, 0xf8, !PT ;  /* 0x000000033b3b9812 */ /* 0x000fe400078ef84e */
[-C--:B------:R-:W-:Y:S02]  /*0c70*/  LEA R75, R75, R2.reuse, 0x3 ;  /* 0x000000024b4b7211 */ /* 0x080fe400078e18ff */
[----:B------:R-:W-:-:S05]  /*0c80*/  @!P1 LEA R59, R59, R2, 0x3 ;  /* 0x000000023b3b9211 */ /* 0x000fca00078e18ff */
[----:B------:R-:W-:Y:S01]  /*0c90*/  @!P1 STS.64 [R59+0x2000], R38 ;  /* 0x002000263b009388 */ /* 0x000fe20000000a00 */
[----:B------:R-:W-:Y:S06]  /*0ca0*/  BAR.SYNC.DEFER_BLOCKING 0x0 ;  /* 0x0000000000007b1d */ /* 0x000fec0000010000 */
[----:B------:R-:W0:Y:S04]  /*0cb0*/  LDS R78, [R75+0x2004] ;  /* 0x002004004b4e7984 */ /* 0x000e280000000800 */
[----:B------:R-:W1:Y:S04]  /*0cc0*/  LDS R91, [R75+0x200c] ;  /* 0x00200c004b5b7984 */ /* 0x000e680000000800 */
[----:B------:R-:W-:Y:S01]  /*0cd0*/  LDS R93, [R75+0x201c] ;  /* 0x00201c004b5d7984 */ /* 0x000fe20000000800 */
[----:B0-----:R-:W-:-:S04]  /*0ce0*/  FADD R78, RZ, R78 ;  /* 0x0000004eff4e7221 */ /* 0x001fc80000000000 */
[----:B-1----:R-:W-:Y:S02]  /*0cf0*/  FADD R78, R78, R91 ;  /* 0x0000005b4e4e7221 */ /* 0x002fe40000000000 */
[----:B------:R0:W1:Y:S02]  /*0d00*/  LDS R91, [R75+0x2014] ;  /* 0x002014004b5b7984 */ /* 0x0000640000000800 */
[----:B0-----:R-:W-:Y:S01]  /*0d10*/  SEL R75, RZ, 0x1, P0 ;  /* 0x00000001ff4b7807 */ /* 0x001fe20000000000 */
[----:B-1----:R-:W-:-:S04]  /*0d20*/  FADD R78, R78, R91 ;  /* 0x0000005b4e4e7221 */ /* 0x002fc80000000000 */
[----:B------:R-:W-:-:S04]  /*0d30*/  FADD R59, R78, R93 ;  /* 0x0000005d4e3b7221 */ /* 0x000fc80000000000 */
[----:B------:R-:W-:-:S04]  /*0d40*/  FMUL R59, R59, 0.00048828125 ;  /* 0x3a0000003b3b7820 */ /* 0x000fc80000400000 */
[-C--:B------:R-:W-:Y:S01]  /*0d50*/  FFMA R39, R0, -R59.reuse, R32 ;  /* 0x8000003b00277223 */ /* 0x080fe20000000020 */
[-C--:B------:R-:W-:Y:S01]  /*0d60*/  FFMA R0, R29, -R59.reuse, R33 ;  /* 0x8000003b1d007223 */ /* 0x080fe20000000021 */
[-C--:B------:R-:W-:Y:S01]  /*0d70*/  FFMA R33, R30, -R59.reuse, R34 ;  /* 0x8000003b1e217223 */ /* 0x080fe20000000022 */
[-C--:B------:R-:W-:Y:S01]  /*0d80*/  FFMA R32, R31, -R59.reuse, R35 ;  /* 0x8000003b1f207223 */ /* 0x080fe20000000023 */
[----:B------:R-:W-:Y:S01]  /*0d90*/  LOP3.LUT R29, R92, 0x7f, RZ, 0xc0, !PT ;  /* 0x0000007f5c1d7812 */ /* 0x000fe200078ec0ff */
[----:B------:R-:W0:Y:S01]  /*0da0*/  LDC.64 R34, c[0x0][0x278] ;  /* 0x00009e00ff227b82 */ /* 0x000e220000000a00 */
[----:B------:R-:W-:Y:S01]  /*0db0*/  SHF.L.U32 R30, R69, 0x9, RZ ;  /* 0x00000009451e7819 */ /* 0x000fe200000006ff */
[----:B------:R-:W-:Y:S01]  /*0dc0*/  FFMA R31, R36, -R59, R40 ;  /* 0x8000003b241f7223 */ /* 0x000fe20000000028 */
[----:B-----5:R-:W-:Y:S01]  /*0dd0*/  FFMA R14, R74, R33, R14 ;  /* 0x000000214a0e7223 */ /* 0x020fe2000000000e */
[-C--:B------:R-:W-:Y:S01]  /*0de0*/  FFMA R76, R76, -R59.reuse, R43 ;  /* 0x8000003b4c4c7223 */ /* 0x080fe2000000002b */
[----:B------:R-:W-:Y:S01]  /*0df0*/  LOP3.LUT R29, R30, 0xfffffe00, R29, 0xe2, !PT ;  /* 0xfffffe001e1d7812 */ /* 0x000fe200078ee21d */
[-C--:B------:R-:W-:Y:S01]  /*0e00*/  FFMA R30, R37, -R59.reuse, R41 ;  /* 0x8000003b251e7223 */ /* 0x080fe20000000029 */
[-C--:B------:R-:W-:Y:S01]  /*0e10*/  FFMA R37, R44, -R59.reuse, R48 ;  /* 0x8000003b2c257223 */ /* 0x080fe20000000030 */
[-C--:B------:R-:W-:Y:S01]  /*0e20*/  FFMA R41, R28, -R59.reuse, R42 ;  /* 0x8000003b1c297223 */ /* 0x080fe2000000002a */
[----:B------:R-:W-:Y:S01]  /*0e30*/  FFMA R28, R45, -R59, R49 ;  /* 0x8000003b2d1c7223 */ /* 0x000fe20000000031 */
[C---:B------:R-:W-:Y:S01]  /*0e40*/  FFMA R16, R74.reuse, R31, R16 ;  /* 0x0000001f4a107223 */ /* 0x040fe20000000010 */
[C---:B------:R-:W-:Y:S01]  /*0e50*/  IADD3 R31, R29.reuse, 0x80, RZ ;  /* 0x000000801d1f7810 */ /* 0x040fe20007ffe0ff */
[----:B------:R-:W-:Y:S01]  /*0e60*/  FFMA R20, R74, R37, R20 ;  /* 0x000000254a147223 */ /* 0x000fe20000000014 */
[----:B------:R-:W-:Y:S01]  /*0e70*/  IADD3 R33, R29, 0x100, RZ ;  /* 0x000001001d217810 */ /* 0x000fe20007ffe0ff */
[-C--:B------:R-:W-:Y:S01]  /*0e80*/  FFMA R45, R46, -R59.reuse, R50 ;  /* 0x8000003b2e2d7223 */ /* 0x080fe20000000032 */
[-C--:B------:R-:W-:Y:S01]  /*0e90*/  FFMA R36, R47, -R59.reuse, R51 ;  /* 0x8000003b2f247223 */ /* 0x080fe20000000033 */
        /* <DEDUP_REMOVED lines=9> */
[----:B------:R-:W-:Y:S01]  /*0f30*/  FFMA R17, R74, R30, R17 ;  /* 0x0000001e4a117223 */ /* 0x000fe20000000011 */
[----:B0-----:R-:W-:-:S04]  /*0f40*/  IMAD.WIDE.U32 R28, R29, 0x10, R34 ;  /* 0x000000101d1c7825 */ /* 0x001fc800078e0022 */
[C---:B------:R-:W-:Y:S01]  /*0f50*/  FFMA R19, R74.reuse, R76, R19 ;  /* 0x0000004c4a137223 */ /* 0x040fe20000000013 */
[C---:B------:R-:W-:Y:S01]  /*0f60*/  FFMA R18, R74.reuse, R41, R18 ;  /* 0x000000294a127223 */ /* 0x040fe20000000012 */
[----:B------:R-:W-:Y:S01]  /*0f70*/  FFMA R23, R74, R36, R23 ;  /* 0x000000244a177223 */ /* 0x000fe20000000017 */
[----:B------:R-:W-:-:S04]  /*0f80*/  IMAD.WIDE.U32 R30, R31, 0x10, R34 ;  /* 0x000000101f1e7825 */ /* 0x000fc800078e0022 */
[C---:B------:R-:W-:Y:S01]  /*0f90*/  FFMA R22, R74.reuse, R45, R22 ;  /* 0x0000002d4a167223 */ /* 0x040fe20000000016 */
[C---:B------:R-:W-:Y:S01]  /*0fa0*/  FFMA R27, R74.reuse, R40, R27 ;  /* 0x000000284a1b7223 */ /* 0x040fe2000000001b */
[----:B------:R-:W-:Y:S01]  /*0fb0*/  FFMA R26, R74, R47, R26 ;  /* 0x0000002f4a1a7223 */ /* 0x000fe2000000001a */
[----:B------:R-:W-:-:S04]  /*0fc0*/  IMAD.WIDE.U32 R32, R33, 0x10, R34 ;  /* 0x0000001021207825 */ /* 0x000fc800078e0022 */
[C---:B------:R-:W-:Y:S01]  /*0fd0*/  FFMA R25, R74.reuse, R38, R25 ;  /* 0x000000264a197223 */ /* 0x040fe20000000019 */
[----:B------:R-:W-:Y:S01]  /*0fe0*/  FFMA R24, R74, R43, R24 ;  /* 0x0000002b4a187223 */ /* 0x000fe20000000018 */
[----:B------:R0:W-:Y:S01]  /*0ff0*/  STG.E.128 desc[UR6][R28.64], R12 ;  /* 0x0000000c1c007986 */ /* 0x0001e2000c101d06 */
[----:B------:R-:W-:Y:S01]  /*1000*/  IMAD.WIDE.U32 R34, R37, 0x10, R34 ;  /* 0x0000001025227825 */ /* 0x000fe200078e0022 */
[----:B------:R-:W-:Y:S02]  /*1010*/  IADD3 R69, R69, UR8, RZ ;  /* 0x0000000845457c10 */ /* 0x000fe4000fffe0ff */
[----:B------:R0:W-:Y:S02]  /*1020*/  STG.E.128 desc[UR6][R30.64], R16 ;  /* 0x000000101e007986 */ /* 0x0001e4000c101d06 */
[----:B------:R-:W-:Y:S02]  /*1030*/  ISETP.GE.AND P1, PT, R69, UR9, PT ;  /* 0x0000000945007c0c */ /* 0x000fe4000bf26270 */
[----:B------:R0:W-:Y:S04]  /*1040*/  STG.E.128 desc[UR6][R32.64], R20 ;  /* 0x0000001420007986 */ /* 0x0001e8000c101d06 */
[----:B------:R0:W-:Y:S07]  /*1050*/  STG.E.128 desc[UR6][R34.64], R24 ;  /* 0x0000001822007986 */ /* 0x0001ee000c101d06 */
        /* <DEDUP_REMOVED lines=11> */
.L_x_2545:
[----:B------:R-:W0:Y:S01]  /*1110*/  S2R R2, SR_TID.X ;  /* 0x0000000000027919 */ /* 0x000e220000002100 */
[----:B------:R-:W0:Y:S08]  /*1120*/  S2UR UR4, SR_CTAID.X ;  /* 0x00000000000479c3 */ /* 0x000e300000002500 */
[----:B------:R-:W1:Y:S01]  /*1130*/  LDC.64 R16, c[0x0][0x270] ;  /* 0x00009c00ff107b82 */ /* 0x000e620000000a00 */
[----:B0-----:R-:W-:-:S02]  /*1140*/  LEA.HI R0, R2, UR4, RZ, 0x19 ;  /* 0x0000000402007c11 */ /* 0x001fc4000f8fc8ff */
[----:B------:R-:W-:Y:S02]  /*1150*/  LOP3.LUT R3, R2, 0x7f, RZ, 0xc0, !PT ;  /* 0x0000007f02037812 */ /* 0x000fe400078ec0ff */
[----:B------:R-:W-:-:S04]  /*1160*/  SHF.L.U32 R0, R0, 0x9, RZ ;  /* 0x0000000900007819 */ /* 0x000fc800000006ff */
[----:B------:R-:W-:-:S04]  /*1170*/  LOP3.LUT R3, R0, 0xfffffe00, R3, 0xe2, !PT ;  /* 0xfffffe0000037812 */ /* 0x000fc800078ee203 */
[C---:B------:R-:W-:Y:S02]  /*1180*/  LOP3.LUT R5, R3.reuse, 0x80, RZ, 0xfc, !PT ;  /* 0x0000008003057812 */ /* 0x040fe400078efcff */
[C---:B------:R-:W-:Y:S02]  /*1190*/  LOP3.LUT R7, R3.reuse, 0x100, RZ, 0xfc, !PT ;  /* 0x0000010003077812 */ /* 0x040fe400078efcff */
[C---:B------:R-:W-:Y:S01]  /*11a0*/  LOP3.LUT R19, R3.reuse, 0x180, RZ, 0xfc, !PT ;  /* 0x0000018003137812 */ /* 0x040fe200078efcff */
[----:B-1----:R-:W-:-:S04]  /*11b0*/  IMAD.WIDE.U32 R2, R3, 0x10, R16 ;  /* 0x0000001003027825 */ /* 0x002fc800078e0010 */
        /* <DEDUP_REMOVED lines=8> */
.L_x_2546:
[----:B------:R-:W-:Y:S01]  /*1240*/  HFMA2.MMA R93, -RZ, RZ, 0, 0 ;  /* 0x00000000ff5d7435 */ /* 0x000fe200000001ff */
[----:B------:R-:W-:Y:S01]  /*1250*/  MOV R59, 0xffffffff ;  /* 0xffffffff003b7802 */ /* 0x000fe20000000f00 */
[----:B------:R-:W-:Y:S01]  /*1260*/  HFMA2.MMA R91, -RZ, RZ, 0, 1.847743988037109375e-06 ;  /* 0x0000001fff5b7435 */ /* 0x000fe200000001ff */
[----:B------:R-:W-:-:S10]  /*1270*/  MOV R92, 0x10 ;  /* 0x00000010005c7802 */ /* 0x000fd40000000f00 */
[----:B-----5:R-:W-:Y:S05]  /*1280*/  WARPSYNC.COLLECTIVE R59, `(.L_x_2548) ;  /* 0x000000003b087348 */ /* 0x020fea0003c00000 */
[----:B------:R0:W1:Y:S02]  /*1290*/  SHFL.DOWN P0, R59, R93, R92, R91 ;  /* 0x0800005c5d3b7389 */ /* 0x000064000000005b */
[----:B01---5:R-:W-:Y:S01]  /*12a0*/  ENDCOLLECTIVE ;  /* 0x000000000000791b */ /* 0x023fe20003800000 */
.L_x_2548:
[----:B------:R-:W-:Y:S02]  /*12b0*/  MOV R93, R39 ;  /* 0x00000027005d7202 */ /* 0x000fe40000000f00 */
[----:B------:R-:W-:Y:S02]  /*12c0*/  MOV R38, R59 ;  /* 0x0000003b00267202 */ /* 0x000fe40000000f00 */
[----:B------:R-:W-:-:S03]  /*12d0*/  MOV R59, 0xffffffff ;  /* 0xffffffff003b7802 */ /* 0x000fc60000000f00 */
[----:B------:R-:W-:-:S07]  /*12e0*/  FADD R38, RZ, R38 ;  /* 0x00000026ff267221 */ /* 0x000fce0000000000 */
[----:B------:R-:W-:Y:S05]  /*12f0*/  WARPSYNC.COLLECTIVE R59, `(.L_x_2549) ;  /* 0x000000003b087348 */ /* 0x000fea0003c00000 */
[----:B------:R0:W1:Y:S02]  /*1300*/  SHFL.DOWN P0, R59, R93, R92, R91 ;  /* 0x0800005c5d3b7389 */ /* 0x000064000000005b */
[----:B01----:R-:W-:Y:S01]  /*1310*/  ENDCOLLECTIVE ;  /* 0x000000000000791b */ /* 0x003fe20003800000 */
.L_x_2549:
[----:B------:R-:W-:Y:S01]  /*1320*/  HFMA2.MMA R92, -RZ, RZ, 0, 4.76837158203125e-07 ;  /* 0x00000008ff5c7435 */ /* 0x000fe200000001ff */
[----:B------:R-:W-:Y:S02]  /*1330*/  MOV R93, R38 ;  /* 0x00000026005d7202 */ /* 0x000fe40000000f00 */
[----:B------:R-:W-:Y:S02]  /*1340*/  MOV R78, R59 ;  /* 0x0000003b004e7202 */ /* 0x000fe40000000f00 */
[----:B------:R-:W-:-:S03]  /*1350*/  MOV R59, 0xffffffff ;  /* 0xffffffff003b7802 */ /* 0x000fc60000000f00 */
[----:B------:R-:W-:-:S07]  /*1360*/  FADD R39, R39, R78 ;  /* 0x0000004e27277221 */ /* 0x000fce0000000000 */
[----:B------:R-:W-:Y:S05]  /*1370*/  WARPSYNC.COLLECTIVE R59, `(.L_x_2550) ;  /* 0x000000003b087348 */ /* 0x000fea0003c00000 */
[----:B------:R0:W1:Y:S02]  /*1380*/  SHFL.DOWN P0, R59, R93, R92, R91 ;  /* 0x0800005c5d3b7389 */ /* 0x000064000000005b */
[----:B01----:R-:W-:Y:S01]  /*1390*/  ENDCOLLECTIVE ;  /* 0x000000000000791b */ /* 0x003fe20003800000 */
.L_x_2550:
[----:B------:R-:W-:Y:S02]  /*13a0*/  MOV R93, R39 ;  /* 0x00000027005d7202 */ /* 0x000fe40000000f00 */
[----:B------:R-:W-:Y:S02]  /*13b0*/  MOV R78, R59 ;  /* 0x0000003b004e7202 */ /* 0x000fe40000000f00 */
[----:B------:R-:W-:-:S03]  /*13c0*/  MOV R59, 0xffffffff ;  /* 0xffffffff003b7802 */ /* 0x000fc60000000f00 */
[----:B------:R-:W-:-:S07]  /*13d0*/  FADD R38, R38, R78 ;  /* 0x0000004e26267221 */ /* 0x000fce0000000000 */
[----:B------:R-:W-:Y:S05]  /*13e0*/  WARPSYNC.COLLECTIVE R59, `(.L_x_2551) ;  /* 0x000000003b087348 */ /* 0x000fea0003c00000 */
[----:B------:R0:W1:Y:S02]  /*13f0*/  SHFL.DOWN P0, R59, R93, R92, R91 ;  /* 0x0800005c5d3b7389 */ /* 0x000064000000005b */
[----:B01----:R-:W-:Y:S01]  /*1400*/  ENDCOLLECTIVE ;  /* 0x000000000000791b */ /* 0x003fe20003800000 */
.L_x_2551:
[----:B------:R-:W-:Y:S01]  /*1410*/  HFMA2.MMA R92, -RZ, RZ, 0, 2.384185791015625e-07 ;  /* 0x00000004ff5c7435 */ /* 0x000fe200000001ff */
[----:B------:R-:W-:Y:S02]  /*1420*/  MOV R93, R38 ;  /* 0x00000026005d7202 */ /* 0x000fe40000000f00 */
[----:B------:R-:W-:Y:S02]  /*1430*/  MOV R78, R59 ;  /* 0x0000003b004e7202 */ /* 0x000fe40000000f00 */
[----:B------:R-:W-:-:S03]  /*1440*/  MOV R59, 0xffffffff ;  /* 0xffffffff003b7802 */ /* 0x000fc60000000f00 */
[----:B------:R-:W-:-:S07]  /*1450*/  FADD R39, R39, R78 ;  /* 0x0000004e27277221 */ /* 0x000fce0000000000 */
[----:B------:R-:W-:Y:S05]  /*1460*/  WARPSYNC.COLLECTIVE R59, `(.L_x_2552) ;  /* 0x000000003b087348 */ /* 0x000fea0003c00000 */
[----:B------:R0:W1:Y:S02]  /*1470*/  SHFL.DOWN P0, R59, R93, R92, R91 ;  /* 0x0800005c5d3b7389 */ /* 0x000064000000005b */
[----:B01----:R-:W-:Y:S01]  /*1480*/  ENDCOLLECTIVE ;  /* 0x000000000000791b */ /* 0x003fe20003800000 */
.L_x_2552:
[----:B------:R-:W-:Y:S02]  /*1490*/  MOV R93, R39 ;  /* 0x00000027005d7202 */ /* 0x000fe40000000f00 */
[----:B------:R-:W-:Y:S02]  /*14a0*/  MOV R78, R59 ;  /* 0x0000003b004e7202 */ /* 0x000fe40000000f00 */
[----:B------:R-:W-:-:S03]  /*14b0*/  MOV R59, 0xffffffff ;  /* 0xffffffff003b7802 */ /* 0x000fc60000000f00 */
[----:B------:R-:W-:-:S07]  /*14c0*/  FADD R38, R38, R78 ;  /* 0x0000004e26267221 */ /* 0x000fce0000000000 */
[----:B------:R-:W-:Y:S05]  /*14d0*/  WARPSYNC.COLLECTIVE R59, `(.L_x_2553) ;  /* 0x000000003b087348 */ /* 0x000fea0003c00000 */
[----:B------:R0:W1:Y:S02]  /*14e0*/  SHFL.DOWN P0, R59, R93, R92, R91 ;  /* 0x0800005c5d3b7389 */ /* 0x000064000000005b */
[----:B01----:R-:W-:Y:S01]  /*14f0*/  ENDCOLLECTIVE ;  /* 0x000000000000791b */ /* 0x003fe20003800000 */
.L_x_2553:
[----:B------:R-:W-:Y:S01]  /*1500*/  HFMA2.MMA R92, -RZ, RZ, 0, 1.1920928955078125e-07 ;  /* 0x00000002ff5c7435 */ /* 0x000fe200000001ff */
[----:B------:R-:W-:Y:S02]  /*1510*/  MOV R93, R38 ;  /* 0x00000026005d7202 */ /* 0x000fe40000000f00 */
[----:B------:R-:W-:Y:S02]  /*1520*/  MOV R78, R59 ;  /* 0x0000003b004e7202 */ /* 0x000fe40000000f00 */
[----:B------:R-:W-:-:S03]  /*1530*/  MOV R59, 0xffffffff ;  /* 0xffffffff003b7802 */ /* 0x000fc60000000f00 */
[----:B------:R-:W-:-:S07]  /*1540*/  FADD R39, R39, R78 ;  /* 0x0000004e27277221 */ /* 0x000fce0000000000 */
[----:B------:R-:W-:Y:S05]  /*1550*/  WARPSYNC.COLLECTIVE R59, `(.L_x_2554) ;  /* 0x000000003b087348 */ /* 0x000fea0003c00000 */
[----:B------:R0:W1:Y:S02]  /*1560*/  SHFL.DOWN P0, R59, R93, R92, R91 ;  /* 0x0800005c5d3b7389 */ /* 0x000064000000005b */
[----:B01----:R-:W-:Y:S01]  /*1570*/  ENDCOLLECTIVE ;  /* 0x000000000000791b */ /* 0x003fe20003800000 */
.L_x_2554:
[----:B------:R-:W-:Y:S02]  /*1580*/  MOV R93, R39 ;  /* 0x00000027005d7202 */ /* 0x000fe40000000f00 */
[----:B------:R-:W-:Y:S02]  /*1590*/  MOV R78, R59 ;  /* 0x0000003b004e7202 */ /* 0x000fe40000000f00 */
[----:B------:R-:W-:-:S03]  /*15a0*/  MOV R59, 0xffffffff ;  /* 0xffffffff003b7802 */ /* 0x000fc60000000f00 */
[----:B------:R-:W-:-:S07]  /*15b0*/  FADD R38, R38, R78 ;  /* 0x0000004e26267221 */ /* 0x000fce0000000000 */
[----:B------:R-:W-:Y:S05]  /*15c0*/  WARPSYNC.COLLECTIVE R59, `(.L_x_2555) ;  /* 0x000000003b087348 */ /* 0x000fea0003c00000 */
[----:B------:R0:W1:Y:S02]  /*15d0*/  SHFL.DOWN P0, R59, R93, R92, R91 ;  /* 0x0800005c5d3b7389 */ /* 0x000064000000005b */
[----:B01----:R-:W-:Y:S01]  /*15e0*/  ENDCOLLECTIVE ;  /* 0x000000000000791b */ /* 0x003fe20003800000 */
.L_x_2555:
[----:B------:R-:W-:Y:S01]  /*15f0*/  HFMA2.MMA R92, -RZ, RZ, 0, 5.9604644775390625e-08 ;  /* 0x00000001ff5c7435 */ /* 0x000fe200000001ff */
[----:B------:R-:W-:Y:S02]  /*1600*/  MOV R93, R38 ;  /* 0x00000026005d7202 */ /* 0x000fe40000000f00 */
[----:B------:R-:W-:Y:S02]  /*1610*/  MOV R78, R59 ;  /* 0x0000003b004e7202 */ /* 0x000fe40000000f00 */
[----:B------:R-:W-:-:S03]  /*1620*/  MOV R59, 0xffffffff ;  /* 0xffffffff003b7802 */ /* 0x000fc60000000f00 */
[----:B------:R-:W-:-:S07]  /*1630*/  FADD R39, R39, R78 ;  /* 0x0000004e27277221 */ /* 0x000fce0000000000 */
[----:B------:R-:W-:Y:S05]  /*1640*/  WARPSYNC.COLLECTIVE R59, `(.L_x_2556) ;  /* 0x000000003b087348 */ /* 0x000fea0003c00000 */
[----:B------:R0:W1:Y:S02]  /*1650*/  SHFL.DOWN P0, R59, R93, R92, R91 ;  /* 0x0800005c5d3b7389 */ /* 0x000064000000005b */
[----:B01----:R-:W-:Y:S01]  /*1660*/  ENDCOLLECTIVE ;  /* 0x000000000000791b */ /* 0x003fe20003800000 */
.L_x_2556:
[----:B------:R-:W-:Y:S02]  /*1670*/  MOV R93, R39 ;  /* 0x00000027005d7202 */ /* 0x000fe40000000f00 */
[----:B------:R-:W-:Y:S02]  /*1680*/  MOV R78, R59 ;  /* 0x0000003b004e7202 */ /* 0x000fe40000000f00 */
[----:B------:R-:W-:-:S07]  /*1690*/  MOV R59, 0xffffffff ;  /* 0xffffffff003b7802 */ /* 0x000fce0000000f00 */
[----:B------:R-:W-:Y:S05]  /*16a0*/  WARPSYNC.COLLECTIVE R59, `(.L_x_2557) ;  /* 0x000000003b087348 */ /* 0x000fea0003c00000 */
[----:B------:R0:W1:Y:S02]  /*16b0*/  SHFL.DOWN P0, R59, R93, R92, R91 ;  /* 0x0800005c5d3b7389 */ /* 0x000064000000005b */
[----:B01----:R-:W-:Y:S01]  /*16c0*/  ENDCOLLECTIVE ;  /* 0x000000000000791b */ /* 0x003fe20003800000 */
.L_x_2557:
[----:B------:R-:W-:Y:S05]  /*16d0*/  BRA `(.L_x_2558) ;  /* 0xfffffff4002c7947 */ /* 0x000fea000383ffff */
.L_x_2559:
        /* <DEDUP_REMOVED lines=10> */
.L_x_5710:


//--------------------- .text._ZN18transformer_engine13normalization24rmsnorm_bwd_tuned_kernelINS0_13Kernel_traitsI13__nv_bfloat16S3_S3_fjLj1024ELj1ELj4ELj1ELj16ENS0_18Kernel_traits_baseILj1024ES3_S3_S3_fjLj128EEEEELb1EEEvNS0_20BackwardKernelParamsE --------------------------
	.section	.text._ZN18transformer_engine13normalization24rmsnorm_bwd_tuned_kernelINS0_13Kernel_traitsI13__nv_bfloat16S3_S3_fjLj1024ELj1ELj4ELj1ELj16ENS0_18Kernel_traits_baseILj1024ES3_S3_S3_fjLj128EEEEELb1EEEvNS0_20BackwardKernelParamsE,"ax",@progbits
	.align	128
        .global         _ZN18transformer_engine13normalization24rmsnorm_bwd_tuned_kernelINS0_13Kernel_traitsI13__nv_bfloat16S3_S3_fjLj1024ELj1ELj4ELj1ELj16ENS0_18Kernel_traits_baseILj1024ES3_S3_S3_fjLj128EEEEELb1EEEvNS0_20BackwardKernelParamsE
        .type           _ZN18transformer_engine13normalization24rmsnorm_bwd_tuned_kernelINS0_13Kernel_traitsI13__nv_bfloat16S3_S3_fjLj1024ELj1ELj4ELj1ELj16ENS0_18Kernel_traits_baseILj1024ES3_S3_S3_fjLj128EEEEELb1EEEvNS0_20BackwardKernelParamsE,@function
        .size           _ZN18transformer_engine13normalization24rmsnorm_bwd_tuned_kernelINS0_13Kernel_traitsI13__nv_bfloat16S3_S3_fjLj1024ELj1ELj4ELj1ELj16ENS0_18Kernel_traits_baseILj1024ES3_S3_S3_fjLj128EEEEELb1EEEvNS0_20BackwardKernelParamsE,(.L_x_5711 - _ZN18transformer_engine13normalization24rmsnorm_bwd_tuned_kernelINS0_13Kernel_traitsI13__nv_bfloat16S3_S3_fjLj1024ELj1ELj4ELj1ELj16ENS0_18Kernel_traits_baseILj1024ES3_S3_S3_fjLj128EEEEELb1EEEvNS0_20BackwardKernelParamsE)
        .other          _ZN18transformer_engine13normalization24rmsnorm_bwd_tuned_kernelINS0_13Kernel_traitsI13__nv_bfloat16S3_S3_fjLj1024ELj1ELj4ELj1ELj16ENS0_18Kernel_traits_baseILj1024ES3_S3_S3_fjLj128EEEEELb1EEEvNS0_20BackwardKernelParamsE,@"STO_CUDA_ENTRY STV_DEFAULT"
_ZN18transformer_engine13normalization24rmsnorm_bwd_tuned_kernelINS0_13Kernel_traitsI13__nv_bfloat16S3_S3_fjLj1024ELj1ELj4ELj1ELj16ENS0_18Kernel_traits_baseILj1024ES3_S3_S3_fjLj128EEEEELb1EEEvNS0_20BackwardKernelParamsE:
.text._ZN18transformer_engine13normalization24rmsnorm_bwd_tuned_kernelINS0_13Kernel_traitsI13__nv_bfloat16S3_S3_fjLj1024ELj1ELj4ELj1ELj16ENS0_18Kernel_traits_baseILj1024ES3_S3_S3_fjLj128EEEEELb1EEEvNS0_20BackwardKernelParamsE:
[----:B------:R-:W-:Y:S01]  /*0000*/  LDC R1, c[0x0][0x28] ;  /* 0x00000a00ff017b82 */ /* 0x000fe20000000800 */
[----:B------:R-:W0:Y:S01]  /*0010*/  S2R R116, SR_TID.X ;  /* 0x0000000000747919 */ /* 0x000e220000002100 */
[----:B------:R-:W-:Y:S01]  /*0020*/  ULDC UR7, c[0x0][0x218] ;  /* 0x0000860000077ab9 */ /* 0x000fe20000000800 */
[----:B------:R-:W-:Y:S01]  /*0030*/  ULDC.64 UR4, c[0x0][0x208] ;  /* 0x0000820000047ab9 */ /* 0x000fe20000000a00 */
[----:B------:R-:W-:Y:S01]  /*0040*/  BSSY B1, `(.L_x_2560) ;  /* 0x000024e000017945 */ /* 0x000fe20003800000 */
[----:B------:R-:W1:Y:S01]  /*0050*/  S2R R115, SR_CTAID.X ;  /* 0x0000000000737919 */ /* 0x000e620000002500 */
        /* <DEDUP_REMOVED lines=16> */
[----:B0-----:R-:W-:-:S04]  /*0160*/  SHF.R.U32.HI R0, RZ, 0x5, R116 ;  /* 0x00000005ff007819 */ /* 0x001fc80000011674 */
[----:B-1----:R-:W-:-:S04]  /*0170*/  LEA R82, R115, R0, 0x2 ;  /* 0x0000000073527211 */ /* 0x002fc800078e10ff */
[----:B------:R-:W-:-:S13]  /*0180*/  ISETP.GE.AND P0, PT, R82, UR7, PT ;  /* 0x0000000752007c0c */ /* 0x000fda000bf06270 */
[----:B------:R-:W-:Y:S05]  /*0190*/  @P0 BRA `(.L_x_2561) ;  /* 0x0000002000e00947 */ /* 0x000fea0003800000 */
[----:B------:R-:W-:Y:S01]  /*01a0*/  SHF.L.U32 R0, R116, 0x4, RZ ;  /* 0x0000000474007819 */ /* 0x000fe200000006ff */
[----:B------:R-:W-:Y:S01]  /*01b0*/  ULDC.64 UR8, c[0x0][0x238] ;  /* 0x00008e0000087ab9 */ /* 0x000fe20000000a00 */
[----:B------:R-:W-:Y:S02]  /*01c0*/  ULDC.U8 UR6, c[0x0][0x250] ;  /* 0x0000940000067ab9 */ /* 0x000fe40000000000 */
[----:B------:R-:W-:-:S04]  /*01d0*/  LOP3.LUT R0, R0, 0x1f0, RZ, 0xc0, !PT ;  /* 0x000001f000007812 */ /* 0x000fc800078ec0ff */
[----:B------:R-:W-:-:S04]  /*01e0*/  IADD3 R2, P0, R0, UR8, RZ ;  /* 0x0000000800027c10 */ /* 0x000fc8000ff1e0ff */
[----:B------:R-:W-:-:S05]  /*01f0*/  IADD3.X R3, RZ, UR9, RZ, P0, !PT ;  /* 0x00000009ff037c10 */ /* 0x000fca00087fe4ff */
[----:B------:R-:W2:Y:S04]  /*0200*/  LDG.E.128 R4, desc[UR4][R2.64] ;  /* 0x0000000402047981 */ /* 0x000ea8000c1e1d00 */
[----:B------:R-:W3:Y:S04]  /*0210*/  LDG.E.128 R8, desc[UR4][R2.64+0x200] ;  /* 0x0002000402087981 */ /* 0x000ee8000c1e1d00 */
[----:B------:R0:W4:Y:S04]  /*0220*/  LDG.E.128 R12, desc[UR4][R2.64+0x400] ;  /* 0x00040004020c7981 */ /* 0x000128000c1e1d00 */
[----:B------:R-:W5:Y:S01]  /*0230*/  LDG.E.128 R16, desc[UR4][R2.64+0x600] ;  /* 0x0006000402107981 */ /* 0x000f62000c1e1d00 */
[----:B------:R-:W-:Y:S01]  /*0240*/  ISETP.NE.AND P0, PT, RZ, UR6, PT ;  /* 0x00000006ff007c0c */ /* 0x000fe2000bf05270 */
[----:B------:R-:W-:Y:S01]  /*0250*/  BSSY B0, `(.L_x_2562) ;  /* 0x000020c000007945 */ /* 0x000fe20003800000 */
[----:B------:R-:W-:-:S02]  /*0260*/  CS2R R80, SRZ ;  /* 0x0000000000507805 */ /* 0x000fc4000001ff00 */
[----:B------:R-:W-:Y:S02]  /*0270*/  FSEL R83, RZ, 1, !P0 ;  /* 0x3f800000ff537808 */ /* 0x000fe40004000000 */
[C---:B--2---:R-:W-:Y:S02]  /*0280*/  PRMT R0, R4.reuse, 0x7632, R0 ;  /* 0x0000763204007816 */ /* 0x044fe40000000000 */
[----:B------:R-:W-:Y:S02]  /*0290*/  SHF.L.U32 R114, R4, 0x10, RZ ;  /* 0x0000001004727819 */ /* 0x000fe400000006ff */
[----:B------:R-:W-:Y:S01]  /*02a0*/  PRMT R4, R5, 0x7632, R4 ;  /* 0x0000763205047816 */ /* 0x000fe20000000004 */
[----:B---3--:R-:W-:Y:S01]  /*02b0*/  IMAD.U32 R24, R9, 0x10000, RZ ;  /* 0x0001000009187824 */ /* 0x008fe200078e00ff */
[----:B------:R-:W-:Y:S01]  /*02c0*/  SHF.L.U32 R20, R5, 0x10, RZ ;  /* 0x0000001005147819 */ /* 0x000fe200000006ff */
[C---:B------:R-:W-:Y:S01]  /*02d0*/  FADD R114, R83.reuse, R114 ;  /* 0x0000007253727221 */ /* 0x040fe20000000000 */
[C---:B------:R-:W-:Y:S01]  /*02e0*/  PRMT R5, R6.reuse, 0x7632, R5 ;  /* 0x0000763206057816 */ /* 0x040fe20000000005 */
[C---:B------:R-:W-:Y:S01]  /*02f0*/  FADD R109, R83.reuse, R24 ;  /* 0x00000018536d7221 */ /* 0x040fe20000000000 */
[----:B------:R-:W-:Y:S01]  /*0300*/  SHF.L.U32 R112, R6, 0x10, RZ ;  /* 0x0000001006707819 */ /* 0x000fe200000006ff */
[----:B------:R-:W-:Y:S01]  /*0310*/  FADD R113, R83, R20 ;  /* 0x0000001453717221 */ /* 0x000fe20000000000 */
[C---:B------:R-:W-:Y:S01]  /*0320*/  PRMT R6, R7.reuse, 0x7632, R6 ;  /* 0x0000763207067816 */ /* 0x040fe20000000006 */
[----:B-----5:R-:W-:Y:S01]  /*0330*/  IMAD.U32 R100, R18, 0x10000, RZ ;  /* 0x0001000012647824 */ /* 0x020fe200078e00ff */
[----:B------:R-:W-:Y:S01]  /*0340*/  SHF.L.U32 R22, R7, 0x10, RZ ;  /* 0x0000001007167819 */ /* 0x000fe200000006ff */
[C---:B------:R-:W-:Y:S01]  /*0350*/  FADD R112, R83.reuse, R112 ;  /* 0x0000007053707221 */ /* 0x040fe20000000000 */
[C---:B------:R-:W-:Y:S01]  /*0360*/  PRMT R7, R8.reuse, 0x7632, R7 ;  /* 0x0000763208077816 */ /* 0x040fe20000000007 */
[C---:B------:R-:W-:Y:S01]  /*0370*/  FADD R100, R83.reuse, R100 ;  /* 0x0000006453647221 */ /* 0x040fe20000000000 */
[----:B------:R-:W-:Y:S01]  /*0380*/  SHF.L.U32 R110, R8, 0x10, RZ ;  /* 0x00000010086e7819 */ /* 0x000fe200000006ff */
[----:B------:R-:W-:Y:S01]  /*0390*/  FADD R111, R83, R22 ;  /* 0x00000016536f7221 */ /* 0x000fe20000000000 */
[----:B0-----:R-:W-:-:S02]  /*03a0*/  PRMT R2, R9, 0x7632, R2 ;  /* 0x0000763209027816 */ /* 0x001fc40000000002 */
[----:B------:R-:W-:Y:S02]  /*03b0*/  CS2R R24, SRZ ;  /* 0x0000000000187805 */ /* 0x000fe4000001ff00 */
[C---:B------:R-:W-:Y:S01]  /*03c0*/  PRMT R3, R10.reuse, 0x7632, R3 ;  /* 0x000076320a037816 */ /* 0x040fe20000000003 */
[----:B------:R-:W-:Y:S01]  /*03d0*/  FADD R110, R83, R110 ;  /* 0x0000006e536e7221 */ /* 0x000fe20000000000 */
[----:B------:R-:W-:Y:S02]  /*03e0*/  SHF.L.U32 R108, R10, 0x10, RZ ;  /* 0x000000100a6c7819 */ /* 0x000fe400000006ff */
[----:B------:R-:W-:Y:S02]  /*03f0*/  CS2R R22, SRZ ;  /* 0x0000000000167805 */ /* 0x000fe4000001ff00 */
[----:B------:R-:W-:Y:S02]  /*0400*/  PRMT R8, R11, 0x7632, R8 ;  /* 0x000076320b087816 */ /* 0x000fe40000000008 */
[----:B------:R-:W-:-:S02]  /*0410*/  CS2R R20, SRZ ;  /* 0x0000000000147805 */ /* 0x000fc4000001ff00 */
[----:B------:R-:W-:Y:S01]  /*0420*/  SHF.L.U32 R26, R11, 0x10, RZ ;  /* 0x000000100b1a7819 */ /* 0x000fe200000006ff */
[C---:B------:R-:W-:Y:S01]  /*0430*/  FADD R108, R83.reuse, R108 ;  /* 0x0000006c536c7221 */ /* 0x040fe20000000000 */
[----:B----4-:R-:W-:Y:S01]  /*0440*/  PRMT R9, R12, 0x7632, R9 ;  /* 0x000076320c097816 */ /* 0x010fe20000000009 */
[----:B------:R-:W-:Y:S01]  /*0450*/  IMAD.U32 R8, R8, 0x10000, RZ ;  /* 0x0001000008087824 */ /* 0x000fe200078e00ff */
[----:B------:R-:W-:Y:S01]  /*0460*/  SHF.L.U32 R106, R12, 0x10, RZ ;  /* 0x000000100c6a7819 */ /* 0x000fe200000006ff */
[----:B------:R-:W-:Y:S01]  /*0470*/  FADD R107, R83, R26 ;  /* 0x0000001a536b7221 */ /* 0x000fe20000000000 */
[----:B------:R-:W-:Y:S01]  /*0480*/  PRMT R10, R13, 0x7632, R10 ;  /* 0x000076320d0a7816 */ /* 0x000fe2000000000a */
[----:B------:R-:W-:Y:S01]  /*0490*/  FADD R91, R83, R8 ;  /* 0x00000008535b7221 */ /* 0x000fe20000000000 */
[----:B------:R-:W-:Y:S01]  /*04a0*/  SHF.L.U32 R28, R13, 0x10, RZ ;  /* 0x000000100d1c7819 */ /* 0x000fe200000006ff */
[----:B------:R-:W-:Y:S01]  /*04b0*/  FADD R106, R83, R106 ;  /* 0x0000006a536a7221 */ /* 0x000fe20000000000 */
[----:B------:R-:W-:-:S02]  /*04c0*/  PRMT R11, R14, 0x7632, R11 ;  /* 0x000076320e0b7816 */ /* 0x000fc4000000000b */
[----:B------:R-:W-:Y:S02]  /*04d0*/  CS2R R26, SRZ ;  /* 0x00000000001a7805 */ /* 0x000fe4000001ff00 */
[----:B------:R-:W-:Y:S01]  /*04e0*/  SHF.L.U32 R104, R14, 0x10, RZ ;  /* 0x000000100e687819 */ /* 0x000fe200000006ff */
[----:B------:R-:W-:Y:S01]  /*04f0*/  FADD R105, R83, R28 ;  /* 0x0000001c53697221 */ /* 0x000fe20000000000 */
[C---:B------:R-:W-:Y:S02]  /*0500*/  PRMT R12, R15.reuse, 0x7632, R12 ;  /* 0x000076320f0c7816 */ /* 0x040fe4000000000c */
[----:B------:R-:W-:Y:S02]  /*0510*/  CS2R R28, SRZ ;  /* 0x00000000001c7805 */ /* 0x000fe4000001ff00 */
[----:B------:R-:W-:Y:S01]  /*0520*/  SHF.L.U32 R30, R15, 0x10, RZ ;  /* 0x000000100f1e7819 */ /* 0x000fe200000006ff */
[----:B------:R-:W-:Y:S01]  /*0530*/  FADD R104, R83, R104 ;  /* 0x0000006853687221 */ /* 0x000fe20000000000 */
[----:B------:R-:W-:-:S02]  /*0540*/  PRMT R13, R16, 0x7632, R13 ;  /* 0x00007632100d7816 */ /* 0x000fc4000000000d */
[----:B------:R-:W-:Y:S01]  /*0550*/  SHF.L.U32 R102, R16, 0x10, RZ ;  /* 0x0000001010667819 */ /* 0x000fe200000006ff */
[----:B------:R-:W-:Y:S01]  /*0560*/  FADD R103, R83, R30 ;  /* 0x0000001e53677221 */ /* 0x000fe20000000000 */
[----:B------:R-:W-:Y:S02]  /*0570*/  PRMT R14, R17, 0x7632, R14 ;  /* 0x00007632110e7816 */ /* 0x000fe4000000000e */
[----:B------:R-:W-:Y:S02]  /*0580*/  CS2R R30, SRZ ;  /* 0x00000000001e7805 */ /* 0x000fe4000001ff00 */
[----:B------:R-:W-:Y:S01]  /*0590*/  PRMT R15, R18, 0x7632, R15 ;  /* 0x00007632120f7816 */ /* 0x000fe2000000000f */
[----:B------:R-:W-:Y:S01]  /*05a0*/  FADD R102, R83, R102 ;  /* 0x0000006653667221 */ /* 0x000fe20000000000 */
[----:B------:R-:W-:Y:S02]  /*05b0*/  PRMT R16, R19, 0x7632, R16 ;  /* 0x0000763213107816 */ /* 0x000fe40000000010 */
[----:B------:R-:W-:-:S02]  /*05c0*/  SHF.L.U32 R32, R17, 0x10, RZ ;  /* 0x0000001011207819 */ /* 0x000fc400000006ff */
[----:B------:R-:W-:Y:S02]  /*05d0*/  SHF.L.U32 R18, R19, 0x10, RZ ;  /* 0x0000001013127819 */ /* 0x000fe400000006ff */
        /* <DEDUP_REMOVED lines=30> */
[----:B------:R-:W-:Y:S01]  /*07c0*/  CS2R R18, SRZ ;  /* 0x0000000000127805 */ /* 0x000fe2000001ff00 */
        /* <DEDUP_REMOVED lines=9> */
[----:B------:R-:W-:-:S07]  /*0860*/  CS2R R2, SRZ ;  /* 0x0000000000027805 */ /* 0x000fce000001ff00 */
.L_x_2566:
[----:B-1----:R-:W0:Y:S01]  /*0870*/  LDC.64 R36, c[0x0][0x220] ;  /* 0x00008800ff247b82 */ /* 0x002e220000000a00 */
[----:B------:R-:W-:Y:S01]  /*0880*/  IMAD.SHL.U32 R0, R82, 0x80, RZ ;  /* 0x0000008052007824 */ /* 0x000fe200078e00ff */
[----:B------:R-:W-:-:S04]  /*0890*/  LOP3.LUT R121, R116, 0x1f, RZ, 0xc0, !PT ;  /* 0x0000001f74797812 */ /* 0x000fc800078ec0ff */
[----:B------:R-:W-:Y:S02]  /*08a0*/  LOP3.LUT R121, R0, 0xffffff80, R121, 0xe2, !PT ;  /* 0xffffff8000797812 */ /* 0x000fe400078ee279 */
[----:B------:R-:W1:Y:S08]  /*08b0*/  LDC.64 R34, c[0x0][0x258] ;  /* 0x00009600ff227b82 */ /* 0x000e700000000a00 */
[----:B------:R-:W2:Y:S01]  /*08c0*/  LDC.64 R32, c[0x0][0x230] ;  /* 0x00008c00ff207b82 */ /* 0x000ea20000000a00 */
[----:B------:R-:W-:-:S02]  /*08d0*/  LOP3.LUT R120, R121, 0x20, RZ, 0xfc, !PT ;  /* 0x0000002079787812 */ /* 0x000fc400078efcff */
[C---:B------:R-:W-:Y:S02]  /*08e0*/  LOP3.LUT R118, R121.reuse, 0x60, RZ, 0xfc, !PT ;  /* 0x0000006079767812 */ /* 0x040fe400078efcff */
[C---:B------:R-:W-:Y:S01]  /*08f0*/  LOP3.LUT R119, R121.reuse, 0x40, RZ, 0xfc, !PT ;  /* 0x0000004079777812 */ /* 0x040fe200078efcff */
[----:B0-----:R-:W-:-:S04]  /*0900*/  IMAD.WIDE.U32 R48, R121, 0x10, R36 ;  /* 0x0000001079307825 */ /* 0x001fc800078e0024 */
[----:B------:R-:W-:Y:S02]  /*0910*/  IMAD.WIDE.U32 R72, R118, 0x10, R36 ;  /* 0x0000001076487825 */ /* 0x000fe400078e0024 */
[----:B------:R-:W3:Y:S02]  /*0920*/  LDG.E.128 R48, desc[UR4][R48.64] ;  /* 0x0000000430307981 */ /* 0x000ee4000c1e1d00 */
[--C-:B-1----:R-:W-:Y:S02]  /*0930*/  IMAD.WIDE.U32 R52, R121, 0x10, R34.reuse ;  /* 0x0000001079347825 */ /* 0x102fe400078e0022 */
[----:B------:R-:W4:Y:S02]  /*0940*/  LDG.E.128 R72, desc[UR4][R72.64] ;  /* 0x0000000448487981 */ /* 0x000f24000c1e1d00 */
[----:B------:R-:W-:Y:S02]  /*0950*/  IMAD.WIDE.U32 R60, R120, 0x10, R34 ;  /* 0x00000010783c7825 */ /* 0x000fe400078e0022 */
[----:B------:R-:W4:Y:S02]  /*0960*/  LDG.E.128 R52, desc[UR4][R52.64] ;  /* 0x0000000434347981 */ /* 0x000f24000c1e1d00 */
[----:B--2---:R-:W-:-:S02]  /*0970*/  IMAD.WIDE R122, R82, 0x4, R32 ;  /* 0x00000004527a7825 */ /* 0x004fc400078e0220 */
[----:B------:R-:W2:Y:S01]  /*0980*/  LDG.E.128 R60, desc[UR4][R60.64] ;  /* 0x000000043c3c7981 */ /* 0x000ea2000c1e1d00 */
[----:B------:R-:W0:Y:S01]  /*0990*/  LDC.64 R32, c[0x0][0x260] ;  /* 0x00009800ff207b82 */ /* 0x000e220000000a00 */
[--C-:B------:R-:W-:Y:S02]  /*09a0*/  IMAD.WIDE.U32 R56, R120, 0x10, R36.reuse ;  /* 0x0000001078387825 */ /* 0x100fe400078e0024 */
[----:B------:R-:W2:Y:S02]  /*09b0*/  LDG.E R117, desc[UR4][R122.64] ;  /* 0x000000047a757981 */ /* 0x000ea4000c1e1900 */
[C---:B------:R-:W-:Y:S02]  /*09c0*/  IMAD.WIDE.U32 R64, R119.reuse, 0x10, R36 ;  /* 0x0000001077407825 */ /* 0x040fe400078e0024 */
[----:B------:R-:W2:Y:S02]  /*09d0*/  LDG.E.128 R56, desc[UR4][R56.64] ;  /* 0x0000000438387981 */ /* 0x000ea4000c1e1d00 */
[----:B------:R-:W-:-:S02]  /*09e0*/  IMAD.WIDE.U32 R68, R119, 0x10, R34 ;  /* 0x0000001077447825 */ /* 0x000fc400078e0022 */
[----:B------:R-:W2:Y:S02]  /*09f0*/  LDG.E.128 R64, desc[UR4][R64.64] ;  /* 0x0000000440407981 */ /* 0x000ea4000c1e1d00 */
        /* <DEDUP_REMOVED lines=8> */
[----:B------:R-:W-:Y:S02]  /*0a80*/  IMAD.WIDE.U32 R32, R118, 0x10, R32 ;  /* 0x0000001076207825 */ /* 0x000fe400078e0020 */
[----:B------:R-:W5:Y:S04]  /*0a90*/  LDG.E.128 R36, desc[UR4][R36.64] ;  /* 0x0000000424247981 */ /* 0x000f68000c1e1d00 */
[----:B------:R-:W5:Y:S01]  /*0aa0*/  LDG.E.128 R32, desc[UR4][R32.64] ;  /* 0x0000000420207981 */ /* 0x000f62000c1e1d00 */
[----:B------:R-:W-:Y:S01]  /*0ab0*/  UMOV UR6, 0xffffffff ;  /* 0xffffffff00067882 */ /* 0x000fe20000000000 */
[----:B---3--:R-:W-:-:S02]  /*0ac0*/  PRMT R144, R48, 0x7632, R144 ;  /* 0x0000763230907816 */ /* 0x008fc40000000090 */
[----:B------:R-:W-:Y:S02]  /*0ad0*/  SHF.L.U32 R0, R48, 0x10, RZ ;  /* 0x0000001030007819 */ /* 0x000fe400000006ff */
[----:B------:R-:W-:Y:S02]  /*0ae0*/  PRMT R141, R50, 0x7632, R141 ;  /* 0x00007632328d7816 */ /* 0x000fe4000000008d */
[----:B------:R-:W-:Y:S02]  /*0af0*/  SHF.L.U32 R144, R144, 0x10, RZ ;  /* 0x0000001090907819 */ /* 0x000fe400000006ff */
[C---:B----4-:R-:W-:Y:S02]  /*0b00*/  PRMT R145, R52.reuse, 0x7632, R145 ;  /* 0x0000763234917816 */ /* 0x050fe40000000091 */
[----:B------:R-:W-:Y:S02]  /*0b10*/  SHF.L.U32 R149, R52, 0x10, RZ ;  /* 0x0000001034957819 */ /* 0x000fe400000006ff */
[----:B------:R-:W-:-:S02]  /*0b20*/  PRMT R138, R55, 0x7632, R138 ;  /* 0x00007632378a7816 */ /* 0x000fc4000000008a */
[----:B------:R-:W-:Y:S02]  /*0b30*/  SHF.L.U32 R146, R55, 0x10, RZ ;  /* 0x0000001037927819 */ /* 0x000fe400000006ff */
[C---:B--2---:R-:W-:Y:S01]  /*0b40*/  PRMT R129, R62.reuse, 0x7632, R129 ;  /* 0x000076323e817816 */ /* 0x044fe20000000081 */
[----:B------:R-:W-:Y:S01]  /*0b50*/  FMUL R0, R117, R0 ;  /* 0x0000000075007220 */ /* 0x000fe20000400000 */
[----:B------:R-:W-:Y:S01]  /*0b60*/  SHF.L.U32 R131, R62, 0x10, RZ ;  /* 0x000000103e837819 */ /* 0x000fe200000006ff */
[C---:B------:R-:W-:Y:S01]  /*0b70*/  IMAD.U32 R62, R74.reuse, 0x10000, RZ ;  /* 0x000100004a3e7824 */ /* 0x040fe200078e00ff */
[----:B------:R-:W-:Y:S02]  /*0b80*/  PRMT R143, R49, 0x7632, R143 ;  /* 0x00007632318f7816 */ /* 0x000fe4000000008f */
[----:B------:R-:W-:Y:S02]  /*0b90*/  PRMT R55, R74, 0x7632, R55 ;  /* 0x000076324a377816 */ /* 0x000fe40000000037 */
[----:B------:R-:W-:Y:S01]  /*0ba0*/  SHF.L.U32 R74, R141, 0x10, RZ ;  /* 0x000000108d4a7819 */ /* 0x000fe200000006ff */
[----:B------:R-:W-:Y:S01]  /*0bb0*/  FFMA R3, R0, R149, R3 ;  /* 0x0000009500037223 */ /* 0x000fe20000000003 */
[----:B------:R-:W-:Y:S01]  /*0bc0*/  SHF.L.U32 R153, R49, 0x10, RZ ;  /* 0x0000001031997819 */ /* 0x000fe200000006ff */
[----:B------:R-:W-:Y:S01]  /*0bd0*/  FMUL R144, R117, R144 ;  /* 0x0000009075907220 */ /* 0x000fe20000400000 */
[----:B------:R-:W-:-:S02]  /*0be0*/  PRMT R132, R59, 0x7632, R132 ;  /* 0x000076323b847816 */ /* 0x000fc40000000084 */
[----:B------:R-:W-:Y:S02]  /*0bf0*/  SHF.L.U32 R162, R59, 0x10, RZ ;  /* 0x000000103ba27819 */ /* 0x000fe400000006ff */
[C---:B------:R-:W-:Y:S02]  /*0c00*/  PRMT R125, R64.reuse, 0x7632, R125 ;  /* 0x00007632407d7816 */ /* 0x040fe4000000007d */
[----:B------:R-:W-:Y:S02]  /*0c10*/  SHF.L.U32 R128, R64, 0x10, RZ ;  /* 0x0000001040807819 */ /* 0x000fe400000006ff */
[----:B------:R-:W-:Y:S01]  /*0c20*/  SHF.L.U32 R141, R145, 0x10, RZ ;  /* 0x00000010918d7819 */ /* 0x000fe200000006ff */
[----:B------:R-:W-:Y:S01]  /*0c30*/  FMUL R149, R114, R149 ;  /* 0x0000009572957220 */ /* 0x000fe20000400000 */
[----:B------:R-:W-:Y:S02]  /*0c40*/  PRMT R140, R51, 0x7632, R140 ;  /* 0x00007632338c7816 */ /* 0x000fe4000000008c */
[----:B------:R-:W-:-:S02]  /*0c50*/  PRMT R59, R72, 0x7632, R59 ;  /* 0x00007632483b7816 */ /* 0x000fc4000000003b */
[----:B------:R-:W-:Y:S02]  /*0c60*/  SHF.L.U32 R64, R72, 0x10, RZ ;  /* 0x0000001048407819 */ /* 0x000fe400000006ff */
[----:B------:R-:W-:Y:S02]  /*0c70*/  PRMT R142, R53, 0x7632, R142 ;  /* 0x00007632358e7816 */ /* 0x000fe4000000008e */
[----:B------:R-:W-:Y:S01]  /*0c80*/  SHF.L.U32 R72, R143, 0x10, RZ ;  /* 0x000000108f487819 */ /* 0x000fe200000006ff */
[C---:B------:R-:W-:Y:S01]  /*0c90*/  IMAD.U32 R136, R56.reuse, 0x10000, RZ ;  /* 0x0001000038887824 */ /* 0x040fe200078e00ff */
[----:B------:R-:W-:Y:S01]  /*0ca0*/  SHF.L.U32 R148, R53, 0x10, RZ ;  /* 0x0000001035947819 */ /* 0x000fe200000006ff */
[----:B------:R-:W-:Y:S01]  /*0cb0*/  IMAD.U32 R126, R65, 0x10000, RZ ;  /* 0x00010000417e7824 */ /* 0x000fe200078e00ff */
[----:B------:R-:W-:Y:S01]  /*0cc0*/  PRMT R135, R56, 0x7632, R135 ;  /* 0x0000763238877816 */ /* 0x000fe20000000087 */
[----:B------:R-:W-:Y:S01]  /*0cd0*/  FMUL R153, R117, R153 ;  /* 0x0000009975997220 */ /* 0x000fe20000400000 */
[----:B------:R-:W-:Y:S01]  /*0ce0*/  PRMT R133, R58, 0x7632, R133 ;  /* 0x000076323a857816 */ /* 0x000fe20000000085 */
[----:B------:R-:W-:Y:S01]  /*0cf0*/  FFMA R2, R144, R141, R2 ;  /* 0x0000008d90027223 */ /* 0x000fe20000000002 */
[----:B------:R-:W-:-:S02]  /*0d00*/  SHF.L.U32 R164, R58, 0x10, RZ ;  /* 0x000000103aa47819 */ /* 0x000fc400000006ff */
[----:B------:R-:W-:Y:S01]  /*0d10*/  PRMT R124, R65, 0x7632, R124 ;  /* 0x00007632417c7816 */ /* 0x000fe2000000007c */
[----:B------:R-:W-:Y:S01]  /*0d20*/  IMAD.U32 R140, R140, 0x10000, RZ ;  /* 0x000100008c8c7824 */ /* 0x000fe200078e00ff */
[C---:B------:R-:W-:Y:S01]  /*0d30*/  PRMT R65, R69.reuse, 0x7632, R65 ;  /* 0x0000763245417816 */ /* 0x040fe20000000041 */
[----:B------:R-:W-:Y:S01]  /*0d40*/  FMUL R141, R98, R141 ;  /* 0x0000008d628d7220 */ /* 0x000fe20000400000 */
[----:B------:R-:W-:Y:S01]  /*0d50*/  SHF.L.U32 R152, R69, 0x10, RZ ;  /* 0x0000001045987819 */ /* 0x000fe200000006ff */
[----:B------:R-:W-:Y:S01]  /*0d60*/  FFMA R69, R0, R149, RZ ;  /* 0x0000009500457223 */ /* 0x000fe200000000ff */
[C---:B------:R-:W-:Y:S02]  /*0d70*/  PRMT R56, R76.reuse, 0x7632, R56 ;  /* 0x000076324c387816 */ /* 0x040fe40000000038 */
[----:B------:R-:W-:Y:S01]  /*0d80*/  SHF.L.U32 R58, R76, 0x10, RZ ;  /* 0x000000104c3a7819 */ /* 0x000fe200000006ff */
[----:B------:R-:W-:Y:S01]  /*0d90*/  FMUL R145, R117, R72 ;  /* 0x0000004875917220 */ /* 0x000fe20000400000 */
[----:B------:R-:W-:-:S02]  /*0da0*/  SHF.L.U32 R76, R142, 0x10, RZ ;  /* 0x000000108e4c7819 */ /* 0x000fc400000006ff */
[----:B------:R-:W-:Y:S01]  /*0db0*/  SHF.L.U32 R151, R51, 0x10, RZ ;  /* 0x0000001033977819 */ /* 0x000fe200000006ff */
[-C--:B------:R-:W-:Y:S01]  /*0dc0*/  FFMA R5, R153, R148.reuse, R5 ;  /* 0x0000009499057223 */ /* 0x080fe20000000005 */
[----:B------:R-:W-:Y:S02]  /*0dd0*/  SHF.L.U32 R150, R50, 0x10, RZ ;  /* 0x0000001032967819 */ /* 0x000fe400000006ff */
[C---:B------:R-:W-:Y:S02]  /*0de0*/  PRMT R51, R78.reuse, 0x7632, R51 ;  /* 0x000076324e337816 */ /* 0x040fe40000000033 */
[----:B------:R-:W-:Y:S01]  /*0df0*/  SHF.L.U32 R52, R78, 0x10, RZ ;  /* 0x000000104e347819 */ /* 0x000fe200000006ff */
[----:B------:R-:W-:Y:S01]  /*0e00*/  FMUL R148, R113, R148 ;  /* 0x0000009471947220 */ /* 0x000fe20000400000 */
[----:B------:R-:W-:Y:S01]  /*0e10*/  SHF.L.U32 R78, R132, 0x10, RZ ;  /* 0x00000010844e7819 */ /* 0x000fe200000006ff */
[----:B------:R-:W-:Y:S01]  /*0e20*/  FMUL R143, R117, R140 ;  /* 0x0000008c758f7220 */ /* 0x000fe20000400000 */
[----:B------:R-:W-:Y:S01]  /*0e30*/  FFMA R132, R144, R141, R69 ;  /* 0x0000008d90847223 */ /* 0x000fe20000000045 */
[-C--:B------:R-:W-:Y:S01]  /*0e40*/  FFMA R4, R145, R76.reuse, R4 ;  /* 0x0000004c91047223 */ /* 0x080fe20000000004 */
[----:B------:R-:W-:Y:S01]  /*0e50*/  FMUL R140, R97, R76 ;  /* 0x0000004c618c7220 */ /* 0x000fe20000400000 */
[C---:B------:R-:W-:Y:S01]  /*0e60*/  PRMT R139, R54.reuse, 0x7632, R139 ;  /* 0x00007632368b7816 */ /* 0x040fe2000000008b */
[----:B------:R-:W-:Y:S01]  /*0e70*/  FMUL R150, R117, R150 ;  /* 0x0000009675967220 */ /* 0x000fe20000400000 */
[----:B------:R-:W-:-:S02]  /*0e80*/  SHF.L.U32 R147, R54, 0x10, RZ ;  /* 0x0000001036937819 */ /* 0x000fc400000006ff */
[----:B------:R-:W-:Y:S01]  /*0e90*/  SHF.L.U32 R76, R135, 0x10, RZ ;  /* 0x00000010874c7819 */ /* 0x000fe200000006ff */
[----:B------:R-:W-:Y:S01]  /*0ea0*/  FMUL R135, R117, R162 ;  /* 0x000000a275877220 */ /* 0x000fe20000400000 */
[----:B------:R-:W-:Y:S01]  /*0eb0*/  PRMT R122, R67, 0x7632, R122 ;  /* 0x00007632437a7816 */ /* 0x000fe2000000007a */
[----:B------:R-:W-:Y:S01]  /*0ec0*/  FFMA R162, R153, R148, R132 ;  /* 0x0000009499a27223 */ /* 0x000fe20000000084 */
[----:B------:R-:W-:Y:S02]  /*0ed0*/  SHF.L.U32 R156, R67, 0x10, RZ ;  /* 0x00000010439c7819 */ /* 0x000fe400000006ff */
[C---:B------:R-:W-:Y:S02]  /*0ee0*/  PRMT R127, R63.reuse, 0x7632, R127 ;  /* 0x000076323f7f7816 */ /* 0x040fe4000000007f */
[----:B------:R-:W-:Y:S02]  /*0ef0*/  SHF.L.U32 R130, R63, 0x10, RZ ;  /* 0x000000103f827819 */ /* 0x000fe400000006ff */
[----:B------:R-:W-:-:S02]  /*0f00*/  PRMT R154, R68, 0x7632, R154 ;  /* 0x00007632449a7816 */ /* 0x000fc4000000009a */
[----:B------:R-:W-:Y:S01]  /*0f10*/  SHF.L.U32 R67, R68, 0x10, RZ ;  /* 0x0000001044437819 */ /* 0x000fe200000006ff */
[-C--:B------:R-:W-:Y:S01]  /*0f20*/  FFMA R7, R150, R147.reuse, R7 ;  /* 0x0000009396077223 */ /* 0x080fe20000000007 */
[----:B------:R-:W-:Y:S01]  /*0f30*/  PRMT R155, R61, 0x7632, R155 ;  /* 0x000076323d9b7816 */ /* 0x000fe2000000009b */
[----:B------:R-:W-:Y:S01]  /*0f40*/  FMUL R142, R117, R74 ;  /* 0x0000004a758e7220 */ /* 0x000fe20000400000 */
[----:B------:R-:W-:Y:S02]  /*0f50*/  SHF.L.U32 R160, R61, 0x10, RZ ;  /* 0x000000103da07819 */ /* 0x000fe400000006ff */
[C---:B------:R-:W-:Y:S02]  /*0f60*/  PRMT R63, R70.reuse, 0x7632, R63 ;  /* 0x00007632463f7816 */ /* 0x040fe4000000003f */
[----:B------:R-:W-:Y:S02]  /*0f70*/  SHF.L.U32 R68, R70, 0x10, RZ ;  /* 0x0000001046447819 */ /* 0x000fe400000006ff */
[----:B------:R-:W-:Y:S01]  /*0f80*/  SHF.L.U32 R139, R139, 0x10, RZ ;  /* 0x000000108b8b7819 */ /* 0x000fe200000006ff */
[----:B------:R-:W-:Y:S01]  /*0f90*/  FMUL R147, R112, R147 ;  /* 0x0000009370937220 */ /* 0x000fe20000400000 */
[----:B------:R-:W-:-:S02]  /*0fa0*/  PRMT R61, R71, 0x7632, R61 ;  /* 0x00007632473d7816 */ /* 0x000fc4000000003d */
[----:B------:R-:W-:Y:S01]  /*0fb0*/  SHF.L.U32 R70, R71, 0x10, RZ ;  /* 0x0000001047467819 */ /* 0x000fe200000006ff */
[----:B------:R-:W-:Y:S01]  /*0fc0*/  FFMA R71, R145, R140, R162 ;  /* 0x0000008c91477223 */ /* 0x000fe200000000a2 */
[----:B------:R-:W-:Y:S01]  /*0fd0*/  SHF.L.U32 R137, R57, 0x10, RZ ;  /* 0x0000001039897819 */ /* 0x000fe200000006ff */
[C---:B------:R-:W-:Y:S01]  /*0fe0*/  FMUL R151, R117.reuse, R151 ;  /* 0x0000009775977220 */ /* 0x040fe20000400000 */
[-C--:B------:R-:W-:Y:S01]  /*0ff0*/  FFMA R6, R142, R139.reuse, R6 ;  /* 0x0000008b8e067223 */ /* 0x080fe20000000006 */
[----:B------:R-:W-:Y:S01]  /*1000*/  FMUL R139, R96, R139 ;  /* 0x0000008b608b7220 */ /* 0x000fe20000400000 */
[----:B------:R-:W-:Y:S01]  /*1010*/  FFMA R71, R150, R147, R71 ;  /* 0x0000009396477223 */ /* 0x000fe20000000047 */
[----:B------:R-:W-:Y:S01]  /*1020*/  SHF.L.U32 R138, R138, 0x10, RZ ;  /* 0x000000108a8a7819 */ /* 0x000fe200000006ff */
[----:B------:R-:W-:Y:S01]  /*1030*/  FMUL R137, R117, R137 ;  /* 0x0000008975897220 */ /* 0x000fe20000400000 */
[-C--:B------:R-:W-:Y:S01]  /*1040*/  FFMA R9, R151, R146.reuse, R9 ;  /* 0x0000009297097223 */ /* 0x080fe20000000009 */
[----:B------:R-:W-:Y:S01]  /*1050*/  FMUL R146, R111, R146 ;  /* 0x000000926f927220 */ /* 0x000fe20000400000 */
[----:B------:R-:W-:Y:S01]  /*1060*/  FFMA R71, R142, R139, R71 ;  /* 0x0000008b8e477223 */ /* 0x000fe20000000047 */
[-C--:B------:R-:W-:Y:S01]  /*1070*/  FFMA R13, R137, R160.reuse, R13 ;  /* 0x000000a0890d7223 */ /* 0x080fe2000000000d */
[----:B------:R-:W-:Y:S01]  /*1080*/  FMUL R132, R109, R160 ;  /* 0x000000a06d847220 */ /* 0x000fe20000400000 */
[C---:B------:R-:W-:Y:S01]  /*1090*/  PRMT R159, R60.reuse, 0x7632, R159 ;  /* 0x000076323c9f7816 */ /* 0x040fe2000000009f */
[-C--:B------:R-:W-:Y:S01]  /*10a0*/  FFMA R8, R143, R138.reuse, R8 ;  /* 0x0000008a8f087223 */ /* 0x080fe20000000008 */
[----:B------:R-:W-:Y:S01]  /*10b0*/  SHF.L.U32 R157, R60, 0x10, RZ ;  /* 0x000000103c9d7819 */ /* 0x000fe200000006ff */
[----:B------:R-:W-:Y:S01]  /*10c0*/  FMUL R138, R95, R138 ;  /* 0x0000008a5f8a7220 */ /* 0x000fe20000400000 */
[----:B------:R-:W-:Y:S01]  /*10d0*/  SHF.L.U32 R160, R124, 0x10, RZ ;  /* 0x000000107ca07819 */ /* 0x000fe200000006ff */
[----:B------:R-:W-:Y:S01]  /*10e0*/  FFMA R124, R151, R146, R71 ;  /* 0x00000092977c7223 */ /* 0x000fe20000000047 */
[----:B------:R-:W-:Y:S01]  /*10f0*/  SHF.L.U32 R72, R133, 0x10, RZ ;  /* 0x0000001085487819 */ /* 0x000fe200000006ff */
[----:B------:R-:W-:Y:S01]  /*1100*/  FMUL R136, R117, R136 ;  /* 0x0000008875887220 */ /* 0x000fe20000400000 */
[----:B------:R-:W-:Y:S01]  /*1110*/  PRMT R134, R57, 0x7632, R134 ;  /* 0x0000763239867816 */ /* 0x000fe20000000086 */
[----:B------:R-:W-:Y:S01]  /*1120*/  IMAD.U32 R159, R159, 0x10000, RZ ;  /* 0x000100009f9f7824 */ /* 0x000fe200078e00ff */
[----:B------:R-:W-:Y:S01]  /*1130*/  PRMT R123, R66, 0x7632, R123 ;  /* 0x00007632427b7816 */ /* 0x000fe2000000007b */
[----:B------:R-:W-:Y:S01]  /*1140*/  FMUL R133, R110, R157 ;  /* 0x0000009d6e857220 */ /* 0x000fe20000400000 */
[----:B------:R-:W-:Y:S01]  /*1150*/  SHF.L.U32 R158, R66, 0x10, RZ ;  /* 0x00000010429e7819 */ /* 0x000fe200000006ff */
[----:B------:R-:W-:Y:S01]  /*1160*/  FFMA R71, R143, R138, R124 ;  /* 0x0000008a8f477223 */ /* 0x000fe2000000007c */
[----:B------:R-:W-:-:S02]  /*1170*/  PRMT R57, R73, 0x7632, R57 ;  /* 0x0000763249397816 */ /* 0x000fc40000000039 */
[----:B------:R-:W-:Y:S02]  /*1180*/  SHF.L.U32 R66, R73, 0x10, RZ ;  /* 0x0000001049427819 */ /* 0x000fe400000006ff */
[----:B------:R-:W-:Y:S01]  /*1190*/  SHF.L.U32 R73, R127, 0x10, RZ ;  /* 0x000000107f497819 */ /* 0x000fe200000006ff */
[C---:B------:R-:W-:Y:S01]  /*11a0*/  FMUL R127, R117.reuse, R76 ;  /* 0x0000004c757f7220 */ /* 0x040fe20000400000 */
[----:B------:R-:W-:Y:S01]  /*11b0*/  FMUL R124, R94, R159 ;  /* 0x0000009f5e7c7220 */ /* 0x000fe20000400000 */
[----:B------:R-:W-:Y:S01]  /*11c0*/  FFMA R76, R136, R133, R71 ;  /* 0x00000085884c7223 */ /* 0x000fe20000000047 */
[----:B------:R-:W-:Y:S01]  /*11d0*/  SHF.L.U32 R74, R134, 0x10, RZ ;  /* 0x00000010864a7819 */ /* 0x000fe200000006ff */
[----:B------:R-:W-:Y:S01]  /*11e0*/  FMUL R134, R117, R164 ;  /* 0x000000a475867220 */ /* 0x000fe20000400000 */
[----:B------:R-:W-:Y:S01]  /*11f0*/  SHF.L.U32 R164, R155, 0x10, RZ ;  /* 0x000000109ba47819 */ /* 0x000fe200000006ff */
[----:B------:R-:W-:Y:S01]  /*1200*/  FFMA R76, R127, R124, R76 ;  /* 0x0000007c7f4c7223 */ /* 0x000fe2000000004c */
[----:B------:R-:W-:Y:S01]  /*1210*/  SHF.L.U32 R69, R129, 0x10, RZ ;  /* 0x0000001081457819 */ /* 0x000fe200000006ff */
[----:B------:R-:W-:Y:S01]  /*1220*/  FMUL R129, R117, R158 ;  /* 0x0000009e75817220 */ /* 0x000fe20000400000 */
[----:B------:R-:W-:Y:S01]  /*1230*/  SHF.L.U32 R162, R125, 0x10, RZ ;  /* 0x000000107da27819 */ /* 0x000fe200000006ff */
[C---:B------:R-:W-:Y:S01]  /*1240*/  FMUL R125, R117.reuse, R156 ;  /* 0x0000009c757d7220 */ /* 0x040fe20000400000 */
[----:B------:R-:W-:Y:S01]  /*1250*/  FMUL R128, R117, R128 ;  /* 0x0000008075807220 */ /* 0x000fe20000400000 */
[----:B------:R-:W-:Y:S01]  /*1260*/  SHF.L.U32 R158, R123, 0x10, RZ ;  /* 0x000000107b9e7819 */ /* 0x000fe200000006ff */
[----:B------:R-:W-:Y:S01]  /*1270*/  FMUL R123, R117, R74 ;  /* 0x0000004a757b7220 */ /* 0x000fe20000400000 */
[----:B------:R-:W-:Y:S01]  /*1280*/  SHF.L.U32 R156, R122, 0x10, RZ ;  /* 0x000000107a9c7819 */ /* 0x000fe200000006ff */
[----:B------:R-:W-:Y:S01]  /*1290*/  FMUL R122, R93, R164 ;  /* 0x000000a45d7a7220 */ /* 0x000fe20000400000 */
[----:B------:R-:W-:Y:S01]  /*12a0*/  FFMA R76, R137, R132, R76 ;  /* 0x00000084894c7223 */ /* 0x000fe2000000004c */
[C---:B------:R-:W-:Y:S01]  /*12b0*/  PRMT R49, R79.reuse, 0x7632, R49 ;  /* 0x000076324f317816 */ /* 0x040fe20000000031 */
[----:B------:R-:W-:Y:S01]  /*12c0*/  FFMA R15, R134, R131, R15 ;  /* 0x00000083860f7223 */ /* 0x000fe2000000000f */
[----:B------:R-:W-:Y:S01]  /*12d0*/  SHF.L.U32 R50, R79, 0x10, RZ ;  /* 0x000000104f327819 */ /* 0x000fe200000006ff */
[-C--:B------:R-:W-:Y:S01]  /*12e0*/  FFMA R19, R128, R67.reuse, R19 ;  /* 0x0000004380137223 */ /* 0x080fe20000000013 */
[----:B------:R-:W-:Y:S01]  /*12f0*/  FMUL R79, R106, R67 ;  /* 0x000000436a4f7220 */ /* 0x000fe20000400000 */
[----:B------:R-:W-:Y:S01]  /*1300*/  FMUL R131, R108, R131 ;  /* 0x000000836c837220 */ /* 0x000fe20000400000 */
[----:B------:R-:W-:Y:S01]  /*1310*/  FFMA R67, R123, R122, R76 ;  /* 0x0000007a7b437223 */ /* 0x000fe2000000004c */
[----:B------:R-:W-:-:S02]  /*1320*/  PRMT R53, R77, 0x7632, R53 ;  /* 0x000076324d357816 */ /* 0x000fc40000000035 */
[----:B------:R-:W-:Y:S01]  /*1330*/  SHF.L.U32 R54, R77, 0x10, RZ ;  /* 0x000000104d367819 */ /* 0x000fe200000006ff */
[----:B------:R-:W-:Y:S01]  /*1340*/  FMUL R77, R117, R72 ;  /* 0x00000048754d7220 */ /* 0x000fe20000400000 */
[----:B------:R-:W-:Y:S01]  /*1350*/  FMUL R76, R92, R69 ;  /* 0x000000455c4c7220 */ /* 0x000fe20000400000 */
[----:B------:R-:W-:Y:S01]  /*1360*/  FFMA R72, R134, R131, R67 ;  /* 0x0000008386487223 */ /* 0x000fe20000000043 */
[----:B------:R-:W-:Y:S01]  /*1370*/  FFMA R17, R135, R130, R17 ;  /* 0x0000008287117223 */ /* 0x000fe20000000011 */
[----:B------:R-:W-:Y:S01]  /*1380*/  FMUL R78, R117, R78 ;  /* 0x0000004e754e7220 */ /* 0x000fe20000400000 */
[----:B------:R-:W-:Y:S01]  /*1390*/  FMUL R130, R107, R130 ;  /* 0x000000826b827220 */ /* 0x000fe20000400000 */
[----:B------:R-:W-:Y:S02]  /*13a0*/  FFMA R72, R77, R76, R72 ;  /* 0x0000004c4d487223 */ /* 0x000fe40000000048 */
[-C--:B------:R-:W-:Y:S01]  /*13b0*/  FFMA R16, R78, R73.reuse, R16 ;  /* 0x000000494e107223 */ /* 0x080fe20000000010 */
[----:B------:R-:W-:Y:S01]  /*13c0*/  FMUL R73, R91, R73 ;  /* 0x000000495b497220 */ /* 0x000fe20000400000 */
[----:B------:R-:W-:Y:S01]  /*13d0*/  FFMA R67, R135, R130, R72 ;  /* 0x0000008287437223 */ /* 0x000fe20000000048 */
[----:B------:R-:W-:Y:S01]  /*13e0*/  SHF.L.U32 R71, R154, 0x10, RZ ;  /* 0x000000109a477819 */ /* 0x000fe200000006ff */
[----:B------:R-:W-:-:S02]  /*13f0*/  FMUL R74, R117, R162 ;  /* 0x000000a2754a7220 */ /* 0x000fc40000400000 */
[----:B------:R-:W-:Y:S02]  /*1400*/  FFMA R67, R78, R73, R67 ;  /* 0x000000494e437223 */ /* 0x000fe40000000043 */
[-C--:B------:R-:W-:Y:S01]  /*1410*/  FFMA R18, R74, R71.reuse, R18 ;  /* 0x000000474a127223 */ /* 0x080fe20000000012 */
[----:B------:R-:W-:Y:S01]  /*1420*/  FMUL R71, R90, R71 ;  /* 0x000000475a477220 */ /* 0x000fe20000400000 */
[----:B------:R-:W-:Y:S01]  /*1430*/  FFMA R67, R128, R79, R67 ;  /* 0x0000004f80437223 */ /* 0x000fe20000000043 */
[----:B------:R-:W-:Y:S01]  /*1440*/  PRMT R48, R75, 0x7632, R48 ;  /* 0x000076324b307816 */ /* 0x000fe20000000030 */
[----:B------:R-:W-:Y:S01]  /*1450*/  FMUL R126, R117, R126 ;  /* 0x0000007e757e7220 */ /* 0x000fe20000400000 */
[----:B------:R-:W-:Y:S01]  /*1460*/  SHF.L.U32 R60, R75, 0x10, RZ ;  /* 0x000000104b3c7819 */ /* 0x000fe200000006ff */
[----:B------:R-:W-:Y:S01]  /*1470*/  IMAD.U32 R65, R65, 0x10000, RZ ;  /* 0x0001000041417824 */ /* 0x000fe200078e00ff */
[----:B------:R-:W-:Y:S01]  /*1480*/  SHF.L.U32 R155, R61, 0x10, RZ ;  /* 0x000000103d9b7819 */ /* 0x000fe200000006ff */
[----:B------:R-:W-:Y:S01]  /*1490*/  FMUL R75, R105, R152 ;  /* 0x00000098694b7220 */ /* 0x000fe20000400000 */
[----:B------:R-:W-:Y:S01]  /*14a0*/  FFMA R61, R74, R71, R67 ;  /* 0x000000474a3d7223 */ /* 0x000fe20000000043 */
[-C--:B------:R-:W-:Y:S01]  /*14b0*/  FFMA R23, R129, R68.reuse, R23 ;  /* 0x0000004481177223 */ /* 0x080fe20000000017 */
[----:B------:R-:W-:Y:S01]  /*14c0*/  FMUL R72, R104, R68 ;  /* 0x0000004468487220 */ /* 0x000fe20000400000 */
[----:B------:R-:W-:Y:S01]  /*14d0*/  FMUL R68, R117, R160 ;  /* 0x000000a075447220 */ /* 0x000fe20000400000 */
[----:B------:R-:W-:Y:S01]  /*14e0*/  FMUL R67, R89, R65 ;  /* 0x0000004159437220 */ /* 0x000fe20000400000 */
[C---:B------:R-:W-:Y:S01]  /*14f0*/  FFMA R61, R126.reuse, R75, R61 ;  /* 0x0000004b7e3d7223 */ /* 0x040fe2000000003d */
[----:B------:R-:W-:Y:S01]  /*1500*/  FFMA R14, R77, R69, R14 ;  /* 0x000000454d0e7223 */ /* 0x000fe2000000000e */
[----:B------:R-:W-:Y:S01]  /*1510*/  SHF.L.U32 R63, R63, 0x10, RZ ;  /* 0x000000103f3f7819 */ /* 0x000fe200000006ff */
[C---:B------:R-:W-:Y:S01]  /*1520*/  FMUL R69, R117.reuse, R64 ;  /* 0x0000004075457220 */ /* 0x040fe20000400000 */
[----:B------:R-:W-:Y:S01]  /*1530*/  FFMA R21, R126, R152, R21 ;  /* 0x000000987e157223 */ /* 0x000fe20000000015 */
[----:B------:R-:W-:Y:S01]  /*1540*/  FMUL R64, R117, R158 ;  /* 0x0000009e75407220 */ /* 0x000fe20000400000 */
[----:B------:R-:W-:Y:S01]  /*1550*/  FFMA R152, R68, R67, R61 ;  /* 0x0000004344987223 */ /* 0x000fe2000000003d */
[----:B------:R-:W-:-:S02]  /*1560*/  SHF.L.U32 R158, R57, 0x10, RZ ;  /* 0x00000010399e7819 */ /* 0x000fc400000006ff */
[-C--:B------:R-:W-:Y:S01]  /*1570*/  FFMA R22, R64, R63.reuse, R22 ;  /* 0x0000003f40167223 */ /* 0x080fe20000000016 */
[----:B------:R-:W-:Y:S01]  /*1580*/  FMUL R63, R88, R63 ;  /* 0x0000003f583f7220 */ /* 0x000fe20000400000 */
[----:B------:R-:W-:Y:S01]  /*1590*/  FFMA R57, R129, R72, R152 ;  /* 0x0000004881397223 */ /* 0x000fe20000000098 */
[----:B------:R-:W-:Y:S01]  /*15a0*/  FFMA R25, R125, R70, R25 ;  /* 0x000000467d197223 */ /* 0x000fe20000000019 */
[----:B------:R-:W-:Y:S01]  /*15b0*/  FMUL R61, R117, R60 ;  /* 0x0000003c753d7220 */ /* 0x000fe20000400000 */
[----:B------:R-:W-:Y:S01]  /*15c0*/  FMUL R70, R103, R70 ;  /* 0x0000004667467220 */ /* 0x000fe20000400000 */
[----:B------:R-:W-:Y:S01]  /*15d0*/  FFMA R60, R64, R63, R57 ;  /* 0x0000003f403c7223 */ /* 0x000fe20000000039 */
[----:B------:R-:W-:Y:S01]  /*15e0*/  SHF.L.U32 R154, R59, 0x10, RZ ;  /* 0x000000103b9a7819 */ /* 0x000fe200000006ff */
[----:B------:R-:W-:Y:S01]  /*15f0*/  FFMA R20, R68, R65, R20 ;  /* 0x0000004144147223 */ /* 0x000fe20000000014 */
[----:B------:R-:W-:Y:S01]  /*1600*/  FMUL R65, R117, R62 ;  /* 0x0000003e75417220 */ /* 0x000fe20000400000 */
[----:B------:R-:W-:Y:S01]  /*1610*/  SHF.L.U32 R152, R55, 0x10, RZ ;  /* 0x0000001037987819 */ /* 0x000fe200000006ff */
[----:B------:R-:W-:Y:S01]  /*1620*/  FMUL R62, R117, R156 ;  /* 0x0000009c753e7220 */ /* 0x000fe20000400000 */
[----:B------:R-:W-:Y:S01]  /*1630*/  FMUL R59, R87, R155 ;  /* 0x0000009b573b7220 */ /* 0x000fe20000400000 */
[----:B------:R-:W-:Y:S01]  /*1640*/  FFMA R55, R125, R70, R60 ;  /* 0x000000467d377223 */ /* 0x000fe2000000003c */
[----:B------:R-:W-:Y:S01]  /*1650*/  SHF.L.U32 R57, R56, 0x10, RZ ;  /* 0x0000001038397819 */ /* 0x000fe200000006ff */
[----:B------:R-:W-:Y:S01]  /*1660*/  FMUL R60, R117, R154 ;  /* 0x0000009a753c7220 */ /* 0x000fe20000400000 */
[-C--:B------:R-:W-:Y:S01]  /*1670*/  FFMA R27, R69, R58.reuse, R27 ;  /* 0x0000003a451b7223 */ /* 0x080fe2000000001b */
[----:B------:R-:W-:Y:S01]  /*1680*/  FMUL R58, R102, R58 ;  /* 0x0000003a663a7220 */ /* 0x000fe20000400000 */
[----:B------:R-:W-:Y:S01]  /*1690*/  FFMA R56, R62, R59, R55 ;  /* 0x0000003b3e387223 */ /* 0x000fe20000000037 */
[----:B------:R-:W-:Y:S01]  /*16a0*/  FFMA R11, R136, R157, R11 ;  /* 0x0000009d880b7223 */ /* 0x000fe2000000000b */
[----:B------:R-:W-:Y:S01]  /*16b0*/  SHF.L.U32 R157, R53, 0x10, RZ ;  /* 0x00000010359d7819 */ /* 0x000fe200000006ff */
[-C--:B------:R-:W-:Y:S01]  /*16c0*/  FFMA R26, R60, R57.reuse, R26 ;  /* 0x000000393c1a7223 */ /* 0x080fe2000000001a */
[----:B------:R-:W-:Y:S01]  /*16d0*/  FMUL R57, R86, R57 ;  /* 0x0000003956397220 */ /* 0x000fe20000400000 */
[----:B------:R-:W-:Y:S01]  /*16e0*/  FFMA R53, R69, R58, R56 ;  /* 0x0000003a45357223 */ /* 0x000fe20000000038 */
[----:B------:R-:W-:Y:S01]  /*16f0*/  FFMA R24, R62, R155, R24 ;  /* 0x0000009b3e187223 */ /* 0x000fe20000000018 */
[----:B------:R-:W-:Y:S01]  /*1700*/  FMUL R66, R117, R66 ;  /* 0x0000004275427220 */ /* 0x000fe20000400000 */
[----:B------:R-:W-:Y:S01]  /*1710*/  FMUL R55, R101, R54 ;  /* 0x0000003665377220 */ /* 0x000fe20000400000 */
[----:B------:R-:W-:Y:S01]  /*1720*/  FFMA R155, R60, R57, R53 ;  /* 0x000000393c9b7223 */ /* 0x000fe20000000035 */
[----:B------:R-:W-:Y:S01]  /*1730*/  FMUL R56, R117, R158 ;  /* 0x0000009e75387220 */ /* 0x000fe20000400000 */
[----:B------:R-:W-:-:S02]  /*1740*/  FMUL R53, R85, R157 ;  /* 0x0000009d55357220 */ /* 0x000fc40000400000 */
[C---:B------:R-:W-:Y:S01]  /*1750*/  FFMA R155, R66.reuse, R55, R155 ;  /* 0x00000037429b7223 */ /* 0x040fe2000000009b */
[----:B------:R-:W-:Y:S01]  /*1760*/  FFMA R29, R66, R54, R29 ;  /* 0x00000036421d7223 */ /* 0x000fe2000000001d */
[----:B------:R-:W-:Y:S01]  /*1770*/  SHF.L.U32 R51, R51, 0x10, RZ ;  /* 0x0000001033337819 */ /* 0x000fe200000006ff */
[----:B------:R-:W-:Y:S01]  /*1780*/  FMUL R54, R117, R152 ;  /* 0x0000009875367220 */ /* 0x000fe20000400000 */
[CC--:B------:R-:W-:Y:S01]  /*1790*/  FFMA R31, R65.reuse, R52.reuse, R31 ;  /* 0x00000034411f7223 */ /* 0x0c0fe2000000001f */
[----:B------:R-:W-:Y:S01]  /*17a0*/  FMUL R52, R100, R52 ;  /* 0x0000003464347220 */ /* 0x000fe20000400000 */
[----:B------:R-:W-:Y:S01]  /*17b0*/  FFMA R152, R56, R53, R155 ;  /* 0x0000003538987223 */ /* 0x000fe2000000009b */
[-C--:B------:R-:W-:Y:S01]  /*17c0*/  FFMA R30, R54, R51.reuse, R30 ;  /* 0x00000033361e7223 */ /* 0x080fe2000000001e */
[----:B------:R-:W-:Y:S02]  /*17d0*/  FMUL R51, R84, R51 ;  /* 0x0000003354337220 */ /* 0x000fe40000400000 */
[----:B------:R-:W-:Y:S01]  /*17e0*/  FFMA R155, R65, R52, R152 ;  /* 0x00000034419b7223 */ /* 0x000fe20000000098 */
[----:B------:R-:W-:-:S02]  /*17f0*/  IMAD.U32 R154, R48, 0x10000, RZ ;  /* 0x00010000309a7824 */ /* 0x000fc400078e00ff */
[-C--:B------:R-:W-:Y:S01]  /*1800*/  FFMA R81, R61, R50.reuse, R81 ;  /* 0x000000323d517223 */ /* 0x080fe20000000051 */
[----:B------:R-:W-:Y:S01]  /*1810*/  SHF.L.U32 R152, R49, 0x10, RZ ;  /* 0x0000001031987819 */ /* 0x000fe200000006ff */
[----:B------:R-:W-:Y:S01]  /*1820*/  FMUL R50, R99, R50 ;  /* 0x0000003263327220 */ /* 0x000fe20000400000 */
[----:B------:R-:W-:Y:S01]  /*1830*/  FFMA R48, R54, R51, R155 ;  /* 0x0000003336307223 */ /* 0x000fe2000000009b */
[----:B------:R-:W-:-:S03]  /*1840*/  FMUL R49, R117, R154 ;  /* 0x0000009a75317220 */ /* 0x000fc60000400000 */
[----:B------:R-:W-:Y:S01]  /*1850*/  FFMA R155, R61, R50, R48 ;  /* 0x000000323d9b7223 */ /* 0x000fe20000000030 */
[----:B------:R-:W-:Y:S01]  /*1860*/  FMUL R48, R83, R152 ;  /* 0x0000009853307220 */ /* 0x000fe20000400000 */
[----:B------:R-:W-:Y:S01]  /*1870*/  FFMA R10, R127, R159, R10 ;  /* 0x0000009f7f0a7223 */ /* 0x000fe2000000000a */
[----:B------:R-:W-:Y:S01]  /*1880*/  FFMA R12, R123, R164, R12 ;  /* 0x000000a47b0c7223 */ /* 0x000fe2000000000c */
[----:B------:R-:W-:Y:S01]  /*1890*/  FFMA R28, R56, R157, R28 ;  /* 0x0000009d381c7223 */ /* 0x000fe2000000001c */
[C---:B------:R-:W-:Y:S01]  /*18a0*/  FFMA R80, R49.reuse, R152, R80 ;  /* 0x0000009831507223 */ /* 0x040fe20000000050 */
[----:B------:R-:W-:Y:S01]  /*18b0*/  FFMA R158, R49, R48, R155 ;  /* 0x00000030319e7223 */ /* 0x000fe2000000009b */
[----:B------:R-:W-:Y:S06]  /*18c0*/  BRA.DIV UR6, `(.L_x_2563) ;  /* 0x00000012069c7947 */ /* 0x000fec000b800000 */
[----:B------:R-:W0:Y:S01]  /*18d0*/  SHFL.BFLY PT, R159, R158, 0x1, 0x1f ;  /* 0x0c201f009e9f7f89 */ /* 0x000e2200000e0000 */
[----:B------:R-:W-:-:S10]  /*18e0*/  HFMA2.MMA R156, -RZ, RZ, 0, 0 ;  /* 0x00000000ff9c7435 */ /* 0x000fd400000001ff */
[----:B------:R-:W-:Y:S01]  /*18f0*/  FADD R160, RZ, R156 ;  /* 0x0000009cffa07221 */ /* 0x000fe20000000000 */
[----:B0-----:R-:W-:-:S04]  /*1900*/  FADD R161, R158, R159 ;  /* 0x0000009f9ea17221 */ /* 0x001fc80000000000 */
[----:B------:R-:W0:Y:S04]  /*1910*/  SHFL.BFLY PT, R159, R160, 0x2, 0x1f ;  /* 0x0c401f00a09f7f89 */ /* 0x000e2800000e0000 */
[----:B------:R-:W1:Y:S01]  /*1920*/  SHFL.BFLY PT, R156, R161, 0x2, 0x1f ;  /* 0x0c401f00a19c7f89 */ /* 0x000e6200000e0000 */
[----:B0-----:R-:W-:Y:S01]  /*1930*/  FADD R162, R160, R159 ;  /* 0x0000009fa0a27221 */ /* 0x001fe20000000000 */
[----:B-1----:R-:W-:-:S04]  /*1940*/  FADD R163, R161, R156 ;  /* 0x0000009ca1a37221 */ /* 0x002fc80000000000 */
[----:B------:R-:W0:Y:S04]  /*1950*/  SHFL.BFLY PT, R159, R162, 0x4, 0x1f ;  /* 0x0c801f00a29f7f89 */ /* 0x000e2800000e0000 */
[----:B------:R-:W1:Y:S01]  /*1960*/  SHFL.BFLY PT, R164, R163, 0x4, 0x1f ;  /* 0x0c801f00a3a47f89 */ /* 0x000e6200000e0000 */
[----:B0-----:R-:W-:Y:S01]  /*1970*/  FADD R156, R162, R159 ;  /* 0x0000009fa29c7221 */ /* 0x001fe20000000000 */
[----:B-1----:R-:W-:-:S04]  /*1980*/  FADD R158, R163, R164 ;  /* 0x000000a4a39e7221 */ /* 0x002fc80000000000 */
[----:B------:R0:W1:Y:S04]  /*1990*/  SHFL.BFLY PT, R163, R156, 0x8, 0x1f ;  /* 0x0d001f009ca37f89 */ /* 0x00006800000e0000 */
[----:B------:R0:W2:Y:S02]  /*19a0*/  SHFL.BFLY PT, R161, R158, 0x8, 0x1f ;  /* 0x0d001f009ea17f89 */ /* 0x0000a400000e0000 */
.L_x_2576:
[----:B------:R-:W-:Y:S01]  /*19b0*/  UMOV UR6, 0xffffffff ;  /* 0xffffffff00067882 */ /* 0x000fe20000000000 */
[----:B-1----:R-:W-:Y:S02]  /*19c0*/  FADD R152, R156, R163 ;  /* 0x000000a39c987221 */ /* 0x002fe40000000000 */
[----:B------:R-:W-:Y:S05]  /*19d0*/  BRA.DIV UR6, `(.L_x_2564) ;  /* 0x0000001606347947 */ /* 0x000fea000b800000 */
.L_x_2579:
[----:B------:R-:W-:Y:S01]  /*19e0*/  UMOV UR6, 0xffffffff ;  /* 0xffffffff00067882 */ /* 0x000fe20000000000 */
[----:B--2---:R-:W-:Y:S02]  /*19f0*/  FADD R152, R158, R161 ;  /* 0x000000a19e987221 */ /* 0x004fe40000000000 */
[----:B------:R-:W-:Y:S05]  /*1a00*/  BRA.DIV UR6, `(.L_x_2565) ;  /* 0x00000016064c7947 */ /* 0x000fea000b800000 */
[----:B------:R1:W2:Y:S02]  /*1a10*/  SHFL.BFLY PT, R159, R152, 0x10, 0x1f ;  /* 0x0e001f00989f7f89 */ /* 0x0002a400000e0000 */
.L_x_2582:
[----:B-12---:R-:W-:Y:S01]  /*1a20*/  FADD R152, R152, R159 ;  /* 0x0000009f98987221 */ /* 0x006fe20000000000 */
[----:B0----5:R-:W-:Y:S01]  /*1a30*/  SHF.L.U32 R158, R42, 0x10, RZ ;  /* 0x000000102a9e7819 */ /* 0x021fe200000006ff */
[----:B------:R-:W-:Y:S01]  /*1a40*/  IMAD.U32 R160, R43, 0x10000, RZ ;  /* 0x000100002ba07824 */ /* 0x000fe200078e00ff */
[----:B------:R-:W-:Y:S01]  /*1a50*/  SHF.L.U32 R162, R38, 0x10, RZ ;  /* 0x0000001026a27819 */ /* 0x000fe200000006ff */
[----:B------:R-:W-:Y:S01]  /*1a60*/  FMUL R152, R152, 0.0009765625 ;  /* 0x3a80000098987820 */ /* 0x000fe20000400000 */
[----:B------:R-:W-:-:S03]  /*1a70*/  SHF.L.U32 R164, R39, 0x10, RZ ;  /* 0x0000001027a47819 */ /* 0x000fc600000006ff */
[-C--:B------:R-:W-:Y:S01]  /*1a80*/  FFMA R144, R144, -R152.reuse, R141 ;  /* 0x8000009890907223 */ /* 0x080fe2000000008d */
[-CC-:B------:R-:W-:Y:S01]  /*1a90*/  FFMA R142, R142, -R152.reuse, R139.reuse ;  /* 0x800000988e8e7223 */ /* 0x180fe2000000008b */
[-C--:B------:R-:W-:Y:S01]  /*1aa0*/  FFMA R154, R143, -R152.reuse, R138 ;  /* 0x800000988f9a7223 */ /* 0x080fe2000000008a */
[C---:B------:R-:W-:Y:S01]  /*1ab0*/  PRMT R139, R45.reuse, 0x7632, R139 ;  /* 0x000076322d8b7816 */ /* 0x040fe2000000008b */
[-C--:B------:R-:W-:Y:S01]  /*1ac0*/  FFMA R79, R128, -R152.reuse, R79 ;  /* 0x80000098804f7223 */ /* 0x080fe2000000004f */
[----:B------:R-:W-:Y:S01]  /*1ad0*/  SHF.L.U32 R141, R45, 0x10, RZ ;  /* 0x000000102d8d7819 */ /* 0x000fe200000006ff */
[-C--:B------:R-:W-:Y:S01]  /*1ae0*/  FFMA R68, R68, -R152.reuse, R67 ;  /* 0x8000009844447223 */ /* 0x080fe20000000043 */
[C---:B------:R-:W-:Y:S01]  /*1af0*/  PRMT R45, R46.reuse, 0x7632, R45 ;  /* 0x000076322e2d7816 */ /* 0x040fe2000000002d */
[-C--:B------:R-:W-:Y:S01]  /*1b00*/  FFMA R156, R123, -R152.reuse, R122 ;  /* 0x800000987b9c7223 */ /* 0x080fe2000000007a */
[----:B------:R-:W-:Y:S01]  /*1b10*/  SHF.L.U32 R143, R46, 0x10, RZ ;  /* 0x000000102e8f7819 */ /* 0x000fe200000006ff */
        /* <DEDUP_REMOVED lines=9> */
[C---:B------:R-:W-:Y:S01]  /*1bb0*/  PRMT R122, R40.reuse, 0x7632, R122 ;  /* 0x00007632287a7816 */ /* 0x040fe2000000007a */
[----:B------:R-:W-:Y:S01]  /*1bc0*/  FFMA R48, R49, -R152, R48 ;  /* 0x8000009831307223 */ /* 0x000fe20000000030 */
[----:B------:R-:W-:Y:S01]  /*1bd0*/  SHF.L.U32 R123, R40, 0x10, RZ ;  /* 0x00000010287b7819 */ /* 0x000fe200000006ff */
[----:B------:R-:W-:Y:S01]  /*1be0*/  FFMA R154, R117, R154, R33 ;  /* 0x0000009a759a7223 */ /* 0x000fe20000000021 */
[C---:B------:R-:W-:Y:S01]  /*1bf0*/  PRMT R40, R41.reuse, 0x7632, R40 ;  /* 0x0000763229287816 */ /* 0x040fe20000000028 */
[-C--:B------:R-:W-:Y:S01]  /*1c00*/  FFMA R56, R56, -R152.reuse, R53 ;  /* 0x8000009838387223 */ /* 0x080fe20000000035 */
[----:B------:R-:W-:Y:S01]  /*1c10*/  SHF.L.U32 R127, R41, 0x10, RZ ;  /* 0x00000010297f7819 */ /* 0x000fe200000006ff */
[-C--:B------:R-:W-:Y:S01]  /*1c20*/  FFMA R0, R0, -R152.reuse, R149 ;  /* 0x8000009800007223 */ /* 0x080fe20000000095 */
[----:B------:R-:W-:Y:S01]  /*1c30*/  SHF.L.U32 R33, R40, 0x10, RZ ;  /* 0x0000001028217819 */ /* 0x000fe200000006ff */
[-C--:B------:R-:W-:Y:S01]  /*1c40*/  FFMA R62, R62, -R152.reuse, R59 ;  /* 0x800000983e3e7223 */ /* 0x080fe2000000003b */
[----:B------:R-:W-:Y:S01]  /*1c50*/  PRMT R41, R42, 0x7632, R41 ;  /* 0x000076322a297816 */ /* 0x000fe20000000029 */
[----:B------:R-:W-:Y:S01]  /*1c60*/  FFMA R50, R61, -R152, R50 ;  /* 0x800000983d327223 */ /* 0x000fe20000000032 */
[----:B------:R-:W-:Y:S01]  /*1c70*/  PRMT R42, R43, 0x7632, R42 ;  /* 0x000076322b2a7816 */ /* 0x000fe2000000002a */
[----:B------:R-:W-:Y:S01]  /*1c80*/  FFMA R156, R117, R156, R33 ;  /* 0x0000009c759c7223 */ /* 0x000fe20000000021 */
[----:B------:R-:W-:Y:S01]  /*1c90*/  PRMT R43, R36, 0x7632, R43 ;  /* 0x00007632242b7816 */ /* 0x000fe2000000002b */
[-C--:B------:R-:W-:Y:S01]  /*1ca0*/  FFMA R65, R65, -R152.reuse, R52 ;  /* 0x8000009841417223 */ /* 0x080fe20000000034 */
[----:B------:R-:W-:Y:S01]  /*1cb0*/  SHF.L.U32 R33, R42, 0x10, RZ ;  /* 0x000000102a217819 */ /* 0x000fe200000006ff */
[-C--:B------:R-:W-:Y:S01]  /*1cc0*/  FFMA R54, R54, -R152.reuse, R51 ;  /* 0x8000009836367223 */ /* 0x080fe20000000033 */
[----:B------:R-:W-:Y:S01]  /*1cd0*/  SHF.L.U32 R78, R36, 0x10, RZ ;  /* 0x00000010244e7819 */ /* 0x000fe200000006ff */
[----:B------:R-:W-:Y:S01]  /*1ce0*/  FFMA R74, R74, -R152, R71 ;  /* 0x800000984a4a7223 */ /* 0x000fe20000000047 */
[----:B------:R-:W-:Y:S01]  /*1cf0*/  PRMT R36, R37, 0x7632, R36 ;  /* 0x0000763225247816 */ /* 0x000fe20000000024 */
[----:B------:R-:W-:Y:S01]  /*1d00*/  FFMA R134, R117, R134, R33 ;  /* 0x0000008675867223 */ /* 0x000fe20000000021 */
[----:B------:R-:W-:Y:S01]  /*1d10*/  SHF.L.U32 R130, R37, 0x10, RZ ;  /* 0x0000001025827819 */ /* 0x000fe200000006ff */
        /* <DEDUP_REMOVED lines=8> */
[----:B------:R-:W-:Y:S01]  /*1da0*/  IMAD.U32 R139, R139, 0x10000, RZ ;  /* 0x000100008b8b7824 */ /* 0x000fe200078e00ff */
[----:B------:R-:W0:Y:S01]  /*1db0*/  LDC.64 R32, c[0x0][0x278] ;  /* 0x00009e00ff207b82 */ /* 0x000e220000000a00 */
[----:B------:R-:W-:Y:S01]  /*1dc0*/  PRMT R138, R44, 0x7632, R138 ;  /* 0x000076322c8a7816 */ /* 0x000fe2000000008a */
[-C--:B------:R-:W-:Y:S01]  /*1dd0*/  FFMA R136, R136, -R152.reuse, R133 ;  /* 0x8000009888887223 */ /* 0x080fe20000000085 */
[----:B------:R-:W-:Y:S01]  /*1de0*/  SHF.L.U32 R49, R36, 0x10, RZ ;  /* 0x0000001024317819 */ /* 0x000fe200000006ff */
[-C--:B------:R-:W-:Y:S01]  /*1df0*/  FFMA R132, R137, -R152.reuse, R132 ;  /* 0x8000009889847223 */ /* 0x080fe20000000084 */
[----:B------:R-:W-:Y:S01]  /*1e00*/  PRMT R73, R35, 0x7632, R73 ;  /* 0x0000763223497816 */ /* 0x000fe20000000049 */
[----:B------:R-:W-:Y:S01]  /*1e10*/  FFMA R76, R77, -R152, R76 ;  /* 0x800000984d4c7223 */ /* 0x000fe2000000004c */
[----:B------:R-:W-:Y:S01]  /*1e20*/  SHF.L.U32 R44, R44, 0x10, RZ ;  /* 0x000000102c2c7819 */ /* 0x000fe200000006ff */
[----:B------:R-:W-:Y:S01]  /*1e30*/  FFMA R68, R117, R68, R49 ;  /* 0x0000004475447223 */ /* 0x000fe20000000031 */
[----:B------:R-:W-:Y:S01]  /*1e40*/  SHF.L.U32 R53, R138, 0x10, RZ ;  /* 0x000000108a357819 */ /* 0x000fe200000006ff */
[----:B------:R-:W-:Y:S01]  /*1e50*/  IMAD.U32 R49, R38, 0x10000, RZ ;  /* 0x0001000026317824 */ /* 0x000fe200078e00ff */
[----:B------:R-:W-:Y:S01]  /*1e60*/  SHF.L.U32 R35, R35, 0x10, RZ ;  /* 0x0000001023237819 */ /* 0x000fe200000006ff */
[----:B------:R-:W-:Y:S01]  /*1e70*/  FFMA R0, R117, R0, R44 ;  /* 0x0000000075007223 */ /* 0x000fe2000000002c */
[----:B------:R-:W-:Y:S01]  /*1e80*/  SHF.L.U32 R73, R73, 0x10, RZ ;  /* 0x0000001049497819 */ /* 0x000fe200000006ff */
[C---:B------:R-:W-:Y:S01]  /*1e90*/  FFMA R53, R117.reuse, R144, R53 ;  /* 0x0000009075357223 */ /* 0x040fe20000000035 */
[C---:B------:R-:W-:Y:S01]  /*1ea0*/  FFMA R62, R117.reuse, R62, R49 ;  /* 0x0000003e753e7223 */ /* 0x040fe20000000031 */
[----:B------:R-:W-:Y:S01]  /*1eb0*/  FFMA R52, R117, R50, R35 ;  /* 0x0000003275347223 */ /* 0x000fe20000000023 */
[----:B------:R-:W-:Y:S01]  /*1ec0*/  SHF.L.U32 R45, R45, 0x10, RZ ;  /* 0x000000102d2d7819 */ /* 0x000fe200000006ff */
[----:B------:R-:W-:Y:S01]  /*1ed0*/  FFMA R73, R117, R48, R73 ;  /* 0x0000003075497223 */ /* 0x000fe20000000049 */
[----:B------:R-:W-:Y:S01]  /*1ee0*/  PRMT R71, R34, 0x7632, R71 ;  /* 0x0000763222477816 */ /* 0x000fe20000000047 */
[----:B------:R-:W-:Y:S01]  /*1ef0*/  FFMA R129, R129, -R152, R72 ;  /* 0x8000009881817223 */ /* 0x000fe20000000048 */
[----:B------:R-:W-:Y:S01]  /*1f00*/  SHF.L.U32 R47, R47, 0x10, RZ ;  /* 0x000000102f2f7819 */ /* 0x000fe200000006ff */
[----:B------:R-:W-:Y:S01]  /*1f10*/  FFMA R142, R117, R142, R45 ;  /* 0x0000008e758e7223 */ /* 0x000fe2000000002d */
[----:B------:R-:W-:Y:S01]  /*1f20*/  SHF.L.U32 R45, R122, 0x10, RZ ;  /* 0x000000107a2d7819 */ /* 0x000fe200000006ff */
[----:B0-----:R-:W-:Y:S01]  /*1f30*/  IMAD.WIDE.U32 R48, R121, 0x10, R32 ;  /* 0x0000001079307825 */ /* 0x001fe200078e0020 */
[----:B------:R-:W-:-:S03]  /*1f40*/  SHF.L.U32 R41, R41, 0x10, RZ ;  /* 0x0000001029297819 */ /* 0x000fc600000006ff */
[----:B------:R-:W-:Y:S01]  /*1f50*/  FFMA R64, R64, -R152, R63 ;  /* 0x8000009840407223 */ /* 0x000fe2000000003f */
[----:B------:R-:W-:Y:S01]  /*1f60*/  SHF.L.U32 R43, R43, 0x10, RZ ;  /* 0x000000102b2b7819 */ /* 0x000fe200000006ff */
[----:B------:R-:W-:Y:S01]  /*1f70*/  IMAD.WIDE.U32 R50, R119, 0x10, R32 ;  /* 0x0000001077327825 */ /* 0x000fe200078e0020 */
        /* <DEDUP_REMOVED lines=8> */
[----:B------:R-:W-:-:S03]  /*2000*/  F2FP.BF16.F32.PACK_AB R32, R53, R0 ;  /* 0x000000003520723e */ /* 0x000fc600000010ff */
[-C--:B------:R-:W-:Y:S01]  /*2010*/  FFMA R60, R60, -R152.reuse, R57 ;  /* 0x800000983c3c7223 */ /* 0x080fe20000000039 */
[----:B------:R-:W0:Y:S01]  /*2020*/  LDC R53, c[0x0][0x210] ;  /* 0x00008400ff357b82 */ /* 0x000e220000000800 */
[----:B------:R-:W-:Y:S01]  /*2030*/  SHF.L.U32 R71, R71, 0x10, RZ ;  /* 0x0000001047477819 */ /* 0x000fe200000006ff */
        /* <DEDUP_REMOVED lines=23> */
[----:B------:R-:W-:-:S02]  /*21b0*/  F2FP.BF16.F32.PACK_AB R35, R154, R47 ;  /* 0x0000002f9a23723e */ /* 0x000fc400000010ff */
[----:B------:R-:W-:Y:S02]  /*21c0*/  F2FP.BF16.F32.PACK_AB R34, R142, R143 ;  /* 0x0000008f8e22723e */ /* 0x000fe400000010ff */
[----:B------:R-:W-:Y:S02]  /*21d0*/  F2FP.BF16.F32.PACK_AB R33, R140, R141 ;  /* 0x0000008d8c21723e */ /* 0x000fe400000010ff */
[----:B------:R-:W-:Y:S02]  /*21e0*/  F2FP.BF16.F32.PACK_AB R39, R134, R135 ;  /* 0x000000878627723e */ /* 0x000fe400000010ff */
[----:B------:R-:W-:Y:S01]  /*21f0*/  F2FP.BF16.F32.PACK_AB R38, R76, R131 ;  /* 0x000000834c26723e */ /* 0x000fe200000010ff */
[----:B------:R1:W-:Y:S01]  /*2200*/  STG.E.128 desc[UR4][R48.64], R32 ;  /* 0x0000002030007986 */ /* 0x0003e2000c101d04 */
[----:B------:R-:W-:Y:S02]  /*2210*/  F2FP.BF16.F32.PACK_AB R37, R156, R127 ;  /* 0x0000007f9c25723e */ /* 0x000fe400000010ff */
        /* <DEDUP_REMOVED lines=10> */
[----:B------:R-:W-:Y:S02]  /*22c0*/  F2FP.BF16.F32.PACK_AB R44, R59, R44 ;  /* 0x0000002c3b2c723e */ /* 0x000fe400000010ff */
[----:B0-----:R-:W-:-:S03]  /*22d0*/  LEA R82, R53, R82, 0x2 ;  /* 0x0000005235527211 */ /* 0x001fc600078e10ff */
[----:B------:R1:W-:Y:S01]  /*22e0*/  STG.E.128 desc[UR4][R118.64], R44 ;  /* 0x0000002c76007986 */ /* 0x0003e2000c101d04 */
[----:B------:R-:W-:-:S13]  /*22f0*/  ISETP.GE.AND P0, PT, R82, UR7, PT ;  /* 0x0000000752007c0c */ /* 0x000fda000bf06270 */
[----:B------:R-:W-:Y:S05]  /*2300*/  @!P0 BRA `(.L_x_2566) ;  /* 0xffffffe400588947 */ /* 0x000fea000383ffff */
[----:B------:R-:W-:Y:S05]  /*2310*/  BSYNC B0 ;  /* 0x0000000000007941 */ /* 0x000fea0003800000 */
.L_x_2562:
[----:B-1----:R-:W-:Y:S01]  /*2320*/  MOV R34, R5 ;  /* 0x0000000500227202 */ /* 0x002fe20000000f00 */
[----:B------:R-:W-:Y:S01]  /*2330*/  IMAD.MOV.U32 R42, RZ, RZ, R17 ;  /* 0x000000ffff2a7224 */ /* 0x000fe200078e0011 */
[----:B------:R-:W-:Y:S01]  /*2340*/  MOV R35, R4 ;  /* 0x0000000400237202 */ /* 0x000fe20000000f00 */
[----:B------:R-:W-:Y:S01]  /*2350*/  IMAD.MOV.U32 R4, RZ, RZ, R7 ;  /* 0x000000ffff047224 */ /* 0x000fe200078e0007 */
        /* <DEDUP_REMOVED lines=28> */
.L_x_2561:
[----:B------:R-:W-:Y:S05]  /*2520*/  BSYNC B1 ;  /* 0x0000000000017941 */ /* 0x000fea0003800000 */
.L_x_2560:
[----:B------:R-:W0:Y:S01]  /*2530*/  S2R R3, SR_CgaCtaId ;  /* 0x0000000000037919 */ /* 0x000e220000008800 */
[----:B------:R-:W-:Y:S01]  /*2540*/  SHF.R.U32.HI R24, RZ, 0x5, R116 ;  /* 0x00000005ff187819 */ /* 0x000fe20000011674 */
[----:B------:R-:W-:Y:S05]  /*2550*/  WARPSYNC.ALL ;  /* 0x0000000000007948 */ /* 0x000fea0003800000 */
[----:B------:R-:W-:Y:S01]  /*2560*/  MOV R0, 0x400 ;  /* 0x0000040000007802 */ /* 0x000fe20000000f00 */
[----:B------:R-:W-:Y:S01]  /*2570*/  ULDC.64 UR8, c[0x0][0x270] ;  /* 0x00009c0000087ab9 */ /* 0x000fe20000000a00 */
[----:B------:R-:W-:Y:S02]  /*2580*/  LOP3.LUT R2, R116, 0x1f, RZ, 0xc0, !PT ;  /* 0x0000001f74027812 */ /* 0x000fe400078ec0ff */
[----:B------:R-:W-:-:S02]  /*2590*/  SHF.L.U32 R25, R24, 0x7, RZ ;  /* 0x0000000718197819 */ /* 0x000fc400000006ff */
[----:B------:R-:W-:Y:S02]  /*25a0*/  LEA R115, P0, R115, R116, 0xa ;  /* 0x0000007473737211 */ /* 0x000fe400078050ff */
[----:B0-----:R-:W-:Y:S02]  /*25b0*/  LEA R3, R3, R0, 0x18 ;  /* 0x0000000003037211 */ /* 0x001fe400078ec0ff */
[----:B------:R-:W-:-:S03]  /*25c0*/  LOP3.LUT R0, R25, 0xffffff80, R2, 0xe2, !PT ;  /* 0xffffff8019007812 */ /* 0x000fc600078ee202 */
[----:B------:R-:W-:Y:S01]  /*25d0*/  IMAD R24, R116, 0x4, R3 ;  /* 0x0000000474187824 */ /* 0x000fe200078e0203 */
[----:B------:R-:W-:-:S05]  /*25e0*/  LEA R0, R0, R3, 0x5 ;  /* 0x0000000300007211 */ /* 0x000fca00078e28ff */
[----:B------:R0:W-:Y:S04]  /*25f0*/  STS.128 [R0], R32 ;  /* 0x0000002000007388 */ /* 0x0001e80000000c00 */
[----:B------:R-:W-:Y:S04]  /*2600*/  STS.128 [R0+0x10], R4 ;  /* 0x0000100400007388 */ /* 0x000fe80000000c00 */
[----:B------:R-:W-:Y:S04]  /*2610*/  STS.128 [R0+0x400], R8 ;  /* 0x0004000800007388 */ /* 0x000fe80000000c00 */
[----:B------:R-:W-:Y:S04]  /*2620*/  STS.128 [R0+0x410], R40 ;  /* 0x0004102800007388 */ /* 0x000fe80000000c00 */
[----:B------:R-:W-:Y:S01]  /*2630*/  STS.128 [R0+0x800], R36 ;  /* 0x0008002400007388 */ /* 0x000fe20000000c00 */
[----:B0-----:R-:W-:-:S02]  /*2640*/  IADD3.X R32, RZ, RZ, RZ, P0, !PT ;  /* 0x000000ffff207210 */ /* 0x001fc400007fe4ff */
[C---:B------:R-:W-:Y:S01]  /*2650*/  LEA R2, P0, R115.reuse, UR8, 0x2 ;  /* 0x0000000873027c11 */ /* 0x040fe2000f8010ff */
[----:B------:R-:W-:Y:S04]  /*2660*/  STS.128 [R0+0x810], R20 ;  /* 0x0008101400007388 */ /* 0x000fe80000000c00 */
[----:B------:R-:W-:Y:S04]  /*2670*/  STS.128 [R0+0xc00], R16 ;  /* 0x000c001000007388 */ /* 0x000fe80000000c00 */
[----:B------:R-:W-:Y:S01]  /*2680*/  STS.128 [R0+0xc10], R12 ;  /* 0x000c100c00007388 */ /* 0x000fe20000000c00 */
[----:B------:R-:W-:Y:S06]  /*2690*/  BAR.SYNC.DEFER_BLOCKING 0x0 ;  /* 0x0000000000007b1d */ /* 0x000fec0000010000 */
[----:B------:R-:W0:Y:S04]  /*26a0*/  LDS R3, [R24] ;  /* 0x0000000018037984 */ /* 0x000e280000000800 */
[----:B------:R-:W1:Y:S04]  /*26b0*/  LDS R4, [R24+0x200] ;  /* 0x0002000018047984 */ /* 0x000e680000000800 */
[----:B------:R-:W2:Y:S04]  /*26c0*/  LDS R5, [R24+0x400] ;  /* 0x0004000018057984 */ /* 0x000ea80000000800 */
[----:B------:R-:W3:Y:S04]  /*26d0*/  LDS R6, [R24+0x600] ;  /* 0x0006000018067984 */ /* 0x000ee80000000800 */
[----:B------:R-:W4:Y:S04]  /*26e0*/  LDS R7, [R24+0x800] ;  /* 0x0008000018077984 */ /* 0x000f280000000800 */
[----:B------:R-:W5:Y:S04]  /*26f0*/  LDS R8, [R24+0xa00] ;  /* 0x000a000018087984 */ /* 0x000f680000000800 */
[----:B------:R-:W5:Y:S04]  /*2700*/  LDS R9, [R24+0xc00] ;  /* 0x000c000018097984 */ /* 0x000f680000000800 */
[----:B------:R-:W5:Y:S04]  /*2710*/  LDS R10, [R24+0xe00] ;  /* 0x000e0000180a7984 */ /* 0x000f680000000800 */
[----:B------:R-:W5:Y:S04]  /*2720*/  LDS R11, [R24+0x1000] ;  /* 0x00100000180b7984 */ /* 0x000f680000000800 */
[----:B------:R-:W5:Y:S04]  /*2730*/  LDS R25, [R24+0x1200] ;  /* 0x0012000018197984 */ /* 0x000f680000000800 */
[----:B------:R-:W5:Y:S01]  /*2740*/  LDS R20, [R24+0x1400] ;  /* 0x0014000018147984 */ /* 0x000f620000000800 */
[----:B0-----:R-:W-:Y:S01]  /*2750*/  FADD R0, RZ, R3 ;  /* 0x00000003ff007221 */ /* 0x001fe20000000000 */
[----:B------:R-:W-:-:S02]  /*2760*/  LEA.HI.X R3, R115, UR9, R32, 0x2, P0 ;  /* 0x0000000973037c11 */ /* 0x000fc400080f1420 */
[----:B------:R-:W0:Y:S01]  /*2770*/  LDS R13, [R24+0x1600] ;  /* 0x00160000180d7984 */ /* 0x000e220000000800 */
[----:B-1----:R-:W-:-:S03]  /*2780*/  FADD R4, RZ, R4 ;  /* 0x00000004ff047221 */ /* 0x002fc60000000000 */
[----:B------:R-:W1:Y:S01]  /*2790*/  LDS R12, [R24+0x1800] ;  /* 0x00180000180c7984 */ /* 0x000e620000000800 */
[----:B--2---:R-:W-:-:S03]  /*27a0*/  FADD R5, RZ, R5 ;  /* 0x00000005ff057221 */ /* 0x004fc60000000000 */
[----:B------:R-:W2:Y:S01]  /*27b0*/  LDS R15, [R24+0x1a00] ;  /* 0x001a0000180f7984 */ /* 0x000ea20000000800 */
[----:B---3--:R-:W-:-:S03]  /*27c0*/  FADD R6, RZ, R6 ;  /* 0x00000006ff067221 */ /* 0x008fc60000000000 */
[----:B------:R-:W3:Y:S01]  /*27d0*/  LDS R14, [R24+0x1c00] ;  /* 0x001c0000180e7984 */ /* 0x000ee20000000800 */
[----:B----4-:R-:W-:-:S03]  /*27e0*/  FADD R7, RZ, R7 ;  /* 0x00000007ff077221 */ /* 0x010fc60000000000 */
[----:B------:R-:W4:Y:S01]  /*27f0*/  LDS R17, [R24+0x1e00] ;  /* 0x001e000018117984 */ /* 0x000f220000000800 */
[----:B-----5:R-:W-:-:S03]  /*2800*/  FADD R8, RZ, R8 ;  /* 0x00000008ff087221 */ /* 0x020fc60000000000 */
[----:B------:R-:W5:Y:S01]  /*2810*/  LDS R19, [R24+0x2000] ;  /* 0x0020000018137984 */ /* 0x000f620000000800 */
[----:B------:R-:W-:-:S03]  /*2820*/  FADD R9, RZ, R9 ;  /* 0x00000009ff097221 */ /* 0x000fc60000000000 */
[----:B------:R-:W5:Y:S01]  /*2830*/  LDS R21, [R24+0x2200] ;  /* 0x0022000018157984 */ /* 0x000f620000000800 */
[----:B------:R-:W-:-:S03]  /*2840*/  FADD R10, RZ, R10 ;  /* 0x0000000aff0a7221 */ /* 0x000fc60000000000 */
[----:B------:R-:W5:Y:S01]  /*2850*/  LDS R16, [R24+0x2400] ;  /* 0x0024000018107984 */ /* 0x000f620000000800 */
[----:B------:R-:W-:-:S03]  /*2860*/  FADD R0, R0, R11 ;  /* 0x0000000b00007221 */ /* 0x000fc60000000000 */
[----:B------:R-:W5:Y:S01]  /*2870*/  LDS R23, [R24+0x2600] ;  /* 0x0026000018177984 */ /* 0x000f620000000800 */
[----:B------:R-:W-:-:S03]  /*2880*/  FADD R4, R4, R25 ;  /* 0x0000001904047221 */ /* 0x000fc60000000000 */
[----:B------:R-:W5:Y:S01]  /*2890*/  LDS R18, [R24+0x2800] ;  /* 0x0028000018127984 */ /* 0x000f620000000800 */
[----:B------:R-:W-:-:S03]  /*28a0*/  FADD R5, R5, R20 ;  /* 0x0000001405057221 */ /* 0x000fc60000000000 */
[----:B------:R-:W5:Y:S01]  /*28b0*/  LDS R27, [R24+0x2a00] ;  /* 0x002a0000181b7984 */ /* 0x000f620000000800 */
[----:B0-----:R-:W-:-:S03]  /*28c0*/  FADD R6, R6, R13 ;  /* 0x0000000d06067221 */ /* 0x001fc60000000000 */
[----:B------:R-:W0:Y:S01]  /*28d0*/  LDS R22, [R24+0x2c00] ;  /* 0x002c000018167984 */ /* 0x000e220000000800 */
[----:B-1----:R-:W-:-:S03]  /*28e0*/  FADD R7, R7, R12 ;  /* 0x0000000c07077221 */ /* 0x002fc60000000000 */
[----:B------:R-:W1:Y:S01]  /*28f0*/  LDS R29, [R24+0x2e00] ;  /* 0x002e0000181d7984 */ /* 0x000e620000000800 */
[----:B--2---:R-:W-:-:S03]  /*2900*/  FADD R8, R8, R15 ;  /* 0x0000000f08087221 */ /* 0x004fc60000000000 */
[----:B------:R-:W2:Y:S01]  /*2910*/  LDS R31, [R24+0x3000] ;  /* 0x00300000181f7984 */ /* 0x000ea20000000800 */
[----:B---3--:R-:W-:-:S03]  /*2920*/  FADD R9, R9, R14 ;  /* 0x0000000e09097221 */ /* 0x008fc60000000000 */
[----:B------:R-:W3:Y:S01]  /*2930*/  LDS R33, [R24+0x3200] ;  /* 0x0032000018217984 */ /* 0x000ee20000000800 */
[----:B----4-:R-:W-:-:S03]  /*2940*/  FADD R10, R10, R17 ;  /* 0x000000110a0a7221 */ /* 0x010fc60000000000 */
[----:B------:R-:W4:Y:S01]  /*2950*/  LDS R26, [R24+0x3400] ;  /* 0x00340000181a7984 */ /* 0x000f220000000800 */
[----:B-----5:R-:W-:-:S03]  /*2960*/  FADD R0, R0, R19 ;  /* 0x0000001300007221 */ /* 0x020fc60000000000 */
[----:B------:R-:W5:Y:S01]  /*2970*/  LDS R35, [R24+0x3600] ;  /* 0x0036000018237984 */ /* 0x000f620000000800 */
[----:B------:R-:W-:-:S03]  /*2980*/  FADD R4, R4, R21 ;  /* 0x0000001504047221 */ /* 0x000fc60000000000 */
[----:B------:R-:W5:Y:S01]  /*2990*/  LDS R28, [R24+0x3800] ;  /* 0x00380000181c7984 */ /* 0x000f620000000800 */
[----:B------:R-:W-:-:S03]  /*29a0*/  FADD R5, R5, R16 ;  /* 0x0000001005057221 */ /* 0x000fc60000000000 */
[----:B------:R-:W5:Y:S01]  /*29b0*/  LDS R37, [R24+0x3a00] ;  /* 0x003a000018257984 */ /* 0x000f620000000800 */
[----:B------:R-:W-:-:S03]  /*29c0*/  FADD R6, R6, R23 ;  /* 0x0000001706067221 */ /* 0x000fc60000000000 */
[----:B------:R-:W5:Y:S01]  /*29d0*/  LDS R30, [R24+0x3c00] ;  /* 0x003c0000181e7984 */ /* 0x000f620000000800 */
[----:B------:R-:W-:-:S03]  /*29e0*/  FADD R7, R7, R18 ;  /* 0x0000001207077221 */ /* 0x000fc60000000000 */
[----:B------:R-:W5:Y:S01]  /*29f0*/  LDS R39, [R24+0x3e00] ;  /* 0x003e000018277984 */ /* 0x000f620000000800 */
[----:B------:R-:W-:Y:S01]  /*2a00*/  FADD R8, R8, R27 ;  /* 0x0000001b08087221 */ /* 0x000fe20000000000 */
[----:B0-----:R-:W-:Y:S01]  /*2a10*/  FADD R9, R9, R22 ;  /* 0x0000001609097221 */ /* 0x001fe20000000000 */
[----:B-1----:R-:W-:Y:S01]  /*2a20*/  FADD R10, R10, R29 ;  /* 0x0000001d0a0a7221 */ /* 0x002fe20000000000 */
[----:B--2---:R-:W-:Y:S01]  /*2a30*/  FADD R31, R0, R31 ;  /* 0x0000001f001f7221 */ /* 0x004fe20000000000 */
[----:B---3--:R-:W-:-:S04]  /*2a40*/  FADD R33, R4, R33 ;  /* 0x0000002104217221 */ /* 0x008fc80000000000 */
[----:B------:R-:W-:Y:S01]  /*2a50*/  STG.E desc[UR4][R2.64], R31 ;  /* 0x0000001f02007986 */ /* 0x000fe2000c101904 */
[----:B----4-:R-:W-:-:S03]  /*2a60*/  FADD R5, R5, R26 ;  /* 0x0000001a05057221 */ /* 0x010fc60000000000 */
[----:B------:R-:W-:Y:S01]  /*2a70*/  STG.E desc[UR4][R2.64+0x200], R33 ;  /* 0x0002002102007986 */ /* 0x000fe2000c101904 */
[----:B-----5:R-:W-:-:S03]  /*2a80*/  FADD R35, R6, R35 ;  /* 0x0000002306237221 */ /* 0x020fc60000000000 */
[----:B------:R-:W-:Y:S01]  /*2a90*/  STG.E desc[UR4][R2.64+0x400], R5 ;  /* 0x0004000502007986 */ /* 0x000fe2000c101904 */
[----:B------:R-:W-:-:S03]  /*2aa0*/  FADD R7, R7, R28 ;  /* 0x0000001c07077221 */ /* 0x000fc60000000000 */
[----:B------:R-:W-:Y:S01]  /*2ab0*/  STG.E desc[UR4][R2.64+0x600], R35 ;  /* 0x0006002302007986 */ /* 0x000fe2000c101904 */
[----:B------:R-:W-:-:S03]  /*2ac0*/  FADD R37, R8, R37 ;  /* 0x0000002508257221 */ /* 0x000fc60000000000 */
[----:B------:R-:W-:Y:S01]  /*2ad0*/  STG.E desc[UR4][R2.64+0x800], R7 ;  /* 0x0008000702007986 */ /* 0x000fe2000c101904 */
[----:B------:R-:W-:-:S03]  /*2ae0*/  FADD R9, R9, R30 ;  /* 0x0000001e09097221 */ /* 0x000fc60000000000 */
[----:B------:R-:W-:Y:S01]  /*2af0*/  STG.E desc[UR4][R2.64+0xa00], R37 ;  /* 0x000a002502007986 */ /* 0x000fe2000c101904 */
[----:B------:R-:W-:-:S03]  /*2b00*/  FADD R39, R10, R39 ;  /* 0x000000270a277221 */ /* 0x000fc60000000000 */
[----:B------:R-:W-:Y:S04]  /*2b10*/  STG.E desc[UR4][R2.64+0xc00], R9 ;  /* 0x000c000902007986 */ /* 0x000fe8000c101904 */
[----:B------:R-:W-:Y:S01]  /*2b20*/  STG.E desc[UR4][R2.64+0xe00], R39 ;  /* 0x000e002702007986 */ /* 0x000fe2000c101904 */
[----:B------:R-:W-:Y:S05]  /*2b30*/  EXIT ;  /* 0x000000000000794d */ /* 0x000fea0003800000 */
.L_x_2563:
[----:B------:R-:W-:Y:S01]  /*2b40*/  HFMA2.MMA R152, -RZ, RZ, 0, 0 ;  /* 0x00000000ff987435 */ /* 0x000fe200000001ff */
[----:B------:R-:W-:Y:S01]  /*2b50*/  BSSY B2, `(.L_x_2567) ;  /* 0x0000007000027945 */ /* 0x000fe20003800000 */
[----:B------:R-:W-:Y:S01]  /*2b60*/  HFMA2.MMA R154, -RZ, RZ, 0, 1.847743988037109375e-06 ;  /* 0x0000001fff9a7435 */ /* 0x000fe200000001ff */
[----:B------:R-:W-:Y:S02]  /*2b70*/  MOV R155, 0x1 ;  /* 0x00000001009b7802 */ /* 0x000fe40000000f00 */
[----:B------:R-:W-:-:S08]  /*2b80*/  MOV R157, 0xffffffff ;  /* 0xffffffff009d7802 */ /* 0x000fd00000000f00 */
[----:B-----5:R-:W-:Y:S05]  /*2b90*/  WARPSYNC.COLLECTIVE R157, `(.L_x_2568) ;  /* 0x000000009d087348 */ /* 0x020fea0003c00000 */
[----:B------:R0:W1:Y:S02]  /*2ba0*/  SHFL.BFLY P0, R159, R152, R155, R154 ;  /* 0x0c00009b989f7389 */ /* 0x000064000000009a */
[----:B01---5:R-:W-:Y:S01]  /*2bb0*/  ENDCOLLECTIVE ;  /* 0x000000000000791b */ /* 0x023fe20003800000 */
.L_x_2568:
[----:B------:R-:W-:Y:S05]  /*2bc0*/  BSYNC B2 ;  /* 0x0000000000027941 */ /* 0x000fea0003800000 */
.L_x_2567:
[----:B------:R-:W-:Y:S01]  /*2bd0*/  HFMA2.MMA R155, -RZ, RZ, 0, 5.9604644775390625e-08 ;  /* 0x00000001ff9b7435 */ /* 0x000fe200000001ff */
[----:B------:R-:W-:Y:S01]  /*2be0*/  MOV R152, R158 ;  /* 0x0000009e00987202 */ /* 0x000fe20000000f00 */
[----:B------:R-:W-:Y:S01]  /*2bf0*/  IMAD.MOV.U32 R157, RZ, RZ, -0x1 ;  /* 0xffffffffff9d7424 */ /* 0x000fe200078e00ff */
[----:B------:R-:W-:Y:S02]  /*2c00*/  MOV R154, 0x1f ;  /* 0x0000001f009a7802 */ /* 0x000fe40000000f00 */
[----:B------:R-:W-:-:S07]  /*2c10*/  MOV R156, R159 ;  /* 0x0000009f009c7202 */ /* 0x000fce0000000f00 */
[----:B------:R-:W-:Y:S05]  /*2c20*/  WARPSYNC.COLLECTIVE R157, `(.L_x_2569) ;  /* 0x000000009d087348 */ /* 0x000fea0003c00000 */
[----:B------:R0:W1:Y:S02]  /*2c30*/  SHFL.BFLY P0, R159, R152, R155, R154 ;  /* 0x0c00009b989f7389 */ /* 0x000064000000009a */
[----:B01----:R-:W-:Y:S01]  /*2c40*/  ENDCOLLECTIVE ;  /* 0x000000000000791b */ /* 0x003fe20003800000 */
.L_x_2569:
[----:B------:R-:W-:Y:S01]  /*2c50*/  FADD R160, RZ, R156 ;  /* 0x0000009cffa07221 */ /* 0x000fe20000000000 */
[----:B------:R-:W-:-:S04]  /*2c60*/  HFMA2.MMA R155, -RZ, RZ, 0, 1.1920928955078125e-07 ;  /* 0x00000002ff9b7435 */ /* 0x000fc800000001ff */
[----:B------:R-:W-:Y:S01]  /*2c70*/  MOV R152, R160 ;  /* 0x000000a000987202 */ /* 0x000fe20000000f00 */
[----:B------:R-:W-:-:S07]  /*2c80*/  FADD R161, R158, R159 ;  /* 0x0000009f9ea17221 */ /* 0x000fce0000000000 */
[----:B------:R-:W-:Y:S05]  /*2c90*/  WARPSYNC.COLLECTIVE R157, `(.L_x_2570) ;  /* 0x000000009d087348 */ /* 0x000fea0003c00000 */
[----:B------:R0:W1:Y:S02]  /*2ca0*/  SHFL.BFLY P0, R159, R152, R155, R154 ;  /* 0x0c00009b989f7389 */ /* 0x000064000000009a */
[----:B01----:R-:W-:Y:S01]  /*2cb0*/  ENDCOLLECTIVE ;  /* 0x000000000000791b */ /* 0x003fe20003800000 */
.L_x_2570:
[----:B------:R-:W-:Y:S01]  /*2cc0*/  MOV R152, R161 ;  /* 0x000000a100987202 */ /* 0x000fe20000000f00 */
[----:B------:R-:W-:-:S07]  /*2cd0*/  FADD R162, R160, R159 ;  /* 0x0000009fa0a27221 */ /* 0x000fce0000000000 */
[----:B------:R-:W-:Y:S05]  /*2ce0*/  WARPSYNC.COLLECTIVE R157, `(.L_x_2571) ;  /* 0x000000009d087348 */ /* 0x000fea0003c00000 */
[----:B------:R0:W1:Y:S02]  /*2cf0*/  SHFL.BFLY P0, R159, R152, R155, R154 ;  /* 0x0c00009b989f7389 */ /* 0x000064000000009a */
[----:B01----:R-:W-:Y:S01]  /*2d00*/  ENDCOLLECTIVE ;  /* 0x000000000000791b */ /* 0x003fe20003800000 */
.L_x_2571:
[----:B------:R-:W-:Y:S01]  /*2d10*/  HFMA2.MMA R155, -RZ, RZ, 0, 2.384185791015625e-07 ;  /* 0x00000004ff9b7435 */ /* 0x000fe200000001ff */
[----:B------:R-:W-:Y:S02]  /*2d20*/  MOV R152, R162 ;  /* 0x000000a200987202 */ /* 0x000fe40000000f00 */
[----:B------:R-:W-:-:S08]  /*2d30*/  MOV R156, R159 ;  /* 0x0000009f009c7202 */ /* 0x000fd00000000f00 */
[----:B------:R-:W-:Y:S05]  /*2d40*/  WARPSYNC.COLLECTIVE R157, `(.L_x_2572) ;  /* 0x000000009d087348 */ /* 0x000fea0003c00000 */
[----:B------:R0:W1:Y:S02]  /*2d50*/  SHFL.BFLY P0, R159, R152, R155, R154 ;  /* 0x0c00009b989f7389 */ /* 0x000064000000009a */
[----:B01----:R-:W-:Y:S01]  /*2d60*/  ENDCOLLECTIVE ;  /* 0x000000000000791b */ /* 0x003fe20003800000 */
.L_x_2572:
[----:B------:R-:W-:-:S05]  /*2d70*/  FADD R163, R161, R156 ;  /* 0x0000009ca1a37221 */ /* 0x000fca0000000000 */
[----:B------:R-:W-:Y:S01]  /*2d80*/  MOV R152, R163 ;  /* 0x000000a300987202 */ /* 0x000fe20000000f00 */
[----:B------:R-:W-:-:S07]  /*2d90*/  FADD R156, R162, R159 ;  /* 0x0000009fa29c7221 */ /* 0x000fce0000000000 */
[----:B------:R-:W-:Y:S05]  /*2da0*/  WARPSYNC.COLLECTIVE R157, `(.L_x_2573) ;  /* 0x000000009d087348 */ /* 0x000fea0003c00000 */
[----:B------:R0:W1:Y:S02]  /*2db0*/  SHFL.BFLY P0, R159, R152, R155, R154 ;  /* 0x0c00009b989f7389 */ /* 0x000064000000009a */
[----:B01----:R-:W-:Y:S01]  /*2dc0*/  ENDCOLLECTIVE ;  /* 0x000000000000791b */ /* 0x003fe20003800000 */
.L_x_2573:
[----:B------:R-:W-:Y:S01]  /*2dd0*/  MOV R152, R156 ;  /* 0x0000009c00987202 */ /* 0x000fe20000000f00 */
[----:B------:R-:W-:Y:S01]  /*2de0*/  IMAD.MOV.U32 R155, RZ, RZ, 0x8 ;  /* 0x00000008ff9b7424 */ /* 0x000fe200078e00ff */
[----:B------:R-:W-:-:S07]  /*2df0*/  MOV R164, R159 ;  /* 0x0000009f00a47202 */ /* 0x000fce0000000f00 */
[----:B------:R-:W-:Y:S05]  /*2e00*/  WARPSYNC.COLLECTIVE R157, `(.L_x_2574) ;  /* 0x000000009d087348 */ /* 0x000fea0003c00000 */
[----:B------:R0:W1:Y:S02]  /*2e10*/  SHFL.BFLY P0, R159, R152, R155, R154 ;  /* 0x0c00009b989f7389 */ /* 0x000064000000009a */
[----:B01----:R-:W-:Y:S01]  /*2e20*/  ENDCOLLECTIVE ;  /* 0x000000000000791b */ /* 0x003fe20003800000 */
.L_x_2574:
[----:B------:R-:W-:-:S05]  /*2e30*/  FADD R158, R163, R164 ;  /* 0x000000a4a39e7221 */ /* 0x000fca0000000000 */
[----:B------:R-:W-:Y:S02]  /*2e40*/  MOV R152, R158 ;  /* 0x0000009e00987202 */ /* 0x000fe40000000f00 */
[----:B------:R-:W-:-:S07]  /*2e50*/  MOV R163, R159 ;  /* 0x0000009f00a37202 */ /* 0x000fce0000000f00 */
[----:B------:R-:W-:Y:S05]  /*2e60*/  WARPSYNC.COLLECTIVE R157, `(.L_x_2575) ;  /* 0x000000009d087348 */ /* 0x000fea0003c00000 */
[----:B------:R0:W1:Y:S02]  /*2e70*/  SHFL.BFLY P0, R159, R152, R155, R154 ;  /* 0x0c00009b989f7389 */ /* 0x000064000000009a */
[----:B01----:R-:W-:Y:S01]  /*2e80*/  ENDCOLLECTIVE ;  /* 0x000000000000791b */ /* 0x003fe20003800000 */
.L_x_2575:
[----:B------:R-:W-:Y:S01]  /*2e90*/  MOV R161, R159 ;  /* 0x0000009f00a17202 */ /* 0x000fe20000000f00 */
[----:B------:R-:W-:Y:S06]  /*2ea0*/  BRA `(.L_x_2576) ;  /* 0xffffffe800c07947 */ /* 0x000fec000383ffff */
.L_x_2564:
[----:B------:R-:W-:Y:S01]  /*2eb0*/  HFMA2.MMA R155, -RZ, RZ, 0, 9.5367431640625e-07 ;  /* 0x00000010ff9b7435 */ /* 0x000fe200000001ff */
[----:B------:R-:W-:Y:S01]  /*2ec0*/  BSSY B2, `(.L_x_2577) ;  /* 0x0000006000027945 */ /* 0x000fe20003800000 */
[----:B------:R-:W-:Y:S02]  /*2ed0*/  MOV R154, 0x1f ;  /* 0x0000001f009a7802 */ /* 0x000fe40000000f00 */
[----:B------:R-:W-:-:S07]  /*2ee0*/  MOV R157, 0xffffffff ;  /* 0xffffffff009d7802 */ /* 0x000fce0000000f00 */
[----:B0-2--5:R-:W-:Y:S05]  /*2ef0*/  WARPSYNC.COLLECTIVE R157, `(.L_x_2578) ;  /* 0x000000009d087348 */ /* 0x025fea0003c00000 */
[----:B------:R1:W3:Y:S02]  /*2f00*/  SHFL.BFLY P0, R159, R152, R155, R154 ;  /* 0x0c00009b989f7389 */ /* 0x0002e4000000009a */
[----:B0123-5:R-:W-:Y:S01]  /*2f10*/  ENDCOLLECTIVE ;  /* 0x000000000000791b */ /* 0x02ffe20003800000 */
.L_x_2578:
[----:B------:R-:W-:Y:S05]  /*2f20*/  BSYNC B2 ;  /* 0x0000000000027941 */ /* 0x000fea0003800000 */
.L_x_2577:
[----:B------:R-:W-:Y:S05]  /*2f30*/  BRA `(.L_x_2579) ;  /* 0xffffffe800a87947 */ /* 0x000fea000383ffff */
.L_x_2565:
[----:B------:R-:W-:Y:S01]  /*2f40*/  HFMA2.MMA R155, -RZ, RZ, 0, 9.5367431640625e-07 ;  /* 0x00000010ff9b7435 */ /* 0x000fe200000001ff */
[----:B------:R-:W-:Y:S01]  /*2f50*/  BSSY B2, `(.L_x_2580) ;  /* 0x0000006000027945 */ /* 0x000fe20003800000 */
[----:B------:R-:W-:Y:S02]  /*2f60*/  MOV R154, 0x1f ;  /* 0x0000001f009a7802 */ /* 0x000fe40000000f00 */
[----:B------:R-:W-:-:S07]  /*2f70*/  MOV R157, 0xffffffff ;  /* 0xffffffff009d7802 */ /* 0x000fce0000000f00 */
[----:B0----5:R-:W-:Y:S05]  /*2f80*/  WARPSYNC.COLLECTIVE R157, `(.L_x_2581) ;  /* 0x000000009d087348 */ /* 0x021fea0003c00000 */
[----:B------:R1:W2:Y:S02]  /*2f90*/  SHFL.BFLY P0, R159, R152, R155, R154 ;  /* 0x0c00009b989f7389 */ /* 0x0002a4000000009a */
[----:B012--5:R-:W-:Y:S01]  /*2fa0*/  ENDCOLLECTIVE ;  /* 0x000000000000791b */ /* 0x027fe20003800000 */
.L_x_2581:
[----:B------:R-:W-:Y:S05]  /*2fb0*/  BSYNC B2 ;  /* 0x0000000000027941 */ /* 0x000fea0003800000 */
.L_x_2580:
[----:B------:R-:W-:Y:S05]  /*2fc0*/  BRA `(.L_x_2582) ;  /* 0xffffffe800947947 */ /* 0x000fea000383ffff */
.L_x_2583:
        /* <DEDUP_REMOVED lines=11> */
.L_x_5711:


//--------------------- .text._ZN18transformer_engine13normalization24rmsnorm_bwd_tuned_kernelINS0_13Kernel_traitsI6__halfS3_S3_fjLj1024ELj1ELj4ELj1ELj16ENS0_18Kernel_traits_baseILj1024ES3_S3_S3_fjLj128EEEEELb1EEEvNS0_20BackwardKernelParamsE --------------------------
	.section	.text._ZN18transformer_engine13normalization24rmsnorm_bwd_tuned_kernelINS0_13Kernel_traitsI6__halfS3_S3_fjLj1024ELj1ELj4ELj1ELj16ENS0_18Kernel_traits_baseILj1024ES3_S3_S3_fjLj128EEEEELb1EEEvNS0_20BackwardKernelParamsE,"ax",@progbits
	.align	128
        .global         _ZN18transformer_engine13normalization24rmsnorm_bwd_tuned_kernelINS0_13Kernel_traitsI6__halfS3_S3_fjLj1024ELj1ELj4ELj1ELj16ENS0_18Kernel_traits_baseILj1024ES3_S3_S3_fjLj128EEEEELb1EEEvNS0_20BackwardKernelParamsE
        .type           _ZN18transformer_engine13normalization24rmsnorm_bwd_tuned_kernelINS0_13Kernel_traitsI6__halfS3_S3_fjLj1024ELj1ELj4ELj1ELj16ENS0_18Kernel_traits_baseILj1024ES3_S3_S3_fjLj128EEEEELb1EEEvNS0_20BackwardKernelParamsE,@function
        .size           _ZN18transformer_engine13normalization24rmsnorm_bwd_tuned_kernelINS0_13Kernel_traitsI6__halfS3_S3_fjLj1024ELj1ELj4ELj1ELj16ENS0_18Kernel_traits_baseILj1024ES3_S3_S3_fjLj128EEEEELb1EEEvNS0_20BackwardKernelParamsE,(.L_x_5712 - _ZN18transformer_engine13normalization24rmsnorm_bwd_tuned_kernelINS0_13Kernel_traitsI6__halfS3_S3_fjLj1024ELj1ELj4ELj1ELj16ENS0_18Kernel_traits_baseILj1024ES3_S3_S3_fjLj128EEEEELb1EEEvNS0_20BackwardKernelParamsE)
        .other          _ZN18transformer_engine13normalization24rmsnorm_bwd_tuned_kernelINS0_13Kernel_traitsI6__halfS3_S3_fjLj1024ELj1ELj4ELj1ELj16ENS0_18Kernel_traits_baseILj1024ES3_S3_S3_fjLj128EEEEELb1EEEvNS0_20BackwardKernelParamsE,@"STO_CUDA_ENTRY STV_DEFAULT"
_ZN18transformer_engine13normalization24rmsnorm_bwd_tuned_kernelINS0_13Kernel_traitsI6__halfS3_S3_fjLj1024ELj1ELj4ELj1ELj16ENS0_18Kernel_traits_baseILj1024ES3_S3_S3_fjLj128EEEEELb1EEEvNS0_20BackwardKernelParamsE:
.text._ZN18transformer_engine13normalization24rmsnorm_bwd_tuned_kernelINS0_13Kernel_traitsI6__halfS3_S3_fjLj1024ELj1ELj4ELj1ELj16ENS0_18Kernel_traits_baseILj1024ES3_S3_S3_fjLj128EEEEELb1EEEvNS0_20BackwardKernelParamsE:
        /* <DEDUP_REMOVED lines=34> */
[----:B------:R-:W4:Y:S04]  /*0220*/  LDG.E.128 R12, desc[UR4][R2.64+0x400] ;  /* 0x00040004020c7981 */ /* 0x000f28000c1e1d00 */
[----:B------:R-:W5:Y:S01]  /*0230*/  LDG.E.128 R16, desc[UR4][R2.64+0x600] ;  /* 0x0006000402107981 */ /* 0x000f62000c1e1d00 */
[----:B------:R-:W-:Y:S01]  /*0240*/  ISETP.NE.AND P0, PT, RZ, UR6, PT ;  /* 0x00000006ff007c0c */ /* 0x000fe2000bf05270 */
[----:B------:R-:W-:Y:S01]  /*0250*/  BSSY B0, `(.L_x_2586) ;  /* 0x00001cc000007945 */ /* 0x000fe20003800000 */
[----:B------:R-:W-:-:S02]  /*0260*/  CS2R R80, SRZ ;  /* 0x0000000000507805 */ /* 0x000fc4000001ff00 */
[----:B------:R-:W-:Y:S01]  /*0270*/  FSEL R83, RZ, 1, !P0 ;  /* 0x3f800000ff537808 */ /* 0x000fe20004000000 */
[----:B--2---:R-:W-:Y:S02]  /*0280*/  HADD2.F32 R114, -RZ, R4.H0_H0 ;  /* 0x20000004ff727230 */ /* 0x004fe40000004100 */
[----:B------:R-:W-:Y:S02]  /*0290*/  HADD2.F32 R110, -RZ, R6.H0_H0 ;  /* 0x20000006ff6e7230 */ /* 0x000fe40000004100 */
[----:B---3--:R-:W-:Y:S02]  /*02a0*/  HADD2.F32 R106, -RZ, R8.H0_H0 ;  /* 0x20000008ff6a7230 */ /* 0x008fe40000004100 */
[C---:B------:R-:W-:Y:S01]  /*02b0*/  FADD R114, R83.reuse, R114 ;  /* 0x0000007253727221 */ /* 0x040fe20000000000 */
[----:B------:R-:W-:Y:S02]  /*02c0*/  HADD2.F32 R102, -RZ, R10.H0_H0 ;  /* 0x2000000aff667230 */ /* 0x000fe40000004100 */
[----:B------:R-:W-:Y:S01]  /*02d0*/  FADD R110, R83, R110 ;  /* 0x0000006e536e7221 */ /* 0x000fe20000000000 */
[----:B----4-:R-:W-:-:S02]  /*02e0*/  HADD2.F32 R98, -RZ, R12.H0_H0 ;  /* 0x2000000cff627230 */ /* 0x010fc40000004100 */
[C---:B------:R-:W-:Y:S01]  /*02f0*/  FADD R106, R83.reuse, R106 ;  /* 0x0000006a536a7221 */ /* 0x040fe20000000000 */
[----:B------:R-:W-:Y:S02]  /*0300*/  HADD2.F32 R94, -RZ, R14.H0_H0 ;  /* 0x2000000eff5e7230 */ /* 0x000fe40000004100 */
[C---:B------:R-:W-:Y:S01]  /*0310*/  FADD R102, R83.reuse, R102 ;  /* 0x0000006653667221 */ /* 0x040fe20000000000 */
[----:B-----5:R-:W-:Y:S02]  /*0320*/  HADD2.F32 R90, -RZ, R16.H0_H0 ;  /* 0x20000010ff5a7230 */ /* 0x020fe40000004100 */
[C---:B------:R-:W-:Y:S01]  /*0330*/  FADD R98, R83.reuse, R98 ;  /* 0x0000006253627221 */ /* 0x040fe20000000000 */
[----:B------:R-:W-:Y:S02]  /*0340*/  HADD2.F32 R86, -RZ, R18.H0_H0 ;  /* 0x20000012ff567230 */ /* 0x000fe40000004100 */
        /* <DEDUP_REMOVED lines=65> */
[----:B------:R-:W-:-:S07]  /*0760*/  CS2R R2, SRZ ;  /* 0x0000000000027805 */ /* 0x000fce000001ff00 */
.L_x_2590:
[----:B0-----:R-:W0:Y:S01]  /*0770*/  LDC.64 R36, c[0x0][0x220] ;  /* 0x00008800ff247b82 */ /* 0x001e220000000a00 */
[----:B------:R-:W-:Y:S02]  /*0780*/  LOP3.LUT R121, R116, 0x1f, RZ, 0xc0, !PT ;  /* 0x0000001f74797812 */ /* 0x000fe400078ec0ff */
[----:B------:R-:W-:-:S04]  /*0790*/  SHF.L.U32 R0, R82, 0x7, RZ ;  /* 0x0000000752007819 */ /* 0x000fc800000006ff */
[----:B------:R-:W-:Y:S01]  /*07a0*/  LOP3.LUT R121, R0, 0xffffff80, R121, 0xe2, !PT ;  /* 0xffffff8000797812 */ /* 0x000fe200078ee279 */
[----:B------:R-:W1:Y:S08]  /*07b0*/  LDC.64 R34, c[0x0][0x258] ;  /* 0x00009600ff227b82 */ /* 0x000e700000000a00 */
[----:B------:R-:W2:Y:S01]  /*07c0*/  LDC.64 R32, c[0x0][0x230] ;  /* 0x00008c00ff207b82 */ /* 0x000ea20000000a00 */
[C---:B------:R-:W-:Y:S01]  /*07d0*/  LOP3.LUT R118, R121.reuse, 0x60, RZ, 0xfc, !PT ;  /* 0x0000006079767812 */ /* 0x040fe200078efcff */
[C---:B0-----:R-:W-:Y:S01]  /*07e0*/  IMAD.WIDE.U32 R52, R121.reuse, 0x10, R36 ;  /* 0x0000001079347825 */ /* 0x041fe200078e0024 */
[----:B------:R-:W-:-:S05]  /*07f0*/  LOP3.LUT R120, R121, 0x20, RZ, 0xfc, !PT ;  /* 0x0000002079787812 */ /* 0x000fca00078efcff */
[----:B------:R-:W3:Y:S01]  /*0800*/  LDG.E.128 R52, desc[UR4][R52.64] ;  /* 0x0000000434347981 */ /* 0x000ee2000c1e1d00 */
[C---:B-1----:R-:W-:Y:S01]  /*0810*/  IMAD.WIDE.U32 R56, R121.reuse, 0x10, R34 ;  /* 0x0000001079387825 */ /* 0x042fe200078e0022 */
[----:B------:R-:W-:-:S03]  /*0820*/  LOP3.LUT R119, R121, 0x40, RZ, 0xfc, !PT ;  /* 0x0000004079777812 */ /* 0x000fc600078efcff */
[----:B--2---:R-:W-:Y:S02]  /*0830*/  IMAD.WIDE R122, R82, 0x4, R32 ;  /* 0x00000004527a7825 */ /* 0x004fe400078e0220 */
[----:B------:R-:W2:Y:S01]  /*0840*/  LDG.E.128 R56, desc[UR4][R56.64] ;  /* 0x0000000438387981 */ /* 0x000ea2000c1e1d00 */
[----:B------:R-:W0:Y:S01]  /*0850*/  LDC.64 R32, c[0x0][0x260] ;  /* 0x00009800ff207b82 */ /* 0x000e220000000a00 */
[--C-:B------:R-:W-:Y:S02]  /*0860*/  IMAD.WIDE.U32 R48, R118, 0x10, R34.reuse ;  /* 0x0000001076307825 */ /* 0x100fe400078e0022 */
[----:B------:R-:W4:Y:S02]  /*0870*/  LDG.E R117, desc[UR4][R122.64] ;  /* 0x000000047a757981 */ /* 0x000f24000c1e1900 */
[----:B------:R-:W-:Y:S02]  /*0880*/  IMAD.WIDE.U32 R64, R120, 0x10, R34 ;  /* 0x0000001078407825 */ /* 0x000fe400078e0022 */
[----:B------:R-:W4:Y:S02]  /*0890*/  LDG.E.128 R48, desc[UR4][R48.64] ;  /* 0x0000000430307981 */ /* 0x000f24000c1e1d00 */
[----:B------:R-:W-:-:S02]  /*08a0*/  IMAD.WIDE.U32 R68, R119, 0x10, R36 ;  /* 0x0000001077447825 */ /* 0x000fc400078e0024 */
[----:B------:R-:W4:Y:S02]  /*08b0*/  LDG.E.128 R64, desc[UR4][R64.64] ;  /* 0x0000000440407981 */ /* 0x000f24000c1e1d00 */
[--C-:B------:R-:W-:Y:S02]  /*08c0*/  IMAD.WIDE.U32 R60, R120, 0x10, R36.reuse ;  /* 0x00000010783c7825 */ /* 0x100fe400078e0024 */
[----:B------:R-:W4:Y:S04]  /*08d0*/  LDG.E.128 R68, desc[UR4][R68.64] ;  /* 0x0000000444447981 */ /* 0x000f28000c1e1d00 */
[----:B------:R-:W4:Y:S01]  /*08e0*/  LDG.E.128 R60, desc[UR4][R60.64] ;  /* 0x000000043c3c7981 */ /* 0x000f22000c1e1d00 */
[----:B------:R-:W-:-:S04]  /*08f0*/  IMAD.WIDE.U32 R76, R118, 0x10, R36 ;  /* 0x00000010764c7825 */ /* 0x000fc800078e0024 */
[----:B------:R-:W-:Y:S02]  /*0900*/  IMAD.WIDE.U32 R72, R119, 0x10, R34 ;  /* 0x0000001077487825 */ /* 0x000fe400078e0022 */
[----:B------:R-:W4:Y:S04]  /*0910*/  LDG.E.128 R76, desc[UR4][R76.64] ;  /* 0x000000044c4c7981 */ /* 0x000f28000c1e1d00 */
[----:B------:R-:W4:Y:S01]  /*0920*/  LDG.E.128 R72, desc[UR4][R72.64] ;  /* 0x0000000448487981 */ /* 0x000f22000c1e1d00 */
        /* <DEDUP_REMOVED lines=9> */
[----:B---3--:R-:W-:-:S02]  /*09c0*/  HADD2.F32 R0, -RZ, R52.H0_H0 ;  /* 0x20000034ff007230 */ /* 0x008fc40000004100 */
[----:B------:R-:W-:Y:S02]  /*09d0*/  HADD2.F32 R148, -RZ, R53.H0_H0 ;  /* 0x20000035ff947230 */ /* 0x000fe40000004100 */
[----:B------:R-:W-:Y:S02]  /*09e0*/  HADD2.F32 R144, -RZ, R54.H1_H1 ;  /* 0x30000036ff907230 */ /* 0x000fe40000004100 */
[----:B------:R-:W-:Y:S02]  /*09f0*/  HADD2.F32 R151, -RZ, R52.H1_H1 ;  /* 0x30000034ff977230 */ /* 0x000fe40000004100 */
[--C-:B--2---:R-:W-:Y:S02]  /*0a00*/  HADD2.F32 R147, -RZ, R56.reuse.H0_H0 ;  /* 0x20000038ff937230 */ /* 0x104fe40000004100 */
[----:B----4-:R-:W-:Y:S01]  /*0a10*/  FMUL R0, R117, R0 ;  /* 0x0000000075007220 */ /* 0x010fe20000400000 */
[----:B------:R-:W-:-:S03]  /*0a20*/  HADD2.F32 R159, -RZ, R56.H1_H1 ;  /* 0x30000038ff9f7230 */ /* 0x000fc60000004100 */
[-C--:B------:R-:W-:Y:S01]  /*0a30*/  FFMA R3, R0, R147.reuse, R3 ;  /* 0x0000009300037223 */ /* 0x080fe20000000003 */
[----:B------:R-:W-:Y:S01]  /*0a40*/  FMUL R147, R114, R147 ;  /* 0x0000009372937220 */ /* 0x000fe20000400000 */
[----:B------:R-:W-:Y:S02]  /*0a50*/  HADD2.F32 R149, -RZ, R53.H1_H1 ;  /* 0x30000035ff957230 */ /* 0x000fe40000004100 */
[----:B------:R-:W-:Y:S02]  /*0a60*/  HADD2.F32 R146, -RZ, R54.H0_H0 ;  /* 0x20000036ff927230 */ /* 0x000fe40000004100 */
[--C-:B------:R-:W-:Y:S02]  /*0a70*/  HADD2.F32 R143, -RZ, R57.reuse.H0_H0 ;  /* 0x20000039ff8f7230 */ /* 0x100fe40000004100 */
[----:B------:R-:W-:Y:S02]  /*0a80*/  HADD2.F32 R140, -RZ, R57.H1_H1 ;  /* 0x30000039ff8c7230 */ /* 0x000fe40000004100 */
[----:B------:R-:W-:Y:S01]  /*0a90*/  FMUL R148, R117, R148 ;  /* 0x0000009475947220 */ /* 0x000fe20000400000 */
[----:B------:R-:W-:-:S02]  /*0aa0*/  HADD2.F32 R57, -RZ, R48.H0_H0 ;  /* 0x20000030ff397230 */ /* 0x000fc40000004100 */
[C---:B------:R-:W-:Y:S01]  /*0ab0*/  FMUL R145, R117.reuse, R144 ;  /* 0x0000009075917220 */ /* 0x040fe20000400000 */
[----:B------:R-:W-:Y:S02]  /*0ac0*/  HADD2.F32 R54, -RZ, R48.H1_H1 ;  /* 0x30000030ff367230 */ /* 0x000fe40000004100 */
[--C-:B------:R-:W-:Y:S02]  /*0ad0*/  HADD2.F32 R53, -RZ, R49.reuse.H0_H0 ;  /* 0x20000031ff357230 */ /* 0x100fe40000004100 */
[----:B------:R-:W-:Y:S02]  /*0ae0*/  HADD2.F32 R152, -RZ, R49.H1_H1 ;  /* 0x30000031ff987230 */ /* 0x000fe40000004100 */
[----:B------:R-:W-:Y:S01]  /*0af0*/  FMUL R151, R117, R151 ;  /* 0x0000009775977220 */ /* 0x000fe20000400000 */
[--C-:B------:R-:W-:Y:S02]  /*0b00*/  HADD2.F32 R49, -RZ, R50.reuse.H0_H0 ;  /* 0x20000032ff317230 */ /* 0x100fe40000004100 */
[----:B------:R-:W-:Y:S01]  /*0b10*/  FMUL R144, R113, R159 ;  /* 0x0000009f71907220 */ /* 0x000fe20000400000 */
[----:B------:R-:W-:-:S02]  /*0b20*/  HADD2.F32 R48, -RZ, R50.H1_H1 ;  /* 0x30000032ff307230 */ /* 0x000fc40000004100 */
[----:B------:R-:W-:Y:S01]  /*0b30*/  FFMA R50, R0, R147, RZ ;  /* 0x0000009300327223 */ /* 0x000fe200000000ff */
[--C-:B------:R-:W-:Y:S02]  /*0b40*/  HADD2.F32 R157, -RZ, R67.reuse.H0_H0 ;  /* 0x20000043ff9d7230 */ /* 0x100fe40000004100 */
[----:B------:R-:W-:Y:S02]  /*0b50*/  HADD2.F32 R155, -RZ, R67.H1_H1 ;  /* 0x30000043ff9b7230 */ /* 0x000fe40000004100 */
[----:B------:R-:W-:Y:S01]  /*0b60*/  FMUL R149, R117, R149 ;  /* 0x0000009575957220 */ /* 0x000fe20000400000 */
[--C-:B------:R-:W-:Y:S02]  /*0b70*/  HADD2.F32 R153, -RZ, R68.reuse.H0_H0 ;  /* 0x20000044ff997230 */ /* 0x100fe40000004100 */
[-C--:B------:R-:W-:Y:S01]  /*0b80*/  FFMA R5, R148, R143.reuse, R5 ;  /* 0x0000008f94057223 */ /* 0x080fe20000000005 */
[----:B------:R-:W-:Y:S02]  /*0b90*/  HADD2.F32 R67, -RZ, R68.H1_H1 ;  /* 0x30000044ff437230 */ /* 0x000fe40000004100 */
[----:B------:R-:W-:Y:S01]  /*0ba0*/  FMUL R143, R112, R143 ;  /* 0x0000008f708f7220 */ /* 0x000fe20000400000 */
[----:B------:R-:W-:-:S02]  /*0bb0*/  HADD2.F32 R68, -RZ, R71.H0_H0 ;  /* 0x20000047ff447230 */ /* 0x000fc40000004100 */
[----:B------:R-:W-:Y:S02]  /*0bc0*/  HADD2.F32 R160, -RZ, R71.H1_H1 ;  /* 0x30000047ffa07230 */ /* 0x000fe40000004100 */
[----:B------:R-:W-:Y:S01]  /*0bd0*/  FFMA R71, R151, R144, R50 ;  /* 0x0000009097477223 */ /* 0x000fe20000000032 */
[--C-:B------:R-:W-:Y:S02]  /*0be0*/  HADD2.F32 R139, -RZ, R58.reuse.H0_H0 ;  /* 0x2000003aff8b7230 */ /* 0x100fe40000004100 */
[----:B------:R-:W-:Y:S01]  /*0bf0*/  FMUL R146, R117, R146 ;  /* 0x0000009275927220 */ /* 0x000fe20000400000 */
[-C--:B------:R-:W-:Y:S01]  /*0c00*/  FFMA R4, R149, R140.reuse, R4 ;  /* 0x0000008c95047223 */ /* 0x080fe20000000004 */
[----:B------:R-:W-:Y:S01]  /*0c10*/  FMUL R140, R111, R140 ;  /* 0x0000008c6f8c7220 */ /* 0x000fe20000400000 */
[----:B------:R-:W-:Y:S01]  /*0c20*/  FFMA R50, R148, R143, R71 ;  /* 0x0000008f94327223 */ /* 0x000fe20000000047 */
[----:B------:R-:W-:Y:S02]  /*0c30*/  HADD2.F32 R142, -RZ, R55.H0_H0 ;  /* 0x20000037ff8e7230 */ /* 0x000fe40000004100 */
[----:B------:R-:W-:Y:S01]  /*0c40*/  FFMA R7, R146, R139, R7 ;  /* 0x0000008b92077223 */ /* 0x000fe20000000007 */
[----:B------:R-:W-:-:S02]  /*0c50*/  HADD2.F32 R138, -RZ, R58.H1_H1 ;  /* 0x3000003aff8a7230 */ /* 0x000fc40000004100 */
        /* <DEDUP_REMOVED lines=49> */
[--C-:B------:R-:W-:Y:S02]  /*0f70*/  HADD2.F32 R126, -RZ, R63.reuse.H0_H0 ;  /* 0x2000003fff7e7230 */ /* 0x100fe40000004100 */
[-C--:B------:R-:W-:Y:S01]  /*0f80*/  FFMA R14, R129, R122.reuse, R14 ;  /* 0x0000007a810e7223 */ /* 0x080fe2000000000e */
[----:B------:R-:W-:Y:S01]  /*0f90*/  FMUL R122, R101, R122 ;  /* 0x0000007a657a7220 */ /* 0x000fe20000400000 */
[----:B------:R-:W-:Y:S01]  /*0fa0*/  FFMA R50, R130, R123, R71 ;  /* 0x0000007b82327223 */ /* 0x000fe20000000047 */
[----:B------:R-:W-:Y:S02]  /*0fb0*/  HADD2.F32 R125, -RZ, R63.H1_H1 ;  /* 0x3000003fff7d7230 */ /* 0x000fe40000004100 */
[----:B------:R-:W-:Y:S01]  /*0fc0*/  FMUL R126, R117, R126 ;  /* 0x0000007e757e7220 */ /* 0x000fe20000400000 */
[----:B------:R-:W-:-:S02]  /*0fd0*/  HADD2.F32 R52, -RZ, R79.H0_H0 ;  /* 0x2000004fff347230 */ /* 0x000fc40000004100 */
[----:B------:R-:W-:Y:S01]  /*0fe0*/  FFMA R71, R129, R122, R50 ;  /* 0x0000007a81477223 */ /* 0x000fe20000000032 */
[----:B------:R-:W-:Y:S02]  /*0ff0*/  HADD2.F32 R150, -RZ, R79.H1_H1 ;  /* 0x3000004fff967230 */ /* 0x000fe40000004100 */
[----:B------:R-:W-:Y:S01]  /*1000*/  FMUL R79, R100, R157 ;  /* 0x0000009d644f7220 */ /* 0x000fe20000400000 */
[----:B------:R-:W-:Y:S02]  /*1010*/  HADD2.F32 R55, -RZ, R69.H1_H1 ;  /* 0x30000045ff377230 */ /* 0x000fe40000004100 */
[----:B------:R-:W-:Y:S01]  /*1020*/  FMUL R125, R117, R125 ;  /* 0x0000007d757d7220 */ /* 0x000fe20000400000 */
[----:B------:R-:W-:Y:S02]  /*1030*/  HADD2.F32 R61, -RZ, R72.H0_H0 ;  /* 0x20000048ff3d7230 */ /* 0x000fe40000004100 */
[----:B------:R-:W-:Y:S01]  /*1040*/  FFMA R50, R126, R79, R71 ;  /* 0x0000004f7e327223 */ /* 0x000fe20000000047 */
[----:B------:R-:W-:-:S02]  /*1050*/  HADD2.F32 R56, -RZ, R78.H0_H0 ;  /* 0x2000004eff387230 */ /* 0x000fc40000004100 */
[----:B------:R-:W-:Y:S02]  /*1060*/  HADD2.F32 R154, -RZ, R78.H1_H1 ;  /* 0x3000004eff9a7230 */ /* 0x000fe40000004100 */
[----:B------:R-:W-:Y:S01]  /*1070*/  FMUL R78, R99, R155 ;  /* 0x0000009b634e7220 */ /* 0x000fe20000400000 */
[--C-:B------:R-:W-:Y:S02]  /*1080*/  HADD2.F32 R164, -RZ, R70.reuse.H0_H0 ;  /* 0x20000046ffa47230 */ /* 0x100fe40000004100 */
[----:B------:R-:W-:Y:S02]  /*1090*/  HADD2.F32 R162, -RZ, R70.H1_H1 ;  /* 0x30000046ffa27230 */ /* 0x000fe40000004100 */
[----:B------:R-:W-:Y:S02]  /*10a0*/  HADD2.F32 R59, -RZ, R69.H0_H0 ;  /* 0x20000045ff3b7230 */ /* 0x000fe40000004100 */
[----:B------:R-:W-:Y:S02]  /*10b0*/  HADD2.F32 R70, -RZ, R72.H1_H1 ;  /* 0x30000048ff467230 */ /* 0x000fe40000004100 */
[----:B------:R-:W-:-:S02]  /*10c0*/  HADD2.F32 R63, -RZ, R75.H0_H0 ;  /* 0x2000004bff3f7230 */ /* 0x000fc40000004100 */
[----:B------:R-:W-:Y:S02]  /*10d0*/  HADD2.F32 R62, -RZ, R75.H1_H1 ;  /* 0x3000004bff3e7230 */ /* 0x000fe40000004100 */
[C---:B------:R-:W-:Y:S01]  /*10e0*/  FMUL R75, R117.reuse, R55 ;  /* 0x00000037754b7220 */ /* 0x040fe20000400000 */
[--C-:B------:R-:W-:Y:S02]  /*10f0*/  HADD2.F32 R58, -RZ, R77.reuse.H0_H0 ;  /* 0x2000004dff3a7230 */ /* 0x100fe40000004100 */
[----:B------:R-:W-:Y:S02]  /*1100*/  HADD2.F32 R156, -RZ, R77.H1_H1 ;  /* 0x3000004dff9c7230 */ /* 0x000fe40000004100 */
[----:B------:R-:W-:Y:S01]  /*1110*/  FMUL R77, R117, R67 ;  /* 0x00000043754d7220 */ /* 0x000fe20000400000 */
[--C-:B------:R-:W-:Y:S02]  /*1120*/  HADD2.F32 R69, -RZ, R73.reuse.H0_H0 ;  /* 0x20000049ff457230 */ /* 0x100fe40000004100 */
[----:B------:R-:W-:Y:S01]  /*1130*/  FFMA R55, R125, R78, R50 ;  /* 0x0000004e7d377223 */ /* 0x000fe20000000032 */
[----:B------:R-:W-:-:S02]  /*1140*/  HADD2.F32 R66, -RZ, R73.H1_H1 ;  /* 0x30000049ff427230 */ /* 0x000fc40000004100 */
[----:B------:R-:W-:Y:S01]  /*1150*/  FMUL R73, R98, R61 ;  /* 0x0000003d62497220 */ /* 0x000fe20000400000 */
[--C-:B------:R-:W-:Y:S02]  /*1160*/  HADD2.F32 R60, -RZ, R76.reuse.H0_H0 ;  /* 0x2000004cff3c7230 */ /* 0x100fe40000004100 */
[----:B------:R-:W-:Y:S02]  /*1170*/  HADD2.F32 R158, -RZ, R76.H1_H1 ;  /* 0x3000004cff9e7230 */ /* 0x000fe40000004100 */
[----:B------:R-:W-:Y:S01]  /*1180*/  FMUL R76, R117, R153 ;  /* 0x00000099754c7220 */ /* 0x000fe20000400000 */
[--C-:B------:R-:W-:Y:S02]  /*1190*/  HADD2.F32 R65, -RZ, R74.reuse.H0_H0 ;  /* 0x2000004aff417230 */ /* 0x100fe40000004100 */
[-C--:B------:R-:W-:Y:S01]  /*11a0*/  FFMA R18, R77, R70.reuse, R18 ;  /* 0x000000464d127223 */ /* 0x080fe20000000012 */
[----:B------:R-:W-:Y:S02]  /*11b0*/  HADD2.F32 R64, -RZ, R74.H1_H1 ;  /* 0x3000004aff407230 */ /* 0x000fe40000004100 */
[----:B------:R-:W-:Y:S01]  /*11c0*/  FMUL R74, R117, R59 ;  /* 0x0000003b754a7220 */ /* 0x000fe20000400000 */
[----:B------:R-:W-:Y:S01]  /*11d0*/  FMUL R70, R97, R70 ;  /* 0x0000004661467220 */ /* 0x000fe20000400000 */
[----:B------:R-:W-:-:S02]  /*11e0*/  FFMA R50, R76, R73, R55 ;  /* 0x000000494c327223 */ /* 0x000fc40000000037 */
        /* <DEDUP_REMOVED lines=55> */
[----:B------:R-:W-:-:S02]  /*1560*/  FMUL R150, R83, R154 ;  /* 0x0000009a53967220 */ /* 0x000fc40000400000 */
        /* <DEDUP_REMOVED lines=20> */
.L_x_2600:
[----:B------:R-:W-:Y:S01]  /*16b0*/  UMOV UR6, 0xffffffff ;  /* 0xffffffff00067882 */ /* 0x000fe20000000000 */
[----:B-1----:R-:W-:Y:S02]  /*16c0*/  FADD R152, R156, R163 ;  /* 0x000000a39c987221 */ /* 0x002fe40000000000 */
[----:B------:R-:W-:Y:S05]  /*16d0*/  BRA.DIV UR6, `(.L_x_2588) ;  /* 0x0000001206f47947 */ /* 0x000fea000b800000 */
.L_x_2603:
[----:B------:R-:W-:Y:S01]  /*16e0*/  UMOV UR6, 0xffffffff ;  /* 0xffffffff00067882 */ /* 0x000fe20000000000 */
[----:B--2---:R-:W-:Y:S02]  /*16f0*/  FADD R152, R158, R161 ;  /* 0x000000a19e987221 */ /* 0x004fe40000000000 */
[----:B------:R-:W-:Y:S05]  /*1700*/  BRA.DIV UR6, `(.L_x_2589) ;  /* 0x00000016060c7947 */ /* 0x000fea000b800000 */
[----:B------:R1:W2:Y:S02]  /*1710*/  SHFL.BFLY PT, R159, R152, 0x10, 0x1f ;  /* 0x0e001f00989f7f89 */ /* 0x0002a400000e0000 */
.L_x_2606:
[----:B-12---:R-:W-:Y:S01]  /*1720*/  FADD R152, R152, R159 ;  /* 0x0000009f98987221 */ /* 0x006fe20000000000 */
[----:B-----5:R-:W-:Y:S02]  /*1730*/  HADD2.F32 R160, -RZ, R33.H1_H1 ;  /* 0x30000021ffa07230 */ /* 0x020fe40000004100 */
[----:B0-----:R-:W-:Y:S02]  /*1740*/  HADD2.F32 R156, -RZ, R38.H1_H1 ;  /* 0x30000026ff9c7230 */ /* 0x001fe40000004100 */
[----:B------:R-:W-:Y:S01]  /*1750*/  FMUL R152, R152, 0.0009765625 ;  /* 0x3a80000098987820 */ /* 0x000fe20000400000 */
[----:B------:R-:W-:Y:S02]  /*1760*/  HADD2.F32 R162, -RZ, R34.H1_H1 ;  /* 0x30000022ffa27230 */ /* 0x000fe40000004100 */
[----:B------:R-:W-:Y:S02]  /*1770*/  HADD2.F32 R158, -RZ, R39.H1_H1 ;  /* 0x30000027ff9e7230 */ /* 0x000fe40000004100 */
[-C--:B------:R-:W-:Y:S01]  /*1780*/  FFMA R77, R77, -R152.reuse, R70 ;  /* 0x800000984d4d7223 */ /* 0x080fe20000000046 */
[-C--:B------:R-:W-:Y:S01]  /*1790*/  FFMA R69, R74, -R152.reuse, R69 ;  /* 0x800000984a457223 */ /* 0x080fe20000000045 */
[----:B------:R-:W-:Y:S01]  /*17a0*/  FFMA R75, R75, -R152, R66 ;  /* 0x800000984b4b7223 */ /* 0x000fe20000000042 */
[----:B------:R-:W-:-:S02]  /*17b0*/  HADD2.F32 R66, -RZ, R32.H0_H0 ;  /* 0x20000020ff427230 */ /* 0x000fc40000004100 */
[-C--:B------:R-:W-:Y:S01]  /*17c0*/  FFMA R146, R146, -R152.reuse, R139 ;  /* 0x8000009892927223 */ /* 0x080fe2000000008b */
[----:B------:R-:W-:Y:S02]  /*17d0*/  HADD2.F32 R74, -RZ, R32.H1_H1 ;  /* 0x30000020ff4a7230 */ /* 0x000fe40000004100 */
[-C--:B------:R-:W-:Y:S01]  /*17e0*/  FFMA R154, R141, -R152.reuse, R136 ;  /* 0x800000988d9a7223 */ /* 0x080fe20000000088 */
[----:B------:R-:W-:Y:S02]  /*17f0*/  HADD2.F32 R70, -RZ, R33.H0_H0 ;  /* 0x20000021ff467230 */ /* 0x000fe40000004100 */
[-C--:B------:R-:W-:Y:S01]  /*1800*/  FFMA R129, R129, -R152.reuse, R122 ;  /* 0x8000009881817223 */ /* 0x080fe2000000007a */
[----:B------:R-:W0:Y:S01]  /*1810*/  LDC.64 R32, c[0x0][0x278] ;  /* 0x00009e00ff207b82 */ /* 0x000e220000000a00 */
[--C-:B------:R-:W-:Y:S02]  /*1820*/  HADD2.F32 R136, -RZ, R44.reuse.H0_H0 ;  /* 0x2000002cff887230 */ /* 0x100fe40000004100 */
[----:B------:R-:W-:Y:S01]  /*1830*/  FFMA R57, R60, -R152, R57 ;  /* 0x800000983c397223 */ /* 0x000fe20000000039 */
[----:B------:R-:W-:-:S02]  /*1840*/  HADD2.F32 R139, -RZ, R44.H1_H1 ;  /* 0x3000002cff8b7230 */ /* 0x000fc40000004100 */
[-C--:B------:R-:W-:Y:S01]  /*1850*/  FFMA R148, R148, -R152.reuse, R143 ;  /* 0x8000009894947223 */ /* 0x080fe2000000008f */
[----:B------:R-:W-:Y:S02]  /*1860*/  HADD2.F32 R44, -RZ, R42.H1_H1 ;  /* 0x3000002aff2c7230 */ /* 0x000fe40000004100 */
[-C--:B------:R-:W-:Y:S01]  /*1870*/  FFMA R142, R142, -R152.reuse, R137 ;  /* 0x800000988e8e7223 */ /* 0x080fe20000000089 */
[-C--:B------:R-:W-:Y:S01]  /*1880*/  FFMA R132, R132, -R152.reuse, R127 ;  /* 0x8000009884847223 */ /* 0x080fe2000000007f */
[-C--:B------:R-:W-:Y:S01]  /*1890*/  FFMA R124, R133, -R152.reuse, R124 ;  /* 0x80000098857c7223 */ /* 0x080fe2000000007c */
[----:B------:R-:W-:Y:S01]  /*18a0*/  FFMA R138, R145, -R152, R138 ;  /* 0x80000098918a7223 */ /* 0x000fe2000000008a */
[C---:B------:R-:W-:Y:S01]  /*18b0*/  FFMA R129, R117.reuse, R129, R44 ;  /* 0x0000008175817223 */ /* 0x040fe2000000002c */
[----:B------:R-:W-:Y:S01]  /*18c0*/  FFMA R44, R117, R57, R66 ;  /* 0x00000039752c7223 */ /* 0x000fe20000000042 */
[--C-:B------:R-:W-:Y:S01]  /*18d0*/  HADD2.F32 R137, -RZ, R45.reuse.H0_H0 ;  /* 0x2000002dff897230 */ /* 0x100fe20000004100 */
[----:B------:R-:W1:Y:S01]  /*18e0*/  LDC R57, c[0x0][0x210] ;  /* 0x00008400ff397b82 */ /* 0x000e620000000800 */
        /* <DEDUP_REMOVED lines=12> */
[----:B------:R-:W-:Y:S02]  /*19b0*/  HADD2.F32 R47, -RZ, R47.H1_H1 ;  /* 0x3000002fff2f7230 */ /* 0x000fe40000004100 */
[-C--:B------:R-:W-:Y:S01]  /*19c0*/  FFMA R140, R149, -R152.reuse, R140 ;  /* 0x80000098958c7223 */ /* 0x080fe2000000008c */
[----:B------:R-:W-:Y:S02]  /*19d0*/  HADD2.F32 R131, -RZ, R41.H0_H0 ;  /* 0x20000029ff837230 */ /* 0x000fe40000004100 */
        /* <DEDUP_REMOVED lines=13> */
[----:B------:R-:W-:Y:S02]  /*1ab0*/  HADD2.F32 R126, -RZ, R38.H0_H0 ;  /* 0x20000026ff7e7230 */ /* 0x000fe40000004100 */
[-C--:B------:R-:W-:Y:S01]  /*1ac0*/  FFMA R51, R52, -R152.reuse, R51 ;  /* 0x8000009834337223 */ /* 0x080fe20000000033 */
[----:B------:R-:W-:Y:S02]  /*1ad0*/  HADD2.F32 R76, -RZ, R34.H0_H0 ;  /* 0x20000022ff4c7230 */ /* 0x000fe40000004100 */
[----:B------:R-:W-:Y:S01]  /*1ae0*/  FFMA R61, R61, -R152, R54 ;  /* 0x800000983d3d7223 */ /* 0x000fe20000000036 */
[----:B------:R-:W-:-:S02]  /*1af0*/  HADD2.F32 R36, -RZ, R37.H0_H0 ;  /* 0x20000025ff247230 */ /* 0x000fc40000004100 */
[-C--:B------:R-:W-:Y:S01]  /*1b00*/  FFMA R53, R58, -R152.reuse, R53 ;  /* 0x800000983a357223 */ /* 0x080fe20000000035 */
[----:B------:R-:W-:Y:S02]  /*1b10*/  HADD2.F32 R130, -RZ, R37.H1_H1 ;  /* 0x30000025ff827230 */ /* 0x000fe40000004100 */
[-C--:B------:R-:W-:Y:S01]  /*1b20*/  FFMA R59, R59, -R152.reuse, R50 ;  /* 0x800000983b3b7223 */ /* 0x080fe20000000032 */
[----:B------:R-:W-:Y:S02]  /*1b30*/  HADD2.F32 R38, -RZ, R39.H0_H0 ;  /* 0x20000027ff267230 */ /* 0x000fe40000004100 */
[-C--:B------:R-:W-:Y:S01]  /*1b40*/  FFMA R55, R55, -R152.reuse, R48 ;  /* 0x8000009837377223 */ /* 0x080fe20000000030 */
[--C-:B------:R-:W-:Y:S02]  /*1b50*/  HADD2.F32 R34, -RZ, R35.reuse.H0_H0 ;  /* 0x20000023ff227230 */ /* 0x100fe40000004100 */
[----:B------:R-:W-:Y:S01]  /*1b60*/  FFMA R153, R153, -R152, R150 ;  /* 0x8000009899997223 */ /* 0x000fe20000000096 */
[----:B------:R-:W-:-:S02]  /*1b70*/  HADD2.F32 R164, -RZ, R35.H1_H1 ;  /* 0x30000023ffa47230 */ /* 0x000fc40000004100 */
        /* <DEDUP_REMOVED lines=53> */
[----:B-1----:R-:W-:-:S03]  /*1ed0*/  LEA R82, R57, R82, 0x2 ;  /* 0x0000005239527211 */ /* 0x002fc600078e10ff */
[----:B------:R0:W-:Y:S01]  /*1ee0*/  STG.E.128 desc[UR4][R118.64], R44 ;  /* 0x0000002c76007986 */ /* 0x0001e2000c101d04 */
[----:B------:R-:W-:-:S13]  /*1ef0*/  ISETP.GE.AND P0, PT, R82, UR7, PT ;  /* 0x0000000752007c0c */ /* 0x000fda000bf06270 */
[----:B------:R-:W-:Y:S05]  /*1f00*/  @!P0 BRA `(.L_x_2590) ;  /* 0xffffffe800188947 */ /* 0x000fea000383ffff */
[----:B------:R-:W-:Y:S05]  /*1f10*/  BSYNC B0 ;  /* 0x0000000000007941 */ /* 0x000fea0003800000 */
.L_x_2586:
        /* <DEDUP_REMOVED lines=32> */
.L_x_2585:
[----:B------:R-:W-:Y:S05]  /*2120*/  BSYNC B1 ;  /* 0x0000000000017941 */ /* 0x000fea0003800000 */
.L_x_2584:
        /* <DEDUP_REMOVED lines=9> */
[----:B------:R-:W-:Y:S02]  /*21c0*/  LOP3.LUT R0, R25, 0xffffff80, R2, 0xe2, !PT ;  /* 0xffffff8019007812 */ /* 0x000fe400078ee202 */
[-C--:B------:R-:W-:Y:S02]  /*21d0*/  LEA R24, R116, R3.reuse, 0x2 ;  /* 0x0000000374187211 */ /* 0x080fe400078e10ff */
        /* <DEDUP_REMOVED lines=86> */
.L_x_2587:
        /* <DEDUP_REMOVED lines=8> */
.L_x_2592:
[----:B------:R-:W-:Y:S05]  /*27c0*/  BSYNC B2 ;  /* 0x0000000000027941 */ /* 0x000fea0003800000 */
.L_x_2591:
[----:B------:R-:W-:Y:S01]  /*27d0*/  HFMA2.MMA R155, -RZ, RZ, 0, 5.9604644775390625e-08 ;  /* 0x00000001ff9b7435 */ /* 0x000fe200000001ff */
[----:B------:R-:W-:Y:S02]  /*27e0*/  MOV R152, R158 ;  /* 0x0000009e00987202 */ /* 0x000fe40000000f00 */
[----:B------:R-:W-:Y:S02]  /*27f0*/  MOV R154, 0x1f ;  /* 0x0000001f009a7802 */ /* 0x000fe40000000f00 */
[----:B------:R-:W-:Y:S02]  /*2800*/  MOV R157, 0xffffffff ;  /* 0xffffffff009d7802 */ /* 0x000fe40000000f00 */
[----:B------:R-:W-:-:S07]  /*2810*/  MOV R156, R159 ;  /* 0x0000009f009c7202 */ /* 0x000fce0000000f00 */
[----:B------:R-:W-:Y:S05]  /*2820*/  WARPSYNC.COLLECTIVE R157, `(.L_x_2593) ;  /* 0x000000009d087348 */ /* 0x000fea0003c00000 */
[----:B------:R0:W1:Y:S02]  /*2830*/  SHFL.BFLY P0, R159, R152, R155, R154 ;  /* 0x0c00009b989f7389 */ /* 0x000064000000009a */
[----:B01----:R-:W-:Y:S01]  /*2840*/  ENDCOLLECTIVE ;  /* 0x000000000000791b */ /* 0x003fe20003800000 */
.L_x_2593:
[----:B------:R-:W-:Y:S01]  /*2850*/  FADD R160, RZ, R156 ;  /* 0x0000009cffa07221 */ /* 0x000fe20000000000 */
[----:B------:R-:W-:-:S04]  /*2860*/  HFMA2.MMA R155, -RZ, RZ, 0, 1.1920928955078125e-07 ;  /* 0x00000002ff9b7435 */ /* 0x000fc800000001ff */
[----:B------:R-:W-:Y:S01]  /*2870*/  MOV R152, R160 ;  /* 0x000000a000987202 */ /* 0x000fe20000000f00 */
[----:B------:R-:W-:-:S07]  /*2880*/  FADD R161, R158, R159 ;  /* 0x0000009f9ea17221 */ /* 0x000fce0000000000 */
[----:B------:R-:W-:Y:S05]  /*2890*/  WARPSYNC.COLLECTIVE R157, `(.L_x_2594) ;  /* 0x000000009d087348 */ /* 0x000fea0003c00000 */
[----:B------:R0:W1:Y:S02]  /*28a0*/  SHFL.BFLY P0, R159, R152, R155, R154 ;  /* 0x0c00009b989f7389 */ /* 0x000064000000009a */
[----:B01----:R-:W-:Y:S01]  /*28b0*/  ENDCOLLECTIVE ;  /* 0x000000000000791b */ /* 0x003fe20003800000 */
.L_x_2594:
[----:B------:R-:W-:Y:S01]  /*28c0*/  MOV R152, R161 ;  /* 0x000000a100987202 */ /* 0x000fe20000000f00 */
[----:B------:R-:W-:-:S07]  /*28d0*/  FADD R162, R160, R159 ;  /* 0x0000009fa0a27221 */ /* 0x000fce0000000000 */
[----:B------:R-:W-:Y:S05]  /*28e0*/  WARPSYNC.COLLECTIVE R157, `(.L_x_2595) ;  /* 0x000000009d087348 */ /* 0x000fea0003c00000 */
[----:B------:R0:W1:Y:S02]  /*28f0*/  SHFL.BFLY P0, R159, R152, R155, R154 ;  /* 0x0c00009b989f7389 */ /* 0x000064000000009a */
[----:B01----:R-:W-:Y:S01]  /*2900*/  ENDCOLLECTIVE ;  /* 0x000000000000791b */ /* 0x003fe20003800000 */
.L_x_2595:
[----:B------:R-:W-:Y:S01]  /*2910*/  HFMA2.MMA R155, -RZ, RZ, 0, 2.384185791015625e-07 ;  /* 0x00000004ff9b7435 */ /* 0x000fe200000001ff */
[----:B------:R-:W-:Y:S02]  /*2920*/  MOV R152, R162 ;  /* 0x000000a200987202 */ /* 0x000fe40000000f00 */
[----:B------:R-:W-:-:S08]  /*2930*/  MOV R156, R159 ;  /* 0x0000009f009c7202 */ /* 0x000fd00000000f00 */
[----:B------:R-:W-:Y:S05]  /*2940*/  WARPSYNC.COLLECTIVE R157, `(.L_x_2596) ;  /* 0x000000009d087348 */ /* 0x000fea0003c00000 */
[----:B------:R0:W1:Y:S02]  /*2950*/  SHFL.BFLY P0, R159, R152, R155, R154 ;  /* 0x0c00009b989f7389 */ /* 0x000064000000009a */
[----:B01----:R-:W-:Y:S01]  /*2960*/  ENDCOLLECTIVE ;  /* 0x000000000000791b */ /* 0x003fe20003800000 */
.L_x_2596:
[----:B------:R-:W-:-:S05]  /*2970*/  FADD R163, R161, R156 ;  /* 0x0000009ca1a37221 */ /* 0x000fca0000000000 */
[----:B------:R-:W-:Y:S01]  /*2980*/  MOV R152, R163 ;  /* 0x000000a300987202 */ /* 0x000fe20000000f00 */
[----:B------:R-:W-:-:S07]  /*2990*/  FADD R156, R162, R159 ;  /* 0x0000009fa29c7221 */ /* 0x000fce0000000000 */
[----:B------:R-:W-:Y:S05]  /*29a0*/  WARPSYNC.COLLECTIVE R157, `(.L_x_2597) ;  /* 0x000000009d087348 */ /* 0x000fea0003c00000 */
[----:B------:R0:W1:Y:S02]  /*29b0*/  SHFL.BFLY P0, R159, R152, R155, R154 ;  /* 0x0c00009b989f7389 */ /* 0x000064000000009a */
[----:B01----:R-:W-:Y:S01]  /*29c0*/  ENDCOLLECTIVE ;  /* 0x000000000000791b */ /* 0x003fe20003800000 */
.L_x_2597:
[----:B------:R-:W-:Y:S01]  /*29d0*/  HFMA2.MMA R155, -RZ, RZ, 0, 4.76837158203125e-07 ;  /* 0x00000008ff9b7435 */ /* 0x000fe200000001ff */
[----:B------:R-:W-:Y:S02]  /*29e0*/  MOV R152, R156 ;  /* 0x0000009c00987202 */ /* 0x000fe40000000f00 */
[----:B------:R-:W-:-:S08]  /*29f0*/  MOV R164, R159 ;  /* 0x0000009f00a47202 */ /* 0x000fd00000000f00 */
[----:B------:R-:W-:Y:S05]  /*2a00*/  WARPSYNC.COLLECTIVE R157, `(.L_x_2598) ;  /* 0x000000009d087348 */ /* 0x000fea0003c00000 */
[----:B------:R0:W1:Y:S02]  /*2a10*/  SHFL.BFLY P0, R159, R152, R155, R154 ;  /* 0x0c00009b989f7389 */ /* 0x000064000000009a */
[----:B01----:R-:W-:Y:S01]  /*2a20*/  ENDCOLLECTIVE ;  /* 0x000000000000791b */ /* 0x003fe20003800000 */
.L_x_2598:
[----:B------:R-:W-:-:S05]  /*2a30*/  FADD R158, R163, R164 ;  /* 0x000000a4a39e7221 */ /* 0x000fca0000000000 */
[----:B------:R-:W-:Y:S02]  /*2a40*/  MOV R152, R158 ;  /* 0x0000009e00987202 */ /* 0x000fe40000000f00 */
[----:B------:R-:W-:-:S07]  /*2a50*/  MOV R163, R159 ;  /* 0x0000009f00a37202 */ /* 0x000fce0000000f00 */
[----:B------:R-:W-:Y:S05]  /*2a60*/  WARPSYNC.COLLECTIVE R157, `(.L_x_2599) ;  /* 0x000000009d087348 */ /* 0x000fea0003c00000 */
[----:B------:R0:W1:Y:S02]  /*2a70*/  SHFL.BFLY P0, R159, R152, R155, R154 ;  /* 0x0c00009b989f7389 */ /* 0x000064000000009a */
[----:B01----:R-:W-:Y:S01]  /*2a80*/  ENDCOLLECTIVE ;  /* 0x000000000000791b */ /* 0x003fe20003800000 */
.L_x_2599:
[----:B------:R-:W-:Y:S01]  /*2a90*/  MOV R161, R159 ;  /* 0x0000009f00a17202 */ /* 0x000fe20000000f00 */
[----:B------:R-:W-:Y:S06]  /*2aa0*/  BRA `(.L_x_2600) ;  /* 0xffffffec00007947 */ /* 0x000fec000383ffff */
.L_x_2588:
[----:B------:R-:W-:Y:S01]  /*2ab0*/  HFMA2.MMA R155, -RZ, RZ, 0, 9.5367431640625e-07 ;  /* 0x00000010ff9b7435 */ /* 0x000fe200000001ff */
[----:B------:R-:W-:Y:S01]  /*2ac0*/  BSSY B2, `(.L_x_2601) ;  /* 0x0000006000027945 */ /* 0x000fe20003800000 */
[----:B------:R-:W-:Y:S02]  /*2ad0*/  MOV R154, 0x1f ;  /* 0x0000001f009a7802 */ /* 0x000fe40000000f00 */
[----:B------:R-:W-:-:S07]  /*2ae0*/  MOV R157, 0xffffffff ;  /* 0xffffffff009d7802 */ /* 0x000fce0000000f00 */
[----:B0-2--5:R-:W-:Y:S05]  /*2af0*/  WARPSYNC.COLLECTIVE R157, `(.L_x_2602) ;  /* 0x000000009d087348 */ /* 0x025fea0003c00000 */
[----:B------:R1:W3:Y:S02]  /*2b00*/  SHFL.BFLY P0, R159, R152, R155, R154 ;  /* 0x0c00009b989f7389 */ /* 0x0002e4000000009a */
[----:B0123-5:R-:W-:Y:S01]  /*2b10*/  ENDCOLLECTIVE ;  /* 0x000000000000791b */ /* 0x02ffe20003800000 */
.L_x_2602:
[----:B------:R-:W-:Y:S05]  /*2b20*/  BSYNC B2 ;  /* 0x0000000000027941 */ /* 0x000fea0003800000 */
.L_x_2601:
[----:B------:R-:W-:Y:S05]  /*2b30*/  BRA `(.L_x_2603) ;  /* 0xffffffe800e87947 */ /* 0x000fea000383ffff */
.L_x_2589:
[----:B------:R-:W-:Y:S01]  /*2b40*/  HFMA2.MMA R155, -RZ, RZ, 0, 9.5367431640625e-07 ;  /* 0x00000010ff9b7435 */ /* 0x000fe200000001ff */
[----:B------:R-:W-:Y:S01]  /*2b50*/  BSSY B2, `(.L_x_2604) ;  /* 0x0000006000027945 */ /* 0x000fe20003800000 */
[----:B------:R-:W-:Y:S02]  /*2b60*/  MOV R154, 0x1f ;  /* 0x0000001f009a7802 */ /* 0x000fe40000000f00 */
[----:B------:R-:W-:-:S07]  /*2b70*/  MOV R157, 0xffffffff ;  /* 0xffffffff009d7802 */ /* 0x000fce0000000f00 */
[----:B0----5:R-:W-:Y:S05]  /*2b80*/  WARPSYNC.COLLECTIVE R157, `(.L_x_2605) ;  /* 0x000000009d087348 */ /* 0x021fea0003c00000 */
[----:B------:R1:W2:Y:S02]  /*2b90*/  SHFL.BFLY P0, R159, R152, R155, R154 ;  /* 0x0c00009b989f7389 */ /* 0x0002a4000000009a */
[----:B012--5:R-:W-:Y:S01]  /*2ba0*/  ENDCOLLECTIVE ;  /* 0x000000000000791b */ /* 0x027fe20003800000 */
.L_x_2605:
[----:B------:R-:W-:Y:S05]  /*2bb0*/  BSYNC B2 ;  /* 0x0000000000027941 */ /* 0x000fea0003800000 */
.L_x_2604:
[----:B------:R-:W-:Y:S05]  /*2bc0*/  BRA `(.L_x_2606) ;  /* 0xffffffe800d47947 */ /* 0x000fea000383ffff */
.L_x_2607:
        /* <DEDUP_REMOVED lines=11> */
.L_x_5712:


//--------------------- .text._ZN18transformer_engine13normalization24rmsnorm_bwd_tuned_kernelINS0_13Kernel_traitsIffffjLj1024ELj1ELj4ELj1ELj16ENS0_18Kernel_traits_baseILj1024EffffjLj128EEEEELb1EEEvNS0_20BackwardKernelParamsE --------------------------
	.section	.text._ZN18transformer_engine13normalization24rmsnorm_bwd_tuned_kernelINS0_13Kernel_traitsIffffjLj1024ELj1ELj4ELj1ELj16ENS0_18Kernel_traits_baseILj1024EffffjLj128EEEEELb1EEEvNS0_20BackwardKernelParamsE,"ax",@progbits
	.align	128
        .global         _ZN18transformer_engine13normalization24rmsnorm_bwd_tuned_kernelINS0_13Kernel_traitsIffffjLj1024ELj1ELj4ELj1ELj16ENS0_18Kernel_traits_baseILj1024EffffjLj128EEEEELb1EEEvNS0_20BackwardKernelParamsE
        .type           _ZN18transformer_engine13normalization24rmsnorm_bwd_tuned_kernelINS0_13Kernel_traitsIffffjLj1024ELj1ELj4ELj1ELj16ENS0_18Kernel_traits_baseILj1024EffffjLj128EEEEELb1EEEvNS0_20BackwardKernelParamsE,@function
        .size           _ZN18transformer_engine13normalization24rmsnorm_bwd_tuned_kernelINS0_13Kernel_traitsIffffjLj1024ELj1ELj4ELj1ELj16ENS0_18Kernel_traits_baseILj1024EffffjLj128EEEEELb1EEEvNS0_20BackwardKernelParamsE,(.L_x_5713 - _ZN18transformer_engine13normalization24rmsnorm_bwd_tuned_kernelINS0_13Kernel_traitsIffffjLj1024ELj1ELj4ELj1ELj16ENS0_18Kernel_traits_baseILj1024EffffjLj128EEEEELb1EEEvNS0_20BackwardKernelParamsE)
        .other          _ZN18transformer_engine13normalization24rmsnorm_bwd_tuned_kernelINS0_13Kernel_traitsIffffjLj1024ELj1ELj4ELj1ELj16ENS0_18Kernel_traits_baseILj1024EffffjLj128EEEEELb1EEEvNS0_20BackwardKernelParamsE,@"STO_CUDA_ENTRY STV_DEFAULT"
_ZN18transformer_engine13normalization24rmsnorm_bwd_tuned_kernelINS0_13Kernel_traitsIffffjLj1024ELj1ELj4ELj1ELj16ENS0_18Kernel_traits_baseILj1024EffffjLj128EEEEELb1EEEvNS0_20BackwardKernelParamsE:
.text._ZN18transformer_engine13normalization24rmsnorm_bwd_tuned_kernelINS0_13Kernel_traitsIffffjLj1024ELj1ELj4ELj1ELj16ENS0_18Kernel_traits_baseILj1024EffffjLj128EEEEELb1EEEvNS0_20BackwardKernelParamsE:
        /* <DEDUP_REMOVED lines=39> */
[----:B------:R-:W5:Y:S01]  /*0270*/  LDG.E.128 R32, desc[UR4][R2.64+0xe00] ;  /* 0x000e000402207981 */ /* 0x000f62000c1e1d00 */
[----:B------:R-:W-:Y:S01]  /*0280*/  ISETP.NE.AND P0, PT, RZ, UR6, PT ;  /* 0x00000006ff007c0c */ /* 0x000fe2000bf05270 */
[----:B------:R-:W-:Y:S01]  /*0290*/  HFMA2.MMA R176, -RZ, RZ, 0, 0 ;  /* 0x00000000ffb07435 */ /* 0x000fe200000001ff */
[----:B------:R-:W-:Y:S01]  /*02a0*/  BSSY B0, `(.L_x_2610) ;  /* 0x0000161000007945 */ /* 0x000fe20003800000 */
[----:B------:R-:W-:Y:S01]  /*02b0*/  HFMA2.MMA R172, -RZ, RZ, 0, 0 ;  /* 0x00000000ffac7435 */ /* 0x000fe200000001ff */
[----:B------:R-:W-:Y:S01]  /*02c0*/  FSEL R128, RZ, 1, !P0 ;  /* 0x3f800000ff807808 */ /* 0x000fe20004000000 */
        /* <DEDUP_REMOVED lines=13> */
[----:B------:R-:W-:-:S02]  /*03a0*/  MOV R174, RZ ;  /* 0x000000ff00ae7202 */ /* 0x000fc40000000f00 */
[----:B------:R-:W-:Y:S02]  /*03b0*/  CS2R R164, SRZ ;  /* 0x0000000000a47805 */ /* 0x000fe4000001ff00 */
[----:B------:R-:W-:Y:S02]  /*03c0*/  MOV R163, RZ ;  /* 0x000000ff00a37202 */ /* 0x000fe40000000f00 */
[----:B------:R-:W-:Y:S01]  /*03d0*/  MOV R161, RZ ;  /* 0x000000ff00a17202 */ /* 0x000fe20000000f00 */
        /* <DEDUP_REMOVED lines=32> */
.L_x_2614:
[----:B0-----:R-:W0:Y:S01]  /*05e0*/  LDC.64 R92, c[0x0][0x220] ;  /* 0x00008800ff5c7b82 */ /* 0x001e220000000a00 */
[----:B--2---:R-:W-:-:S04]  /*05f0*/  LOP3.LUT R105, R160, 0x1f, RZ, 0xc0, !PT ;  /* 0x0000001fa0697812 */ /* 0x004fc800078ec0ff */
[----:B------:R-:W-:-:S03]  /*0600*/  PRMT R105, R126, 0x2104, R105 ;  /* 0x000021047e697816 */ /* 0x000fc60000000069 */
[----:B-1----:R-:W1:Y:S08]  /*0610*/  LDC.64 R2, c[0x0][0x230] ;  /* 0x00008c00ff027b82 */ /* 0x002e700000000a00 */
[----:B------:R-:W2:Y:S01]  /*0620*/  LDC.64 R96, c[0x0][0x258] ;  /* 0x00009600ff607b82 */ /* 0x000ea20000000a00 */
[----:B0-----:R-:W-:-:S07]  /*0630*/  IMAD.WIDE.U32 R36, R105, 0x10, R92 ;  /* 0x0000001069247825 */ /* 0x001fce00078e005c */
[----:B------:R-:W0:Y:S01]  /*0640*/  LDC.64 R4, c[0x0][0x260] ;  /* 0x00009800ff047b82 */ /* 0x000e220000000a00 */
[----:B------:R-:W3:Y:S01]  /*0650*/  LDG.E.128 R36, desc[UR4][R36.64] ;  /* 0x0000000424247981 */ /* 0x000ee2000c1e1d00 */
[----:B-1----:R-:W-:-:S05]  /*0660*/  IMAD.WIDE R2, R126, 0x4, R2 ;  /* 0x000000047e027825 */ /* 0x002fca00078e0202 */
[----:B------:R1:W3:Y:S01]  /*0670*/  LDG.E R162, desc[UR4][R2.64] ;  /* 0x0000000402a27981 */ /* 0x0002e2000c1e1900 */
[C---:B--2---:R-:W-:Y:S01]  /*0680*/  IMAD.WIDE.U32 R40, R105.reuse, 0x10, R96 ;  /* 0x0000001069287825 */ /* 0x044fe200078e0060 */
[----:B------:R-:W-:-:S05]  /*0690*/  LOP3.LUT R104, R105, 0x20, RZ, 0xfc, !PT ;  /* 0x0000002069687812 */ /* 0x000fca00078efcff */
[----:B------:R-:W2:Y:S01]  /*06a0*/  LDG.E.128 R40, desc[UR4][R40.64] ;  /* 0x0000000428287981 */ /* 0x000ea2000c1e1d00 */
[----:B------:R-:W-:-:S04]  /*06b0*/  IMAD.WIDE.U32 R44, R104, 0x10, R92 ;  /* 0x00000010682c7825 */ /* 0x000fc800078e005c */
[----:B------:R-:W-:Y:S02]  /*06c0*/  IMAD.WIDE.U32 R48, R104, 0x10, R96 ;  /* 0x0000001068307825 */ /* 0x000fe400078e0060 */
[----:B------:R-:W4:Y:S04]  /*06d0*/  LDG.E.128 R44, desc[UR4][R44.64] ;  /* 0x000000042c2c7981 */ /* 0x000f28000c1e1d00 */
[----:B------:R-:W4:Y:S01]  /*06e0*/  LDG.E.128 R48, desc[UR4][R48.64] ;  /* 0x0000000430307981 */ /* 0x000f22000c1e1d00 */
[----:B------:R-:W-:-:S05]  /*06f0*/  LOP3.LUT R103, R105, 0x40, RZ, 0xfc, !PT ;  /* 0x0000004069677812 */ /* 0x000fca00078efcff */
        /* <DEDUP_REMOVED lines=19> */
[----:B-1----:R-:W-:-:S05]  /*0830*/  LOP3.LUT R2, R105, 0xc0, RZ, 0xfc, !PT ;  /* 0x000000c069027812 */ /* 0x002fca00078efcff */
        /* <DEDUP_REMOVED lines=26> */
[-C--:B---3--:R-:W-:Y:S01]  /*09e0*/  FMUL R3, R36, R162.reuse ;  /* 0x000000a224037220 */ /* 0x088fe20000400000 */
[-C--:B------:R-:W-:Y:S01]  /*09f0*/  FMUL R178, R37, R162.reuse ;  /* 0x000000a225b27220 */ /* 0x080fe20000400000 */
[----:B------:R-:W-:Y:S01]  /*0a00*/  FMUL R171, R38, R162 ;  /* 0x000000a226ab7220 */ /* 0x000fe20000400000 */
[----:B--2---:R-:W-:Y:S01]  /*0a10*/  FMUL R36, R157, R40 ;  /* 0x000000289d247220 */ /* 0x004fe20000400000 */
[----:B------:R-:W-:-:S03]  /*0a20*/  FMUL R37, R158, R41 ;  /* 0x000000299e257220 */ /* 0x000fc60000400000 */
[----:B------:R-:W-:Y:S01]  /*0a30*/  FFMA R173, R3, R36, RZ ;  /* 0x0000002403ad7223 */ /* 0x000fe200000000ff */
[----:B------:R-:W-:-:S03]  /*0a40*/  FMUL R38, R155, R42 ;  /* 0x0000002a9b267220 */ /* 0x000fc60000400000 */
[----:B------:R-:W-:Y:S01]  /*0a50*/  FFMA R180, R178, R37, R173 ;  /* 0x00000025b2b47223 */ /* 0x000fe200000000ad */
[----:B------:R-:W-:Y:S01]  /*0a60*/  FFMA R166, R3, R40, R166 ;  /* 0x0000002803a67223 */ /* 0x000fe200000000a6 */
[----:B------:R-:W-:Y:S01]  /*0a70*/  FMUL R39, R39, R162 ;  /* 0x000000a227277220 */ /* 0x000fe20000400000 */
[----:B------:R-:W-:Y:S01]  /*0a80*/  FMUL R40, R156, R43 ;  /* 0x0000002b9c287220 */ /* 0x000fe20000400000 */
[----:B------:R-:W-:Y:S01]  /*0a90*/  FFMA R180, R171, R38, R180 ;  /* 0x00000026abb47223 */ /* 0x000fe200000000b4 */
[----:B------:R-:W-:Y:S01]  /*0aa0*/  FFMA R164, R41, R178, R164 ;  /* 0x000000b229a47223 */ /* 0x000fe200000000a4 */
[----:B----4-:R-:W-:Y:S01]  /*0ab0*/  FMUL R44, R162, R44 ;  /* 0x0000002ca22c7220 */ /* 0x010fe20000400000 */
        /* <DEDUP_REMOVED lines=115> */
[----:B------:R-:W0:Y:S01]  /*11f0*/  SHFL.BFLY PT, R99, R180, 0x1, 0x1f ;  /* 0x0c201f00b4637f89 */ /* 0x000e2200000e0000 */
[----:B------:R-:W-:-:S10]  /*1200*/  HFMA2.MMA R97, -RZ, RZ, 0, 0 ;  /* 0x00000000ff617435 */ /* 0x000fd400000001ff */
[----:B------:R-:W-:-:S05]  /*1210*/  FADD R97, RZ, R97 ;  /* 0x00000061ff617221 */ /* 0x000fca0000000000 */
[----:B------:R-:W1:Y:S01]  /*1220*/  SHFL.BFLY PT, R98, R97, 0x2, 0x1f ;  /* 0x0c401f0061627f89 */ /* 0x000e6200000e0000 */
[----:B0-----:R-:W-:-:S05]  /*1230*/  FADD R99, R180, R99 ;  /* 0x00000063b4637221 */ /* 0x001fca0000000000 */
[----:B------:R-:W0:Y:S01]  /*1240*/  SHFL.BFLY PT, R182, R99, 0x2, 0x1f ;  /* 0x0c401f0063b67f89 */ /* 0x000e2200000e0000 */
[----:B-1----:R-:W-:-:S05]  /*1250*/  FADD R98, R97, R98 ;  /* 0x0000006261627221 */ /* 0x002fca0000000000 */
[----:B------:R-:W1:Y:S01]  /*1260*/  SHFL.BFLY PT, R173, R98, 0x4, 0x1f ;  /* 0x0c801f0062ad7f89 */ /* 0x000e6200000e0000 */
[----:B0-----:R-:W-:-:S05]  /*1270*/  FADD R182, R99, R182 ;  /* 0x000000b663b67221 */ /* 0x001fca0000000000 */
[----:B------:R-:W0:Y:S01]  /*1280*/  SHFL.BFLY PT, R175, R182, 0x4, 0x1f ;  /* 0x0c801f00b6af7f89 */ /* 0x000e2200000e0000 */
[----:B-1----:R-:W-:-:S05]  /*1290*/  FADD R173, R98, R173 ;  /* 0x000000ad62ad7221 */ /* 0x002fca0000000000 */
[----:B------:R1:W2:Y:S01]  /*12a0*/  SHFL.BFLY PT, R98, R173, 0x8, 0x1f ;  /* 0x0d001f00ad627f89 */ /* 0x0002a200000e0000 */
[----:B0-----:R-:W-:-:S05]  /*12b0*/  FADD R175, R182, R175 ;  /* 0x000000afb6af7221 */ /* 0x001fca0000000000 */
[----:B------:R1:W0:Y:S02]  /*12c0*/  SHFL.BFLY PT, R180, R175, 0x8, 0x1f ;  /* 0x0d001f00afb47f89 */ /* 0x00022400000e0000 */
.L_x_2624:
[----:B------:R-:W-:Y:S01]  /*12d0*/  UMOV UR6, 0xffffffff ;  /* 0xffffffff00067882 */ /* 0x000fe20000000000 */
[----:B--2---:R-:W-:Y:S02]  /*12e0*/  FADD R98, R173, R98 ;  /* 0x00000062ad627221 */ /* 0x004fe40000000000 */
[----:B------:R-:W-:Y:S05]  /*12f0*/  BRA.DIV UR6, `(.L_x_2612) ;  /* 0x00000012065c7947 */ /* 0x000fea000b800000 */
.L_x_2627:
[----:B------:R-:W-:Y:S01]  /*1300*/  UMOV UR6, 0xffffffff ;  /* 0xffffffff00067882 */ /* 0x000fe20000000000 */
[----:B0-----:R-:W-:Y:S02]  /*1310*/  FADD R180, R175, R180 ;  /* 0x000000b4afb47221 */ /* 0x001fe40000000000 */
[----:B------:R-:W-:Y:S05]  /*1320*/  BRA.DIV UR6, `(.L_x_2613) ;  /* 0x0000001206787947 */ /* 0x000fea000b800000 */
[----:B------:R0:W2:Y:S02]  /*1330*/  SHFL.BFLY PT, R97, R180, 0x10, 0x1f ;  /* 0x0e001f00b4617f89 */ /* 0x0000a400000e0000 */
.L_x_2630:
[----:B--2---:R-:W-:-:S04]  /*1340*/  FADD R97, R180, R97 ;  /* 0x00000061b4617221 */ /* 0x004fc80000000000 */
[----:B------:R-:W-:-:S04]  /*1350*/  FMUL R97, R97, 0.0009765625 ;  /* 0x3a80000061617820 */ /* 0x000fc80000400000 */
[-C--:B------:R-:W-:Y:S01]  /*1360*/  FFMA R3, R3, -R97.reuse, R36 ;  /* 0x8000006103037223 */ /* 0x080fe20000000024 */
[-C--:B------:R-:W-:Y:S01]  /*1370*/  FFMA R178, R178, -R97.reuse, R37 ;  /* 0x80000061b2b27223 */ /* 0x080fe20000000025 */
[-C--:B------:R-:W-:Y:S01]  /*1380*/  FFMA R42, R45, -R97.reuse, R42 ;  /* 0x800000612d2a7223 */ /* 0x080fe2000000002a */
[----:B------:R-:W2:Y:S01]  /*1390*/  LDC.64 R36, c[0x0][0x278] ;  /* 0x00009e00ff247b82 */ /* 0x000ea20000000a00 */
[-C--:B------:R-:W-:Y:S01]  /*13a0*/  FFMA R39, R39, -R97.reuse, R40 ;  /* 0x8000006127277223 */ /* 0x080fe20000000028 */
[-C--:B------:R-:W-:Y:S01]  /*13b0*/  FFMA R171, R171, -R97.reuse, R38 ;  /* 0x80000061abab7223 */ /* 0x080fe20000000026 */
[-C--:B------:R-:W-:Y:S01]  /*13c0*/  FFMA R41, R44, -R97.reuse, R41 ;  /* 0x800000612c297223 */ /* 0x080fe20000000029 */
[-C--:B------:R-:W-:Y:S01]  /*13d0*/  FFMA R43, R46, -R97.reuse, R43 ;  /* 0x800000612e2b7223 */ /* 0x080fe2000000002b */
[-C--:B------:R-:W-:Y:S01]  /*13e0*/  FFMA R48, R47, -R97.reuse, R48 ;  /* 0x800000612f307223 */ /* 0x080fe20000000030 */
[-C--:B------:R-:W-:Y:S01]  /*13f0*/  FFMA R49, R52, -R97.reuse, R49 ;  /* 0x8000006134317223 */ /* 0x080fe20000000031 */
[-C--:B------:R-:W-:Y:S01]  /*1400*/  FFMA R50, R53, -R97.reuse, R50 ;  /* 0x8000006135327223 */ /* 0x080fe20000000032 */
[----:B------:R-:W3:Y:S01]  /*1410*/  LDC R45, c[0x0][0x210] ;  /* 0x00008400ff2d7b82 */ /* 0x000ee20000000800 */
[-C--:B------:R-:W-:Y:S01]  /*1420*/  FFMA R51, R54, -R97.reuse, R51 ;  /* 0x8000006136337223 */ /* 0x080fe20000000033 */
[-C--:B------:R-:W-:Y:S01]  /*1430*/  FFMA R56, R55, -R97.reuse, R56 ;  /* 0x8000006137387223 */ /* 0x080fe20000000038 */
[-C--:B------:R-:W-:Y:S01]  /*1440*/  FFMA R57, R60, -R97.reuse, R57 ;  /* 0x800000613c397223 */ /* 0x080fe20000000039 */
[-C--:B------:R-:W-:Y:S01]  /*1450*/  FFMA R58, R61, -R97.reuse, R58 ;  /* 0x800000613d3a7223 */ /* 0x080fe2000000003a */
[-C--:B------:R-:W-:Y:S01]  /*1460*/  FFMA R59, R62, -R97.reuse, R59 ;  /* 0x800000613e3b7223 */ /* 0x080fe2000000003b */
[----:B------:R-:W-:Y:S01]  /*1470*/  FFMA R64, R63, -R97, R64 ;  /* 0x800000613f407223 */ /* 0x000fe20000000040 */
[----:B-----5:R-:W-:Y:S01]  /*1480*/  FFMA R35, R162, R39, R35 ;  /* 0x00000027a2237223 */ /* 0x020fe20000000023 */
[-C--:B------:R-:W-:Y:S01]  /*1490*/  FFMA R65, R68, -R97.reuse, R65 ;  /* 0x8000006144417223 */ /* 0x080fe20000000041 */
[-C--:B------:R-:W-:Y:S01]  /*14a0*/  FFMA R66, R69, -R97.reuse, R66 ;  /* 0x8000006145427223 */ /* 0x080fe20000000042 */
[-C--:B------:R-:W-:Y:S01]  /*14b0*/  FFMA R67, R70, -R97.reuse, R67 ;  /* 0x8000006146437223 */ /* 0x080fe20000000043 */
[----:B------:R-:W-:Y:S01]  /*14c0*/  FFMA R72, R71, -R97, R72 ;  /* 0x8000006147487223 */ /* 0x000fe20000000048 */
[C---:B------:R-:W-:Y:S01]  /*14d0*/  FFMA R34, R162.reuse, R171, R34 ;  /* 0x000000aba2227223 */ /* 0x040fe20000000022 */
[C---:B------:R-:W-:Y:S01]  /*14e0*/  FFMA R33, R162.reuse, R178, R33 ;  /* 0x000000b2a2217223 */ /* 0x040fe20000000021 */
[----:B------:R-:W-:Y:S01]  /*14f0*/  FFMA R32, R162, R3, R32 ;  /* 0x00000003a2207223 */ /* 0x000fe20000000020 */
[----:B------:R-:W-:Y:S01]  /*1500*/  FFMA R73, R76, -R97, R73 ;  /* 0x800000614c497223 */ /* 0x000fe20000000049 */
[----:B--2---:R-:W-:-:S04]  /*1510*/  IMAD.WIDE.U32 R38, R105, 0x10, R36 ;  /* 0x0000001069267825 */ /* 0x004fc800078e0024 */
        /* <DEDUP_REMOVED lines=35> */
[----:B------:R-:W-:Y:S01]  /*1750*/  IMAD.WIDE.U32 R100, R100, 0x10, R36 ;  /* 0x0000001064647825 */ /* 0x000fe200078e0024 */
[----:B------:R2:W-:Y:S03]  /*1760*/  STG.E.128 desc[UR4][R38.64], R32 ;  /* 0x0000002026007986 */ /* 0x0005e6000c101d04 */
        /* <DEDUP_REMOVED lines=11> */
[----:B------:R2:W-:Y:S01]  /*1820*/  STG.E.128 desc[UR4][R40.64], R24 ;  /* 0x0000001828007986 */ /* 0x0005e2000c101d04 */
[----:B---3--:R-:W-:-:S03]  /*1830*/  LEA R126, R45, R126, 0x2 ;  /* 0x0000007e2d7e7211 */ /* 0x008fc600078e10ff */
[----:B------:R2:W-:Y:S01]  /*1840*/  STG.E.128 desc[UR4][R102.64], R20 ;  /* 0x0000001466007986 */ /* 0x0005e2000c101d04 */
[----:B------:R-:W-:-:S03]  /*1850*/  ISETP.GE.AND P0, PT, R126, UR7, PT ;  /* 0x000000077e007c0c */ /* 0x000fc6000bf06270 */
[----:B------:R2:W-:Y:S04]  /*1860*/  STG.E.128 desc[UR4][R42.64], R16 ;  /* 0x000000102a007986 */ /* 0x0005e8000c101d04 */
[----:B------:R2:W-:Y:S04]  /*1870*/  STG.E.128 desc[UR4][R100.64], R12 ;  /* 0x0000000c64007986 */ /* 0x0005e8000c101d04 */
[----:B------:R2:W-:Y:S04]  /*1880*/  STG.E.128 desc[UR4][R2.64], R8 ;  /* 0x0000000802007986 */ /* 0x0005e8000c101d04 */
[----:B------:R2:W-:Y:S01]  /*1890*/  STG.E.128 desc[UR4][R36.64], R4 ;  /* 0x0000000424007986 */ /* 0x0005e2000c101d04 */
[----:B------:R-:W-:Y:S05]  /*18a0*/  @!P0 BRA `(.L_x_2614) ;  /* 0xffffffec004c8947 */ /* 0x000fea000383ffff */
[----:B------:R-:W-:Y:S05]  /*18b0*/  BSYNC B0 ;  /* 0x0000000000007941 */ /* 0x000fea0003800000 */
.L_x_2610:
[----:B--2---:R-:W-:Y:S02]  /*18c0*/  MOV R32, R166 ;  /* 0x000000a600207202 */ /* 0x004fe40000000f00 */
        /* <DEDUP_REMOVED lines=31> */
.L_x_2609:
[----:B------:R-:W-:Y:S05]  /*1ac0*/  BSYNC B1 ;  /* 0x0000000000017941 */ /* 0x000fea0003800000 */
.L_x_2608:
[----:B------:R-:W2:Y:S01]  /*1ad0*/  S2R R3, SR_CgaCtaId ;  /* 0x0000000000037919 */ /* 0x000ea20000008800 */
[----:B------:R-:W-:Y:S01]  /*1ae0*/  SHF.R.U32.HI R37, RZ, 0x5, R160 ;  /* 0x00000005ff257819 */ /* 0x000fe200000116a0 */
[----:B------:R-:W-:Y:S05]  /*1af0*/  WARPSYNC.ALL ;  /* 0x0000000000007948 */ /* 0x000fea0003800000 */
[----:B------:R-:W-:Y:S01]  /*1b00*/  LOP3.LUT R0, R160, 0x1f, RZ, 0xc0, !PT ;  /* 0x0000001fa0007812 */ /* 0x000fe200078ec0ff */
[----:B------:R-:W-:Y:S01]  /*1b10*/  ULDC.64 UR8, c[0x0][0x270] ;  /* 0x00009c0000087ab9 */ /* 0x000fe20000000a00 */
[----:B------:R-:W-:Y:S02]  /*1b20*/  MOV R2, 0x400 ;  /* 0x0000040000027802 */ /* 0x000fe40000000f00 */
[----:B------:R-:W-:-:S02]  /*1b30*/  PRMT R0, R37, 0x2104, R0 ;  /* 0x0000210425007816 */ /* 0x000fc40000000000 */
[----:B------:R-:W-:Y:S02]  /*1b40*/  LEA R159, P0, R159, R160, 0xa ;  /* 0x000000a09f9f7211 */ /* 0x000fe400078050ff */
[----:B--2---:R-:W-:-:S04]  /*1b50*/  LEA R3, R3, R2, 0x18 ;  /* 0x0000000203037211 */ /* 0x004fc800078ec0ff */
[-C--:B------:R-:W-:Y:S02]  /*1b60*/  LEA R0, R0, R3.reuse, 0x4 ;  /* 0x0000000300007211 */ /* 0x080fe400078e20ff */
[----:B------:R-:W-:-:S03]  /*1b70*/  LEA R36, R160, R3, 0x2 ;  /* 0x00000003a0247211 */ /* 0x000fc600078e10ff */
[----:B------:R2:W-:Y:S04]  /*1b80*/  STS.128 [R0], R32 ;  /* 0x0000002000007388 */ /* 0x0005e80000000c00 */
[----:B------:R-:W-:Y:S04]  /*1b90*/  STS.128 [R0+0x200], R28 ;  /* 0x0002001c00007388 */ /* 0x000fe80000000c00 */
[----:B------:R-:W-:Y:S04]  /*1ba0*/  STS.128 [R0+0x400], R24 ;  /* 0x0004001800007388 */ /* 0x000fe80000000c00 */
[----:B------:R-:W-:Y:S04]  /*1bb0*/  STS.128 [R0+0x600], R20 ;  /* 0x0006001400007388 */ /* 0x000fe80000000c00 */
[----:B------:R-:W-:Y:S01]  /*1bc0*/  STS.128 [R0+0x800], R16 ;  /* 0x0008001000007388 */ /* 0x000fe20000000c00 */
[----:B--2---:R-:W-:-:S02]  /*1bd0*/  IADD3.X R32, RZ, RZ, RZ, P0, !PT ;  /* 0x000000ffff207210 */ /* 0x004fc400007fe4ff */
[C---:B------:R-:W-:Y:S01]  /*1be0*/  LEA R2, P0, R159.reuse, UR8, 0x2 ;  /* 0x000000089f027c11 */ /* 0x040fe2000f8010ff */
[----:B------:R-:W-:Y:S04]  /*1bf0*/  STS.128 [R0+0xa00], R12 ;  /* 0x000a000c00007388 */ /* 0x000fe80000000c00 */
[----:B------:R-:W-:Y:S04]  /*1c00*/  STS.128 [R0+0xc00], R8 ;  /* 0x000c000800007388 */ /* 0x000fe80000000c00 */
[----:B------:R-:W-:Y:S01]  /*1c10*/  STS.128 [R0+0xe00], R4 ;  /* 0x000e000400007388 */ /* 0x000fe20000000c00 */
[----:B------:R-:W-:Y:S06]  /*1c20*/  BAR.SYNC.DEFER_BLOCKING 0x0 ;  /* 0x0000000000007b1d */ /* 0x000fec0000010000 */
[----:B------:R-:W2:Y:S04]  /*1c30*/  LDS R3, [R36] ;  /* 0x0000000024037984 */ /* 0x000ea80000000800 */
[----:B------:R-:W3:Y:S04]  /*1c40*/  LDS R28, [R36+0x200] ;  /* 0x00020000241c7984 */ /* 0x000ee80000000800 */
[----:B------:R-:W4:Y:S04]  /*1c50*/  LDS R24, [R36+0x400] ;  /* 0x0004000024187984 */ /* 0x000f280000000800 */
[----:B------:R-:W5:Y:S04]  /*1c60*/  LDS R8, [R36+0x600] ;  /* 0x0006000024087984 */ /* 0x000f680000000800 */
[----:B------:R-:W0:Y:S04]  /*1c70*/  LDS R4, [R36+0x800] ;  /* 0x0008000024047984 */ /* 0x000e280000000800 */
[----:B------:R-:W1:Y:S04]  /*1c80*/  LDS R5, [R36+0xa00] ;  /* 0x000a000024057984 */ /* 0x000e680000000800 */
[----:B------:R-:W1:Y:S04]  /*1c90*/  LDS R6, [R36+0xc00] ;  /* 0x000c000024067984 */ /* 0x000e680000000800 */
[----:B------:R-:W1:Y:S04]  /*1ca0*/  LDS R7, [R36+0xe00] ;  /* 0x000e000024077984 */ /* 0x000e680000000800 */
[----:B------:R-:W1:Y:S04]  /*1cb0*/  LDS R21, [R36+0x1000] ;  /* 0x0010000024157984 */ /* 0x000e680000000800 */
[----:B------:R-:W1:Y:S04]  /*1cc0*/  LDS R17, [R36+0x1200] ;  /* 0x0012000024117984 */ /* 0x000e680000000800 */
[----:B------:R-:W1:Y:S01]  /*1cd0*/  LDS R13, [R36+0x1400] ;  /* 0x00140000240d7984 */ /* 0x000e620000000800 */
[----:B--2---:R-:W-:Y:S01]  /*1ce0*/  FADD R0, RZ, R3 ;  /* 0x00000003ff007221 */ /* 0x004fe20000000000 */
[----:B------:R-:W-:-:S02]  /*1cf0*/  LEA.HI.X R3, R159, UR9, R32, 0x2, P0 ;  /* 0x000000099f037c11 */ /* 0x000fc400080f1420 */
[----:B------:R-:W2:Y:S01]  /*1d00*/  LDS R9, [R36+0x1600] ;  /* 0x0016000024097984 */ /* 0x000ea20000000800 */
[----:B---3--:R-:W-:-:S03]  /*1d10*/  FADD R28, RZ, R28 ;  /* 0x0000001cff1c7221 */ /* 0x008fc60000000000 */
[----:B------:R-:W3:Y:S01]  /*1d20*/  LDS R11, [R36+0x1800] ;  /* 0x00180000240b7984 */ /* 0x000ee20000000800 */
[----:B----4-:R-:W-:-:S03]  /*1d30*/  FADD R24, RZ, R24 ;  /* 0x00000018ff187221 */ /* 0x010fc60000000000 */
[----:B------:R-:W4:Y:S01]  /*1d40*/  LDS R10, [R36+0x1a00] ;  /* 0x001a0000240a7984 */ /* 0x000f220000000800 */
[----:B-----5:R-:W-:-:S03]  /*1d50*/  FADD R8, RZ, R8 ;  /* 0x00000008ff087221 */ /* 0x020fc60000000000 */
[----:B------:R-:W5:Y:S01]  /*1d60*/  LDS R15, [R36+0x1c00] ;  /* 0x001c0000240f7984 */ /* 0x000f620000000800 */
[----:B0-----:R-:W-:-:S03]  /*1d70*/  FADD R4, RZ, R4 ;  /* 0x00000004ff047221 */ /* 0x001fc60000000000 */
[----:B------:R-:W0:Y:S01]  /*1d80*/  LDS R12, [R36+0x1e00] ;  /* 0x001e0000240c7984 */ /* 0x000e220000000800 */
[----:B-1----:R-:W-:-:S03]  /*1d90*/  FADD R5, RZ, R5 ;  /* 0x00000005ff057221 */ /* 0x002fc60000000000 */
[----:B------:R-:W1:Y:S01]  /*1da0*/  LDS R19, [R36+0x2000] ;  /* 0x0020000024137984 */ /* 0x000e620000000800 */
[----:B------:R-:W-:-:S03]  /*1db0*/  FADD R6, RZ, R6 ;  /* 0x00000006ff067221 */ /* 0x000fc60000000000 */
[----:B------:R-:W1:Y:S01]  /*1dc0*/  LDS R14, [R36+0x2200] ;  /* 0x00220000240e7984 */ /* 0x000e620000000800 */
[----:B------:R-:W-:-:S03]  /*1dd0*/  FADD R7, RZ, R7 ;  /* 0x00000007ff077221 */ /* 0x000fc60000000000 */
[----:B------:R-:W1:Y:S01]  /*1de0*/  LDS R16, [R36+0x2400] ;  /* 0x0024000024107984 */ /* 0x000e620000000800 */
[----:B------:R-:W-:-:S03]  /*1df0*/  FADD R0, R0, R21 ;  /* 0x0000001500007221 */ /* 0x000fc60000000000 */
[----:B------:R-:W1:Y:S01]  /*1e00*/  LDS R23, [R36+0x2600] ;  /* 0x0026000024177984 */ /* 0x000e620000000800 */
[----:B------:R-:W-:-:S03]  /*1e10*/  FADD R17, R28, R17 ;  /* 0x000000111c117221 */ /* 0x000fc60000000000 */
[----:B------:R-:W1:Y:S01]  /*1e20*/  LDS R25, [R36+0x2800] ;  /* 0x0028000024197984 */ /* 0x000e620000000800 */
[----:B------:R-:W-:-:S03]  /*1e30*/  FADD R13, R24, R13 ;  /* 0x0000000d180d7221 */ /* 0x000fc60000000000 */
        /* <DEDUP_REMOVED lines=9> */
[----:B0-----:R-:W-:-:S03]  /*1ed0*/  FADD R7, R7, R12 ;  /* 0x0000000c07077221 */ /* 0x001fc60000000000 */
[----:B------:R-:W0:Y:S01]  /*1ee0*/  LDS R22, [R36+0x3400] ;  /* 0x0034000024167984 */ /* 0x000e220000000800 */
[----:B-1----:R-:W-:-:S03]  /*1ef0*/  FADD R0, R0, R19 ;  /* 0x0000001300007221 */ /* 0x002fc60000000000 */
[----:B------:R-:W1:Y:S01]  /*1f00*/  LDS R33, [R36+0x3600] ;  /* 0x0036000024217984 */ /* 0x000e620000000800 */
[----:B------:R-:W-:-:S03]  /*1f10*/  FADD R14, R17, R14 ;  /* 0x0000000e110e7221 */ /* 0x000fc60000000000 */
[----:B------:R-:W1:Y:S01]  /*1f20*/  LDS R35, [R36+0x3800] ;  /* 0x0038000024237984 */ /* 0x000e620000000800 */
[----:B------:R-:W-:-:S03]  /*1f30*/  FADD R13, R13, R16 ;  /* 0x000000100d0d7221 */ /* 0x000fc60000000000 */
[----:B------:R-:W1:Y:S01]  /*1f40*/  LDS R26, [R36+0x3a00] ;  /* 0x003a0000241a7984 */ /* 0x000e620000000800 */
[----:B------:R-:W-:-:S03]  /*1f50*/  FADD R8, R8, R23 ;  /* 0x0000001708087221 */ /* 0x000fc60000000000 */
[----:B------:R-:W1:Y:S01]  /*1f60*/  LDS R37, [R36+0x3c00] ;  /* 0x003c000024257984 */ /* 0x000e620000000800 */
[----:B------:R-:W-:-:S03]  /*1f70*/  FADD R4, R4, R25 ;  /* 0x0000001904047221 */ /* 0x000fc60000000000 */
[----:B------:R-:W1:Y:S01]  /*1f80*/  LDS R30, [R36+0x3e00] ;  /* 0x003e0000241e7984 */ /* 0x000e620000000800 */
[----:B------:R-:W-:Y:S01]  /*1f90*/  FADD R5, R5, R18 ;  /* 0x0000001205057221 */ /* 0x000fe20000000000 */
[----:B--2---:R-:W-:Y:S01]  /*1fa0*/  FADD R6, R6, R27 ;  /* 0x0000001b06067221 */ /* 0x004fe20000000000 */
[----:B---3--:R-:W-:Y:S01]  /*1fb0*/  FADD R7, R7, R20 ;  /* 0x0000001407077221 */ /* 0x008fe20000000000 */
[----:B----4-:R-:W-:Y:S01]  /*1fc0*/  FADD R29, R0, R29 ;  /* 0x0000001d001d7221 */ /* 0x010fe20000000000 */
[----:B-----5:R-:W-:-:S04]  /*1fd0*/  FADD R31, R14, R31 ;  /* 0x0000001f0e1f7221 */ /* 0x020fc80000000000 */
[----:B------:R-:W-:Y:S01]  /*1fe0*/  STG.E desc[UR4][R2.64], R29 ;  /* 0x0000001d02007986 */ /* 0x000fe2000c101904 */
[----:B0-----:R-:W-:-:S03]  /*1ff0*/  FADD R13, R13, R22 ;  /* 0x000000160d0d7221 */ /* 0x001fc60000000000 */
[----:B------:R-:W-:Y:S01]  /*2000*/  STG.E desc[UR4][R2.64+0x200], R31 ;  /* 0x0002001f02007986 */ /* 0x000fe2000c101904 */
[----:B-1----:R-:W-:-:S03]  /*2010*/  FADD R33, R8, R33 ;  /* 0x0000002108217221 */ /* 0x002fc60000000000 */
        /* <DEDUP_REMOVED lines=11> */
.L_x_2611:
        /* <DEDUP_REMOVED lines=8> */
.L_x_2616:
[----:B------:R-:W-:Y:S05]  /*2150*/  BSYNC B2 ;  /* 0x0000000000027941 */ /* 0x000fea0003800000 */
.L_x_2615:
        /* <DEDUP_REMOVED lines=8> */
.L_x_2617:
[----:B------:R-:W-:Y:S01]  /*21e0*/  FADD R97, RZ, R97 ;  /* 0x00000061ff617221 */ /* 0x000fe20000000000 */
[----:B------:R-:W-:-:S04]  /*21f0*/  HFMA2.MMA R181, -RZ, RZ, 0, 1.1920928955078125e-07 ;  /* 0x00000002ffb57435 */ /* 0x000fc800000001ff */
[----:B------:R-:W-:Y:S02]  /*2200*/  MOV R184, R97 ;  /* 0x0000006100b87202 */ /* 0x000fe40000000f00 */
[----:B------:R-:W-:-:S07]  /*2210*/  MOV R99, R179 ;  /* 0x000000b300637202 */ /* 0x000fce0000000f00 */
[----:B------:R-:W-:Y:S05]  /*2220*/  WARPSYNC.COLLECTIVE R177, `(.L_x_2618) ;  /* 0x00000000b1087348 */ /* 0x000fea0003c00000 */
[----:B------:R0:W1:Y:S02]  /*2230*/  SHFL.BFLY P0, R179, R184, R181, R186 ;  /* 0x0c0000b5b8b37389 */ /* 0x00006400000000ba */
[----:B01----:R-:W-:Y:S01]  /*2240*/  ENDCOLLECTIVE ;  /* 0x000000000000791b */ /* 0x003fe20003800000 */
.L_x_2618:
[----:B------:R-:W-:-:S05]  /*2250*/  FADD R99, R180, R99 ;  /* 0x00000063b4637221 */ /* 0x000fca0000000000 */
[----:B------:R-:W-:Y:S02]  /*2260*/  MOV R184, R99 ;  /* 0x0000006300b87202 */ /* 0x000fe40000000f00 */
[----:B------:R-:W-:-:S07]  /*2270*/  MOV R98, R179 ;  /* 0x000000b300627202 */ /* 0x000fce0000000f00 */
[----:B------:R-:W-:Y:S05]  /*2280*/  WARPSYNC.COLLECTIVE R177, `(.L_x_2619) ;  /* 0x00000000b1087348 */ /* 0x000fea0003c00000 */
[----:B------:R0:W1:Y:S02]  /*2290*/  SHFL.BFLY P0, R179, R184, R181, R186 ;  /* 0x0c0000b5b8b37389 */ /* 0x00006400000000ba */
[----:B01----:R-:W-:Y:S01]  /*22a0*/  ENDCOLLECTIVE ;  /* 0x000000000000791b */ /* 0x003fe20003800000 */
.L_x_2619:
[----:B------:R-:W-:Y:S01]  /*22b0*/  FADD R98, R97, R98 ;  /* 0x0000006261627221 */ /* 0x000fe20000000000 */
[----:B------:R-:W-:-:S04]  /*22c0*/  HFMA2.MMA R181, -RZ, RZ, 0, 2.384185791015625e-07 ;  /* 0x00000004ffb57435 */ /* 0x000fc800000001ff */
[----:B------:R-:W-:Y:S02]  /*22d0*/  MOV R184, R98 ;  /* 0x0000006200b87202 */ /* 0x000fe40000000f00 */
[----:B------:R-:W-:-:S07]  /*22e0*/  MOV R182, R179 ;  /* 0x000000b300b67202 */ /* 0x000fce0000000f00 */
[----:B------:R-:W-:Y:S05]  /*22f0*/  WARPSYNC.COLLECTIVE R177, `(.L_x_2620) ;  /* 0x00000000b1087348 */ /* 0x000fea0003c00000 */
[----:B------:R0:W1:Y:S02]  /*2300*/  SHFL.BFLY P0, R179, R184, R181, R186 ;  /* 0x0c0000b5b8b37389 */ /* 0x00006400000000ba */
[----:B01----:R-:W-:Y:S01]  /*2310*/  ENDCOLLECTIVE ;  /* 0x000000000000791b */ /* 0x003fe20003800000 */
.L_x_2620:
[----:B------:R-:W-:-:S05]  /*2320*/  FADD R182, R99, R182 ;  /* 0x000000b663b67221 */ /* 0x000fca0000000000 */
[----:B------:R-:W-:Y:S02]  /*2330*/  MOV R184, R182 ;  /* 0x000000b600b87202 */ /* 0x000fe40000000f00 */
[----:B------:R-:W-:-:S07]  /*2340*/  MOV R173, R179 ;  /* 0x000000b300ad7202 */ /* 0x000fce0000000f00 */
[----:B------:R-:W-:Y:S05]  /*2350*/  WARPSYNC.COLLECTIVE R177, `(.L_x_2621) ;  /* 0x00000000b1087348 */ /* 0x000fea0003c00000 */
[----:B------:R0:W1:Y:S02]  /*2360*/  SHFL.BFLY P0, R179, R184, R181, R186 ;  /* 0x0c0000b5b8b37389 */ /* 0x00006400000000ba */
[----:B01----:R-:W-:Y:S01]  /*2370*/  ENDCOLLECTIVE ;  /* 0x000000000000791b */ /* 0x003fe20003800000 */
.L_x_2621:
[----:B------:R-:W-:Y:S01]  /*2380*/  FADD R173, R98, R173 ;  /* 0x000000ad62ad7221 */ /* 0x000fe20000000000 */
[----:B------:R-:W-:-:S04]  /*2390*/  HFMA2.MMA R181, -RZ, RZ, 0, 4.76837158203125e-07 ;  /* 0x00000008ffb57435 */ /* 0x000fc800000001ff */
[----:B------:R-:W-:Y:S02]  /*23a0*/  MOV R184, R173 ;  /* 0x000000ad00b87202 */ /* 0x000fe40000000f00 */
[----:B------:R-:W-:-:S07]  /*23b0*/  MOV R175, R179 ;  /* 0x000000b300af7202 */ /* 0x000fce0000000f00 */
[----:B------:R-:W-:Y:S05]  /*23c0*/  WARPSYNC.COLLECTIVE R177, `(.L_x_2622) ;  /* 0x00000000b1087348 */ /* 0x000fea0003c00000 */
[----:B------:R0:W1:Y:S02]  /*23d0*/  SHFL.BFLY P0, R179, R184, R181, R186 ;  /* 0x0c0000b5b8b37389 */ /* 0x00006400000000ba */
[----:B01----:R-:W-:Y:S01]  /*23e0*/  ENDCOLLECTIVE ;  /* 0x000000000000791b */ /* 0x003fe20003800000 */
.L_x_2622:
[----:B------:R-:W-:-:S05]  /*23f0*/  FADD R175, R182, R175 ;  /* 0x000000afb6af7221 */ /* 0x000fca0000000000 */
[----:B------:R-:W-:Y:S02]  /*2400*/  MOV R184, R175 ;  /* 0x000000af00b87202 */ /* 0x000fe40000000f00 */
[----:B------:R-:W-:-:S07]  /*2410*/  MOV R98, R179 ;  /* 0x000000b300627202 */ /* 0x000fce0000000f00 */
[----:B------:R-:W-:Y:S05]  /*2420*/  WARPSYNC.COLLECTIVE R177, `(.L_x_2623) ;  /* 0x00000000b1087348 */ /* 0x000fea0003c00000 */
[----:B------:R0:W1:Y:S02]  /*2430*/  SHFL.BFLY P0, R179, R184, R181, R186 ;  /* 0x0c0000b5b8b37389 */ /* 0x00006400000000ba */
[----:B01----:R-:W-:Y:S01]  /*2440*/  ENDCOLLECTIVE ;  /* 0x000000000000791b */ /* 0x003fe20003800000 */
.L_x_2623:
[----:B------:R-:W-:Y:S01]  /*2450*/  MOV R180, R179 ;  /* 0x000000b300b47202 */ /* 0x000fe20000000f00 */
[----:B------:R-:W-:Y:S06]  /*2460*/  BRA `(.L_x_2624) ;  /* 0xffffffec00987947 */ /* 0x000fec000383ffff */
.L_x_2612:
[----:B------:R-:W-:Y:S01]  /*2470*/  HFMA2.MMA R181, -RZ, RZ, 0, 9.5367431640625e-07 ;  /* 0x00000010ffb57435 */ /* 0x000fe200000001ff */
[----:B------:R-:W-:Y:S01]  /*2480*/  BSSY B2, `(.L_x_2625) ;  /* 0x0000007000027945 */ /* 0x000fe20003800000 */
[----:B------:R-:W-:Y:S02]  /*2490*/  MOV R184, R98 ;  /* 0x0000006200b87202 */ /* 0x000fe40000000f00 */
[----:B------:R-:W-:Y:S02]  /*24a0*/  MOV R186, 0x1f ;  /* 0x0000001f00ba7802 */ /* 0x000fe40000000f00 */
[----:B------:R-:W-:-:S07]  /*24b0*/  MOV R177, 0xffffffff ;  /* 0xffffffff00b17802 */ /* 0x000fce0000000f00 */
[----:B01---5:R-:W-:Y:S05]  /*24c0*/  WARPSYNC.COLLECTIVE R177, `(.L_x_2626) ;  /* 0x00000000b1087348 */ /* 0x023fea0003c00000 */
[----:B------:R2:W3:Y:S02]  /*24d0*/  SHFL.BFLY P0, R179, R184, R181, R186 ;  /* 0x0c0000b5b8b37389 */ /* 0x0004e400000000ba */
[----:B0123-5:R-:W-:Y:S01]  /*24e0*/  ENDCOLLECTIVE ;  /* 0x000000000000791b */ /* 0x02ffe20003800000 */
.L_x_2626:
[----:B------:R-:W-:Y:S05]  /*24f0*/  BSYNC B2 ;  /* 0x0000000000027941 */ /* 0x000fea0003800000 */
.L_x_2625:
[----:B------:R-:W-:Y:S05]  /*2500*/  BRA `(.L_x_2627) ;  /* 0xffffffec007c7947 */ /* 0x000fea000383ffff */
.L_x_2613:
[----:B------:R-:W-:Y:S01]  /*2510*/  HFMA2.MMA R181, -RZ, RZ, 0, 9.5367431640625e-07 ;  /* 0x00000010ffb57435 */ /* 0x000fe200000001ff */
[----:B------:R-:W-:Y:S01]  /*2520*/  BSSY B2, `(.L_x_2628) ;  /* 0x0000007000027945 */ /* 0x000fe20003800000 */
[----:B------:R-:W-:Y:S02]  /*2530*/  MOV R184, R180 ;  /* 0x000000b400b87202 */ /* 0x000fe40000000f00 */
[----:B------:R-:W-:Y:S02]  /*2540*/  MOV R186, 0x1f ;  /* 0x0000001f00ba7802 */ /* 0x000fe40000000f00 */
[----:B------:R-:W-:-:S07]  /*2550*/  MOV R177, 0xffffffff ;  /* 0xffffffff00b17802 */ /* 0x000fce0000000f00 */
[----:B-1---5:R-:W-:Y:S05]  /*2560*/  WARPSYNC.COLLECTIVE R177, `(.L_x_2629) ;  /* 0x00000000b1087348 */ /* 0x022fea0003c00000 */
[----:B------:R0:W2:Y:S02]  /*2570*/  SHFL.BFLY P0, R179, R184, R181, R186 ;  /* 0x0c0000b5b8b37389 */ /* 0x0000a400000000ba */
[----:B012--5:R-:W-:Y:S01]  /*2580*/  ENDCOLLECTIVE ;  /* 0x000000000000791b */ /* 0x027fe20003800000 */
.L_x_2629:
[----:B------:R-:W-:Y:S05]  /*2590*/  BSYNC B2 ;  /* 0x0000000000027941 */ /* 0x000fea0003800000 */
.L_x_2628:
[----:B------:R-:W-:Y:S01]  /*25a0*/  MOV R97, R179 ;  /* 0x000000b300617202 */ /* 0x000fe20000000f00 */
[----:B------:R-:W-:Y:S06]  /*25b0*/  BRA `(.L_x_2630) ;  /* 0xffffffec00607947 */ /* 0x000fec000383ffff */
.L_x_2631:
        /* <DEDUP_REMOVED lines=12> */
.L_x_5713:


//--------------------- .text._ZN18transformer_engine13normalization24rmsnorm_bwd_tuned_kernelINS0_13Kernel_traitsI13__nv_bfloat16S3_S3_fjLj768ELj1ELj4ELj1ELj16ENS0_18Kernel_traits_baseILj768ES3_S3_S3_fjLj128EEEEELb1EEEvNS0_20BackwardKernelParamsE --------------------------
	.section	.text._ZN18transformer_engine13normalization24rmsnorm_bwd_tuned_kernelINS0_13Kernel_traitsI13__nv_bfloat16S3_S3_fjLj768ELj1ELj4ELj1ELj16ENS0_18Kernel_traits_baseILj768ES3_S3_S3_fjLj128EEEEELb1EEEvNS0_20BackwardKernelParamsE,"ax",@progbits
	.align	128
        .global         _ZN18transformer_engine13normalization24rmsnorm_bwd_tuned_kernelINS0_13Kernel_traitsI13__nv_bfloat16S3_S3_fjLj768ELj1ELj4ELj1ELj16ENS0_18Kernel_traits_baseILj768ES3_S3_S3_fjLj128EEEEELb1EEEvNS0_20BackwardKernelParamsE
        .type           _ZN18transformer_engine13normalization24rmsnorm_bwd_tuned_kernelINS0_13Kernel_traitsI13__nv_bfloat16S3_S3_fjLj768ELj1ELj4ELj1ELj16ENS0_18Kernel_traits_baseILj768ES3_S3_S3_fjLj128EEEEELb1EEEvNS0_20BackwardKernelParamsE,@function
        .size           _ZN18transformer_engine13normalization24rmsnorm_bwd_tuned_kernelINS0_13Kernel_traitsI13__nv_bfloat16S3_S3_fjLj768ELj1ELj4ELj1ELj16ENS0_18Kernel_traits_baseILj768ES3_S3_S3_fjLj128EEEEELb1EEEvNS0_20BackwardKernelParamsE,(.L_x_5714 - _ZN18transformer_engine13normalization24rmsnorm_bwd_tuned_kernelINS0_13Kernel_traitsI13__nv_bfloat16S3_S3_fjLj768ELj1ELj4ELj1ELj16ENS0_18Kernel_traits_baseILj768ES3_S3_S3_fjLj128EEEEELb1EEEvNS0_20BackwardKernelParamsE)
        .other          _ZN18transformer_engine13normalization24rmsnorm_bwd_tuned_kernelINS0_13Kernel_traitsI13__nv_bfloat16S3_S3_fjLj768ELj1ELj4ELj1ELj16ENS0_18Kernel_traits_baseILj768ES3_S3_S3_fjLj128EEEEELb1EEEvNS0_20BackwardKernelParamsE,@"STO_CUDA_ENTRY STV_DEFAULT"
_ZN18transformer_engine13normalization24rmsnorm_bwd_tuned_kernelINS0_13Kernel_traitsI13__nv_bfloat16S3_S3_fjLj768ELj1ELj4ELj1ELj16ENS0_18Kernel_traits_baseILj768ES3_S3_S3_fjLj128EEEEELb1EEEvNS0_20BackwardKernelParamsE:
.text._ZN18transformer_engine13normalization24rmsnorm_bwd_tuned_kernelINS0_13Kernel_traitsI13__nv_bfloat16S3_S3_fjLj768ELj1ELj4ELj1ELj16ENS0_18Kernel_traits_baseILj768ES3_S3_S3_fjLj128EEEEELb1EEEvNS0_20BackwardKernelParamsE:
        /* <DEDUP_REMOVED lines=18> */
[----:B0-----:R-:W-:Y:S02]  /*0120*/  SHF.R.U32.HI R3, RZ, 0x5, R87 ;  /* 0x00000005ff037819 */ /* 0x001fe40000011657 */
[----:B------:R-:W-:Y:S02]  /*0130*/  LOP3.LUT R87, R87, 0x1f, RZ, 0xc0, !PT ;  /* 0x0000001f57577812 */ /* 0x000fe400078ec0ff */
[----:B-1----:R-:W-:-:S04]  /*0140*/  LEA R62, R88, R3, 0x2 ;  /* 0x00000003583e7211 */ /* 0x002fc800078e10ff */
[----:B------:R-:W-:-:S13]  /*0150*/  ISETP.GE.AND P0, PT, R62, UR7, PT ;  /* 0x000000073e007c0c */ /* 0x000fda000bf06270 */
[----:B------:R-:W-:Y:S05]  /*0160*/  @P0 BRA `(.L_x_2633) ;  /* 0x0000001800c40947 */ /* 0x000fea0003800000 */
[----:B------:R-:W0:Y:S01]  /*0170*/  LDC.64 R2, c[0x0][0x238] ;  /* 0x00008e00ff027b82 */ /* 0x000e220000000a00 */
[----:B------:R-:W-:Y:S01]  /*0180*/  ULDC.U8 UR6, c[0x0][0x250] ;  /* 0x0000940000067ab9 */ /* 0x000fe20000000000 */
[----:B0-----:R-:W-:-:S05]  /*0190*/  IMAD.WIDE.U32 R2, R87, 0x10, R2 ;  /* 0x0000001057027825 */ /* 0x001fca00078e0002 */
[----:B------:R-:W2:Y:S04]  /*01a0*/  LDG.E.128 R4, desc[UR4][R2.64] ;  /* 0x0000000402047981 */ /* 0x000ea8000c1e1d00 */
[----:B------:R-:W3:Y:S04]  /*01b0*/  LDG.E.128 R8, desc[UR4][R2.64+0x200] ;  /* 0x0002000402087981 */ /* 0x000ee8000c1e1d00 */
[----:B------:R-:W4:Y:S01]  /*01c0*/  LDG.E.128 R12, desc[UR4][R2.64+0x400] ;  /* 0x00040004020c7981 */ /* 0x000f22000c1e1d00 */
[----:B------:R-:W-:Y:S01]  /*01d0*/  ISETP.NE.AND P0, PT, RZ, UR6, PT ;  /* 0x00000006ff007c0c */ /* 0x000fe2000bf05270 */
[----:B------:R-:W-:Y:S01]  /*01e0*/  BSSY B0, `(.L_x_2634) ;  /* 0x0000191000007945 */ /* 0x000fe20003800000 */
[----:B------:R-:W-:-:S02]  /*01f0*/  CS2R R60, SRZ ;  /* 0x00000000003c7805 */ /* 0x000fc4000001ff00 */
[----:B------:R-:W-:Y:S02]  /*0200*/  FSEL R63, RZ, 1, !P0 ;  /* 0x3f800000ff3f7808 */ /* 0x000fe40004000000 */
[C---:B--2---:R-:W-:Y:S02]  /*0210*/  PRMT R0, R4.reuse, 0x7632, R0 ;  /* 0x0000763204007816 */ /* 0x044fe40000000000 */
[----:B------:R-:W-:Y:S02]  /*0220*/  SHF.L.U32 R86, R4, 0x10, RZ ;  /* 0x0000001004567819 */ /* 0x000fe400000006ff */
[C---:B------:R-:W-:Y:S02]  /*0230*/  PRMT R4, R5.reuse, 0x7632, R4 ;  /* 0x0000763205047816 */ /* 0x040fe40000000004 */
[----:B------:R-:W-:Y:S01]  /*0240*/  SHF.L.U32 R16, R5, 0x10, RZ ;  /* 0x0000001005107819 */ /* 0x000fe200000006ff */
[C---:B------:R-:W-:Y:S01]  /*0250*/  FADD R86, R63.reuse, R86 ;  /* 0x000000563f567221 */ /* 0x040fe20000000000 */
[----:B------:R-:W-:Y:S01]  /*0260*/  PRMT R5, R6, 0x7632, R5 ;  /* 0x0000763206057816 */ /* 0x000fe20000000005 */
[----:B----4-:R-:W-:Y:S01]  /*0270*/  IMAD.U32 R76, R14, 0x10000, RZ ;  /* 0x000100000e4c7824 */ /* 0x010fe200078e00ff */
[----:B------:R-:W-:Y:S01]  /*0280*/  SHF.L.U32 R84, R6, 0x10, RZ ;  /* 0x0000001006547819 */ /* 0x000fe200000006ff */
[----:B------:R-:W-:Y:S01]  /*0290*/  FADD R85, R63, R16 ;  /* 0x000000103f557221 */ /* 0x000fe20000000000 */
[----:B------:R-:W-:Y:S01]  /*02a0*/  PRMT R6, R7, 0x7632, R6 ;  /* 0x0000763207067816 */ /* 0x000fe20000000006 */
[----:B------:R-:W-:Y:S01]  /*02b0*/  FADD R76, R63, R76 ;  /* 0x0000004c3f4c7221 */ /* 0x000fe20000000000 */
[----:B------:R-:W-:Y:S01]  /*02c0*/  SHF.L.U32 R18, R7, 0x10, RZ ;  /* 0x0000001007127819 */ /* 0x000fe200000006ff */
[----:B------:R-:W-:Y:S01]  /*02d0*/  FADD R84, R63, R84 ;  /* 0x000000543f547221 */ /* 0x000fe20000000000 */
[----:B---3--:R-:W-:-:S02]  /*02e0*/  PRMT R2, R8, 0x7632, R2 ;  /* 0x0000763208027816 */ /* 0x008fc40000000002 */
        /* <DEDUP_REMOVED lines=10> */
[C---:B------:R-:W-:Y:S02]  /*0390*/  PRMT R8, R11.reuse, 0x7632, R8 ;  /* 0x000076320b087816 */ /* 0x040fe40000000008 */
[----:B------:R-:W-:Y:S02]  /*03a0*/  CS2R R20, SRZ ;  /* 0x0000000000147805 */ /* 0x000fe4000001ff00 */
[----:B------:R-:W-:Y:S01]  /*03b0*/  SHF.L.U32 R22, R11, 0x10, RZ ;  /* 0x000000100b167819 */ /* 0x000fe200000006ff */
[C---:B------:R-:W-:Y:S01]  /*03c0*/  FADD R80, R63.reuse, R80 ;  /* 0x000000503f507221 */ /* 0x040fe20000000000 */
[C---:B------:R-:W-:Y:S02]  /*03d0*/  PRMT R9, R12.reuse, 0x7632, R9 ;  /* 0x000076320c097816 */ /* 0x040fe40000000009 */
[----:B------:R-:W-:Y:S01]  /*03e0*/  SHF.L.U32 R78, R12, 0x10, RZ ;  /* 0x000000100c4e7819 */ /* 0x000fe200000006ff */
[----:B------:R-:W-:Y:S01]  /*03f0*/  FADD R79, R63, R22 ;  /* 0x000000163f4f7221 */ /* 0x000fe20000000000 */
[----:B------:R-:W-:-:S02]  /*0400*/  PRMT R10, R13, 0x7632, R10 ;  /* 0x000076320d0a7816 */ /* 0x000fc4000000000a */
[----:B------:R-:W-:Y:S02]  /*0410*/  CS2R R22, SRZ ;  /* 0x0000000000167805 */ /* 0x000fe4000001ff00 */
[----:B------:R-:W-:Y:S01]  /*0420*/  PRMT R11, R14, 0x7632, R11 ;  /* 0x000076320e0b7816 */ /* 0x000fe2000000000b */
[----:B------:R-:W-:Y:S01]  /*0430*/  FADD R78, R63, R78 ;  /* 0x0000004e3f4e7221 */ /* 0x000fe20000000000 */
[----:B------:R-:W-:Y:S01]  /*0440*/  PRMT R12, R15, 0x7632, R12 ;  /* 0x000076320f0c7816 */ /* 0x000fe2000000000c */
[----:B------:R-:W-:Y:S01]  /*0450*/  IMAD.U32 R10, R10, 0x10000, RZ ;  /* 0x000100000a0a7824 */ /* 0x000fe200078e00ff */
[----:B------:R-:W-:Y:S02]  /*0460*/  SHF.L.U32 R24, R13, 0x10, RZ ;  /* 0x000000100d187819 */ /* 0x000fe400000006ff */
        /* <DEDUP_REMOVED lines=32> */
[----:B------:R-:W-:-:S07]  /*0670*/  CS2R R2, SRZ ;  /* 0x0000000000027805 */ /* 0x000fce000001ff00 */
.L_x_2638:
[----:B-1----:R-:W0:Y:S01]  /*0680*/  LDC.64 R28, c[0x0][0x220] ;  /* 0x00008800ff1c7b82 */ /* 0x002e220000000a00 */
[----:B------:R-:W-:-:S07]  /*0690*/  IMAD R92, R62, 0x60, R87 ;  /* 0x000000603e5c7824 */ /* 0x000fce00078e0257 */
[----:B------:R-:W1:Y:S08]  /*06a0*/  LDC.64 R26, c[0x0][0x258] ;  /* 0x00009600ff1a7b82 */ /* 0x000e700000000a00 */
[----:B------:R-:W2:Y:S01]  /*06b0*/  LDC.64 R24, c[0x0][0x230] ;  /* 0x00008c00ff187b82 */ /* 0x000ea20000000a00 */
[C---:B------:R-:W-:Y:S02]  /*06c0*/  IADD3 R91, R92.reuse, 0x20, RZ ;  /* 0x000000205c5b7810 */ /* 0x040fe40007ffe0ff */
[C---:B------:R-:W-:Y:S01]  /*06d0*/  IADD3 R90, R92.reuse, 0x40, RZ ;  /* 0x000000405c5a7810 */ /* 0x040fe20007ffe0ff */
        /* <DEDUP_REMOVED lines=10> */
[----:B------:R-:W-:Y:S02]  /*0780*/  IMAD.WIDE.U32 R44, R91, 0x10, R28 ;  /* 0x000000105b2c7825 */ /* 0x000fe400078e001c */
[----:B------:R-:W2:Y:S04]  /*0790*/  LDG.E R89, desc[UR4][R94.64] ;  /* 0x000000045e597981 */ /* 0x000ea8000c1e1900 */
[----:B------:R-:W2:Y:S01]  /*07a0*/  LDG.E.128 R44, desc[UR4][R44.64] ;  /* 0x000000042c2c7981 */ /* 0x000ea2000c1e1d00 */
[----:B------:R-:W-:-:S06]  /*07b0*/  IMAD.WIDE.U32 R56, R90, 0x10, R26 ;  /* 0x000000105a387825 */ /* 0x000fcc00078e001a */
[----:B------:R-:W2:Y:S01]  /*07c0*/  LDG.E.128 R56, desc[UR4][R56.64] ;  /* 0x0000000438387981 */ /* 0x000ea2000c1e1d00 */
[----:B0-----:R-:W-:-:S04]  /*07d0*/  IMAD.WIDE.U32 R32, R92, 0x10, R24 ;  /* 0x000000105c207825 */ /* 0x001fc800078e0018 */
[--C-:B------:R-:W-:Y:S02]  /*07e0*/  IMAD.WIDE.U32 R28, R91, 0x10, R24.reuse ;  /* 0x000000105b1c7825 */ /* 0x100fe400078e0018 */
[----:B------:R-:W5:Y:S02]  /*07f0*/  LDG.E.128 R32, desc[UR4][R32.64] ;  /* 0x0000000420207981 */ /* 0x000f64000c1e1d00 */
[----:B------:R-:W-:Y:S02]  /*0800*/  IMAD.WIDE.U32 R24, R90, 0x10, R24 ;  /* 0x000000105a187825 */ /* 0x000fe400078e0018 */
[----:B------:R-:W5:Y:S04]  /*0810*/  LDG.E.128 R28, desc[UR4][R28.64] ;  /* 0x000000041c1c7981 */ /* 0x000f68000c1e1d00 */
[----:B------:R-:W5:Y:S01]  /*0820*/  LDG.E.128 R24, desc[UR4][R24.64] ;  /* 0x0000000418187981 */ /* 0x000f62000c1e1d00 */
[----:B------:R-:W-:Y:S01]  /*0830*/  UMOV UR6, 0xffffffff ;  /* 0xffffffff00067882 */ /* 0x000fe20000000000 */
[----:B---3--:R-:W-:-:S02]  /*0840*/  SHF.L.U32 R0, R36, 0x10, RZ ;  /* 0x0000001024007819 */ /* 0x008fc400000006ff */
[----:B------:R-:W-:Y:S02]  /*0850*/  SHF.L.U32 R114, R37, 0x10, RZ ;  /* 0x0000001025727819 */ /* 0x000fe400000006ff */
[----:B------:R-:W-:Y:S02]  /*0860*/  PRMT R109, R36, 0x7632, R109 ;  /* 0x00007632246d7816 */ /* 0x000fe4000000006d */
[----:B------:R-:W-:Y:S02]  /*0870*/  PRMT R104, R39, 0x7632, R104 ;  /* 0x0000763227687816 */ /* 0x000fe40000000068 */
[C---:B----4-:R-:W-:Y:S02]  /*0880*/  SHF.L.U32 R113, R40.reuse, 0x10, RZ ;  /* 0x0000001028717819 */ /* 0x050fe400000006ff */
[----:B------:R-:W-:Y:S02]  /*0890*/  PRMT R111, R40, 0x7632, R111 ;  /* 0x00007632286f7816 */ /* 0x000fe4000000006f */
[----:B------:R-:W-:-:S02]  /*08a0*/  PRMT R101, R43, 0x7632, R101 ;  /* 0x000076322b657816 */ /* 0x000fc40000000065 */
[----:B------:R-:W-:Y:S01]  /*08b0*/  SHF.L.U32 R102, R43, 0x10, RZ ;  /* 0x000000102b667819 */ /* 0x000fe200000006ff */
[C---:B--2---:R-:W-:Y:S01]  /*08c0*/  FMUL R0, R89.reuse, R0 ;  /* 0x0000000059007220 */ /* 0x044fe20000400000 */
[C---:B------:R-:W-:Y:S02]  /*08d0*/  PRMT R94, R50.reuse, 0x7632, R94 ;  /* 0x00007632325e7816 */ /* 0x040fe4000000005e */
[----:B------:R-:W-:Y:S01]  /*08e0*/  SHF.L.U32 R93, R50, 0x10, RZ ;  /* 0x00000010325d7819 */ /* 0x000fe200000006ff */
[----:B------:R-:W-:Y:S01]  /*08f0*/  FMUL R114, R89, R114 ;  /* 0x0000007259727220 */ /* 0x000fe20000400000 */
[----:B------:R-:W-:Y:S02]  /*0900*/  SHF.L.U32 R106, R41, 0x10, RZ ;  /* 0x00000010296a7819 */ /* 0x000fe400000006ff */
[C---:B------:R-:W-:Y:S02]  /*0910*/  PRMT R43, R54.reuse, 0x7632, R43 ;  /* 0x00007632362b7816 */ /* 0x040fe4000000002b */
[----:B------:R-:W-:Y:S01]  /*0920*/  SHF.L.U32 R50, R54, 0x10, RZ ;  /* 0x0000001036327819 */ /* 0x000fe200000006ff */
[----:B------:R-:W-:Y:S01]  /*0930*/  FFMA R3, R0, R113, R3 ;  /* 0x0000007100037223 */ /* 0x000fe20000000003 */
[----:B------:R-:W-:-:S02]  /*0940*/  PRMT R108, R37, 0x7632, R108 ;  /* 0x00007632256c7816 */ /* 0x000fc4000000006c */
[----:B------:R-:W-:Y:S02]  /*0950*/  PRMT R107, R41, 0x7632, R107 ;  /* 0x00007632296b7816 */ /* 0x000fe4000000006b */
[C---:B------:R-:W-:Y:S02]  /*0960*/  PRMT R117, R49.reuse, 0x7632, R117 ;  /* 0x0000763231757816 */ /* 0x040fe40000000075 */
[----:B------:R-:W-:Y:S02]  /*0970*/  SHF.L.U32 R120, R49, 0x10, RZ ;  /* 0x0000001031787819 */ /* 0x000fe400000006ff */
[----:B------:R-:W-:Y:S02]  /*0980*/  SHF.L.U32 R54, R109, 0x10, RZ ;  /* 0x000000106d367819 */ /* 0x000fe400000006ff */
[----:B------:R-:W-:Y:S01]  /*0990*/  SHF.L.U32 R104, R104, 0x10, RZ ;  /* 0x0000001068687819 */ /* 0x000fe200000006ff */
[----:B------:R-:W-:Y:S01]  /*09a0*/  FMUL R113, R86, R113 ;  /* 0x0000007156717220 */ /* 0x000fe20000400000 */
[----:B------:R-:W-:-:S02]  /*09b0*/  PRMT R95, R47, 0x7632, R95 ;  /* 0x000076322f5f7816 */ /* 0x000fc4000000005f */
[----:B------:R-:W-:Y:S02]  /*09c0*/  SHF.L.U32 R124, R47, 0x10, RZ ;  /* 0x000000102f7c7819 */ /* 0x000fe400000006ff */
[C---:B------:R-:W-:Y:S02]  /*09d0*/  PRMT R49, R51.reuse, 0x7632, R49 ;  /* 0x0000763233317816 */ /* 0x040fe40000000031 */
[----:B------:R-:W-:Y:S01]  /*09e0*/  SHF.L.U32 R118, R51, 0x10, RZ ;  /* 0x0000001033767819 */ /* 0x000fe200000006ff */
[----:B------:R-:W-:Y:S01]  /*09f0*/  IMAD.U32 R51, R111, 0x10000, RZ ;  /* 0x000100006f337824 */ /* 0x000fe200078e00ff */
[C---:B------:R-:W-:Y:S02]  /*0a00*/  PRMT R97, R45.reuse, 0x7632, R97 ;  /* 0x000076322d617816 */ /* 0x040fe40000000061 */
[----:B------:R-:W-:Y:S02]  /*0a10*/  SHF.L.U32 R100, R45, 0x10, RZ ;  /* 0x000000102d647819 */ /* 0x000fe400000006ff */
[----:B------:R-:W-:-:S02]  /*0a20*/  PRMT R47, R52, 0x7632, R47 ;  /* 0x00007632342f7816 */ /* 0x000fc4000000002f */
[----:B------:R-:W-:Y:S01]  /*0a30*/  SHF.L.U32 R116, R52, 0x10, RZ ;  /* 0x0000001034747819 */ /* 0x000fe200000006ff */
[C---:B------:R-:W-:Y:S01]  /*0a40*/  IMAD.U32 R52, R53.reuse, 0x10000, RZ ;  /* 0x0001000035347824 */ /* 0x040fe200078e00ff */
[----:B------:R-:W-:Y:S01]  /*0a50*/  PRMT R45, R53, 0x7632, R45 ;  /* 0x00007632352d7816 */ /* 0x000fe2000000002d */
[-C--:B------:R-:W-:Y:S01]  /*0a60*/  FFMA R5, R114, R106.reuse, R5 ;  /* 0x0000006a72057223 */ /* 0x080fe20000000005 */
[----:B------:R-:W-:Y:S01]  /*0a70*/  SHF.L.U32 R108, R108, 0x10, RZ ;  /* 0x000000106c6c7819 */ /* 0x000fe200000006ff */
[----:B------:R-:W-:Y:S01]  /*0a80*/  FMUL R111, R85, R106 ;  /* 0x0000006a556f7220 */ /* 0x000fe20000400000 */
[----:B------:R-:W-:Y:S01]  /*0a90*/  SHF.L.U32 R53, R107, 0x10, RZ ;  /* 0x000000106b357819 */ /* 0x000fe200000006ff */
[C---:B------:R-:W-:Y:S01]  /*0aa0*/  FMUL R107, R89.reuse, R54 ;  /* 0x00000036596b7220 */ /* 0x040fe20000400000 */
[C---:B------:R-:W-:Y:S01]  /*0ab0*/  FMUL R106, R89.reuse, R104 ;  /* 0x00000068596a7220 */ /* 0x040fe20000400000 */
[----:B------:R-:W-:Y:S01]  /*0ac0*/  FMUL R104, R74, R51 ;  /* 0x000000334a687220 */ /* 0x000fe20000400000 */
[----:B------:R-:W-:Y:S01]  /*0ad0*/  FFMA R54, R0, R113, RZ ;  /* 0x0000007100367223 */ /* 0x000fe200000000ff */
[----:B------:R-:W-:Y:S01]  /*0ae0*/  SHF.L.U32 R115, R38, 0x10, RZ ;  /* 0x0000001026737819 */ /* 0x000fe200000006ff */
[----:B------:R-:W-:Y:S01]  /*0af0*/  FMUL R108, R89, R108 ;  /* 0x0000006c596c7220 */ /* 0x000fe20000400000 */
[----:B------:R-:W-:Y:S01]  /*0b00*/  PRMT R103, R42, 0x7632, R103 ;  /* 0x000076322a677816 */ /* 0x000fe20000000067 */
[C---:B------:R-:W-:Y:S01]  /*0b10*/  FFMA R2, R107.reuse, R51, R2 ;  /* 0x000000336b027223 */ /* 0x040fe20000000002 */
[C---:B------:R-:W-:Y:S01]  /*0b20*/  PRMT R119, R48.reuse, 0x7632, R119 ;  /* 0x0000763230777816 */ /* 0x040fe20000000077 */
[----:B------:R-:W-:Y:S01]  /*0b30*/  FFMA R51, R107, R104, R54 ;  /* 0x000000686b337223 */ /* 0x000fe20000000036 */
[----:B------:R-:W-:-:S02]  /*0b40*/  SHF.L.U32 R122, R48, 0x10, RZ ;  /* 0x00000010307a7819 */ /* 0x000fc400000006ff */
[C---:B------:R-:W-:Y:S02]  /*0b50*/  PRMT R36, R55.reuse, 0x7632, R36 ;  /* 0x0000763237247816 */ /* 0x040fe40000000024 */
[----:B------:R-:W-:Y:S01]  /*0b60*/  SHF.L.U32 R48, R55, 0x10, RZ ;  /* 0x0000001037307819 */ /* 0x000fe200000006ff */
[----:B------:R-:W-:Y:S01]  /*0b70*/  IMAD.U32 R110, R42, 0x10000, RZ ;  /* 0x000100002a6e7824 */ /* 0x000fe200078e00ff */
[----:B------:R-:W-:Y:S01]  /*0b80*/  SHF.L.U32 R112, R39, 0x10, RZ ;  /* 0x0000001027707819 */ /* 0x000fe200000006ff */
[----:B------:R-:W-:Y:S01]  /*0b90*/  FMUL R115, R89, R115 ;  /* 0x0000007359737220 */ /* 0x000fe20000400000 */
[----:B------:R-:W-:Y:S01]  /*0ba0*/  SHF.L.U32 R55, R103, 0x10, RZ ;  /* 0x0000001067377819 */ /* 0x000fe200000006ff */
[-C--:B------:R-:W-:Y:S01]  /*0bb0*/  FFMA R4, R108, R53.reuse, R4 ;  /* 0x000000356c047223 */ /* 0x080fe20000000004 */
[----:B------:R-:W-:Y:S01]  /*0bc0*/  PRMT R105, R38, 0x7632, R105 ;  /* 0x0000763226697816 */ /* 0x000fe20000000069 */
[----:B------:R-:W-:Y:S01]  /*0bd0*/  FMUL R103, R73, R53 ;  /* 0x0000003549677220 */ /* 0x000fe20000400000 */
[----:B------:R-:W-:Y:S01]  /*0be0*/  FFMA R53, R114, R111, R51 ;  /* 0x0000006f72357223 */ /* 0x000fe20000000033 */
[----:B------:R-:W-:-:S02]  /*0bf0*/  PRMT R98, R44, 0x7632, R98 ;  /* 0x000076322c627816 */ /* 0x000fc40000000062 */
[----:B------:R-:W-:Y:S02]  /*0c00*/  SHF.L.U32 R99, R44, 0x10, RZ ;  /* 0x000000102c637819 */ /* 0x000fe400000006ff */
[C---:B------:R-:W-:Y:S02]  /*0c10*/  PRMT R96, R46.reuse, 0x7632, R96 ;  /* 0x000076322e607816 */ /* 0x040fe40000000060 */
[----:B------:R-:W-:Y:S01]  /*0c20*/  SHF.L.U32 R121, R46, 0x10, RZ ;  /* 0x000000102e797819 */ /* 0x000fe200000006ff */
[----:B------:R-:W-:Y:S01]  /*0c30*/  FMUL R112, R89, R112 ;  /* 0x0000007059707220 */ /* 0x000fe20000400000 */
[C---:B------:R-:W-:Y:S01]  /*0c40*/  PRMT R44, R56.reuse, 0x7632, R44 ;  /* 0x00007632382c7816 */ /* 0x040fe2000000002c */
[-C--:B------:R-:W-:Y:S01]  /*0c50*/  FFMA R7, R115, R110.reuse, R7 ;  /* 0x0000006e73077223 */ /* 0x080fe20000000007 */
[----:B------:R-:W-:Y:S01]  /*0c60*/  SHF.L.U32 R46, R56, 0x10, RZ ;  /* 0x00000010382e7819 */ /* 0x000fe200000006ff */
[----:B------:R-:W-:Y:S01]  /*0c70*/  FMUL R110, R84, R110 ;  /* 0x0000006e546e7220 */ /* 0x000fe20000400000 */
[----:B------:R-:W-:-:S02]  /*0c80*/  PRMT R39, R58, 0x7632, R39 ;  /* 0x000076323a277816 */ /* 0x000fc40000000027 */
[----:B------:R-:W-:Y:S01]  /*0c90*/  SHF.L.U32 R40, R58, 0x10, RZ ;  /* 0x000000103a287819 */ /* 0x000fe200000006ff */
[----:B------:R-:W-:Y:S01]  /*0ca0*/  FFMA R58, R108, R103, R53 ;  /* 0x000000676c3a7223 */ /* 0x000fe20000000035 */
[----:B------:R-:W-:Y:S01]  /*0cb0*/  SHF.L.U32 R56, R105, 0x10, RZ ;  /* 0x0000001069387819 */ /* 0x000fe200000006ff */
[-C--:B------:R-:W-:Y:S01]  /*0cc0*/  FFMA R9, R112, R102.reuse, R9 ;  /* 0x0000006670097223 */ /* 0x080fe20000000009 */
[----:B------:R-:W-:Y:S01]  /*0cd0*/  FMUL R109, R83, R102 ;  /* 0x00000066536d7220 */ /* 0x000fe20000400000 */
[----:B------:R-:W-:Y:S01]  /*0ce0*/  FMUL R102, R72, R55 ;  /* 0x0000003748667220 */ /* 0x000fe20000400000 */
[----:B------:R-:W-:Y:S01]  /*0cf0*/  FFMA R58, R115, R110, R58 ;  /* 0x0000006e733a7223 */ /* 0x000fe2000000003a */
[----:B------:R-:W-:Y:S01]  /*0d00*/  FMUL R105, R89, R56 ;  /* 0x0000003859697220 */ /* 0x000fe20000400000 */
[----:B------:R-:W-:-:S03]  /*0d10*/  SHF.L.U32 R101, R101, 0x10, RZ ;  /* 0x0000001065657819 */ /* 0x000fc600000006ff */
[----:B------:R-:W-:Y:S01]  /*0d20*/  FFMA R53, R105, R102, R58 ;  /* 0x0000006669357223 */ /* 0x000fe2000000003a */
[----:B------:R-:W-:Y:S01]  /*0d30*/  SHF.L.U32 R54, R98, 0x10, RZ ;  /* 0x0000001062367819 */ /* 0x000fe200000006ff */
[-C--:B------:R-:W-:Y:S01]  /*0d40*/  FFMA R8, R106, R101.reuse, R8 ;  /* 0x000000656a087223 */ /* 0x080fe20000000008 */
[----:B------:R-:W-:Y:S01]  /*0d50*/  PRMT R37, R59, 0x7632, R37 ;  /* 0x000076323b257816 */ /* 0x000fe20000000025 */
[----:B------:R-:W-:Y:S01]  /*0d60*/  FMUL R101, R71, R101 ;  /* 0x0000006547657220 */ /* 0x000fe20000400000 */
[----:B------:R-:W-:Y:S01]  /*0d70*/  SHF.L.U32 R38, R59, 0x10, RZ ;  /* 0x000000103b267819 */ /* 0x000fe200000006ff */
[----:B------:R-:W-:Y:S01]  /*0d80*/  FFMA R53, R112, R109, R53 ;  /* 0x0000006d70357223 */ /* 0x000fe20000000035 */
[----:B------:R-:W-:Y:S02]  /*0d90*/  SHF.L.U32 R59, R119, 0x10, RZ ;  /* 0x00000010773b7819 */ /* 0x000fe400000006ff */
[----:B------:R-:W-:Y:S01]  /*0da0*/  SHF.L.U32 R119, R94, 0x10, RZ ;  /* 0x000000105e777819 */ /* 0x000fe200000006ff */
[C---:B------:R-:W-:Y:S01]  /*0db0*/  FMUL R94, R89.reuse, R54 ;  /* 0x00000036595e7220 */ /* 0x040fe20000400000 */
[----:B------:R-:W-:Y:S01]  /*0dc0*/  SHF.L.U32 R51, R96, 0x10, RZ ;  /* 0x0000001060337819 */ /* 0x000fe200000006ff */
[----:B------:R-:W-:Y:S01]  /*0dd0*/  FMUL R99, R89, R99 ;  /* 0x0000006359637220 */ /* 0x000fe20000400000 */
[----:B------:R-:W-:Y:S01]  /*0de0*/  FMUL R96, R82, R122 ;  /* 0x0000007a52607220 */ /* 0x000fe20000400000 */
[----:B------:R-:W-:Y:S01]  /*0df0*/  FFMA R54, R106, R101, R53 ;  /* 0x000000656a367223 */ /* 0x000fe20000000035 */
[----:B------:R-:W-:Y:S01]  /*0e00*/  FFMA R6, R105, R55, R6 ;  /* 0x0000003769067223 */ /* 0x000fe20000000006 */
[----:B------:R-:W-:Y:S01]  /*0e10*/  SHF.L.U32 R56, R97, 0x10, RZ ;  /* 0x0000001061387819 */ /* 0x000fe200000006ff */
[----:B------:R-:W-:Y:S01]  /*0e20*/  FFMA R10, R94, R59, R10 ;  /* 0x0000003b5e0a7223 */ /* 0x000fe2000000000a */
[----:B------:R-:W-:Y:S01]  /*0e30*/  SHF.L.U32 R55, R117, 0x10, RZ ;  /* 0x0000001075377819 */ /* 0x000fe200000006ff */
[----:B------:R-:W-:-:S02]  /*0e40*/  IMAD.U32 R117, R49, 0x10000, RZ ;  /* 0x0001000031757824 */ /* 0x000fc400078e00ff */
[----:B------:R-:W-:Y:S01]  /*0e50*/  FMUL R59, R70, R59 ;  /* 0x0000003b463b7220 */ /* 0x000fe20000400000 */
[----:B------:R-:W-:Y:S01]  /*0e60*/  FFMA R49, R99, R96, R54 ;  /* 0x0000006063317223 */ /* 0x000fe20000000036 */
[----:B------:R-:W-:Y:S01]  /*0e70*/  FMUL R97, R89, R124 ;  /* 0x0000007c59617220 */ /* 0x000fe20000400000 */
[----:B------:R-:W-:Y:S01]  /*0e80*/  SHF.L.U32 R124, R95, 0x10, RZ ;  /* 0x000000105f7c7819 */ /* 0x000fe200000006ff */
        /* <DEDUP_REMOVED lines=11> */
[-C--:B------:R-:W-:Y:S01]  /*0f40*/  FFMA R17, R97, R118.reuse, R17 ;  /* 0x0000007661117223 */ /* 0x080fe20000000011 */
[----:B------:R-:W-:Y:S01]  /*0f50*/  FMUL R58, R79, R118 ;  /* 0x000000764f3a7220 */ /* 0x000fe20000400000 */
[C---:B------:R-:W-:Y:S01]  /*0f60*/  FMUL R54, R89.reuse, R52 ;  /* 0x0000003459367220 */ /* 0x040fe20000400000 */
[----:B------:R-:W-:Y:S01]  /*0f70*/  FMUL R52, R89, R51 ;  /* 0x0000003359347220 */ /* 0x000fe20000400000 */
[----:B------:R-:W-:Y:S01]  /*0f80*/  SHF.L.U32 R118, R45, 0x10, RZ ;  /* 0x000000102d767819 */ /* 0x000fe200000006ff */
[----:B------:R-:W-:Y:S01]  /*0f90*/  FMUL R51, R68, R119 ;  /* 0x0000007744337220 */ /* 0x000fe20000400000 */
[----:B------:R-:W-:Y:S01]  /*0fa0*/  FFMA R45, R98, R93, R49 ;  /* 0x0000005d622d7223 */ /* 0x000fe20000000031 */
[----:B------:R-:W-:Y:S01]  /*0fb0*/  FMUL R49, R89, R48 ;  /* 0x0000003059317220 */ /* 0x000fe20000400000 */
[C---:B------:R-:W-:Y:S01]  /*0fc0*/  PRMT R41, R57.reuse, 0x7632, R41 ;  /* 0x0000763239297816 */ /* 0x040fe20000000029 */
[----:B------:R-:W-:Y:S01]  /*0fd0*/  FFMA R13, R100, R120, R13 ;  /* 0x00000078640d7223 */ /* 0x000fe2000000000d */
[----:B------:R-:W-:Y:S01]  /*0fe0*/  FFMA R48, R52, R51, R45 ;  /* 0x0000003334307223 */ /* 0x000fe2000000002d */
[----:B------:R-:W-:Y:S01]  /*0ff0*/  SHF.L.U32 R42, R57, 0x10, RZ ;  /* 0x00000010392a7819 */ /* 0x000fe200000006ff */
[----:B------:R-:W-:Y:S01]  /*1000*/  FMUL R57, R89, R116 ;  /* 0x0000007459397220 */ /* 0x000fe20000400000 */
[----:B------:R-:W-:Y:S01]  /*1010*/  SHF.L.U32 R120, R47, 0x10, RZ ;  /* 0x000000102f787819 */ /* 0x000fe200000006ff */
        /* <DEDUP_REMOVED lines=16> */
[----:B------:R-:W-:-:S02]  /*1120*/  FMUL R43, R77, R42 ;  /* 0x0000002a4d2b7220 */ /* 0x000fc40000400000 */
[----:B------:R-:W-:Y:S01]  /*1130*/  FFMA R117, R48, R45, R41 ;  /* 0x0000002d30757223 */ /* 0x000fe20000000029 */
[----:B------:R-:W-:Y:S01]  /*1140*/  FMUL R44, R89, R118 ;  /* 0x00000076592c7220 */ /* 0x000fe20000400000 */
[----:B------:R-:W-:Y:S02]  /*1150*/  FMUL R41, R65, R119 ;  /* 0x0000007741297220 */ /* 0x000fe40000400000 */
[C---:B------:R-:W-:Y:S01]  /*1160*/  FFMA R117, R54.reuse, R43, R117 ;  /* 0x0000002b36757223 */ /* 0x040fe20000000075 */
[----:B------:R-:W-:Y:S01]  /*1170*/  FFMA R21, R54, R42, R21 ;  /* 0x0000002a36157223 */ /* 0x000fe20000000015 */
[----:B------:R-:W-:Y:S01]  /*1180*/  SHF.L.U32 R39, R39, 0x10, RZ ;  /* 0x0000001027277819 */ /* 0x000fe200000006ff */
[----:B------:R-:W-:Y:S01]  /*1190*/  FMUL R42, R89, R116 ;  /* 0x00000074592a7220 */ /* 0x000fe20000400000 */
[-C--:B------:R-:W-:Y:S01]  /*11a0*/  FFMA R23, R53, R40.reuse, R23 ;  /* 0x0000002835177223 */ /* 0x080fe20000000017 */
[----:B------:R-:W-:Y:S01]  /*11b0*/  FMUL R40, R76, R40 ;  /* 0x000000284c287220 */ /* 0x000fe20000400000 */
[----:B------:R-:W-:Y:S01]  /*11c0*/  FFMA R116, R44, R41, R117 ;  /* 0x000000292c747223 */ /* 0x000fe20000000075 */
[-C--:B------:R-:W-:Y:S01]  /*11d0*/  FFMA R22, R42, R39.reuse, R22 ;  /* 0x000000272a167223 */ /* 0x080fe20000000016 */
[----:B------:R-:W-:-:S02]  /*11e0*/  FMUL R39, R64, R39 ;  /* 0x0000002740277220 */ /* 0x000fc40000400000 */
[----:B------:R-:W-:Y:S01]  /*11f0*/  FFMA R117, R53, R40, R116 ;  /* 0x0000002835757223 */ /* 0x000fe20000000074 */
[----:B------:R-:W-:Y:S01]  /*1200*/  SHF.L.U32 R118, R36, 0x10, RZ ;  /* 0x0000001024767819 */ /* 0x000fe200000006ff */
        /* <DEDUP_REMOVED lines=26> */
.L_x_2648:
[----:B------:R-:W-:Y:S01]  /*13b0*/  UMOV UR6, 0xffffffff ;  /* 0xffffffff00067882 */ /* 0x000fe20000000000 */
[----:B-1----:R-:W-:Y:S02]  /*13c0*/  FADD R116, R120, R123 ;  /* 0x0000007b78747221 */ /* 0x002fe40000000000 */
[----:B------:R-:W-:Y:S05]  /*13d0*/  BRA.DIV UR6, `(.L_x_2636) ;  /* 0x00000012063c7947 */ /* 0x000fea000b800000 */
.L_x_2651:
[----:B------:R-:W-:Y:S01]  /*13e0*/  UMOV UR6, 0xffffffff ;  /* 0xffffffff00067882 */ /* 0x000fe20000000000 */
[----:B--2---:R-:W-:Y:S02]  /*13f0*/  FADD R116, R121, R124 ;  /* 0x0000007c79747221 */ /* 0x004fe40000000000 */
[----:B------:R-:W-:Y:S05]  /*1400*/  BRA.DIV UR6, `(.L_x_2637) ;  /* 0x0000001206547947 */ /* 0x000fea000b800000 */
[----:B------:R1:W2:Y:S02]  /*1410*/  SHFL.BFLY PT, R122, R116, 0x10, 0x1f ;  /* 0x0e001f00747a7f89 */ /* 0x0002a400000e0000 */
.L_x_2654:
[----:B-12---:R-:W-:Y:S01]  /*1420*/  FADD R116, R116, R122 ;  /* 0x0000007a74747221 */ /* 0x006fe20000000000 */
[----:B-----5:R-:W-:Y:S02]  /*1430*/  SHF.L.U32 R118, R30, 0x10, RZ ;  /* 0x000000101e767819 */ /* 0x020fe400000006ff */
[----:B0-----:R-:W-:Y:S01]  /*1440*/  SHF.L.U32 R120, R31, 0x10, RZ ;  /* 0x000000101f787819 */ /* 0x001fe200000006ff */
[----:B------:R-:W-:Y:S01]  /*1450*/  FMUL R116, R116, 0.001302083372138440609 ;  /* 0x3aaaaaab74747820 */ /* 0x000fe20000400000 */
[----:B------:R-:W-:-:S03]  /*1460*/  SHF.L.U32 R122, R27, 0x10, RZ ;  /* 0x000000101b7a7819 */ /* 0x000fc600000006ff */
[-C--:B------:R-:W-:Y:S01]  /*1470*/  FFMA R104, R107, -R116.reuse, R104 ;  /* 0x800000746b687223 */ /* 0x080fe20000000068 */
[-C--:B------:R-:W-:Y:S01]  /*1480*/  FFMA R102, R105, -R116.reuse, R102 ;  /* 0x8000007469667223 */ /* 0x080fe20000000066 */
[-C--:B------:R-:W-:Y:S01]  /*1490*/  FFMA R112, R112, -R116.reuse, R109 ;  /* 0x8000007470707223 */ /* 0x080fe2000000006d */
[C---:B------:R-:W-:Y:S01]  /*14a0*/  PRMT R105, R33.reuse, 0x7632, R105 ;  /* 0x0000763221697816 */ /* 0x040fe20000000069 */
[----:B------:R-:W-:Y:S01]  /*14b0*/  IMAD.U32 R107, R33, 0x10000, RZ ;  /* 0x00010000216b7824 */ /* 0x000fe200078e00ff */
[----:B------:R-:W-:Y:S01]  /*14c0*/  PRMT R33, R34, 0x7632, R33 ;  /* 0x0000763222217816 */ /* 0x000fe20000000021 */
        /* <DEDUP_REMOVED lines=18> */
[----:B------:R-:W0:Y:S01]  /*15f0*/  LDC R45, c[0x0][0x210] ;  /* 0x00008400ff2d7b82 */ /* 0x000e220000000800 */
        /* <DEDUP_REMOVED lines=8> */
[----:B------:R-:W1:Y:S01]  /*1680*/  LDC.64 R24, c[0x0][0x278] ;  /* 0x00009e00ff187b82 */ /* 0x000e620000000a00 */
[----:B------:R-:W-:Y:S01]  /*1690*/  SHF.L.U32 R35, R35, 0x10, RZ ;  /* 0x0000001023237819 */ /* 0x000fe200000006ff */
[-C--:B------:R-:W-:Y:S01]  /*16a0*/  FFMA R42, R42, -R116.reuse, R39 ;  /* 0x800000742a2a7223 */ /* 0x080fe20000000027 */
[----:B------:R-:W-:Y:S01]  /*16b0*/  PRMT R101, R27, 0x7632, R101 ;  /* 0x000076321b657816 */ /* 0x000fe20000000065 */
[----:B------:R-:W-:Y:S01]  /*16c0*/  FFMA R0, R0, -R116, R113 ;  /* 0x8000007400007223 */ /* 0x000fe20000000071 */
[----:B------:R-:W-:Y:S01]  /*16d0*/  SHF.L.U32 R33, R33, 0x10, RZ ;  /* 0x0000001021217819 */ /* 0x000fe200000006ff */
[C---:B------:R-:W-:Y:S01]  /*16e0*/  FFMA R27, R89.reuse, R112, R35 ;  /* 0x00000070591b7223 */ /* 0x040fe20000000023 */
[----:B------:R-:W-:Y:S01]  /*16f0*/  SHF.L.U32 R35, R28, 0x10, RZ ;  /* 0x000000101c237819 */ /* 0x000fe200000006ff */
[----:B------:R-:W-:Y:S01]  /*1700*/  FFMA R114, R114, -R116, R111 ;  /* 0x8000007472727223 */ /* 0x000fe2000000006f */
[----:B------:R-:W-:Y:S01]  /*1710*/  PRMT R103, R32, 0x7632, R103 ;  /* 0x0000763220677816 */ /* 0x000fe20000000067 */
[----:B------:R-:W-:Y:S01]  /*1720*/  FFMA R102, R89, R102, R33 ;  /* 0x0000006659667223 */ /* 0x000fe20000000021 */
[----:B------:R-:W-:Y:S01]  /*1730*/  SHF.L.U32 R37, R29, 0x10, RZ ;  /* 0x000000101d257819 */ /* 0x000fe200000006ff */
[----:B------:R-:W-:Y:S01]  /*1740*/  FFMA R56, R89, R56, R35 ;  /* 0x0000003859387223 */ /* 0x000fe20000000023 */
[----:B------:R-:W-:Y:S01]  /*1750*/  PRMT R55, R26, 0x7632, R55 ;  /* 0x000076321a377816 */ /* 0x000fe20000000037 */
[----:B------:R-:W-:Y:S01]  /*1760*/  FFMA R110, R115, -R116, R110 ;  /* 0x80000074736e7223 */ /* 0x000fe2000000006e */
[----:B------:R-:W-:Y:S01]  /*1770*/  SHF.L.U32 R32, R32, 0x10, RZ ;  /* 0x0000001020207819 */ /* 0x000fe200000006ff */
[----:B------:R-:W-:Y:S01]  /*1780*/  IMAD.U32 R39, R103, 0x10000, RZ ;  /* 0x0001000067277824 */ /* 0x000fe200078e00ff */
        /* <DEDUP_REMOVED lines=13> */
[----:B------:R-:W-:-:S02]  /*1860*/  IMAD.U32 R101, R101, 0x10000, RZ ;  /* 0x0001000065657824 */ /* 0x000fc400078e00ff */
        /* <DEDUP_REMOVED lines=19> */
[----:B-1----:R-:W-:Y:S01]  /*19a0*/  IMAD.WIDE.U32 R36, R91, 0x10, R24 ;  /* 0x000000105b247825 */ /* 0x002fe200078e0018 */
[----:B------:R-:W-:-:S02]  /*19b0*/  F2FP.BF16.F32.PACK_AB R27, R106, R27 ;  /* 0x0000001b6a1b723e */ /* 0x000fc400000010ff */
[----:B------:R-:W-:Y:S01]  /*19c0*/  F2FP.BF16.F32.PACK_AB R26, R102, R109 ;  /* 0x0000006d661a723e */ /* 0x000fe200000010ff */
[--C-:B------:R-:W-:Y:S01]  /*19d0*/  IMAD.WIDE.U32 R92, R92, 0x10, R24.reuse ;  /* 0x000000105c5c7825 */ /* 0x100fe200078e0018 */
[----:B------:R-:W-:Y:S02]  /*19e0*/  F2FP.BF16.F32.PACK_AB R31, R50, R31 ;  /* 0x0000001f321f723e */ /* 0x000fe400000010ff */
[----:B------:R-:W-:Y:S01]  /*19f0*/  F2FP.BF16.F32.PACK_AB R30, R35, R30 ;  /* 0x0000001e231e723e */ /* 0x000fe200000010ff */
[----:B------:R-:W-:Y:S01]  /*1a00*/  IMAD.WIDE.U32 R90, R90, 0x10, R24 ;  /* 0x000000105a5a7825 */ /* 0x000fe200078e0018 */
[----:B------:R-:W-:Y:S02]  /*1a10*/  F2FP.BF16.F32.PACK_AB R25, R108, R107 ;  /* 0x0000006b6c19723e */ /* 0x000fe400000010ff */
[----:B------:R-:W-:Y:S02]  /*1a20*/  F2FP.BF16.F32.PACK_AB R24, R39, R0 ;  /* 0x000000002718723e */ /* 0x000fe400000010ff */
[----:B------:R-:W-:-:S02]  /*1a30*/  F2FP.BF16.F32.PACK_AB R29, R56, R29 ;  /* 0x0000001d381d723e */ /* 0x000fc400000010ff */
[----:B------:R-:W-:Y:S01]  /*1a40*/  F2FP.BF16.F32.PACK_AB R28, R33, R28 ;  /* 0x0000001c211c723e */ /* 0x000fe200000010ff */
[----:B------:R1:W-:Y:S01]  /*1a50*/  STG.E.128 desc[UR4][R92.64], R24 ;  /* 0x000000185c007986 */ /* 0x0003e2000c101d04 */
[----:B------:R-:W-:Y:S02]  /*1a60*/  F2FP.BF16.F32.PACK_AB R35, R38, R49 ;  /* 0x000000312623723e */ /* 0x000fe400000010ff */
[----:B------:R-:W-:Y:S01]  /*1a70*/  F2FP.BF16.F32.PACK_AB R34, R55, R34 ;  /* 0x000000223722723e */ /* 0x000fe200000010ff */
[----:B------:R1:W-:Y:S01]  /*1a80*/  STG.E.128 desc[UR4][R36.64], R28 ;  /* 0x0000001c24007986 */ /* 0x0003e2000c101d04 */
[----:B------:R-:W-:Y:S02]  /*1a90*/  F2FP.BF16.F32.PACK_AB R33, R44, R43 ;  /* 0x0000002b2c21723e */ /* 0x000fe400000010ff */
[----:B------:R-:W-:Y:S02]  /*1aa0*/  F2FP.BF16.F32.PACK_AB R32, R41, R32 ;  /* 0x000000202920723e */ /* 0x000fe400000010ff */
[----:B0-----:R-:W-:-:S03]  /*1ab0*/  LEA R62, R45, R62, 0x2 ;  /* 0x0000003e2d3e7211 */ /* 0x001fc600078e10ff */
[----:B------:R1:W-:Y:S01]  /*1ac0*/  STG.E.128 desc[UR4][R90.64], R32 ;  /* 0x000000205a007986 */ /* 0x0003e2000c101d04 */
[----:B------:R-:W-:-:S13]  /*1ad0*/  ISETP.GE.AND P0, PT, R62, UR7, PT ;  /* 0x000000073e007c0c */ /* 0x000fda000bf06270 */
[----:B------:R-:W-:Y:S05]  /*1ae0*/  @!P0 BRA `(.L_x_2638) ;  /* 0xffffffe800e48947 */ /* 0x000fea000383ffff */
[----:B------:R-:W-:Y:S05]  /*1af0*/  BSYNC B0 ;  /* 0x0000000000007941 */ /* 0x000fea0003800000 */
.L_x_2634:
[----:B-1----:R-:W-:Y:S02]  /*1b00*/  MOV R26, R5 ;  /* 0x00000005001a7202 */ /* 0x002fe40000000f00 */
[----:B------:R-:W-:Y:S02]  /*1b10*/  MOV R27, R4 ;  /* 0x00000004001b7202 */ /* 0x000fe40000000f00 */
[----:B------:R-:W-:Y:S02]  /*1b20*/  MOV R4, R7 ;  /* 0x0000000700047202 */ /* 0x000fe40000000f00 */
[----:B------:R-:W-:Y:S02]  /*1b30*/  MOV R5, R6 ;  /* 0x0000000600057202 */ /* 0x000fe40000000f00 */
[----:B------:R-:W-:Y:S01]  /*1b40*/  MOV R6, R9 ;  /* 0x0000000900067202 */ /* 0x000fe20000000f00 */
[----:B------:R-:W-:Y:S01]  /*1b50*/  IMAD.MOV.U32 R9, RZ, RZ, R10 ;  /* 0x000000ffff097224 */ /* 0x000fe200078e000a */
[----:B------:R-:W-:-:S02]  /*1b60*/  MOV R7, R8 ;  /* 0x0000000800077202 */ /* 0x000fc40000000f00 */
[----:B------:R-:W-:Y:S02]  /*1b70*/  MOV R8, R11 ;  /* 0x0000000b00087202 */ /* 0x000fe40000000f00 */
        /* <DEDUP_REMOVED lines=16> */
.L_x_2633:
[----:B------:R-:W-:Y:S05]  /*1c80*/  BSYNC B1 ;  /* 0x0000000000017941 */ /* 0x000fea0003800000 */
.L_x_2632:
[----:B------:R-:W0:Y:S01]  /*1c90*/  S2R R33, SR_TID.X ;  /* 0x0000000000217919 */ /* 0x000e220000002100 */
[----:B------:R-:W-:Y:S01]  /*1ca0*/  MOV R0, 0x400 ;  /* 0x0000040000007802 */ /* 0x000fe20000000f00 */
[----:B------:R-:W-:Y:S05]  /*1cb0*/  WARPSYNC.ALL ;  /* 0x0000000000007948 */ /* 0x000fea0003800000 */
[----:B------:R-:W1:Y:S01]  /*1cc0*/  S2R R3, SR_CgaCtaId ;  /* 0x0000000000037919 */ /* 0x000e620000008800 */
[----:B------:R-:W-:Y:S01]  /*1cd0*/  ULDC.64 UR8, c[0x0][0x270] ;  /* 0x00009c0000087ab9 */ /* 0x000fe20000000a00 */
[----:B0-----:R-:W-:-:S05]  /*1ce0*/  SHF.R.U32.HI R2, RZ, 0x5, R33 ;  /* 0x00000005ff027819 */ /* 0x001fca0000011621 */
[----:B------:R-:W-:Y:S01]  /*1cf0*/  IMAD R87, R2, 0x60, R87 ;  /* 0x0000006002577824 */ /* 0x000fe200078e0257 */
[----:B-1----:R-:W-:-:S04]  /*1d00*/  LEA R0, R3, R0, 0x18 ;  /* 0x0000000003007211 */ /* 0x002fc800078ec0ff */
[-C--:B------:R-:W-:Y:S02]  /*1d10*/  LEA R87, R87, R0.reuse, 0x5 ;  /* 0x0000000057577211 */ /* 0x080fe400078e28ff */
[----:B------:R-:W-:-:S03]  /*1d20*/  LEA R0, R33, R0, 0x2 ;  /* 0x0000000021007211 */ /* 0x000fc600078e10ff */
[----:B------:R0:W-:Y:S04]  /*1d30*/  STS.128 [R87], R24 ;  /* 0x0000001857007388 */ /* 0x0001e80000000c00 */
[----:B------:R-:W-:Y:S04]  /*1d40*/  STS.128 [R87+0x10], R4 ;  /* 0x0000100457007388 */ /* 0x000fe80000000c00 */
[----:B------:R-:W-:Y:S04]  /*1d50*/  STS.128 [R87+0x400], R8 ;  /* 0x0004000857007388 */ /* 0x000fe80000000c00 */
[----:B------:R1:W-:Y:S04]  /*1d60*/  STS.128 [R87+0x410], R28 ;  /* 0x0004101c57007388 */ /* 0x0003e80000000c00 */
[----:B------:R-:W-:Y:S01]  /*1d70*/  STS.128 [R87+0x800], R16 ;  /* 0x0008001057007388 */ /* 0x000fe20000000c00 */
[----:B0-----:R-:W-:-:S03]  /*1d80*/  IMAD R24, R88, 0x300, RZ ;  /* 0x0000030058187824 */ /* 0x001fc600078e02ff */
[----:B------:R-:W-:Y:S01]  /*1d90*/  STS.128 [R87+0x810], R12 ;  /* 0x0008100c57007388 */ /* 0x000fe20000000c00 */
[----:B------:R-:W-:Y:S01]  /*1da0*/  BAR.SYNC.DEFER_BLOCKING 0x0 ;  /* 0x0000000000007b1d */ /* 0x000fe20000010000 */
[----:B------:R-:W-:-:S04]  /*1db0*/  IADD3 R24, P0, R24, R33, RZ ;  /* 0x0000002118187210 */ /* 0x000fc80007f1e0ff */
[----:B-1----:R-:W-:Y:S01]  /*1dc0*/  IADD3.X R29, RZ, RZ, RZ, P0, !PT ;  /* 0x000000ffff1d7210 */ /* 0x002fe200007fe4ff */
        /* <DEDUP_REMOVED lines=11> */
[----:B0-----:R-:W-:-:S03]  /*1e80*/  FADD R2, RZ, R2 ;  /* 0x00000002ff027221 */ /* 0x001fc60000000000 */
        /* <DEDUP_REMOVED lines=11> */
[----:B------:R-:W-:Y:S01]  /*1f40*/  FADD R21, R2, R21 ;  /* 0x0000001502157221 */ /* 0x000fe20000000000 */
[C---:B------:R-:W-:Y:S02]  /*1f50*/  LEA R2, P0, R24.reuse, UR8, 0x2 ;  /* 0x0000000818027c11 */ /* 0x040fe4000f8010ff */
[----:B------:R-:W5:Y:S01]  /*1f60*/  LDS R16, [R0+0x2200] ;  /* 0x0022000000107984 */ /* 0x000f620000000800 */
[----:B------:R-:W-:Y:S01]  /*1f70*/  FADD R8, R3, R8 ;  /* 0x0000000803087221 */ /* 0x000fe20000000000 */
[----:B------:R-:W-:Y:S02]  /*1f80*/  LEA.HI.X R3, R24, UR9, R29, 0x2, P0 ;  /* 0x0000000918037c11 */ /* 0x000fe400080f141d */
        /* <DEDUP_REMOVED lines=11> */
[----:B--2---:R-:W-:Y:S01]  /*2040*/  FADD R8, R8, R17 ;  /* 0x0000001108087221 */ /* 0x004fe20000000000 */
[----:B---3--:R-:W-:Y:S01]  /*2050*/  FADD R4, R4, R13 ;  /* 0x0000000d04047221 */ /* 0x008fe20000000000 */
[----:B----4-:R-:W-:Y:S01]  /*2060*/  FADD R5, R5, R14 ;  /* 0x0000000e05057221 */ /* 0x010fe20000000000 */
[----:B-----5:R-:W-:Y:S01]  /*2070*/  FADD R6, R6, R15 ;  /* 0x0000000f06067221 */ /* 0x020fe20000000000 */
[----:B------:R-:W-:Y:S01]  /*2080*/  FADD R7, R7, R16 ;  /* 0x0000001007077221 */ /* 0x000fe20000000000 */
[----:B------:R-:W-:Y:S01]  /*2090*/  FADD R23, R20, R23 ;  /* 0x0000001714177221 */ /* 0x000fe20000000000 */
[----:B------:R-:W-:-:S04]  /*20a0*/  FADD R19, R8, R19 ;  /* 0x0000001308137221 */ /* 0x000fc80000000000 */
[----:B------:R-:W-:Y:S01]  /*20b0*/  STG.E desc[UR4][R2.64], R23 ;  /* 0x0000001702007986 */ /* 0x000fe2000c101904 */
[----:B------:R-:W-:-:S03]  /*20c0*/  FADD R25, R4, R25 ;  /* 0x0000001904197221 */ /* 0x000fc60000000000 */
[----:B------:R-:W-:Y:S01]  /*20d0*/  STG.E desc[UR4][R2.64+0x200], R19 ;  /* 0x0002001302007986 */ /* 0x000fe2000c101904 */
[----:B------:R-:W-:-:S03]  /*20e0*/  FADD R5, R5, R18 ;  /* 0x0000001205057221 */ /* 0x000fc60000000000 */
[----:B------:R-:W-:Y:S01]  /*20f0*/  STG.E desc[UR4][R2.64+0x400], R25 ;  /* 0x0004001902007986 */ /* 0x000fe2000c101904 */
[----:B0-----:R-:W-:-:S03]  /*2100*/  FADD R27, R6, R27 ;  /* 0x0000001b061b7221 */ /* 0x001fc60000000000 */
[----:B------:R-:W-:Y:S01]  /*2110*/  STG.E desc[UR4][R2.64+0x600], R5 ;  /* 0x0006000502007986 */ /* 0x000fe2000c101904 */
[----:B-1----:R-:W-:-:S03]  /*2120*/  FADD R7, R7, R22 ;  /* 0x0000001607077221 */ /* 0x002fc60000000000 */
[----:B------:R-:W-:Y:S04]  /*2130*/  STG.E desc[UR4][R2.64+0x800], R27 ;  /* 0x0008001b02007986 */ /* 0x000fe8000c101904 */
[----:B------:R-:W-:Y:S01]  /*2140*/  STG.E desc[UR4][R2.64+0xa00], R7 ;  /* 0x000a000702007986 */ /* 0x000fe2000c101904 */
[----:B------:R-:W-:Y:S05]  /*2150*/  EXIT ;  /* 0x000000000000794d */ /* 0x000fea0003800000 */
.L_x_2635:
        /* <DEDUP_REMOVED lines=8> */
.L_x_2640:
[----:B------:R-:W-:Y:S05]  /*21e0*/  BSYNC B2 ;  /* 0x0000000000027941 */ /* 0x000fea0003800000 */
.L_x_2639:
[----:B------:R-:W-:Y:S01]  /*21f0*/  HFMA2.MMA R117, -RZ, RZ, 0, 5.9604644775390625e-08 ;  /* 0x00000001ff757435 */ /* 0x000fe200000001ff */
[----:B------:R-:W-:Y:S01]  /*2200*/  MOV R116, R121 ;  /* 0x0000007900747202 */ /* 0x000fe20000000f00 */
[----:B------:R-:W-:Y:S01]  /*2210*/  IMAD.MOV.U32 R120, RZ, RZ, R122 ;  /* 0x000000ffff787224 */ /* 0x000fe200078e007a */
[----:B------:R-:W-:Y:S02]  /*2220*/  MOV R118, 0x1f ;  /* 0x0000001f00767802 */ /* 0x000fe40000000f00 */
[----:B------:R-:W-:Y:S01]  /*2230*/  MOV R119, 0xffffffff ;  /* 0xffffffff00777802 */ /* 0x000fe20000000f00 */
[----:B------:R-:W-:-:S07]  /*2240*/  FADD R125, RZ, R120 ;  /* 0x00000078ff7d7221 */ /* 0x000fce0000000000 */
[----:B------:R-:W-:Y:S05]  /*2250*/  WARPSYNC.COLLECTIVE R119, `(.L_x_2641) ;  /* 0x0000000077087348 */ /* 0x000fea0003c00000 */
[----:B------:R0:W1:Y:S02]  /*2260*/  SHFL.BFLY P0, R122, R116, R117, R118 ;  /* 0x0c000075747a7389 */ /* 0x0000640000000076 */
[----:B01----:R-:W-:Y:S01]  /*2270*/  ENDCOLLECTIVE ;  /* 0x000000000000791b */ /* 0x003fe20003800000 */
.L_x_2641:
[----:B------:R-:W-:Y:S01]  /*2280*/  HFMA2.MMA R117, -RZ, RZ, 0, 1.1920928955078125e-07 ;  /* 0x00000002ff757435 */ /* 0x000fe200000001ff */
[----:B------:R-:W-:Y:S01]  /*2290*/  MOV R116, R125 ;  /* 0x0000007d00747202 */ /* 0x000fe20000000f00 */
[----:B------:R-:W-:-:S09]  /*22a0*/  FADD R123, R121, R122 ;  /* 0x0000007a797b7221 */ /* 0x000fd20000000000 */
[----:B------:R-:W-:Y:S05]  /*22b0*/  WARPSYNC.COLLECTIVE R119, `(.L_x_2642) ;  /* 0x0000000077087348 */ /* 0x000fea0003c00000 */
[----:B------:R0:W1:Y:S02]  /*22c0*/  SHFL.BFLY P0, R122, R116, R117, R118 ;  /* 0x0c000075747a7389 */ /* 0x0000640000000076 */
[----:B01----:R-:W-:Y:S01]  /*22d0*/  ENDCOLLECTIVE ;  /* 0x000000000000791b */ /* 0x003fe20003800000 */
.L_x_2642:
[----:B------:R-:W-:Y:S01]  /*22e0*/  MOV R116, R123 ;  /* 0x0000007b00747202 */ /* 0x000fe20000000f00 */
[----:B------:R-:W-:-:S07]  /*22f0*/  FADD R124, R125, R122 ;  /* 0x0000007a7d7c7221 */ /* 0x000fce0000000000 */
[----:B------:R-:W-:Y:S05]  /*2300*/  WARPSYNC.COLLECTIVE R119, `(.L_x_2643) ;  /* 0x0000000077087348 */ /* 0x000fea0003c00000 */
[----:B------:R0:W1:Y:S02]  /*2310*/  SHFL.BFLY P0, R122, R116, R117, R118 ;  /* 0x0c000075747a7389 */ /* 0x0000640000000076 */
[----:B01----:R-:W-:Y:S01]  /*2320*/  ENDCOLLECTIVE ;  /* 0x000000000000791b */ /* 0x003fe20003800000 */
.L_x_2643:
[----:B------:R-:W-:Y:S01]  /*2330*/  HFMA2.MMA R117, -RZ, RZ, 0, 2.384185791015625e-07 ;  /* 0x00000004ff757435 */ /* 0x000fe200000001ff */
[----:B------:R-:W-:Y:S02]  /*2340*/  MOV R116, R124 ;  /* 0x0000007c00747202 */ /* 0x000fe40000000f00 */
[----:B------:R-:W-:-:S08]  /*2350*/  MOV R120, R122 ;  /* 0x0000007a00787202 */ /* 0x000fd00000000f00 */
[----:B------:R-:W-:Y:S05]  /*2360*/  WARPSYNC.COLLECTIVE R119, `(.L_x_2644) ;  /* 0x0000000077087348 */ /* 0x000fea0003c00000 */
[----:B------:R0:W1:Y:S02]  /*2370*/  SHFL.BFLY P0, R122, R116, R117, R118 ;  /* 0x0c000075747a7389 */ /* 0x0000640000000076 */
[----:B01----:R-:W-:Y:S01]  /*2380*/  ENDCOLLECTIVE ;  /* 0x000000000000791b */ /* 0x003fe20003800000 */
.L_x_2644:
[----:B------:R-:W-:-:S05]  /*2390*/  FADD R123, R123, R120 ;  /* 0x000000787b7b7221 */ /* 0x000fca0000000000 */
[----:B------:R-:W-:Y:S01]  /*23a0*/  MOV R116, R123 ;  /* 0x0000007b00747202 */ /* 0x000fe20000000f00 */
[----:B------:R-:W-:-:S07]  /*23b0*/  FADD R120, R124, R122 ;  /* 0x0000007a7c787221 */ /* 0x000fce0000000000 */
[----:B------:R-:W-:Y:S05]  /*23c0*/  WARPSYNC.COLLECTIVE R119, `(.L_x_2645) ;  /* 0x0000000077087348 */ /* 0x000fea0003c00000 */
[----:B------:R0:W1:Y:S02]  /*23d0*/  SHFL.BFLY P0, R122, R116, R117, R118 ;  /* 0x0c000075747a7389 */ /* 0x0000640000000076 */
[----:B01----:R-:W-:Y:S01]  /*23e0*/  ENDCOLLECTIVE ;  /* 0x000000000000791b */ /* 0x003fe20003800000 */
.L_x_2645:
[----:B------:R-:W-:Y:S01]  /*23f0*/  HFMA2.MMA R117, -RZ, RZ, 0, 4.76837158203125e-07 ;  /* 0x00000008ff757435 */ /* 0x000fe200000001ff */
[----:B------:R-:W-:Y:S01]  /*2400*/  MOV R116, R120 ;  /* 0x0000007800747202 */ /* 0x000fe20000000f00 */
[----:B------:R-:W-:-:S09]  /*2410*/  IMAD.MOV.U32 R121, RZ, RZ, R122 ;  /* 0x000000ffff797224 */ /* 0x000fd200078e007a */
[----:B------:R-:W-:Y:S05]  /*2420*/  WARPSYNC.COLLECTIVE R119, `(.L_x_2646) ;  /* 0x0000000077087348 */ /* 0x000fea0003c00000 */
[----:B------:R0:W1:Y:S02]  /*2430*/  SHFL.BFLY P0, R122, R116, R117, R118 ;  /* 0x0c000075747a7389 */ /* 0x0000640000000076 */
[----:B01----:R-:W-:Y:S01]  /*2440*/  ENDCOLLECTIVE ;  /* 0x000000000000791b */ /* 0x003fe20003800000 */
.L_x_2646:
[----:B------:R-:W-:-:S05]  /*2450*/  FADD R121, R123, R121 ;  /* 0x000000797b797221 */ /* 0x000fca0000000000 */
[----:B------:R-:W-:Y:S02]  /*2460*/  MOV R116, R121 ;  /* 0x0000007900747202 */ /* 0x000fe40000000f00 */
[----:B------:R-:W-:-:S07]  /*2470*/  MOV R123, R122 ;  /* 0x0000007a007b7202 */ /* 0x000fce0000000f00 */
[----:B------:R-:W-:Y:S05]  /*2480*/  WARPSYNC.COLLECTIVE R119, `(.L_x_2647) ;  /* 0x0000000077087348 */ /* 0x000fea0003c00000 */
[----:B------:R0:W1:Y:S02]  /*2490*/  SHFL.BFLY P0, R122, R116, R117, R118 ;  /* 0x0c000075747a7389 */ /* 0x0000640000000076 */
[----:B01----:R-:W-:Y:S01]  /*24a0*/  ENDCOLLECTIVE ;  /* 0x000000000000791b */ /* 0x003fe20003800000 */
.L_x_2647:
[----:B------:R-:W-:Y:S01]  /*24b0*/  MOV R124, R122 ;  /* 0x0000007a007c7202 */ /* 0x000fe20000000f00 */
[----:B------:R-:W-:Y:S06]  /*24c0*/  BRA `(.L_x_2648) ;  /* 0xffffffec00b87947 */ /* 0x000fec000383ffff */
.L_x_2636:
[----:B------:R-:W-:Y:S01]  /*24d0*/  HFMA2.MMA R117, -RZ, RZ, 0, 9.5367431640625e-07 ;  /* 0x00000010ff757435 */ /* 0x000fe200000001ff */
[----:B------:R-:W-:Y:S01]  /*24e0*/  BSSY B2, `(.L_x_2649) ;  /* 0x0000006000027945 */ /* 0x000fe20003800000 */
[----:B------:R-:W-:Y:S02]  /*24f0*/  MOV R118, 0x1f ;  /* 0x0000001f00767802 */ /* 0x000fe40000000f00 */
[----:B------:R-:W-:-:S07]  /*2500*/  MOV R119, 0xffffffff ;  /* 0xffffffff00777802 */ /* 0x000fce0000000f00 */
[----:B0-2--5:R-:W-:Y:S05]  /*2510*/  WARPSYNC.COLLECTIVE R119, `(.L_x_2650) ;  /* 0x0000000077087348 */ /* 0x025fea0003c00000 */
[----:B------:R1:W3:Y:S02]  /*2520*/  SHFL.BFLY P0, R122, R116, R117, R118 ;  /* 0x0c000075747a7389 */ /* 0x0002e40000000076 */
[----:B0123-5:R-:W-:Y:S01]  /*2530*/  ENDCOLLECTIVE ;  /* 0x000000000000791b */ /* 0x02ffe20003800000 */
.L_x_2650:
[----:B------:R-:W-:Y:S05]  /*2540*/  BSYNC B2 ;  /* 0x0000000000027941 */ /* 0x000fea0003800000 */
.L_x_2649:
[----:B------:R-:W-:Y:S05]  /*2550*/  BRA `(.L_x_2651) ;  /* 0xffffffec00a07947 */ /* 0x000fea000383ffff */
.L_x_2637:
[----:B------:R-:W-:Y:S01]  /*2560*/  HFMA2.MMA R117, -RZ, RZ, 0, 9.5367431640625e-07 ;  /* 0x00000010ff757435 */ /* 0x000fe200000001ff */
[----:B------:R-:W-:Y:S01]  /*2570*/  BSSY B2, `(.L_x_2652) ;  /* 0x0000006000027945 */ /* 0x000fe20003800000 */
[----:B------:R-:W-:Y:S02]  /*2580*/  MOV R118, 0x1f ;  /* 0x0000001f00767802 */ /* 0x000fe40000000f00 */
[----:B------:R-:W-:-:S07]  /*2590*/  MOV R119, 0xffffffff ;  /* 0xffffffff00777802 */ /* 0x000fce0000000f00 */
[----:B0----5:R-:W-:Y:S05]  /*25a0*/  WARPSYNC.COLLECTIVE R119, `(.L_x_2653) ;  /* 0x0000000077087348 */ /* 0x021fea0003c00000 */
[----:B------:R1:W2:Y:S02]  /*25b0*/  SHFL.BFLY P0, R122, R116, R117, R118 ;  /* 0x0c000075747a7389 */ /* 0x0002a40000000076 */
[----:B012--5:R-:W-:Y:S01]  /*25c0*/  ENDCOLLECTIVE ;  /* 0x000000000000791b */ /* 0x027fe20003800000 */
.L_x_2653:
[----:B------:R-:W-:Y:S05]  /*25d0*/  BSYNC B2 ;  /* 0x0000000000027941 */ /* 0x000fea0003800000 */
.L_x_2652:
[----:B------:R-:W-:Y:S05]  /*25e0*/  BRA `(.L_x_2654) ;  /* 0xffffffec008c7947 */ /* 0x000fea000383ffff */
.L_x_2655:
        /* <DEDUP_REMOVED lines=9> */
.L_x_5714:


//--------------------- .text._ZN18transformer_engine13normalization24rmsnorm_bwd_tuned_kernelINS0_13Kernel_traitsI6__halfS3_S3_fjLj768ELj1ELj4ELj1ELj16ENS0_18Kernel_traits_baseILj768ES3_S3_S3_fjLj128EEEEELb1EEEvNS0_20BackwardKernelParamsE --------------------------
	.section	.text._ZN18transformer_engine13normalization24rmsnorm_bwd_tuned_kernelINS0_13Kernel_traitsI6__halfS3_S3_fjLj768ELj1ELj4ELj1ELj16ENS0_18Kernel_traits_baseILj768ES3_S3_S3_fjLj128EEEEELb1EEEvNS0_20BackwardKernelParamsE,"ax",@progbits
	.align	128
        .global         _ZN18transformer_engine13normalization24rmsnorm_bwd_tuned_kernelINS0_13Kernel_traitsI6__halfS3_S3_fjLj768ELj1ELj4ELj1ELj16ENS0_18Kernel_traits_baseILj768ES3_S3_S3_fjLj128EEEEELb1EEEvNS0_20BackwardKernelParamsE
        .type           _ZN18transformer_engine13normalization24rmsnorm_bwd_tuned_kernelINS0_13Kernel_traitsI6__halfS3_S3_fjLj768ELj1ELj4ELj1ELj16ENS0_18Kernel_traits_baseILj768ES3_S3_S3_fjLj128EEEEELb1EEEvNS0_20BackwardKernelParamsE,@function
        .size           _ZN18transformer_engine13normalization24rmsnorm_bwd_tuned_kernelINS0_13Kernel_traitsI6__halfS3_S3_fjLj768ELj1ELj4ELj1ELj16ENS0_18Kernel_traits_baseILj768ES3_S3_S3_fjLj128EEEEELb1EEEvNS0_20BackwardKernelParamsE,(.L_x_5715 - _ZN18transformer_engine13normalization24rmsnorm_bwd_tuned_kernelINS0_13Kernel_traitsI6__halfS3_S3_fjLj768ELj1ELj4ELj1ELj16ENS0_18Kernel_traits_baseILj768ES3_S3_S3_fjLj128EEEEELb1EEEvNS0_20BackwardKernelParamsE)
        .other          _ZN18transformer_engine13normalization24rmsnorm_bwd_tuned_kernelINS0_13Kernel_traitsI6__halfS3_S3_fjLj768ELj1ELj4ELj1ELj16ENS0_18Kernel_traits_baseILj768ES3_S3_S3_fjLj128EEEEELb1EEEvNS0_20BackwardKernelParamsE,@"STO_CUDA_ENTRY STV_DEFAULT"
_ZN18transformer_engine13normalization24rmsnorm_bwd_tuned_kernelINS0_13Kernel_traitsI6__halfS3_S3_fjLj768ELj1ELj4ELj1ELj16ENS0_18Kernel_traits_baseILj768ES3_S3_S3_fjLj128EEEEELb1EEEvNS0_20BackwardKernelParamsE:
.text._ZN18transformer_engine13normalization24rmsnorm_bwd_tuned_kernelINS0_13Kernel_traitsI6__halfS3_S3_fjLj768ELj1ELj4ELj1ELj16ENS0_18Kernel_traits_baseILj768ES3_S3_S3_fjLj128EEEEELb1EEEvNS0_20BackwardKernelParamsE:
        /* <DEDUP_REMOVED lines=92> */
.L_x_2662:
[----:B0-----:R-:W0:Y:S01]  /*05c0*/  LDC.64 R28, c[0x0][0x220] ;  /* 0x00008800ff1c7b82 */ /* 0x001e220000000a00 */
[----:B------:R-:W-:-:S07]  /*05d0*/  IMAD R92, R62, 0x60, R87 ;  /* 0x000000603e5c7824 */ /* 0x000fce00078e0257 */
[----:B------:R-:W1:Y:S08]  /*05e0*/  LDC.64 R26, c[0x0][0x258] ;  /* 0x00009600ff1a7b82 */ /* 0x000e700000000a00 */
[----:B------:R-:W2:Y:S01]  /*05f0*/  LDC.64 R24, c[0x0][0x230] ;  /* 0x00008c00ff187b82 */ /* 0x000ea20000000a00 */
[C---:B------:R-:W-:Y:S01]  /*0600*/  IADD3 R91, R92.reuse, 0x20, RZ ;  /* 0x000000205c5b7810 */ /* 0x040fe20007ffe0ff */
[C---:B0-----:R-:W-:Y:S01]  /*0610*/  IMAD.WIDE.U32 R40, R92.reuse, 0x10, R28 ;  /* 0x000000105c287825 */ /* 0x041fe200078e001c */
[----:B------:R-:W-:-:S05]  /*0620*/  IADD3 R90, R92, 0x40, RZ ;  /* 0x000000405c5a7810 */ /* 0x000fca0007ffe0ff */
[----:B------:R-:W3:Y:S01]  /*0630*/  LDG.E.128 R40, desc[UR4][R40.64] ;  /* 0x0000000428287981 */ /* 0x000ee2000c1e1d00 */
[----:B-1----:R-:W-:-:S04]  /*0640*/  IMAD.WIDE.U32 R44, R92, 0x10, R26 ;  /* 0x000000105c2c7825 */ /* 0x002fc800078e001a */
[----:B--2---:R-:W-:Y:S02]  /*0650*/  IMAD.WIDE R94, R62, 0x4, R24 ;  /* 0x000000043e5e7825 */ /* 0x004fe400078e0218 */
[----:B------:R-:W2:Y:S01]  /*0660*/  LDG.E.128 R44, desc[UR4][R44.64] ;  /* 0x000000042c2c7981 */ /* 0x000ea2000c1e1d00 */
[----:B------:R-:W0:Y:S01]  /*0670*/  LDC.64 R24, c[0x0][0x260] ;  /* 0x00009800ff187b82 */ /* 0x000e220000000a00 */
[C---:B------:R-:W-:Y:S02]  /*0680*/  IMAD.WIDE.U32 R48, R91.reuse, 0x10, R28 ;  /* 0x000000105b307825 */ /* 0x040fe400078e001c */
[----:B------:R-:W4:Y:S02]  /*0690*/  LDG.E R89, desc[UR4][R94.64] ;  /* 0x000000045e597981 */ /* 0x000f24000c1e1900 */
[--C-:B------:R-:W-:Y:S02]  /*06a0*/  IMAD.WIDE.U32 R52, R91, 0x10, R26.reuse ;  /* 0x000000105b347825 */ /* 0x100fe400078e001a */
[----:B------:R-:W4:Y:S02]  /*06b0*/  LDG.E.128 R48, desc[UR4][R48.64] ;  /* 0x0000000430307981 */ /* 0x000f24000c1e1d00 */
[----:B------:R-:W-:-:S02]  /*06c0*/  IMAD.WIDE.U32 R36, R90, 0x10, R26 ;  /* 0x000000105a247825 */ /* 0x000fc400078e001a */
[----:B------:R-:W4:Y:S02]  /*06d0*/  LDG.E.128 R52, desc[UR4][R52.64] ;  /* 0x0000000434347981 */ /* 0x000f24000c1e1d00 */
[----:B------:R-:W-:Y:S02]  /*06e0*/  IMAD.WIDE.U32 R56, R90, 0x10, R28 ;  /* 0x000000105a387825 */ /* 0x000fe400078e001c */
[----:B------:R-:W4:Y:S04]  /*06f0*/  LDG.E.128 R36, desc[UR4][R36.64] ;  /* 0x0000000424247981 */ /* 0x000f28000c1e1d00 */
[----:B------:R-:W4:Y:S01]  /*0700*/  LDG.E.128 R56, desc[UR4][R56.64] ;  /* 0x0000000438387981 */ /* 0x000f22000c1e1d00 */
[----:B0-----:R-:W-:-:S04]  /*0710*/  IMAD.WIDE.U32 R32, R92, 0x10, R24 ;  /* 0x000000105c207825 */ /* 0x001fc800078e0018 */
[--C-:B------:R-:W-:Y:S02]  /*0720*/  IMAD.WIDE.U32 R28, R91, 0x10, R24.reuse ;  /* 0x000000105b1c7825 */ /* 0x100fe400078e0018 */
[----:B------:R-:W5:Y:S02]  /*0730*/  LDG.E.128 R32, desc[UR4][R32.64] ;  /* 0x0000000420207981 */ /* 0x000f64000c1e1d00 */
[----:B------:R-:W-:Y:S02]  /*0740*/  IMAD.WIDE.U32 R24, R90, 0x10, R24 ;  /* 0x000000105a187825 */ /* 0x000fe400078e0018 */
[----:B------:R-:W5:Y:S04]  /*0750*/  LDG.E.128 R28, desc[UR4][R28.64] ;  /* 0x000000041c1c7981 */ /* 0x000f68000c1e1d00 */
[----:B------:R-:W5:Y:S01]  /*0760*/  LDG.E.128 R24, desc[UR4][R24.64] ;  /* 0x0000000418187981 */ /* 0x000f62000c1e1d00 */
[----:B------:R-:W-:Y:S01]  /*0770*/  UMOV UR6, 0xffffffff ;  /* 0xffffffff00067882 */ /* 0x000fe20000000000 */
[----:B---3--:R-:W-:-:S02]  /*0780*/  HADD2.F32 R0, -RZ, R40.H0_H0 ;  /* 0x20000028ff007230 */ /* 0x008fc40000004100 */
[----:B------:R-:W-:Y:S02]  /*0790*/  HADD2.F32 R112, -RZ, R40.H1_H1 ;  /* 0x30000028ff707230 */ /* 0x000fe40000004100 */
[----:B------:R-:W-:Y:S02]  /*07a0*/  HADD2.F32 R113, -RZ, R41.H0_H0 ;  /* 0x20000029ff717230 */ /* 0x000fe40000004100 */
[--C-:B--2---:R-:W-:Y:S02]  /*07b0*/  HADD2.F32 R109, -RZ, R44.reuse.H0_H0 ;  /* 0x2000002cff6d7230 */ /* 0x104fe40000004100 */
[C---:B----4-:R-:W-:Y:S01]  /*07c0*/  FMUL R0, R89.reuse, R0 ;  /* 0x0000000059007220 */ /* 0x050fe20000400000 */
[----:B------:R-:W-:Y:S02]  /*07d0*/  HADD2.F32 R107, -RZ, R44.H1_H1 ;  /* 0x3000002cff6b7230 */ /* 0x000fe40000004100 */
[----:B------:R-:W-:Y:S01]  /*07e0*/  FMUL R112, R89, R112 ;  /* 0x0000007059707220 */ /* 0x000fe20000400000 */
[-C--:B------:R-:W-:Y:S01]  /*07f0*/  FFMA R3, R0, R109.reuse, R3 ;  /* 0x0000006d00037223 */ /* 0x080fe20000000003 */
        /* <DEDUP_REMOVED lines=8> */
[----:B------:R-:W-:-:S02]  /*0880*/  HADD2.F32 R106, -RZ, R45.H0_H0 ;  /* 0x2000002dff6a7230 */ /* 0x000fc40000004100 */
[--C-:B------:R-:W-:Y:S02]  /*0890*/  HADD2.F32 R94, -RZ, R50.reuse.H0_H0 ;  /* 0x20000032ff5e7230 */ /* 0x100fe40000004100 */
[----:B------:R-:W-:Y:S02]  /*08a0*/  HADD2.F32 R49, -RZ, R50.H1_H1 ;  /* 0x30000032ff317230 */ /* 0x000fe40000004100 */
[--C-:B------:R-:W-:Y:S02]  /*08b0*/  HADD2.F32 R43, -RZ, R51.reuse.H0_H0 ;  /* 0x20000033ff2b7230 */ /* 0x100fe40000004100 */
[----:B------:R-:W-:Y:S02]  /*08c0*/  HADD2.F32 R124, -RZ, R51.H1_H1 ;  /* 0x30000033ff7c7230 */ /* 0x000fe40000004100 */
[----:B------:R-:W-:Y:S01]  /*08d0*/  FMUL R107, R85, R107 ;  /* 0x0000006b556b7220 */ /* 0x000fe20000400000 */
[--C-:B------:R-:W-:Y:S02]  /*08e0*/  HADD2.F32 R51, -RZ, R55.reuse.H0_H0 ;  /* 0x20000037ff337230 */ /* 0x100fe40000004100 */
[----:B------:R-:W-:-:S02]  /*08f0*/  HADD2.F32 R50, -RZ, R55.H1_H1 ;  /* 0x30000037ff327230 */ /* 0x000fc40000004100 */
[----:B------:R-:W-:Y:S01]  /*0900*/  FFMA R55, R0, R109, RZ ;  /* 0x0000006d00377223 */ /* 0x000fe200000000ff */
[--C-:B------:R-:W-:Y:S02]  /*0910*/  HADD2.F32 R111, -RZ, R42.reuse.H0_H0 ;  /* 0x2000002aff6f7230 */ /* 0x100fe40000004100 */
[----:B------:R-:W-:Y:S02]  /*0920*/  HADD2.F32 R108, -RZ, R42.H1_H1 ;  /* 0x3000002aff6c7230 */ /* 0x000fe40000004100 */
[----:B------:R-:W-:Y:S02]  /*0930*/  HADD2.F32 R103, -RZ, R45.H1_H1 ;  /* 0x3000002dff677230 */ /* 0x000fe40000004100 */
[----:B------:R-:W-:Y:S01]  /*0940*/  FMUL R110, R89, R110 ;  /* 0x0000006e596e7220 */ /* 0x000fe20000400000 */
[--C-:B------:R-:W-:Y:S02]  /*0950*/  HADD2.F32 R45, -RZ, R36.reuse.H0_H0 ;  /* 0x20000024ff2d7230 */ /* 0x100fe40000004100 */
        /* <DEDUP_REMOVED lines=14> */
[----:B------:R-:W-:Y:S01]  /*0a40*/  FMUL R108, R89, R108 ;  /* 0x0000006c596c7220 */ /* 0x000fe20000400000 */
[-C--:B------:R-:W-:Y:S01]  /*0a50*/  FFMA R7, R111, R102.reuse, R7 ;  /* 0x000000666f077223 */ /* 0x080fe20000000007 */
[----:B------:R-:W-:Y:S01]  /*0a60*/  FMUL R102, R82, R102 ;  /* 0x0000006652667220 */ /* 0x000fe20000400000 */
        /* <DEDUP_REMOVED lines=13> */
[-C--:B------:R-:W-:Y:S01]  /*0b40*/  FFMA R8, R104, R99.reuse, R8 ;  /* 0x0000006368087223 */ /* 0x080fe20000000008 */
[----:B------:R-:W-:Y:S01]  /*0b50*/  FMUL R98, R89, R98 ;  /* 0x0000006259627220 */ /* 0x000fe20000400000 */
[----:B------:R-:W-:Y:S01]  /*0b60*/  FMUL R99, R79, R99 ;  /* 0x000000634f637220 */ /* 0x000fe20000400000 */
[----:B------:R-:W-:Y:S01]  /*0b70*/  FFMA R55, R105, R100, R38 ;  /* 0x0000006469377223 */ /* 0x000fe20000000026 */
[----:B------:R-:W-:Y:S02]  /*0b80*/  HADD2.F32 R97, -RZ, R48.H1_H1 ;  /* 0x30000030ff617230 */ /* 0x000fe40000004100 */
[-C--:B------:R-:W-:Y:S01]  /*0b90*/  FFMA R11, R98, R93.reuse, R11 ;  /* 0x0000005d620b7223 */ /* 0x080fe2000000000b */
[----:B------:R-:W-:Y:S02]  /*0ba0*/  HADD2.F32 R117, -RZ, R52.H1_H1 ;  /* 0x30000034ff757230 */ /* 0x000fe40000004100 */
[----:B------:R-:W-:Y:S01]  /*0bb0*/  FMUL R93, R78, R93 ;  /* 0x0000005d4e5d7220 */ /* 0x000fe20000400000 */
[----:B------:R-:W-:Y:S01]  /*0bc0*/  FFMA R55, R104, R99, R55 ;  /* 0x0000006368377223 */ /* 0x000fe20000000037 */
[----:B------:R-:W-:-:S02]  /*0bd0*/  HADD2.F32 R115, -RZ, R53.H0_H0 ;  /* 0x20000035ff737230 */ /* 0x000fc40000004100 */
[----:B------:R-:W-:Y:S01]  /*0be0*/  FMUL R97, R89, R97 ;  /* 0x0000006159617220 */ /* 0x000fe20000400000 */
[--C-:B------:R-:W-:Y:S02]  /*0bf0*/  HADD2.F32 R44, -RZ, R58.reuse.H0_H0 ;  /* 0x2000003aff2c7230 */ /* 0x100fe40000004100 */
[----:B------:R-:W-:Y:S01]  /*0c00*/  FFMA R38, R98, R93, R55 ;  /* 0x0000005d62267223 */ /* 0x000fe20000000037 */
[----:B------:R-:W-:Y:S02]  /*0c10*/  HADD2.F32 R118, -RZ, R58.H1_H1 ;  /* 0x3000003aff767230 */ /* 0x000fe40000004100 */
[----:B------:R-:W-:Y:S01]  /*0c20*/  FMUL R58, R77, R117 ;  /* 0x000000754d3a7220 */ /* 0x000fe20000400000 */
[--C-:B------:R-:W-:Y:S02]  /*0c30*/  HADD2.F32 R40, -RZ, R59.reuse.H0_H0 ;  /* 0x2000003bff287230 */ /* 0x100fe40000004100 */
[----:B------:R-:W-:Y:S02]  /*0c40*/  HADD2.F32 R114, -RZ, R59.H1_H1 ;  /* 0x3000003bff727230 */ /* 0x000fe40000004100 */
[----:B------:R-:W-:Y:S01]  /*0c50*/  FMUL R59, R89, R49 ;  /* 0x00000031593b7220 */ /* 0x000fe20000400000 */
[----:B------:R-:W-:-:S02]  /*0c60*/  HADD2.F32 R47, -RZ, R53.H1_H1 ;  /* 0x30000035ff2f7230 */ /* 0x000fc40000004100 */
[----:B------:R-:W-:Y:S01]  /*0c70*/  FMUL R96, R89, R96 ;  /* 0x0000006059607220 */ /* 0x000fe20000400000 */
[--C-:B------:R-:W-:Y:S02]  /*0c80*/  HADD2.F32 R46, -RZ, R57.reuse.H0_H0 ;  /* 0x20000039ff2e7230 */ /* 0x100fe40000004100 */
[----:B------:R-:W-:Y:S01]  /*0c90*/  FFMA R49, R97, R58, R38 ;  /* 0x0000003a61317223 */ /* 0x000fe20000000026 */
[----:B------:R-:W-:Y:S02]  /*0ca0*/  HADD2.F32 R120, -RZ, R57.H1_H1 ;  /* 0x30000039ff787230 */ /* 0x000fe40000004100 */
[----:B------:R-:W-:Y:S01]  /*0cb0*/  FMUL R57, R76, R115 ;  /* 0x000000734c397220 */ /* 0x000fe20000400000 */
[--C-:B------:R-:W-:Y:S02]  /*0cc0*/  HADD2.F32 R53, -RZ, R54.reuse.H0_H0 ;  /* 0x20000036ff357230 */ /* 0x100fe40000004100 */
[----:B------:R-:W-:Y:S01]  /*0cd0*/  FMUL R94, R89, R94 ;  /* 0x0000005e595e7220 */ /* 0x000fe20000400000 */
[----:B------:R-:W-:-:S02]  /*0ce0*/  HADD2.F32 R52, -RZ, R54.H1_H1 ;  /* 0x30000036ff347230 */ /* 0x000fc40000004100 */
[----:B------:R-:W-:Y:S01]  /*0cf0*/  FMUL R95, R89, R95 ;  /* 0x0000005f595f7220 */ /* 0x000fe20000400000 */
        /* <DEDUP_REMOVED lines=54> */
[----:B------:R-:W-:-:S03]  /*1060*/  FFMA R60, R115, R118, R60 ;  /* 0x00000076733c7223 */ /* 0x000fc6000000003c */
        /* <DEDUP_REMOVED lines=16> */
.L_x_2672:
[----:B------:R-:W-:Y:S01]  /*1170*/  UMOV UR6, 0xffffffff ;  /* 0xffffffff00067882 */ /* 0x000fe20000000000 */
[----:B-1----:R-:W-:Y:S02]  /*1180*/  FADD R116, R120, R123 ;  /* 0x0000007b78747221 */ /* 0x002fe40000000000 */
[----:B------:R-:W-:Y:S05]  /*1190*/  BRA.DIV UR6, `(.L_x_2660) ;  /* 0x00000012060c7947 */ /* 0x000fea000b800000 */
.L_x_2675:
[----:B------:R-:W-:Y:S01]  /*11a0*/  UMOV UR6, 0xffffffff ;  /* 0xffffffff00067882 */ /* 0x000fe20000000000 */
[----:B--2---:R-:W-:Y:S02]  /*11b0*/  FADD R116, R121, R124 ;  /* 0x0000007c79747221 */ /* 0x004fe40000000000 */
[----:B------:R-:W-:Y:S05]  /*11c0*/  BRA.DIV UR6, `(.L_x_2661) ;  /* 0x0000001206247947 */ /* 0x000fea000b800000 */
[----:B------:R1:W2:Y:S02]  /*11d0*/  SHFL.BFLY PT, R122, R116, 0x10, 0x1f ;  /* 0x0e001f00747a7f89 */ /* 0x0002a400000e0000 */
.L_x_2678:
[----:B-12---:R-:W-:Y:S01]  /*11e0*/  FADD R116, R116, R122 ;  /* 0x0000007a74747221 */ /* 0x006fe20000000000 */
[----:B-----5:R-:W-:Y:S02]  /*11f0*/  HADD2.F32 R122, -RZ, R25.H1_H1 ;  /* 0x30000019ff7a7230 */ /* 0x020fe40000004100 */
[----:B------:R-:W-:Y:S02]  /*1200*/  HADD2.F32 R118, -RZ, R32.H0_H0 ;  /* 0x20000020ff767230 */ /* 0x000fe40000004100 */
[----:B------:R-:W-:Y:S01]  /*1210*/  FMUL R116, R116, 0.001302083372138440609 ;  /* 0x3aaaaaab74747820 */ /* 0x000fe20000400000 */
[----:B0-----:R-:W-:Y:S02]  /*1220*/  HADD2.F32 R120, -RZ, R31.H1_H1 ;  /* 0x3000001fff787230 */ /* 0x001fe40000004100 */
        /* <DEDUP_REMOVED lines=11> */
[----:B------:R-:W-:Y:S02]  /*12e0*/  HADD2.F32 R101, -RZ, R32.H1_H1 ;  /* 0x30000020ff657230 */ /* 0x000fe40000004100 */
[----:B------:R-:W-:Y:S01]  /*12f0*/  FFMA R112, R112, -R116, R107 ;  /* 0x8000007470707223 */ /* 0x000fe2000000006b */
[----:B------:R-:W-:-:S02]  /*1300*/  HADD2.F32 R32, -RZ, R35.H1_H1 ;  /* 0x30000023ff207230 */ /* 0x000fc40000004100 */
[-C--:B------:R-:W-:Y:S01]  /*1310*/  FFMA R98, R98, -R116.reuse, R93 ;  /* 0x8000007462627223 */ /* 0x080fe2000000005d */
[----:B------:R-:W-:Y:S02]  /*1320*/  HADD2.F32 R107, -RZ, R35.H0_H0 ;  /* 0x20000023ff6b7230 */ /* 0x000fe40000004100 */
[-C--:B------:R-:W-:Y:S01]  /*1330*/  FFMA R110, R110, -R116.reuse, R103 ;  /* 0x800000746e6e7223 */ /* 0x080fe20000000067 */
[--C-:B------:R-:W-:Y:S02]  /*1340*/  HADD2.F32 R35, -RZ, R28.reuse.H0_H0 ;  /* 0x2000001cff237230 */ /* 0x100fe40000004100 */
[C---:B------:R-:W-:Y:S01]  /*1350*/  FFMA R99, R89.reuse, R99, R32 ;  /* 0x0000006359637223 */ /* 0x040fe20000000020 */
[----:B------:R-:W-:Y:S01]  /*1360*/  FFMA R32, R89, R45, R52 ;  /* 0x0000002d59207223 */ /* 0x000fe20000000034 */
[----:B------:R-:W-:Y:S01]  /*1370*/  HADD2.F32 R93, -RZ, R28.H1_H1 ;  /* 0x3000001cff5d7230 */ /* 0x000fe20000004100 */
[----:B------:R-:W1:Y:S01]  /*1380*/  LDC R45, c[0x0][0x210] ;  /* 0x00008400ff2d7b82 */ /* 0x000e620000000800 */
        /* <DEDUP_REMOVED lines=55> */
[----:B------:R-:W-:Y:S01]  /*1700*/  IMAD.WIDE.U32 R90, R90, 0x10, R24 ;  /* 0x000000105a5a7825 */ /* 0x000fe200078e0018 */
[----:B------:R-:W-:Y:S02]  /*1710*/  F2FP.F16.F32.PACK_AB R25, R110, R103 ;  /* 0x000000676e19723e */ /* 0x000fe400000000ff */
[----:B------:R-:W-:Y:S02]  /*1720*/  F2FP.F16.F32.PACK_AB R24, R101, R0 ;  /* 0x000000006518723e */ /* 0x000fe400000000ff */
[----:B------:R-:W-:-:S02]  /*1730*/  F2FP.F16.F32.PACK_AB R29, R34, R29 ;  /* 0x0000001d221d723e */ /* 0x000fc400000000ff */
[----:B------:R-:W-:Y:S01]  /*1740*/  F2FP.F16.F32.PACK_AB R28, R58, R35 ;  /* 0x000000233a1c723e */ /* 0x000fe200000000ff */
[----:B------:R0:W-:Y:S01]  /*1750*/  STG.E.128 desc[UR4][R92.64], R24 ;  /* 0x000000185c007986 */ /* 0x0001e2000c101d04 */
[----:B------:R-:W-:Y:S02]  /*1760*/  F2FP.F16.F32.PACK_AB R35, R114, R39 ;  /* 0x000000277223723e */ /* 0x000fe400000000ff */
        /* <DEDUP_REMOVED lines=9> */
.L_x_2658:
        /* <DEDUP_REMOVED lines=24> */
.L_x_2657:
[----:B------:R-:W-:Y:S05]  /*1980*/  BSYNC B1 ;  /* 0x0000000000017941 */ /* 0x000fea0003800000 */
.L_x_2656:
        /* <DEDUP_REMOVED lines=77> */
.L_x_2659:
        /* <DEDUP_REMOVED lines=8> */
.L_x_2664:
[----:B------:R-:W-:Y:S05]  /*1ee0*/  BSYNC B2 ;  /* 0x0000000000027941 */ /* 0x000fea0003800000 */
.L_x_2663:
        /* <DEDUP_REMOVED lines=8> */
.L_x_2665:
[----:B------:R-:W-:Y:S01]  /*1f70*/  FADD R125, RZ, R120 ;  /* 0x00000078ff7d7221 */ /* 0x000fe20000000000 */
[----:B------:R-:W-:-:S04]  /*1f80*/  HFMA2.MMA R117, -RZ, RZ, 0, 1.1920928955078125e-07 ;  /* 0x00000002ff757435 */ /* 0x000fc800000001ff */
[----:B------:R-:W-:Y:S01]  /*1f90*/  MOV R116, R125 ;  /* 0x0000007d00747202 */ /* 0x000fe20000000f00 */
[----:B------:R-:W-:-:S07]  /*1fa0*/  FADD R123, R121, R122 ;  /* 0x0000007a797b7221 */ /* 0x000fce0000000000 */
[----:B------:R-:W-:Y:S05]  /*1fb0*/  WARPSYNC.COLLECTIVE R119, `(.L_x_2666) ;  /* 0x0000000077087348 */ /* 0x000fea0003c00000 */
[----:B------:R0:W1:Y:S02]  /*1fc0*/  SHFL.BFLY P0, R122, R116, R117, R118 ;  /* 0x0c000075747a7389 */ /* 0x0000640000000076 */
[----:B01----:R-:W-:Y:S01]  /*1fd0*/  ENDCOLLECTIVE ;  /* 0x000000000000791b */ /* 0x003fe20003800000 */
.L_x_2666:
[----:B------:R-:W-:Y:S01]  /*1fe0*/  MOV R116, R123 ;  /* 0x0000007b00747202 */ /* 0x000fe20000000f00 */
[----:B------:R-:W-:-:S07]  /*1ff0*/  FADD R124, R125, R122 ;  /* 0x0000007a7d7c7221 */ /* 0x000fce0000000000 */
[----:B------:R-:W-:Y:S05]  /*2000*/  WARPSYNC.COLLECTIVE R119, `(.L_x_2667) ;  /* 0x0000000077087348 */ /* 0x000fea0003c00000 */
[----:B------:R0:W1:Y:S02]  /*2010*/  SHFL.BFLY P0, R122, R116, R117, R118 ;  /* 0x0c000075747a7389 */ /* 0x0000640000000076 */
[----:B01----:R-:W-:Y:S01]  /*2020*/  ENDCOLLECTIVE ;  /* 0x000000000000791b */ /* 0x003fe20003800000 */
.L_x_2667:
[----:B------:R-:W-:Y:S01]  /*2030*/  HFMA2.MMA R117, -RZ, RZ, 0, 2.384185791015625e-07 ;  /* 0x00000004ff757435 */ /* 0x000fe200000001ff */
[----:B------:R-:W-:Y:S02]  /*2040*/  MOV R116, R124 ;  /* 0x0000007c00747202 */ /* 0x000fe40000000f00 */
[----:B------:R-:W-:-:S08]  /*2050*/  MOV R120, R122 ;  /* 0x0000007a00787202 */ /* 0x000fd00000000f00 */
[----:B------:R-:W-:Y:S05]  /*2060*/  WARPSYNC.COLLECTIVE R119, `(.L_x_2668) ;  /* 0x0000000077087348 */ /* 0x000fea0003c00000 */
[----:B------:R0:W1:Y:S02]  /*2070*/  SHFL.BFLY P0, R122, R116, R117, R118 ;  /* 0x0c000075747a7389 */ /* 0x0000640000000076 */
[----:B01----:R-:W-:Y:S01]  /*2080*/  ENDCOLLECTIVE ;  /* 0x000000000000791b */ /* 0x003fe20003800000 */
.L_x_2668:
[----:B------:R-:W-:-:S05]  /*2090*/  FADD R123, R123, R120 ;  /* 0x000000787b7b7221 */ /* 0x000fca0000000000 */
[----:B------:R-:W-:Y:S01]  /*20a0*/  MOV R116, R123 ;  /* 0x0000007b00747202 */ /* 0x000fe20000000f00 */
[----:B------:R-:W-:-:S07]  /*20b0*/  FADD R120, R124, R122 ;  /* 0x0000007a7c787221 */ /* 0x000fce0000000000 */
[----:B------:R-:W-:Y:S05]  /*20c0*/  WARPSYNC.COLLECTIVE R119, `(.L_x_2669) ;  /* 0x0000000077087348 */ /* 0x000fea0003c00000 */
[----:B------:R0:W1:Y:S02]  /*20d0*/  SHFL.BFLY P0, R122, R116, R117, R118 ;  /* 0x0c000075747a7389 */ /* 0x0000640000000076 */
[----:B01----:R-:W-:Y:S01]  /*20e0*/  ENDCOLLECTIVE ;  /* 0x000000000000791b */ /* 0x003fe20003800000 */
.L_x_2669:
[----:B------:R-:W-:Y:S01]  /*20f0*/  HFMA2.MMA R117, -RZ, RZ, 0, 4.76837158203125e-07 ;  /* 0x00000008ff757435 */ /* 0x000fe200000001ff */
[----:B------:R-:W-:Y:S02]  /*2100*/  MOV R116, R120 ;  /* 0x0000007800747202 */ /* 0x000fe40000000f00 */
[----:B------:R-:W-:-:S08]  /*2110*/  MOV R121, R122 ;  /* 0x0000007a00797202 */ /* 0x000fd00000000f00 */
[----:B------:R-:W-:Y:S05]  /*2120*/  WARPSYNC.COLLECTIVE R119, `(.L_x_2670) ;  /* 0x0000000077087348 */ /* 0x000fea0003c00000 */
[----:B------:R0:W1:Y:S02]  /*2130*/  SHFL.BFLY P0, R122, R116, R117, R118 ;  /* 0x0c000075747a7389 */ /* 0x0000640000000076 */
[----:B01----:R-:W-:Y:S01]  /*2140*/  ENDCOLLECTIVE ;  /* 0x000000000000791b */ /* 0x003fe20003800000 */
.L_x_2670:
[----:B------:R-:W-:-:S05]  /*2150*/  FADD R121, R123, R121 ;  /* 0x000000797b797221 */ /* 0x000fca0000000000 */
[----:B------:R-:W-:Y:S02]  /*2160*/  MOV R116, R121 ;  /* 0x0000007900747202 */ /* 0x000fe40000000f00 */
[----:B------:R-:W-:-:S07]  /*2170*/  MOV R123, R122 ;  /* 0x0000007a007b7202 */ /* 0x000fce0000000f00 */
[----:B------:R-:W-:Y:S05]  /*2180*/  WARPSYNC.COLLECTIVE R119, `(.L_x_2671) ;  /* 0x0000000077087348 */ /* 0x000fea0003c00000 */
[----:B------:R0:W1:Y:S02]  /*2190*/  SHFL.BFLY P0, R122, R116, R117, R118 ;  /* 0x0c000075747a7389 */ /* 0x0000640000000076 */
[----:B01----:R-:W-:Y:S01]  /*21a0*/  ENDCOLLECTIVE ;  /* 0x000000000000791b */ /* 0x003fe20003800000 */
.L_x_2671:
[----:B------:R-:W-:Y:S01]  /*21b0*/  MOV R124, R122 ;  /* 0x0000007a007c7202 */ /* 0x000fe20000000f00 */
[----:B------:R-:W-:Y:S06]  /*21c0*/  BRA `(.L_x_2672) ;  /* 0xffffffec00e87947 */ /* 0x000fec000383ffff */
.L_x_2660:
[----:B------:R-:W-:Y:S01]  /*21d0*/  HFMA2.MMA R117, -RZ, RZ, 0, 9.5367431640625e-07 ;  /* 0x00000010ff757435 */ /* 0x000fe200000001ff */
[----:B------:R-:W-:Y:S01]  /*21e0*/  BSSY B2, `(.L_x_2673) ;  /* 0x0000006000027945 */ /* 0x000fe20003800000 */
[----:B------:R-:W-:Y:S02]  /*21f0*/  MOV R118, 0x1f ;  /* 0x0000001f00767802 */ /* 0x000fe40000000f00 */
[----:B------:R-:W-:-:S07]  /*2200*/  MOV R119, 0xffffffff ;  /* 0xffffffff00777802 */ /* 0x000fce0000000f00 */
[----:B0-2--5:R-:W-:Y:S05]  /*2210*/  WARPSYNC.COLLECTIVE R119, `(.L_x_2674) ;  /* 0x0000000077087348 */ /* 0x025fea0003c00000 */
[----:B------:R1:W3:Y:S02]  /*2220*/  SHFL.BFLY P0, R122, R116, R117, R118 ;  /* 0x0c000075747a7389 */ /* 0x0002e40000000076 */
[----:B0123-5:R-:W-:Y:S01]  /*2230*/  ENDCOLLECTIVE ;  /* 0x000000000000791b */ /* 0x02ffe20003800000 */
.L_x_2674:
[----:B------:R-:W-:Y:S05]  /*2240*/  BSYNC B2 ;  /* 0x0000000000027941 */ /* 0x000fea0003800000 */
.L_x_2673:
[----:B------:R-:W-:Y:S05]  /*2250*/  BRA `(.L_x_2675) ;  /* 0xffffffec00d07947 */ /* 0x000fea000383ffff */
.L_x_2661:
[----:B------:R-:W-:Y:S01]  /*2260*/  HFMA2.MMA R117, -RZ, RZ, 0, 9.5367431640625e-07 ;  /* 0x00000010ff757435 */ /* 0x000fe200000001ff */
[----:B------:R-:W-:Y:S01]  /*2270*/  BSSY B2, `(.L_x_2676) ;  /* 0x0000006000027945 */ /* 0x000fe20003800000 */
[----:B------:R-:W-:Y:S02]  /*2280*/  MOV R118, 0x1f ;  /* 0x0000001f00767802 */ /* 0x000fe40000000f00 */
[----:B------:R-:W-:-:S07]  /*2290*/  MOV R119, 0xffffffff ;  /* 0xffffffff00777802 */ /* 0x000fce0000000f00 */
[----:B0----5:R-:W-:Y:S05]  /*22a0*/  WARPSYNC.COLLECTIVE R119, `(.L_x_2677) ;  /* 0x0000000077087348 */ /* 0x021fea0003c00000 */
[----:B------:R1:W2:Y:S02]  /*22b0*/  SHFL.BFLY P0, R122, R116, R117, R118 ;  /* 0x0c000075747a7389 */ /* 0x0002a40000000076 */
[----:B012--5:R-:W-:Y:S01]  /*22c0*/  ENDCOLLECTIVE ;  /* 0x000000000000791b */ /* 0x027fe20003800000 */
.L_x_2677:
[----:B------:R-:W-:Y:S05]  /*22d0*/  BSYNC B2 ;  /* 0x0000000000027941 */ /* 0x000fea0003800000 */
.L_x_2676:
[----:B------:R-:W-:Y:S05]  /*22e0*/  BRA `(.L_x_2678) ;  /* 0xffffffec00bc7947 */ /* 0x000fea000383ffff */
.L_x_2679:
        /* <DEDUP_REMOVED lines=9> */
.L_x_5715:


//--------------------- .text._ZN18transformer_engine13normalization24rmsnorm_bwd_tuned_kernelINS0_13Kernel_traitsIffffjLj768ELj1ELj4ELj1ELj16ENS0_18Kernel_traits_baseILj768EffffjLj128EEEEELb1EEEvNS0_20BackwardKernelParamsE --------------------------
	.section	.text._ZN18transformer_engine13normalization24rmsnorm_bwd_tuned_kernelINS0_13Kernel_traitsIffffjLj768ELj1ELj4ELj1ELj16ENS0_18Kernel_traits_baseILj768EffffjLj128EEEEELb1EEEvNS0_20BackwardKernelParamsE,"ax",@progbits
	.align	128
        .global         _ZN18transformer_engine13normalization24rmsnorm_bwd_tuned_kernelINS0_13Kernel_traitsIffffjLj768ELj1ELj4ELj1ELj16ENS0_18Kernel_traits_baseILj768EffffjLj128EEEEELb1EEEvNS0_20BackwardKernelParamsE
        .type           _ZN18transformer_engine13normalization24rmsnorm_bwd_tuned_kernelINS0_13Kernel_traitsIffffjLj768ELj1ELj4ELj1ELj16ENS0_18Kernel_traits_baseILj768EffffjLj128EEEEELb1EEEvNS0_20BackwardKernelParamsE,@function
        .size           _ZN18transformer_engine13normalization24rmsnorm_bwd_tuned_kernelINS0_13Kernel_traitsIffffjLj768ELj1ELj4ELj1ELj16ENS0_18Kernel_traits_baseILj768EffffjLj128EEEEELb1EEEvNS0_20BackwardKernelParamsE,(.L_x_5716 - _ZN18transformer_engine13normalization24rmsnorm_bwd_tuned_kernelINS0_13Kernel_traitsIffffjLj768ELj1ELj4ELj1ELj16ENS0_18Kernel_traits_baseILj768EffffjLj128EEEEELb1EEEvNS0_20BackwardKernelParamsE)
        .other          _ZN18transformer_engine13normalization24rmsnorm_bwd_tuned_kernelINS0_13Kernel_traitsIffffjLj768ELj1ELj4ELj1ELj16ENS0_18Kernel_traits_baseILj768EffffjLj128EEEEELb1EEEvNS0_20BackwardKernelParamsE,@"STO_CUDA_ENTRY STV_DEFAULT"
_ZN18transformer_engine13normalization24rmsnorm_bwd_tuned_kernelINS0_13Kernel_traitsIffffjLj768ELj1ELj4ELj1ELj16ENS0_18Kernel_traits_baseILj768EffffjLj128EEEEELb1EEEvNS0_20BackwardKernelParamsE:
.text._ZN18transformer_engine13normalization24rmsnorm_bwd_tuned_kernelINS0_13Kernel_traitsIffffjLj768ELj1ELj4ELj1ELj16ENS0_18Kernel_traits_baseILj768EffffjLj128EEEEELb1EEEvNS0_20BackwardKernelParamsE:
        /* <DEDUP_REMOVED lines=28> */
[----:B------:R-:W4:Y:S04]  /*01c0*/  LDG.E.128 R12, desc[UR4][R2.64+0x400] ;  /* 0x00040004020c7981 */ /* 0x000f28000c1e1d00 */
[----:B------:R-:W5:Y:S04]  /*01d0*/  LDG.E.128 R16, desc[UR4][R2.64+0x600] ;  /* 0x0006000402107981 */ /* 0x000f68000c1e1d00 */
[----:B------:R-:W5:Y:S04]  /*01e0*/  LDG.E.128 R20, desc[UR4][R2.64+0x800] ;  /* 0x0008000402147981 */ /* 0x000f68000c1e1d00 */
[----:B------:R0:W5:Y:S01]  /*01f0*/  LDG.E.128 R24, desc[UR4][R2.64+0xa00] ;  /* 0x000a000402187981 */ /* 0x000162000c1e1d00 */
[----:B------:R-:W-:Y:S01]  /*0200*/  ISETP.NE.AND P0, PT, RZ, UR6, PT ;  /* 0x00000006ff007c0c */ /* 0x000fe2000bf05270 */
[----:B------:R-:W-:Y:S01]  /*0210*/  BSSY B0, `(.L_x_2682) ;  /* 0x0000110000007945 */ /* 0x000fe20003800000 */
[----:B------:R-:W-:-:S02]  /*0220*/  CS2R R96, SRZ ;  /* 0x0000000000607805 */ /* 0x000fc4000001ff00 */
[----:B------:R-:W-:Y:S02]  /*0230*/  CS2R R94, SRZ ;  /* 0x00000000005e7805 */ /* 0x000fe4000001ff00 */
[----:B------:R-:W-:Y:S02]  /*0240*/  FSEL R100, RZ, 1, !P0 ;  /* 0x3f800000ff647808 */ /* 0x000fe40004000000 */
        /* <DEDUP_REMOVED lines=9> */
[----:B0-----:R-:W-:Y:S01]  /*02e0*/  CS2R R2, SRZ ;  /* 0x0000000000027805 */ /* 0x001fe2000001ff00 */
        /* <DEDUP_REMOVED lines=24> */
.L_x_2686:
[----:B0-----:R-:W0:Y:S01]  /*0470*/  LDC.64 R130, c[0x0][0x230] ;  /* 0x00008c00ff827b82 */ /* 0x001e220000000a00 */
[----:B------:R-:W-:-:S07]  /*0480*/  IMAD R0, R98, 0xc0, R123 ;  /* 0x000000c062007824 */ /* 0x000fce00078e027b */
[----:B-1----:R-:W1:Y:S08]  /*0490*/  LDC.64 R44, c[0x0][0x220] ;  /* 0x00008800ff2c7b82 */ /* 0x002e700000000a00 */
[----:B--2---:R-:W2:Y:S01]  /*04a0*/  LDC.64 R46, c[0x0][0x258] ;  /* 0x00009600ff2e7b82 */ /* 0x004ea20000000a00 */
[----:B0-----:R-:W-:Y:S01]  /*04b0*/  IMAD.WIDE R130, R98, 0x4, R130 ;  /* 0x0000000462827825 */ /* 0x001fe200078e0282 */
[----:B------:R-:W-:-:S06]  /*04c0*/  IADD3 R125, R0, 0x20, RZ ;  /* 0x00000020007d7810 */ /* 0x000fcc0007ffe0ff */
[----:B------:R-:W0:Y:S01]  /*04d0*/  LDC.64 R72, c[0x0][0x260] ;  /* 0x00009800ff487b82 */ /* 0x000e220000000a00 */
[----:B------:R-:W3:Y:S01]  /*04e0*/  LDG.E R130, desc[UR4][R130.64] ;  /* 0x0000000482827981 */ /* 0x000ee2000c1e1900 */
[----:B-1----:R-:W-:-:S06]  /*04f0*/  IMAD.WIDE.U32 R4, R0, 0x10, R44 ;  /* 0x0000001000047825 */ /* 0x002fcc00078e002c */
[----:B------:R-:W3:Y:S01]  /*0500*/  LDG.E.128 R4, desc[UR4][R4.64] ;  /* 0x0000000404047981 */ /* 0x000ee2000c1e1d00 */
[----:B--2---:R-:W-:-:S06]  /*0510*/  IMAD.WIDE.U32 R8, R0, 0x10, R46 ;  /* 0x0000001000087825 */ /* 0x004fcc00078e002e */
[----:B------:R-:W2:Y:S01]  /*0520*/  LDG.E.128 R8, desc[UR4][R8.64] ;  /* 0x0000000408087981 */ /* 0x000ea2000c1e1d00 */
[----:B------:R-:W-:-:S04]  /*0530*/  IMAD.WIDE.U32 R12, R125, 0x10, R44 ;  /* 0x000000107d0c7825 */ /* 0x000fc800078e002c */
[----:B------:R-:W-:Y:S02]  /*0540*/  IMAD.WIDE.U32 R16, R125, 0x10, R46 ;  /* 0x000000107d107825 */ /* 0x000fe400078e002e */
[----:B------:R-:W4:Y:S04]  /*0550*/  LDG.E.128 R12, desc[UR4][R12.64] ;  /* 0x000000040c0c7981 */ /* 0x000f28000c1e1d00 */
[----:B------:R-:W4:Y:S01]  /*0560*/  LDG.E.128 R16, desc[UR4][R16.64] ;  /* 0x0000000410107981 */ /* 0x000f22000c1e1d00 */
[----:B------:R-:W-:-:S05]  /*0570*/  IADD3 R126, R0, 0x40, RZ ;  /* 0x00000040007e7810 */ /* 0x000fca0007ffe0ff */
        /* <DEDUP_REMOVED lines=29> */
[----:B------:R-:W5:Y:S04]  /*0750*/  LDG.E.128 R68, desc[UR4][R68.64] ;  /* 0x0000000444447981 */ /* 0x000f68000c1e1d00 */
[----:B------:R-:W5:Y:S01]  /*0760*/  LDG.E.128 R72, desc[UR4][R72.64] ;  /* 0x0000000448487981 */ /* 0x000f62000c1e1d00 */
[----:B------:R-:W-:Y:S01]  /*0770*/  UMOV UR6, 0xffffffff ;  /* 0xffffffff00067882 */ /* 0x000fe20000000000 */
[-C--:B---3--:R-:W-:Y:S01]  /*0780*/  FMUL R4, R4, R130.reuse ;  /* 0x0000008204047220 */ /* 0x088fe20000400000 */
[----:B------:R-:W-:Y:S01]  /*0790*/  FMUL R132, R5, R130 ;  /* 0x0000008205847220 */ /* 0x000fe20000400000 */
[----:B--2---:R-:W-:Y:S01]  /*07a0*/  FMUL R131, R121, R8 ;  /* 0x0000000879837220 */ /* 0x004fe20000400000 */
        /* <DEDUP_REMOVED lines=108> */
.L_x_2696:
[----:B------:R-:W-:Y:S01]  /*0e70*/  UMOV UR6, 0xffffffff ;  /* 0xffffffff00067882 */ /* 0x000fe20000000000 */
[----:B--2---:R-:W-:Y:S02]  /*0e80*/  FADD R134, R141, R138 ;  /* 0x0000008a8d867221 */ /* 0x004fe40000000000 */
[----:B------:R-:W-:Y:S05]  /*0e90*/  BRA.DIV UR6, `(.L_x_2684) ;  /* 0x0000000e06947947 */ /* 0x000fea000b800000 */
.L_x_2699:
[----:B------:R-:W-:Y:S01]  /*0ea0*/  UMOV UR6, 0xffffffff ;  /* 0xffffffff00067882 */ /* 0x000fe20000000000 */
[----:B0-----:R-:W-:Y:S02]  /*0eb0*/  FADD R134, R136, R137 ;  /* 0x0000008988867221 */ /* 0x001fe40000000000 */
[----:B------:R-:W-:Y:S05]  /*0ec0*/  BRA.DIV UR6, `(.L_x_2685) ;  /* 0x0000000e06ac7947 */ /* 0x000fea000b800000 */
[----:B------:R0:W2:Y:S02]  /*0ed0*/  SHFL.BFLY PT, R135, R134, 0x10, 0x1f ;  /* 0x0e001f0086877f89 */ /* 0x0000a400000e0000 */
.L_x_2702:
[----:B--2---:R-:W-:-:S04]  /*0ee0*/  FADD R135, R134, R135 ;  /* 0x0000008786877221 */ /* 0x004fc80000000000 */
[----:B------:R-:W-:-:S04]  /*0ef0*/  FMUL R135, R135, 0.001302083372138440609 ;  /* 0x3aaaaaab87877820 */ /* 0x000fc80000400000 */
[-C--:B------:R-:W-:Y:S01]  /*0f00*/  FFMA R131, R4, -R135.reuse, R131 ;  /* 0x8000008704837223 */ /* 0x080fe20000000083 */
[-C--:B------:R-:W-:Y:S01]  /*0f10*/  FFMA R132, R132, -R135.reuse, R5 ;  /* 0x8000008784847223 */ /* 0x080fe20000000005 */
[-C--:B------:R-:W-:Y:S01]  /*0f20*/  FFMA R17, R20, -R135.reuse, R17 ;  /* 0x8000008714117223 */ /* 0x080fe20000000011 */
[----:B------:R-:W2:Y:S01]  /*0f30*/  LDC.64 R4, c[0x0][0x278] ;  /* 0x00009e00ff047b82 */ /* 0x000ea20000000a00 */
[-C--:B------:R-:W-:Y:S01]  /*0f40*/  FFMA R7, R7, -R135.reuse, R8 ;  /* 0x8000008707077223 */ /* 0x080fe20000000008 */
[----:B------:R-:W-:Y:S01]  /*0f50*/  FFMA R133, R133, -R135, R6 ;  /* 0x8000008785857223 */ /* 0x000fe20000000006 */
[----:B-----5:R-:W-:Y:S01]  /*0f60*/  FFMA R60, R130, R17, R60 ;  /* 0x00000011823c7223 */ /* 0x020fe2000000003c */
        /* <DEDUP_REMOVED lines=21> */
[----:B--2---:R-:W-:-:S04]  /*10c0*/  IMAD.WIDE.U32 R6, R0, 0x10, R4 ;  /* 0x0000001000067825 */ /* 0x004fc800078e0004 */
[-C--:B------:R-:W-:Y:S01]  /*10d0*/  FFMA R41, R44, -R135.reuse, R41 ;  /* 0x800000872c297223 */ /* 0x080fe20000000029 */
[-C--:B------:R-:W-:Y:S01]  /*10e0*/  FFMA R42, R45, -R135.reuse, R42 ;  /* 0x800000872d2a7223 */ /* 0x080fe2000000002a */
[-C--:B------:R-:W-:Y:S01]  /*10f0*/  FFMA R43, R46, -R135.reuse, R43 ;  /* 0x800000872e2b7223 */ /* 0x080fe2000000002b */
[----:B------:R-:W-:Y:S01]  /*1100*/  FFMA R48, R47, -R135, R48 ;  /* 0x800000872f307223 */ /* 0x000fe20000000030 */
        /* <DEDUP_REMOVED lines=33> */
.L_x_2682:
        /* <DEDUP_REMOVED lines=24> */
.L_x_2681:
[----:B------:R-:W-:Y:S05]  /*14a0*/  BSYNC B1 ;  /* 0x0000000000017941 */ /* 0x000fea0003800000 */
.L_x_2680:
[----:B------:R-:W2:Y:S01]  /*14b0*/  S2R R31, SR_TID.X ;  /* 0x00000000001f7919 */ /* 0x000ea20000002100 */
[----:B------:R-:W-:Y:S01]  /*14c0*/  MOV R0, 0x400 ;  /* 0x0000040000007802 */ /* 0x000fe20000000f00 */
[----:B------:R-:W-:Y:S05]  /*14d0*/  WARPSYNC.ALL ;  /* 0x0000000000007948 */ /* 0x000fea0003800000 */
[----:B------:R-:W3:Y:S01]  /*14e0*/  S2R R3, SR_CgaCtaId ;  /* 0x0000000000037919 */ /* 0x000ee20000008800 */
[----:B------:R-:W-:Y:S01]  /*14f0*/  IMAD R124, R124, 0x300, RZ ;  /* 0x000003007c7c7824 */ /* 0x000fe200078e02ff */
[----:B------:R-:W-:Y:S01]  /*1500*/  ULDC.64 UR8, c[0x0][0x270] ;  /* 0x00009c0000087ab9 */ /* 0x000fe20000000a00 */
[----:B--2---:R-:W-:-:S05]  /*1510*/  SHF.R.U32.HI R2, RZ, 0x5, R31 ;  /* 0x00000005ff027819 */ /* 0x004fca000001161f */
[----:B------:R-:W-:Y:S01]  /*1520*/  IMAD R123, R2, 0xc0, R123 ;  /* 0x000000c0027b7824 */ /* 0x000fe200078e027b */
[----:B---3--:R-:W-:-:S04]  /*1530*/  LEA R0, R3, R0, 0x18 ;  /* 0x0000000003007211 */ /* 0x008fc800078ec0ff */
[-C--:B------:R-:W-:Y:S02]  /*1540*/  LEA R123, R123, R0.reuse, 0x4 ;  /* 0x000000007b7b7211 */ /* 0x080fe400078e20ff */
[----:B------:R-:W-:-:S03]  /*1550*/  LEA R0, R31, R0, 0x2 ;  /* 0x000000001f007211 */ /* 0x000fc600078e10ff */
[----:B------:R2:W-:Y:S04]  /*1560*/  STS.128 [R123], R24 ;  /* 0x000000187b007388 */ /* 0x0005e80000000c00 */
[----:B------:R-:W-:Y:S04]  /*1570*/  STS.128 [R123+0x200], R20 ;  /* 0x000200147b007388 */ /* 0x000fe80000000c00 */
[----:B------:R-:W-:Y:S04]  /*1580*/  STS.128 [R123+0x400], R16 ;  /* 0x000400107b007388 */ /* 0x000fe80000000c00 */
[----:B------:R-:W-:Y:S04]  /*1590*/  STS.128 [R123+0x600], R12 ;  /* 0x0006000c7b007388 */ /* 0x000fe80000000c00 */
[----:B------:R-:W-:Y:S01]  /*15a0*/  STS.128 [R123+0x800], R8 ;  /* 0x000800087b007388 */ /* 0x000fe20000000c00 */
[----:B--2---:R-:W-:-:S03]  /*15b0*/  IADD3 R25, P0, R124, R31, RZ ;  /* 0x0000001f7c197210 */ /* 0x004fc60007f1e0ff */
[----:B------:R-:W-:Y:S01]  /*15c0*/  STS.128 [R123+0xa00], R4 ;  /* 0x000a00047b007388 */ /* 0x000fe20000000c00 */
[----:B------:R-:W-:Y:S01]  /*15d0*/  IADD3.X R26, RZ, RZ, RZ, P0, !PT ;  /* 0x000000ffff1a7210 */ /* 0x000fe200007fe4ff */
        /* <DEDUP_REMOVED lines=24> */
[----:B------:R-:W-:Y:S01]  /*1760*/  FADD R29, R2, R29 ;  /* 0x0000001d021d7221 */ /* 0x000fe20000000000 */
[----:B------:R-:W-:Y:S02]  /*1770*/  LEA R2, P0, R25, UR8, 0x2 ;  /* 0x0000000819027c11 */ /* 0x000fe4000f8010ff */
[----:B------:R-:W1:Y:S01]  /*1780*/  LDS R14, [R0+0x2200] ;  /* 0x00220000000e7984 */ /* 0x000e620000000800 */
[----:B------:R-:W-:Y:S01]  /*1790*/  FADD R16, R3, R16 ;  /* 0x0000001003107221 */ /* 0x000fe20000000000 */
[----:B------:R-:W-:Y:S02]  /*17a0*/  LEA.HI.X R3, R25, UR9, R26, 0x2, P0 ;  /* 0x0000000919037c11 */ /* 0x000fe400080f141a */
        /* <DEDUP_REMOVED lines=11> */
[----:B----4-:R-:W-:Y:S01]  /*1860*/  FADD R13, R16, R13 ;  /* 0x0000000d100d7221 */ /* 0x010fe20000000000 */
[----:B-----5:R-:W-:Y:S01]  /*1870*/  FADD R4, R4, R15 ;  /* 0x0000000f04047221 */ /* 0x020fe20000000000 */
[----:B0-----:R-:W-:Y:S01]  /*1880*/  FADD R5, R5, R12 ;  /* 0x0000000c05057221 */ /* 0x001fe20000000000 */
[----:B-1----:R-:W-:Y:S01]  /*1890*/  FADD R6, R6, R17 ;  /* 0x0000001106067221 */ /* 0x002fe20000000000 */
        /* <DEDUP_REMOVED lines=8> */
[----:B--2---:R-:W-:-:S03]  /*1920*/  FADD R23, R6, R23 ;  /* 0x0000001706177221 */ /* 0x004fc60000000000 */
[----:B------:R-:W-:Y:S01]  /*1930*/  STG.E desc[UR4][R2.64+0x600], R5 ;  /* 0x0006000502007986 */ /* 0x000fe2000c101904 */
[----:B---3--:R-:W-:-:S03]  /*1940*/  FADD R7, R7, R24 ;  /* 0x0000001807077221 */ /* 0x008fc60000000000 */
[----:B------:R-:W-:Y:S04]  /*1950*/  STG.E desc[UR4][R2.64+0x800], R23 ;  /* 0x0008001702007986 */ /* 0x000fe8000c101904 */
[----:B------:R-:W-:Y:S01]  /*1960*/  STG.E desc[UR4][R2.64+0xa00], R7 ;  /* 0x000a000702007986 */ /* 0x000fe2000c101904 */
[----:B------:R-:W-:Y:S05]  /*1970*/  EXIT ;  /* 0x000000000000794d */ /* 0x000fea0003800000 */
.L_x_2683:
        /* <DEDUP_REMOVED lines=8> */
.L_x_2688:
[----:B------:R-:W-:Y:S05]  /*1a00*/  BSYNC B2 ;  /* 0x0000000000027941 */ /* 0x000fea0003800000 */
.L_x_2687:
        /* <DEDUP_REMOVED lines=8> */
.L_x_2689:
[----:B------:R-:W-:Y:S01]  /*1a90*/  FADD R137, RZ, R137 ;  /* 0x00000089ff897221 */ /* 0x000fe20000000000 */
[----:B------:R-:W-:-:S04]  /*1aa0*/  HFMA2.MMA R51, -RZ, RZ, 0, 1.1920928955078125e-07 ;  /* 0x00000002ff337435 */ /* 0x000fc800000001ff */
[----:B------:R-:W-:Y:S01]  /*1ab0*/  MOV R134, R137 ;  /* 0x0000008900867202 */ /* 0x000fe20000000f00 */
[----:B------:R-:W-:-:S07]  /*1ac0*/  FADD R138, R136, R135 ;  /* 0x00000087888a7221 */ /* 0x000fce0000000000 */
[----:B------:R-:W-:Y:S05]  /*1ad0*/  WARPSYNC.COLLECTIVE R49, `(.L_x_2690) ;  /* 0x0000000031087348 */ /* 0x000fea0003c00000 */
[----:B------:R0:W1:Y:S02]  /*1ae0*/  SHFL.BFLY P0, R135, R134, R51, R50 ;  /* 0x0c00003386877389 */ /* 0x0000640000000032 */
[----:B01----:R-:W-:Y:S01]  /*1af0*/  ENDCOLLECTIVE ;  /* 0x000000000000791b */ /* 0x003fe20003800000 */
.L_x_2690:
[----:B------:R-:W-:Y:S02]  /*1b00*/  MOV R134, R138 ;  /* 0x0000008a00867202 */ /* 0x000fe40000000f00 */
[----:B------:R-:W-:-:S07]  /*1b10*/  MOV R140, R135 ;  /* 0x00000087008c7202 */ /* 0x000fce0000000f00 */
[----:B------:R-:W-:Y:S05]  /*1b20*/  WARPSYNC.COLLECTIVE R49, `(.L_x_2691) ;  /* 0x0000000031087348 */ /* 0x000fea0003c00000 */
[----:B------:R0:W1:Y:S02]  /*1b30*/  SHFL.BFLY P0, R135, R134, R51, R50 ;  /* 0x0c00003386877389 */ /* 0x0000640000000032 */
[----:B01----:R-:W-:Y:S01]  /*1b40*/  ENDCOLLECTIVE ;  /* 0x000000000000791b */ /* 0x003fe20003800000 */
.L_x_2691:
[----:B------:R-:W-:Y:S01]  /*1b50*/  FADD R140, R137, R140 ;  /* 0x0000008c898c7221 */ /* 0x000fe20000000000 */
[----:B------:R-:W-:-:S04]  /*1b60*/  HFMA2.MMA R51, -RZ, RZ, 0, 2.384185791015625e-07 ;  /* 0x00000004ff337435 */ /* 0x000fc800000001ff */
[----:B------:R-:W-:Y:S01]  /*1b70*/  MOV R134, R140 ;  /* 0x0000008c00867202 */ /* 0x000fe20000000f00 */
[----:B------:R-:W-:-:S07]  /*1b80*/  FADD R139, R138, R135 ;  /* 0x000000878a8b7221 */ /* 0x000fce0000000000 */
[----:B------:R-:W-:Y:S05]  /*1b90*/  WARPSYNC.COLLECTIVE R49, `(.L_x_2692) ;  /* 0x0000000031087348 */ /* 0x000fea0003c00000 */
[----:B------:R0:W1:Y:S02]  /*1ba0*/  SHFL.BFLY P0, R135, R134, R51, R50 ;  /* 0x0c00003386877389 */ /* 0x0000640000000032 */
[----:B01----:R-:W-:Y:S01]  /*1bb0*/  ENDCOLLECTIVE ;  /* 0x000000000000791b */ /* 0x003fe20003800000 */
.L_x_2692:
[----:B------:R-:W-:Y:S02]  /*1bc0*/  MOV R134, R139 ;  /* 0x0000008b00867202 */ /* 0x000fe40000000f00 */
[----:B------:R-:W-:-:S07]  /*1bd0*/  MOV R141, R135 ;  /* 0x00000087008d7202 */ /* 0x000fce0000000f00 */
[----:B------:R-:W-:Y:S05]  /*1be0*/  WARPSYNC.COLLECTIVE R49, `(.L_x_2693) ;  /* 0x0000000031087348 */ /* 0x000fea0003c00000 */
[----:B------:R0:W1:Y:S02]  /*1bf0*/  SHFL.BFLY P0, R135, R134, R51, R50 ;  /* 0x0c00003386877389 */ /* 0x0000640000000032 */
[----:B01----:R-:W-:Y:S01]  /*1c00*/  ENDCOLLECTIVE ;  /* 0x000000000000791b */ /* 0x003fe20003800000 */
.L_x_2693:
[----:B------:R-:W-:Y:S01]  /*1c10*/  FADD R141, R140, R141 ;  /* 0x0000008d8c8d7221 */ /* 0x000fe20000000000 */
[----:B------:R-:W-:-:S04]  /*1c20*/  HFMA2.MMA R51, -RZ, RZ, 0, 4.76837158203125e-07 ;  /* 0x00000008ff337435 */ /* 0x000fc800000001ff */
[----:B------:R-:W-:Y:S01]  /*1c30*/  MOV R134, R141 ;  /* 0x0000008d00867202 */ /* 0x000fe20000000f00 */
[----:B------:R-:W-:-:S07]  /*1c40*/  FADD R136, R139, R135 ;  /* 0x000000878b887221 */ /* 0x000fce0000000000 */
[----:B------:R-:W-:Y:S05]  /*1c50*/  WARPSYNC.COLLECTIVE R49, `(.L_x_2694) ;  /* 0x0000000031087348 */ /* 0x000fea0003c00000 */
[----:B------:R0:W1:Y:S02]  /*1c60*/  SHFL.BFLY P0, R135, R134, R51, R50 ;  /* 0x0c00003386877389 */ /* 0x0000640000000032 */
[----:B01----:R-:W-:Y:S01]  /*1c70*/  ENDCOLLECTIVE ;  /* 0x000000000000791b */ /* 0x003fe20003800000 */
.L_x_2694:
[----:B------:R-:W-:Y:S02]  /*1c80*/  MOV R134, R136 ;  /* 0x0000008800867202 */ /* 0x000fe40000000f00 */
[----:B------:R-:W-:-:S07]  /*1c90*/  MOV R138, R135 ;  /* 0x00000087008a7202 */ /* 0x000fce0000000f00 */
[----:B------:R-:W-:Y:S05]  /*1ca0*/  WARPSYNC.COLLECTIVE R49, `(.L_x_2695) ;  /* 0x0000000031087348 */ /* 0x000fea0003c00000 */
[----:B------:R0:W1:Y:S02]  /*1cb0*/  SHFL.BFLY P0, R135, R134, R51, R50 ;  /* 0x0c00003386877389 */ /* 0x0000640000000032 */
[----:B01----:R-:W-:Y:S01]  /*1cc0*/  ENDCOLLECTIVE ;  /* 0x000000000000791b */ /* 0x003fe20003800000 */
.L_x_2695:
[----:B------:R-:W-:Y:S01]  /*1cd0*/  MOV R137, R135 ;  /* 0x0000008700897202 */ /* 0x000fe20000000f00 */
[----:B------:R-:W-:Y:S06]  /*1ce0*/  BRA `(.L_x_2696) ;  /* 0xfffffff000607947 */ /* 0x000fec000383ffff */
.L_x_2684:
[----:B------:R-:W-:Y:S01]  /*1cf0*/  HFMA2.MMA R51, -RZ, RZ, 0, 9.5367431640625e-07 ;  /* 0x00000010ff337435 */ /* 0x000fe200000001ff */
[----:B------:R-:W-:Y:S01]  /*1d00*/  BSSY B2, `(.L_x_2697) ;  /* 0x0000006000027945 */ /* 0x000fe20003800000 */
[----:B------:R-:W-:Y:S02]  /*1d10*/  MOV R50, 0x1f ;  /* 0x0000001f00327802 */ /* 0x000fe40000000f00 */
[----:B------:R-:W-:-:S07]  /*1d20*/  MOV R49, 0xffffffff ;  /* 0xffffffff00317802 */ /* 0x000fce0000000f00 */
[----:B01---5:R-:W-:Y:S05]  /*1d30*/  WARPSYNC.COLLECTIVE R49, `(.L_x_2698) ;  /* 0x0000000031087348 */ /* 0x023fea0003c00000 */
[----:B------:R2:W3:Y:S02]  /*1d40*/  SHFL.BFLY P0, R135, R134, R51, R50 ;  /* 0x0c00003386877389 */ /* 0x0004e40000000032 */
[----:B0123-5:R-:W-:Y:S01]  /*1d50*/  ENDCOLLECTIVE ;  /* 0x000000000000791b */ /* 0x02ffe20003800000 */
.L_x_2698:
[----:B------:R-:W-:Y:S05]  /*1d60*/  BSYNC B2 ;  /* 0x0000000000027941 */ /* 0x000fea0003800000 */
.L_x_2697:
[----:B------:R-:W-:Y:S05]  /*1d70*/  BRA `(.L_x_2699) ;  /* 0xfffffff000487947 */ /* 0x000fea000383ffff */
.L_x_2685:
[----:B------:R-:W-:Y:S01]  /*1d80*/  HFMA2.MMA R51, -RZ, RZ, 0, 9.5367431640625e-07 ;  /* 0x00000010ff337435 */ /* 0x000fe200000001ff */
[----:B------:R-:W-:Y:S01]  /*1d90*/  BSSY B2, `(.L_x_2700) ;  /* 0x0000006000027945 */ /* 0x000fe20003800000 */
[----:B------:R-:W-:Y:S02]  /*1da0*/  MOV R50, 0x1f ;  /* 0x0000001f00327802 */ /* 0x000fe40000000f00 */
[----:B------:R-:W-:-:S07]  /*1db0*/  MOV R49, 0xffffffff ;  /* 0xffffffff00317802 */ /* 0x000fce0000000f00 */
[----:B-1---5:R-:W-:Y:S05]  /*1dc0*/  WARPSYNC.COLLECTIVE R49, `(.L_x_2701) ;  /* 0x0000000031087348 */ /* 0x022fea0003c00000 */
[----:B------:R0:W2:Y:S02]  /*1dd0*/  SHFL.BFLY P0, R135, R134, R51, R50 ;  /* 0x0c00003386877389 */ /* 0x0000a40000000032 */
[----:B012--5:R-:W-:Y:S01]  /*1de0*/  ENDCOLLECTIVE ;  /* 0x000000000000791b */ /* 0x027fe20003800000 */
.L_x_2701:
[----:B------:R-:W-:Y:S05]  /*1df0*/  BSYNC B2 ;  /* 0x0000000000027941 */ /* 0x000fea0003800000 */
.L_x_2700:
[----:B------:R-:W-:Y:S05]  /*1e00*/  BRA `(.L_x_2702) ;  /* 0xfffffff000347947 */ /* 0x000fea000383ffff */
.L_x_2703:
        /* <DEDUP_REMOVED lines=15> */
.L_x_5716:


//--------------------- .text._ZN18transformer_engine13normalization24rmsnorm_bwd_tuned_kernelINS0_13Kernel_traitsI13__nv_bfloat16S3_S3_fjLj512ELj1ELj4ELj1ELj16ENS0_18Kernel_traits_baseILj512ES3_S3_S3_fjLj128EEEEELb1EEEvNS0_20BackwardKernelParamsE --------------------------
	.section	.text._ZN18transformer_engine13normalization24rmsnorm_bwd_tuned_kernelINS0_13Kernel_traitsI13__nv_bfloat16S3_S3_fjLj512ELj1ELj4ELj1ELj16ENS0_18Kernel_traits_baseILj512ES3_S3_S3_fjLj128EEEEELb1EEEvNS0_20BackwardKernelParamsE,"ax",@progbits
	.align	128
        .global         _ZN18transformer_engine13normalization24rmsnorm_bwd_tuned_kernelINS0_13Kernel_traitsI13__nv_bfloat16S3_S3_fjLj512ELj1ELj4ELj1ELj16ENS0_18Kernel_traits_baseILj512ES3_S3_S3_fjLj128EEEEELb1EEEvNS0_20BackwardKernelParamsE
        .type           _ZN18transformer_engine13normalization24rmsnorm_bwd_tuned_kernelINS0_13Kernel_traitsI13__nv_bfloat16S3_S3_fjLj512ELj1ELj4ELj1ELj16ENS0_18Kernel_traits_baseILj512ES3_S3_S3_fjLj128EEEEELb1EEEvNS0_20BackwardKernelParamsE,@function
        .size           _ZN18transformer_engine13normalization24rmsnorm_bwd_tuned_kernelINS0_13Kernel_traitsI13__nv_bfloat16S3_S3_fjLj512ELj1ELj4ELj1ELj16ENS0_18Kernel_traits_baseILj512ES3_S3_S3_fjLj128EEEEELb1EEEvNS0_20BackwardKernelParamsE,(.L_x_5717 - _ZN18transformer_engine13normalization24rmsnorm_bwd_tuned_kernelINS0_13Kernel_traitsI13__nv_bfloat16S3_S3_fjLj512ELj1ELj4ELj1ELj16ENS0_18Kernel_traits_baseILj512ES3_S3_S3_fjLj128EEEEELb1EEEvNS0_20BackwardKernelParamsE)
        .other          _ZN18transformer_engine13normalization24rmsnorm_bwd_tuned_kernelINS0_13Kernel_traitsI13__nv_bfloat16S3_S3_fjLj512ELj1ELj4ELj1ELj16ENS0_18Kernel_traits_baseILj512ES3_S3_S3_fjLj128EEEEELb1EEEvNS0_20BackwardKernelParamsE,@"STO_CUDA_ENTRY STV_DEFAULT"
_ZN18transformer_engine13normalization24rmsnorm_bwd_tuned_kernelINS0_13Kernel_traitsI13__nv_bfloat16S3_S3_fjLj512ELj1ELj4ELj1ELj16ENS0_18Kernel_traits_baseILj512ES3_S3_S3_fjLj128EEEEELb1EEEvNS0_20BackwardKernelParamsE:
.text._ZN18transformer_engine13normalization24rmsnorm_bwd_tuned_kernelINS0_13Kernel_traitsI13__nv_bfloat16S3_S3_fjLj512ELj1ELj4ELj1ELj16ENS0_18Kernel_traits_baseILj512ES3_S3_S3_fjLj128EEEEELb1EEEvNS0_20BackwardKernelParamsE:
        /* <DEDUP_REMOVED lines=14> */
[----:B0-----:R-:W-:-:S04]  /*00e0*/  SHF.R.U32.HI R3, RZ, 0x5, R59 ;  /* 0x00000005ff037819 */ /* 0x001fc8000001163b */
[----:B-1----:R-:W-:-:S04]  /*00f0*/  LEA R18, R60, R3, 0x2 ;  /* 0x000000033c127211 */ /* 0x002fc800078e10ff */
[----:B------:R-:W-:-:S13]  /*0100*/  ISETP.GE.AND P0, PT, R18, UR7, PT ;  /* 0x0000000712007c0c */ /* 0x000fda000bf06270 */
[----:B------:R-:W-:Y:S05]  /*0110*/  @P0 BRA `(.L_x_2705) ;  /* 0x0000001000c00947 */ /* 0x000fea0003800000 */
[----:B------:R-:W0:Y:S01]  /*0120*/  LDC.64 R2, c[0x0][0x238] ;  /* 0x00008e00ff027b82 */ /* 0x000e220000000a00 */
[----:B------:R-:W-:Y:S01]  /*0130*/  LOP3.LUT R59, R59, 0x1f, RZ, 0xc0, !PT ;  /* 0x0000001f3b3b7812 */ /* 0x000fe200078ec0ff */
[----:B------:R-:W-:-:S04]  /*0140*/  ULDC.U8 UR6, c[0x0][0x250] ;  /* 0x0000940000067ab9 */ /* 0x000fc80000000000 */
[----:B0-----:R-:W-:-:S05]  /*0150*/  IMAD.WIDE.U32 R2, R59, 0x10, R2 ;  /* 0x000000103b027825 */ /* 0x001fca00078e0002 */
[----:B------:R-:W2:Y:S04]  /*0160*/  LDG.E.128 R4, desc[UR4][R2.64] ;  /* 0x0000000402047981 */ /* 0x000ea8000c1e1d00 */
[----:B------:R-:W3:Y:S01]  /*0170*/  LDG.E.128 R8, desc[UR4][R2.64+0x200] ;  /* 0x0002000402087981 */ /* 0x000ee2000c1e1d00 */
[----:B------:R-:W-:Y:S01]  /*0180*/  ISETP.NE.AND P0, PT, RZ, UR6, PT ;  /* 0x00000006ff007c0c */ /* 0x000fe2000bf05270 */
[----:B------:R-:W-:Y:S03]  /*0190*/  BSSY B0, `(.L_x_2706) ;  /* 0x0000118000007945 */ /* 0x000fe60003800000 */
[----:B------:R-:W-:Y:S02]  /*01a0*/  FSEL R19, RZ, 1, !P0 ;  /* 0x3f800000ff137808 */ /* 0x000fe40004000000 */
[----:B--2---:R-:W-:-:S02]  /*01b0*/  PRMT R0, R4, 0x7632, R0 ;  /* 0x0000763204007816 */ /* 0x004fc40000000000 */
        /* <DEDUP_REMOVED lines=12> */
[C---:B------:R-:W-:Y:S01]  /*0280*/  FADD R56, R19.reuse, R56 ;  /* 0x0000003813387221 */ /* 0x040fe20000000000 */
[----:B------:R-:W-:Y:S01]  /*0290*/  PRMT R2, R8, 0x7632, R2 ;  /* 0x0000763208027816 */ /* 0x000fe20000000002 */
[----:B------:R-:W-:Y:S01]  /*02a0*/  IMAD.U32 R6, R6, 0x10000, RZ ;  /* 0x0001000006067824 */ /* 0x000fe200078e00ff */
[----:B------:R-:W-:Y:S01]  /*02b0*/  SHF.L.U32 R54, R8, 0x10, RZ ;  /* 0x0000001008367819 */ /* 0x000fe200000006ff */
[----:B------:R-:W-:Y:S01]  /*02c0*/  FADD R55, R19, R14 ;  /* 0x0000000e13377221 */ /* 0x000fe20000000000 */
[----:B------:R-:W-:Y:S01]  /*02d0*/  PRMT R3, R9, 0x7632, R3 ;  /* 0x0000763209037816 */ /* 0x000fe20000000003 */
[C---:B------:R-:W-:Y:S01]  /*02e0*/  FADD R47, R19.reuse, R6 ;  /* 0x00000006132f7221 */ /* 0x040fe20000000000 */
[----:B------:R-:W-:Y:S01]  /*02f0*/  PRMT R7, R10, 0x7632, R7 ;  /* 0x000076320a077816 */ /* 0x000fe20000000007 */
[----:B------:R-:W-:Y:S01]  /*0300*/  FADD R54, R19, R54 ;  /* 0x0000003613367221 */ /* 0x000fe20000000000 */
[----:B------:R-:W-:-:S02]  /*0310*/  PRMT R8, R11, 0x7632, R8 ;  /* 0x000076320b087816 */ /* 0x000fc40000000008 */
[----:B------:R-:W-:Y:S02]  /*0320*/  CS2R R14, SRZ ;  /* 0x00000000000e7805 */ /* 0x000fe4000001ff00 */
[----:B------:R-:W-:Y:S02]  /*0330*/  SHF.L.U32 R52, R10, 0x10, RZ ;  /* 0x000000100a347819 */ /* 0x000fe400000006ff */
[----:B------:R-:W-:Y:S02]  /*0340*/  CS2R R12, SRZ ;  /* 0x00000000000c7805 */ /* 0x000fe4000001ff00 */
        /* <DEDUP_REMOVED lines=21> */
[----:B------:R-:W-:-:S07]  /*04a0*/  CS2R R2, SRZ ;  /* 0x0000000000027805 */ /* 0x000fce000001ff00 */
.L_x_2710:
[----:B0-----:R-:W0:Y:S01]  /*04b0*/  LDC.64 R36, c[0x0][0x220] ;  /* 0x00008800ff247b82 */ /* 0x001e220000000a00 */
[----:B------:R-:W-:-:S07]  /*04c0*/  LEA R63, R18, R59, 0x6 ;  /* 0x0000003b123f7211 */ /* 0x000fce00078e30ff */
[----:B------:R-:W1:Y:S08]  /*04d0*/  LDC.64 R22, c[0x0][0x258] ;  /* 0x00009600ff167b82 */ /* 0x000e700000000a00 */
[----:B------:R-:W2:Y:S01]  /*04e0*/  LDC.64 R20, c[0x0][0x230] ;  /* 0x00008c00ff147b82 */ /* 0x000ea20000000a00 */
[C---:B------:R-:W-:Y:S01]  /*04f0*/  IADD3 R62, R63.reuse, 0x20, RZ ;  /* 0x000000203f3e7810 */ /* 0x040fe20007ffe0ff */
[----:B0-----:R-:W-:-:S04]  /*0500*/  IMAD.WIDE.U32 R28, R63, 0x10, R36 ;  /* 0x000000103f1c7825 */ /* 0x001fc800078e0024 */
[----:B------:R-:W-:Y:S02]  /*0510*/  IMAD.WIDE.U32 R36, R62, 0x10, R36 ;  /* 0x000000103e247825 */ /* 0x000fe400078e0024 */
[----:B------:R-:W3:Y:S02]  /*0520*/  LDG.E.128 R28, desc[UR4][R28.64] ;  /* 0x000000041c1c7981 */ /* 0x000ee4000c1e1d00 */
[----:B-1----:R-:W-:Y:S02]  /*0530*/  IMAD.WIDE.U32 R32, R63, 0x10, R22 ;  /* 0x000000103f207825 */ /* 0x002fe400078e0016 */
[----:B------:R-:W4:Y:S02]  /*0540*/  LDG.E.128 R36, desc[UR4][R36.64] ;  /* 0x0000000424247981 */ /* 0x000f24000c1e1d00 */
[----:B--2---:R-:W-:Y:S02]  /*0550*/  IMAD.WIDE R64, R18, 0x4, R20 ;  /* 0x0000000412407825 */ /* 0x004fe400078e0214 */
[----:B------:R-:W2:Y:S01]  /*0560*/  LDG.E.128 R32, desc[UR4][R32.64] ;  /* 0x0000000420207981 */ /* 0x000ea2000c1e1d00 */
[----:B------:R-:W0:Y:S01]  /*0570*/  LDC.64 R20, c[0x0][0x260] ;  /* 0x00009800ff147b82 */ /* 0x000e220000000a00 */
[----:B------:R-:W-:-:S02]  /*0580*/  IMAD.WIDE.U32 R40, R62, 0x10, R22 ;  /* 0x000000103e287825 */ /* 0x000fc400078e0016 */
[----:B------:R-:W2:Y:S04]  /*0590*/  LDG.E R61, desc[UR4][R64.64] ;  /* 0x00000004403d7981 */ /* 0x000ea8000c1e1900 */
[----:B------:R-:W2:Y:S01]  /*05a0*/  LDG.E.128 R40, desc[UR4][R40.64] ;  /* 0x0000000428287981 */ /* 0x000ea2000c1e1d00 */
[----:B0-----:R-:W-:-:S04]  /*05b0*/  IMAD.WIDE.U32 R24, R63, 0x10, R20 ;  /* 0x000000103f187825 */ /* 0x001fc800078e0014 */
[----:B------:R-:W-:Y:S02]  /*05c0*/  IMAD.WIDE.U32 R20, R62, 0x10, R20 ;  /* 0x000000103e147825 */ /* 0x000fe400078e0014 */
[----:B------:R-:W5:Y:S04]  /*05d0*/  LDG.E.128 R24, desc[UR4][R24.64] ;  /* 0x0000000418187981 */ /* 0x000f68000c1e1d00 */
[----:B------:R-:W5:Y:S01]  /*05e0*/  LDG.E.128 R20, desc[UR4][R20.64] ;  /* 0x0000000414147981 */ /* 0x000f62000c1e1d00 */
[----:B------:R-:W-:Y:S01]  /*05f0*/  UMOV UR6, 0xffffffff ;  /* 0xffffffff00067882 */ /* 0x000fe20000000000 */
[C---:B---3--:R-:W-:Y:S01]  /*0600*/  IMAD.U32 R0, R28.reuse, 0x10000, RZ ;  /* 0x000100001c007824 */ /* 0x048fe200078e00ff */
[----:B------:R-:W-:Y:S02]  /*0610*/  PRMT R69, R28, 0x7632, R69 ;  /* 0x000076321c457816 */ /* 0x000fe40000000045 */
[----:B------:R-:W-:-:S02]  /*0620*/  SHF.L.U32 R76, R29, 0x10, RZ ;  /* 0x000000101d4c7819 */ /* 0x000fc400000006ff */
[----:B------:R-:W-:Y:S02]  /*0630*/  PRMT R73, R31, 0x7632, R73 ;  /* 0x000076321f497816 */ /* 0x000fe40000000049 */
[----:B----4-:R-:W-:Y:S02]  /*0640*/  PRMT R28, R39, 0x7632, R28 ;  /* 0x00007632271c7816 */ /* 0x010fe4000000001c */
[C---:B--2---:R-:W-:Y:S02]  /*0650*/  SHF.L.U32 R77, R32.reuse, 0x10, RZ ;  /* 0x00000010204d7819 */ /* 0x044fe400000006ff */
[----:B------:R-:W-:Y:S01]  /*0660*/  PRMT R75, R32, 0x7632, R75 ;  /* 0x00007632204b7816 */ /* 0x000fe2000000004b */
[----:B------:R-:W-:Y:S01]  /*0670*/  FMUL R0, R61, R0 ;  /* 0x000000003d007220 */ /* 0x000fe20000400000 */
[----:B------:R-:W-:Y:S01]  /*0680*/  SHF.L.U32 R68, R33, 0x10, RZ ;  /* 0x0000001021447819 */ /* 0x000fe200000006ff */
[----:B------:R-:W-:Y:S01]  /*0690*/  FMUL R76, R61, R76 ;  /* 0x0000004c3d4c7220 */ /* 0x000fe20000400000 */
[----:B------:R-:W-:Y:S01]  /*06a0*/  SHF.L.U32 R32, R39, 0x10, RZ ;  /* 0x0000001027207819 */ /* 0x000fe200000006ff */
[-C--:B------:R-:W-:Y:S01]  /*06b0*/  FFMA R3, R0, R77.reuse, R3 ;  /* 0x0000004d00037223 */ /* 0x080fe20000000003 */
[----:B------:R-:W-:Y:S01]  /*06c0*/  SHF.L.U32 R90, R69, 0x10, RZ ;  /* 0x00000010455a7819 */ /* 0x000fe200000006ff */
[----:B------:R-:W-:Y:S01]  /*06d0*/  FMUL R77, R58, R77 ;  /* 0x0000004d3a4d7220 */ /* 0x000fe20000400000 */
[----:B------:R-:W-:-:S02]  /*06e0*/  PRMT R72, R30, 0x7632, R72 ;  /* 0x000076321e487816 */ /* 0x000fc40000000048 */
[----:B------:R-:W-:Y:S02]  /*06f0*/  SHF.L.U32 R39, R75, 0x10, RZ ;  /* 0x000000104b277819 */ /* 0x000fe400000006ff */
[----:B------:R-:W-:Y:S02]  /*0700*/  SHF.L.U32 R86, R31, 0x10, RZ ;  /* 0x000000101f567819 */ /* 0x000fe400000006ff */
[----:B------:R-:W-:Y:S01]  /*0710*/  PRMT R67, R33, 0x7632, R67 ;  /* 0x0000763221437816 */ /* 0x000fe20000000043 */
[C---:B------:R-:W-:Y:S01]  /*0720*/  IMAD.U32 R33, R42.reuse, 0x10000, RZ ;  /* 0x000100002a217824 */ /* 0x040fe200078e00ff */
[----:B------:R-:W-:Y:S01]  /*0730*/  PRMT R31, R42, 0x7632, R31 ;  /* 0x000076322a1f7816 */ /* 0x000fe2000000001f */
[----:B------:R-:W-:Y:S01]  /*0740*/  FMUL R75, R61, R90 ;  /* 0x0000005a3d4b7220 */ /* 0x000fe20000400000 */
[----:B------:R-:W-:Y:S01]  /*0750*/  SHF.L.U32 R42, R73, 0x10, RZ ;  /* 0x00000010492a7819 */ /* 0x000fe200000006ff */
[-C--:B------:R-:W-:Y:S01]  /*0760*/  FFMA R5, R76, R68.reuse, R5 ;  /* 0x000000444c057223 */ /* 0x080fe20000000005 */
[----:B------:R-:W-:Y:S01]  /*0770*/  PRMT R70, R29, 0x7632, R70 ;  /* 0x000076321d467816 */ /* 0x000fe20000000046 */
[----:B------:R-:W-:Y:S01]  /*0780*/  FMUL R73, R57, R68 ;  /* 0x0000004439497220 */ /* 0x000fe20000400000 */
[----:B------:R-:W-:Y:S01]  /*0790*/  SHF.L.U32 R88, R72, 0x10, RZ ;  /* 0x0000001048587819 */ /* 0x000fe200000006ff */
[----:B------:R-:W-:Y:S01]  /*07a0*/  FMUL R72, R50, R39 ;  /* 0x0000002732487220 */ /* 0x000fe20000400000 */
[----:B------:R-:W-:Y:S01]  /*07b0*/  FFMA R68, R0, R77, RZ ;  /* 0x0000004d00447223 */ /* 0x000fe200000000ff */
[----:B------:R-:W-:Y:S01]  /*07c0*/  SHF.L.U32 R74, R30, 0x10, RZ ;  /* 0x000000101e4a7819 */ /* 0x000fe200000006ff */
[----:B------:R-:W-:Y:S01]  /*07d0*/  FMUL R79, R61, R86 ;  /* 0x000000563d4f7220 */ /* 0x000fe20000400000 */
[----:B------:R-:W-:Y:S01]  /*07e0*/  PRMT R64, R35, 0x7632, R64 ;  /* 0x0000763223407816 */ /* 0x000fe20000000040 */
[----:B------:R-:W-:Y:S01]  /*07f0*/  FFMA R2, R75, R39, R2 ;  /* 0x000000274b027223 */ /* 0x000fe20000000002 */
[----:B------:R-:W-:Y:S01]  /*0800*/  SHF.L.U32 R70, R70, 0x10, RZ ;  /* 0x0000001046467819 */ /* 0x000fe200000006ff */
[----:B------:R-:W-:-:S02]  /*0810*/  IMAD.U32 R86, R67, 0x10000, RZ ;  /* 0x0001000043567824 */ /* 0x000fc400078e00ff */
[----:B------:R-:W-:Y:S01]  /*0820*/  FFMA R39, R75, R72, R68 ;  /* 0x000000484b277223 */ /* 0x000fe20000000044 */
[C---:B------:R-:W-:Y:S01]  /*0830*/  PRMT R65, R34.reuse, 0x7632, R65 ;  /* 0x0000763222417816 */ /* 0x040fe20000000041 */
[C---:B------:R-:W-:Y:S01]  /*0840*/  FMUL R74, R61.reuse, R74 ;  /* 0x0000004a3d4a7220 */ /* 0x040fe20000400000 */
[----:B------:R-:W-:Y:S01]  /*0850*/  SHF.L.U32 R71, R34, 0x10, RZ ;  /* 0x0000001022477819 */ /* 0x000fe200000006ff */
[----:B------:R-:W-:Y:S01]  /*0860*/  FMUL R69, R61, R70 ;  /* 0x000000463d457220 */ /* 0x000fe20000400000 */
[----:B------:R-:W-:Y:S01]  /*0870*/  SHF.L.U32 R90, R64, 0x10, RZ ;  /* 0x00000010405a7819 */ /* 0x000fe200000006ff */
[----:B------:R-:W-:Y:S01]  /*0880*/  FMUL R68, R49, R86 ;  /* 0x0000005631447220 */ /* 0x000fe20000400000 */
[----:B------:R-:W-:Y:S01]  /*0890*/  FFMA R64, R76, R73, R39 ;  /* 0x000000494c407223 */ /* 0x000fe20000000027 */
[----:B------:R-:W-:Y:S01]  /*08a0*/  SHF.L.U32 R65, R65, 0x10, RZ ;  /* 0x0000001041417819 */ /* 0x000fe200000006ff */
[-C--:B------:R-:W-:Y:S01]  /*08b0*/  FFMA R7, R74, R71.reuse, R7 ;  /* 0x000000474a077223 */ /* 0x080fe20000000007 */
[----:B------:R-:W-:Y:S01]  /*08c0*/  FMUL R70, R61, R88 ;  /* 0x000000583d467220 */ /* 0x000fe20000400000 */
[----:B------:R-:W-:Y:S01]  /*08d0*/  FMUL R71, R56, R71 ;  /* 0x0000004738477220 */ /* 0x000fe20000400000 */
[----:B------:R-:W-:Y:S01]  /*08e0*/  FFMA R39, R69, R68, R64 ;  /* 0x0000004445277223 */ /* 0x000fe20000000040 */
[----:B------:R-:W-:Y:S01]  /*08f0*/  IMAD.U32 R66, R35, 0x10000, RZ ;  /* 0x0001000023427824 */ /* 0x000fe200078e00ff */
[----:B------:R-:W-:Y:S01]  /*0900*/  PRMT R78, R36, 0x7632, R78 ;  /* 0x00007632244e7816 */ /* 0x000fe2000000004e */
[-C--:B------:R-:W-:Y:S01]  /*0910*/  FFMA R6, R70, R65.reuse, R6 ;  /* 0x0000004146067223 */ /* 0x080fe20000000006 */
[----:B------:R-:W-:Y:S01]  /*0920*/  FMUL R65, R48, R65 ;  /* 0x0000004130417220 */ /* 0x000fe20000400000 */
[----:B------:R-:W-:Y:S01]  /*0930*/  FFMA R39, R74, R71, R39 ;  /* 0x000000474a277223 */ /* 0x000fe20000000027 */
[----:B------:R-:W-:Y:S01]  /*0940*/  SHF.L.U32 R82, R36, 0x10, RZ ;  /* 0x0000001024527819 */ /* 0x000fe200000006ff */
[----:B------:R-:W-:Y:S01]  /*0950*/  FFMA R4, R69, R86, R4 ;  /* 0x0000005645047223 */ /* 0x000fe20000000004 */
[-C--:B------:R-:W-:Y:S01]  /*0960*/  FFMA R9, R79, R66.reuse, R9 ;  /* 0x000000424f097223 */ /* 0x080fe20000000009 */
[----:B------:R-:W-:Y:S01]  /*0970*/  SHF.L.U32 R86, R78, 0x10, RZ ;  /* 0x000000104e567819 */ /* 0x000fe200000006ff */
[----:B------:R-:W-:Y:S01]  /*0980*/  FMUL R66, R55, R66 ;  /* 0x0000004237427220 */ /* 0x000fe20000400000 */
[C---:B------:R-:W-:Y:S01]  /*0990*/  PRMT R80, R37.reuse, 0x7632, R80 ;  /* 0x0000763225507816 */ /* 0x040fe20000000050 */
[----:B------:R-:W-:Y:S01]  /*09a0*/  FFMA R78, R70, R65, R39 ;  /* 0x00000041464e7223 */ /* 0x000fe20000000027 */
[----:B------:R-:W-:-:S02]  /*09b0*/  SHF.L.U32 R84, R37, 0x10, RZ ;  /* 0x0000001025547819 */ /* 0x000fc400000006ff */
[C---:B------:R-:W-:Y:S02]  /*09c0*/  PRMT R37, R40.reuse, 0x7632, R37 ;  /* 0x0000763228257816 */ /* 0x040fe40000000025 */
[----:B------:R-:W-:Y:S02]  /*09d0*/  SHF.L.U32 R40, R40, 0x10, RZ ;  /* 0x0000001028287819 */ /* 0x000fe400000006ff */
[C---:B------:R-:W-:Y:S02]  /*09e0*/  PRMT R29, R43.reuse, 0x7632, R29 ;  /* 0x000076322b1d7816 */ /* 0x040fe4000000001d */
[----:B------:R-:W-:Y:S01]  /*09f0*/  SHF.L.U32 R30, R43, 0x10, RZ ;  /* 0x000000102b1e7819 */ /* 0x000fe200000006ff */
[C---:B------:R-:W-:Y:S01]  /*0a00*/  FMUL R43, R61.reuse, R82 ;  /* 0x000000523d2b7220 */ /* 0x040fe20000400000 */
[----:B------:R-:W-:Y:S01]  /*0a10*/  FMUL R67, R61, R42 ;  /* 0x0000002a3d437220 */ /* 0x000fe20000400000 */
[----:B------:R-:W-:Y:S01]  /*0a20*/  FMUL R64, R47, R90 ;  /* 0x0000005a2f407220 */ /* 0x000fe20000400000 */
[----:B------:R-:W-:Y:S01]  /*0a30*/  FFMA R78, R79, R66, R78 ;  /* 0x000000424f4e7223 */ /* 0x000fe2000000004e */
[C---:B------:R-:W-:Y:S01]  /*0a40*/  PRMT R34, R38.reuse, 0x7632, R34 ;  /* 0x0000763226227816 */ /* 0x040fe20000000022 */
[-C--:B------:R-:W-:Y:S01]  /*0a50*/  FFMA R11, R43, R40.reuse, R11 ;  /* 0x000000282b0b7223 */ /* 0x080fe2000000000b */
[----:B------:R-:W-:Y:S01]  /*0a60*/  SHF.L.U32 R38, R38, 0x10, RZ ;  /* 0x0000001026267819 */ /* 0x000fe200000006ff */
[----:B------:R-:W-:Y:S01]  /*0a70*/  FMUL R40, R54, R40 ;  /* 0x0000002836287220 */ /* 0x000fe20000400000 */
[----:B------:R-:W-:Y:S01]  /*0a80*/  SHF.L.U32 R81, R37, 0x10, RZ ;  /* 0x0000001025517819 */ /* 0x000fe200000006ff */
[----:B------:R-:W-:Y:S01]  /*0a90*/  FFMA R78, R67, R64, R78 ;  /* 0x00000040434e7223 */ /* 0x000fe2000000004e */
[----:B------:R-:W-:Y:S01]  /*0aa0*/  PRMT R35, R41, 0x7632, R35 ;  /* 0x0000763229237816 */ /* 0x000fe20000000023 */
[----:B------:R-:W-:Y:S01]  /*0ab0*/  FMUL R42, R61, R38 ;  /* 0x000000263d2a7220 */ /* 0x000fe20000400000 */
[----:B------:R-:W-:Y:S01]  /*0ac0*/  SHF.L.U32 R36, R41, 0x10, RZ ;  /* 0x0000001029247819 */ /* 0x000fe200000006ff */
[C---:B------:R-:W-:Y:S01]  /*0ad0*/  FMUL R41, R61.reuse, R84 ;  /* 0x000000543d297220 */ /* 0x040fe20000400000 */
[----:B------:R-:W-:Y:S01]  /*0ae0*/  SHF.L.U32 R82, R34, 0x10, RZ ;  /* 0x0000001022527819 */ /* 0x000fe200000006ff */
[----:B------:R-:W-:Y:S01]  /*0af0*/  FMUL R39, R61, R86 ;  /* 0x000000563d277220 */ /* 0x000fe20000400000 */
[----:B------:R-:W-:Y:S01]  /*0b00*/  FMUL R38, R46, R81 ;  /* 0x000000512e267220 */ /* 0x000fe20000400000 */
[----:B------:R-:W-:Y:S01]  /*0b10*/  FFMA R34, R43, R40, R78 ;  /* 0x000000282b227223 */ /* 0x000fe2000000004e */
[----:B------:R-:W-:Y:S01]  /*0b20*/  SHF.L.U32 R80, R80, 0x10, RZ ;  /* 0x0000001050507819 */ /* 0x000fe200000006ff */
[----:B------:R-:W-:Y:S01]  /*0b30*/  FFMA R13, R41, R36, R13 ;  /* 0x00000024290d7223 */ /* 0x000fe2000000000d */
[----:B------:R-:W-:-:S02]  /*0b40*/  IMAD.U32 R78, R35, 0x10000, RZ ;  /* 0x00010000234e7824 */ /* 0x000fc400078e00ff */
[----:B------:R-:W-:Y:S01]  /*0b50*/  FMUL R36, R53, R36 ;  /* 0x0000002435247220 */ /* 0x000fe20000400000 */
[----:B------:R-:W-:Y:S01]  /*0b60*/  FFMA R84, R39, R38, R34 ;  /* 0x0000002627547223 */ /* 0x000fe20000000022 */
[----:B------:R-:W-:Y:S01]  /*0b70*/  FMUL R35, R61, R80 ;  /* 0x000000503d237220 */ /* 0x000fe20000400000 */
[----:B------:R-:W-:Y:S02]  /*0b80*/  FMUL R34, R45, R78 ;  /* 0x0000004e2d227220 */ /* 0x000fe40000400000 */
[----:B------:R-:W-:Y:S01]  /*0b90*/  FFMA R84, R41, R36, R84 ;  /* 0x0000002429547223 */ /* 0x000fe20000000054 */
[----:B------:R-:W-:Y:S01]  /*0ba0*/  SHF.L.U32 R83, R31, 0x10, RZ ;  /* 0x000000101f537819 */ /* 0x000fe200000006ff */
[-C--:B------:R-:W-:Y:S01]  /*0bb0*/  FFMA R15, R42, R33.reuse, R15 ;  /* 0x000000212a0f7223 */ /* 0x080fe2000000000f */
[----:B------:R-:W-:Y:S01]  /*0bc0*/  FMUL R33, R52, R33 ;  /* 0x0000002134217220 */ /* 0x000fe20000400000 */
        /* <DEDUP_REMOVED lines=9> */
[C---:B------:R-:W-:Y:S01]  /*0c60*/  FFMA R80, R32.reuse, R31, R85 ;  /* 0x0000001f20507223 */ /* 0x040fe20000000055 */
[----:B------:R-:W-:Y:S01]  /*0c70*/  FFMA R10, R39, R81, R10 ;  /* 0x00000051270a7223 */ /* 0x000fe2000000000a */
[----:B------:R-:W-:Y:S01]  /*0c80*/  FMUL R29, R61, R28 ;  /* 0x0000001c3d1d7220 */ /* 0x000fe20000400000 */
[----:B------:R-:W-:Y:S01]  /*0c90*/  FMUL R28, R19, R82 ;  /* 0x00000052131c7220 */ /* 0x000fe20000400000 */
[----:B------:R-:W-:Y:S01]  /*0ca0*/  FFMA R81, R37, R30, R80 ;  /* 0x0000001e25517223 */ /* 0x000fe20000000050 */
        /* <DEDUP_REMOVED lines=20> */
.L_x_2720:
[----:B------:R-:W-:Y:S01]  /*0df0*/  UMOV UR6, 0xffffffff ;  /* 0xffffffff00067882 */ /* 0x000fe20000000000 */
[----:B-1----:R-:W-:Y:S02]  /*0e00*/  FADD R78, R82, R85 ;  /* 0x00000055524e7221 */ /* 0x002fe40000000000 */
[----:B------:R-:W-:Y:S05]  /*0e10*/  BRA.DIV UR6, `(.L_x_2708) ;  /* 0x0000000e06447947 */ /* 0x000fea000b800000 */
.L_x_2723:
[----:B------:R-:W-:Y:S01]  /*0e20*/  UMOV UR6, 0xffffffff ;  /* 0xffffffff00067882 */ /* 0x000fe20000000000 */
[----:B--2---:R-:W-:Y:S02]  /*0e30*/  FADD R78, R84, R87 ;  /* 0x00000057544e7221 */ /* 0x004fe40000000000 */
[----:B------:R-:W-:Y:S05]  /*0e40*/  BRA.DIV UR6, `(.L_x_2709) ;  /* 0x0000000e065c7947 */ /* 0x000fea000b800000 */
[----:B------:R1:W2:Y:S02]  /*0e50*/  SHFL.BFLY PT, R86, R78, 0x10, 0x1f ;  /* 0x0e001f004e567f89 */ /* 0x0002a400000e0000 */
.L_x_2726:
[----:B--2---:R-:W-:Y:S01]  /*0e60*/  FADD R81, R78, R86 ;  /* 0x000000564e517221 */ /* 0x004fe20000000000 */
[----:B-----5:R-:W-:Y:S01]  /*0e70*/  PRMT R80, R24, 0x7632, R80 ;  /* 0x0000763218507816 */ /* 0x020fe20000000050 */
[----:B0-----:R-:W-:Y:S01]  /*0e80*/  IMAD.U32 R84, R26, 0x10000, RZ ;  /* 0x000100001a547824 */ /* 0x001fe200078e00ff */
[----:B-1----:R-:W-:Y:S01]  /*0e90*/  SHF.L.U32 R78, R24, 0x10, RZ ;  /* 0x00000010184e7819 */ /* 0x002fe200000006ff */
[----:B------:R-:W-:Y:S01]  /*0ea0*/  FMUL R81, R81, 0.001953125 ;  /* 0x3b00000051517820 */ /* 0x000fe20000400000 */
[C---:B------:R-:W-:Y:S02]  /*0eb0*/  PRMT R24, R25.reuse, 0x7632, R24 ;  /* 0x0000763219187816 */ /* 0x040fe40000000018 */
        /* <DEDUP_REMOVED lines=16> */
[----:B------:R-:W0:Y:S01]  /*0fc0*/  LDC.64 R20, c[0x0][0x278] ;  /* 0x00009e00ff147b82 */ /* 0x000e220000000a00 */
[----:B------:R-:W-:Y:S01]  /*0fd0*/  SHF.L.U32 R90, R22, 0x10, RZ ;  /* 0x00000010165a7819 */ /* 0x000fe200000006ff */
[-C--:B------:R-:W-:Y:S01]  /*0fe0*/  FFMA R71, R74, -R81.reuse, R71 ;  /* 0x800000514a477223 */ /* 0x080fe20000000047 */
[----:B------:R-:W-:Y:S01]  /*0ff0*/  SHF.L.U32 R29, R26, 0x10, RZ ;  /* 0x000000101a1d7819 */ /* 0x000fe200000006ff */
[----:B------:R-:W-:Y:S01]  /*1000*/  FFMA R70, R70, -R81, R65 ;  /* 0x8000005146467223 */ /* 0x000fe20000000041 */
[----:B------:R-:W-:Y:S01]  /*1010*/  PRMT R75, R22, 0x7632, R75 ;  /* 0x00007632164b7816 */ /* 0x000fe2000000004b */
[----:B------:R-:W-:Y:S01]  /*1020*/  FFMA R26, R61, R33, R90 ;  /* 0x000000213d1a7223 */ /* 0x000fe2000000005a */
[C---:B------:R-:W-:Y:S01]  /*1030*/  PRMT R22, R23.reuse, 0x7632, R22 ;  /* 0x0000763217167816 */ /* 0x040fe20000000016 */
[----:B------:R-:W1:Y:S01]  /*1040*/  LDC R33, c[0x0][0x210] ;  /* 0x00008400ff217b82 */ /* 0x000e620000000800 */
        /* <DEDUP_REMOVED lines=34> */
[----:B------:R-:W-:Y:S01]  /*1270*/  F2FP.BF16.F32.PACK_AB R20, R31, R0 ;  /* 0x000000001f14723e */ /* 0x000fe200000010ff */
[----:B-1----:R-:W-:Y:S01]  /*1280*/  IMAD R18, R33, 0x4, R18 ;  /* 0x0000000421127824 */ /* 0x002fe200078e0212 */
[----:B------:R-:W-:Y:S02]  /*1290*/  F2FP.BF16.F32.PACK_AB R27, R30, R27 ;  /* 0x0000001b1e1b723e */ /* 0x000fe400000010ff */
[----:B------:R-:W-:Y:S01]  /*12a0*/  F2FP.BF16.F32.PACK_AB R26, R75, R26 ;  /* 0x0000001a4b1a723e */ /* 0x000fe200000010ff */
[----:B------:R0:W-:Y:S01]  /*12b0*/  STG.E.128 desc[UR4][R28.64], R20 ;  /* 0x000000141c007986 */ /* 0x0001e2000c101d04 */
[----:B------:R-:W-:-:S02]  /*12c0*/  F2FP.BF16.F32.PACK_AB R25, R34, R25 ;  /* 0x000000192219723e */ /* 0x000fc400000010ff */
[----:B------:R-:W-:Y:S02]  /*12d0*/  F2FP.BF16.F32.PACK_AB R24, R35, R24 ;  /* 0x000000182318723e */ /* 0x000fe400000010ff */
[----:B------:R-:W-:-:S03]  /*12e0*/  ISETP.GE.AND P0, PT, R18, UR7, PT ;  /* 0x0000000712007c0c */ /* 0x000fc6000bf06270 */
[----:B------:R0:W-:Y:S10]  /*12f0*/  STG.E.128 desc[UR4][R62.64], R24 ;  /* 0x000000183e007986 */ /* 0x0001f4000c101d04 */
[----:B------:R-:W-:Y:S05]  /*1300*/  @!P0 BRA `(.L_x_2710) ;  /* 0xfffffff000688947 */ /* 0x000fea000383ffff */
[----:B------:R-:W-:Y:S05]  /*1310*/  BSYNC B0 ;  /* 0x0000000000007941 */ /* 0x000fea0003800000 */
.L_x_2706:
[----:B0-----:R-:W-:Y:S02]  /*1320*/  MOV R22, R5 ;  /* 0x0000000500167202 */ /* 0x001fe40000000f00 */
[----:B------:R-:W-:Y:S02]  /*1330*/  MOV R23, R4 ;  /* 0x0000000400177202 */ /* 0x000fe40000000f00 */
[----:B------:R-:W-:Y:S02]  /*1340*/  MOV R4, R7 ;  /* 0x0000000700047202 */ /* 0x000fe40000000f00 */
[----:B------:R-:W-:Y:S01]  /*1350*/  MOV R5, R6 ;  /* 0x0000000600057202 */ /* 0x000fe20000000f00 */
[----:B------:R-:W-:Y:S01]  /*1360*/  IMAD.MOV.U32 R6, RZ, RZ, R9 ;  /* 0x000000ffff067224 */ /* 0x000fe200078e0009 */
        /* <DEDUP_REMOVED lines=10> */
[----:B------:R-:W-:-:S07]  /*1410*/  MOV R15, R16 ;  /* 0x00000010000f7202 */ /* 0x000fce0000000f00 */
.L_x_2705:
[----:B------:R-:W-:Y:S05]  /*1420*/  BSYNC B1 ;  /* 0x0000000000017941 */ /* 0x000fea0003800000 */
.L_x_2704:
[----:B------:R-:W0:Y:S01]  /*1430*/  S2R R25, SR_TID.X ;  /* 0x0000000000197919 */ /* 0x000e220000002100 */
[----:B------:R-:W-:Y:S01]  /*1440*/  MOV R2, 0x400 ;  /* 0x0000040000027802 */ /* 0x000fe20000000f00 */
[----:B------:R-:W-:Y:S05]  /*1450*/  WARPSYNC.ALL ;  /* 0x0000000000007948 */ /* 0x000fea0003800000 */
[----:B------:R-:W1:Y:S01]  /*1460*/  S2R R3, SR_CgaCtaId ;  /* 0x0000000000037919 */ /* 0x000e620000008800 */
[----:B------:R-:W-:Y:S01]  /*1470*/  ULDC.64 UR8, c[0x0][0x270] ;  /* 0x00009c0000087ab9 */ /* 0x000fe20000000a00 */
[----:B0-----:R-:W-:Y:S02]  /*1480*/  SHF.L.U32 R0, R25, 0x1, RZ ;  /* 0x0000000119007819 */ /* 0x001fe400000006ff */
[----:B------:R-:W-:-:S02]  /*1490*/  LEA R60, P0, R60, R25, 0x9 ;  /* 0x000000193c3c7211 */ /* 0x000fc400078048ff */
[----:B------:R-:W-:Y:S02]  /*14a0*/  LOP3.LUT R0, R0, 0x7ffffc0, RZ, 0xc0, !PT ;  /* 0x07ffffc000007812 */ /* 0x000fe400078ec0ff */
[----:B-1----:R-:W-:Y:S02]  /*14b0*/  LEA R3, R3, R2, 0x18 ;  /* 0x0000000203037211 */ /* 0x002fe400078ec0ff */
[----:B------:R-:W-:Y:S02]  /*14c0*/  LOP3.LUT R0, R0, 0x1f, R25, 0xf8, !PT ;  /* 0x0000001f00007812 */ /* 0x000fe400078ef819 */
[-C--:B------:R-:W-:Y:S02]  /*14d0*/  LEA R16, R25, R3.reuse, 0x2 ;  /* 0x0000000319107211 */ /* 0x080fe400078e10ff */
[----:B------:R-:W-:Y:S02]  /*14e0*/  LEA R0, R0, R3, 0x5 ;  /* 0x0000000300007211 */ /* 0x000fe400078e28ff */
[----:B------:R-:W-:-:S02]  /*14f0*/  IADD3.X R3, RZ, RZ, RZ, P0, !PT ;  /* 0x000000ffff037210 */ /* 0x000fc400007fe4ff */
[C---:B------:R-:W-:Y:S01]  /*1500*/  LEA R2, P0, R60.reuse, UR8, 0x2 ;  /* 0x000000083c027c11 */ /* 0x040fe2000f8010ff */
[----:B------:R-:W-:Y:S03]  /*1510*/  STS.128 [R0], R20 ;  /* 0x0000001400007388 */ /* 0x000fe60000000c00 */
[----:B------:R-:W-:Y:S01]  /*1520*/  LEA.HI.X R3, R60, UR9, R3, 0x2, P0 ;  /* 0x000000093c037c11 */ /* 0x000fe200080f1403 */
        /* <DEDUP_REMOVED lines=23> */
[----:B----4-:R-:W-:-:S03]  /*16a0*/  FADD R17, R17, R20 ;  /* 0x0000001411117221 */ /* 0x010fc60000000000 */
[----:B------:R-:W4:Y:S01]  /*16b0*/  LDS R12, [R16+0x1e00] ;  /* 0x001e0000100c7984 */ /* 0x000f220000000800 */
[----:B-----5:R-:W-:Y:S01]  /*16c0*/  FADD R5, R18, R5 ;  /* 0x0000000512057221 */ /* 0x020fe20000000000 */
[----:B------:R-:W-:Y:S01]  /*16d0*/  FADD R4, R19, R4 ;  /* 0x0000000413047221 */ /* 0x000fe20000000000 */
[----:B------:R-:W-:Y:S01]  /*16e0*/  FADD R7, R24, R7 ;  /* 0x0000000718077221 */ /* 0x000fe20000000000 */
[----:B------:R-:W-:Y:S01]  /*16f0*/  FADD R0, R17, R0 ;  /* 0x0000000011007221 */ /* 0x000fe20000000000 */
[----:B------:R-:W-:Y:S01]  /*1700*/  FADD R5, R5, R6 ;  /* 0x0000000605057221 */ /* 0x000fe20000000000 */
[----:B------:R-:W-:Y:S01]  /*1710*/  FADD R4, R4, R9 ;  /* 0x0000000904047221 */ /* 0x000fe20000000000 */
[----:B0-----:R-:W-:Y:S01]  /*1720*/  FADD R7, R7, R8 ;  /* 0x0000000807077221 */ /* 0x001fe20000000000 */
[----:B-1----:R-:W-:Y:S01]  /*1730*/  FADD R11, R0, R11 ;  /* 0x0000000b000b7221 */ /* 0x002fe20000000000 */
[----:B--2---:R-:W-:-:S04]  /*1740*/  FADD R5, R5, R10 ;  /* 0x0000000a05057221 */ /* 0x004fc80000000000 */
[----:B------:R-:W-:Y:S01]  /*1750*/  STG.E desc[UR4][R2.64], R11 ;  /* 0x0000000b02007986 */ /* 0x000fe2000c101904 */
[----:B---3--:R-:W-:-:S03]  /*1760*/  FADD R13, R4, R13 ;  /* 0x0000000d040d7221 */ /* 0x008fc60000000000 */
[----:B------:R-:W-:Y:S01]  /*1770*/  STG.E desc[UR4][R2.64+0x200], R5 ;  /* 0x0002000502007986 */ /* 0x000fe2000c101904 */
[----:B----4-:R-:W-:-:S03]  /*1780*/  FADD R7, R7, R12 ;  /* 0x0000000c07077221 */ /* 0x010fc60000000000 */
[----:B------:R-:W-:Y:S04]  /*1790*/  STG.E desc[UR4][R2.64+0x400], R13 ;  /* 0x0004000d02007986 */ /* 0x000fe8000c101904 */
[----:B------:R-:W-:Y:S01]  /*17a0*/  STG.E desc[UR4][R2.64+0x600], R7 ;  /* 0x0006000702007986 */ /* 0x000fe2000c101904 */
[----:B------:R-:W-:Y:S05]  /*17b0*/  EXIT ;  /* 0x000000000000794d */ /* 0x000fea0003800000 */
.L_x_2707:
[----:B------:R-:W-:Y:S01]  /*17c0*/  HFMA2.MMA R81, -RZ, RZ, 0, 5.9604644775390625e-08 ;  /* 0x00000001ff517435 */ /* 0x000fe200000001ff */
[----:B------:R-:W-:Y:S01]  /*17d0*/  BSSY B2, `(.L_x_2711) ;  /* 0x0000007000027945 */ /* 0x000fe20003800000 */
[----:B------:R-:W-:Y:S01]  /*17e0*/  IMAD.MOV.U32 R78, RZ, RZ, RZ ;  /* 0x000000ffff4e7224 */ /* 0x000fe200078e00ff */
[----:B------:R-:W-:Y:S02]  /*17f0*/  MOV R80, 0x1f ;  /* 0x0000001f00507802 */ /* 0x000fe40000000f00 */
[----:B------:R-:W-:-:S07]  /*1800*/  MOV R83, 0xffffffff ;  /* 0xffffffff00537802 */ /* 0x000fce0000000f00 */
[----:B-----5:R-:W-:Y:S05]  /*1810*/  WARPSYNC.COLLECTIVE R83, `(.L_x_2712) ;  /* 0x0000000053087348 */ /* 0x020fea0003c00000 */
[----:B------:R0:W1:Y:S02]  /*1820*/  SHFL.BFLY P0, R86, R78, R81, R80 ;  /* 0x0c0000514e567389 */ /* 0x0000640000000050 */
[----:B01---5:R-:W-:Y:S01]  /*1830*/  ENDCOLLECTIVE ;  /* 0x000000000000791b */ /* 0x023fe20003800000 */
.L_x_2712:
[----:B------:R-:W-:Y:S05]  /*1840*/  BSYNC B2 ;  /* 0x0000000000027941 */ /* 0x000fea0003800000 */
.L_x_2711:
[----:B------:R-:W-:Y:S01]  /*1850*/  HFMA2.MMA R81, -RZ, RZ, 0, 5.9604644775390625e-08 ;  /* 0x00000001ff517435 */ /* 0x000fe200000001ff */
[----:B------:R-:W-:Y:S01]  /*1860*/  MOV R78, R84 ;  /* 0x00000054004e7202 */ /* 0x000fe20000000f00 */
[----:B------:R-:W-:Y:S01]  /*1870*/  IMAD.MOV.U32 R80, RZ, RZ, 0x1f ;  /* 0x0000001fff507424 */ /* 0x000fe200078e00ff */
[----:B------:R-:W-:Y:S02]  /*1880*/  MOV R83, 0xffffffff ;  /* 0xffffffff00537802 */ /* 0x000fe40000000f00 */
[----:B------:R-:W-:-:S07]  /*1890*/  MOV R82, R86 ;  /* 0x0000005600527202 */ /* 0x000fce0000000f00 */
[----:B------:R-:W-:Y:S05]  /*18a0*/  WARPSYNC.COLLECTIVE R83, `(.L_x_2713) ;  /* 0x0000000053087348 */ /* 0x000fea0003c00000 */
[----:B------:R0:W1:Y:S02]  /*18b0*/  SHFL.BFLY P0, R86, R78, R81, R80 ;  /* 0x0c0000514e567389 */ /* 0x0000640000000050 */
[----:B01----:R-:W-:Y:S01]  /*18c0*/  ENDCOLLECTIVE ;  /* 0x000000000000791b */ /* 0x003fe20003800000 */
.L_x_2713:
[----:B------:R-:W-:Y:S01]  /*18d0*/  FADD R88, RZ, R82 ;  /* 0x00000052ff587221 */ /* 0x000fe20000000000 */
[----:B------:R-:W-:-:S04]  /*18e0*/  HFMA2.MMA R81, -RZ, RZ, 0, 1.1920928955078125e-07 ;  /* 0x00000002ff517435 */ /* 0x000fc800000001ff */
[----:B------:R-:W-:Y:S01]  /*18f0*/  MOV R78, R88 ;  /* 0x00000058004e7202 */ /* 0x000fe20000000f00 */
[----:B------:R-:W-:-:S07]  /*1900*/  FADD R89, R84, R86 ;  /* 0x0000005654597221 */ /* 0x000fce0000000000 */
[----:B------:R-:W-:Y:S05]  /*1910*/  WARPSYNC.COLLECTIVE R83, `(.L_x_2714) ;  /* 0x0000000053087348 */ /* 0x000fea0003c00000 */
[----:B------:R0:W1:Y:S02]  /*1920*/  SHFL.BFLY P0, R86, R78, R81, R80 ;  /* 0x0c0000514e567389 */ /* 0x0000640000000050 */
[----:B01----:R-:W-:Y:S01]  /*1930*/  ENDCOLLECTIVE ;  /* 0x000000000000791b */ /* 0x003fe20003800000 */
.L_x_2714:
[----:B------:R-:W-:Y:S01]  /*1940*/  MOV R78, R89 ;  /* 0x00000059004e7202 */ /* 0x000fe20000000f00 */
[----:B------:R-:W-:-:S07]  /*1950*/  FADD R90, R88, R86 ;  /* 0x00000056585a7221 */ /* 0x000fce0000000000 */
[----:B------:R-:W-:Y:S05]  /*1960*/  WARPSYNC.COLLECTIVE R83, `(.L_x_2715) ;  /* 0x0000000053087348 */ /* 0x000fea0003c00000 */
[----:B------:R0:W1:Y:S02]  /*1970*/  SHFL.BFLY P0, R86, R78, R81, R80 ;  /* 0x0c0000514e567389 */ /* 0x0000640000000050 */
[----:B01----:R-:W-:Y:S01]  /*1980*/  ENDCOLLECTIVE ;  /* 0x000000000000791b */ /* 0x003fe20003800000 */
.L_x_2715:
[----:B------:R-:W-:Y:S01]  /*1990*/  MOV R78, R90 ;  /* 0x0000005a004e7202 */ /* 0x000fe20000000f00 */
[----:B------:R-:W-:Y:S01]  /*19a0*/  IMAD.MOV.U32 R81, RZ, RZ, 0x4 ;  /* 0x00000004ff517424 */ /* 0x000fe200078e00ff */
[----:B------:R-:W-:-:S07]  /*19b0*/  MOV R82, R86 ;  /* 0x0000005600527202 */ /* 0x000fce0000000f00 */
[----:B------:R-:W-:Y:S05]  /*19c0*/  WARPSYNC.COLLECTIVE R83, `(.L_x_2716) ;  /* 0x0000000053087348 */ /* 0x000fea0003c00000 */
[----:B------:R0:W1:Y:S02]  /*19d0*/  SHFL.BFLY P0, R86, R78, R81, R80 ;  /* 0x0c0000514e567389 */ /* 0x0000640000000050 */
[----:B01----:R-:W-:Y:S01]  /*19e0*/  ENDCOLLECTIVE ;  /* 0x000000000000791b */ /* 0x003fe20003800000 */
.L_x_2716:
[----:B------:R-:W-:-:S05]  /*19f0*/  FADD R91, R89, R82 ;  /* 0x00000052595b7221 */ /* 0x000fca0000000000 */
[----:B------:R-:W-:Y:S01]  /*1a00*/  MOV R78, R91 ;  /* 0x0000005b004e7202 */ /* 0x000fe20000000f00 */
[----:B------:R-:W-:-:S07]  /*1a10*/  FADD R82, R90, R86 ;  /* 0x000000565a527221 */ /* 0x000fce0000000000 */
[----:B------:R-:W-:Y:S05]  /*1a20*/  WARPSYNC.COLLECTIVE R83, `(.L_x_2717) ;  /* 0x0000000053087348 */ /* 0x000fea0003c00000 */
[----:B------:R0:W1:Y:S02]  /*1a30*/  SHFL.BFLY P0, R86, R78, R81, R80 ;  /* 0x0c0000514e567389 */ /* 0x0000640000000050 */
[----:B01----:R-:W-:Y:S01]  /*1a40*/  ENDCOLLECTIVE ;  /* 0x000000000000791b */ /* 0x003fe20003800000 */
.L_x_2717:
[----:B------:R-:W-:Y:S01]  /*1a50*/  HFMA2.MMA R81, -RZ, RZ, 0, 4.76837158203125e-07 ;  /* 0x00000008ff517435 */ /* 0x000fe200000001ff */
[----:B------:R-:W-:Y:S02]  /*1a60*/  MOV R78, R82 ;  /* 0x00000052004e7202 */ /* 0x000fe40000000f00 */
[----:B------:R-:W-:-:S08]  /*1a70*/  MOV R92, R86 ;  /* 0x00000056005c7202 */ /* 0x000fd00000000f00 */
[----:B------:R-:W-:Y:S05]  /*1a80*/  WARPSYNC.COLLECTIVE R83, `(.L_x_2718) ;  /* 0x0000000053087348 */ /* 0x000fea0003c00000 */
[----:B------:R0:W1:Y:S02]  /*1a90*/  SHFL.BFLY P0, R86, R78, R81, R80 ;  /* 0x0c0000514e567389 */ /* 0x0000640000000050 */
[----:B01----:R-:W-:Y:S01]  /*1aa0*/  ENDCOLLECTIVE ;  /* 0x000000000000791b */ /* 0x003fe20003800000 */
.L_x_2718:
[----:B------:R-:W-:-:S05]  /*1ab0*/  FADD R84, R91, R92 ;  /* 0x0000005c5b547221 */ /* 0x000fca0000000000 */
[----:B------:R-:W-:Y:S02]  /*1ac0*/  MOV R78, R84 ;  /* 0x00000054004e7202 */ /* 0x000fe40000000f00 */
[----:B------:R-:W-:-:S07]  /*1ad0*/  MOV R85, R86 ;  /* 0x0000005600557202 */ /* 0x000fce0000000f00 */
[----:B------:R-:W-:Y:S05]  /*1ae0*/  WARPSYNC.COLLECTIVE R83, `(.L_x_2719) ;  /* 0x0000000053087348 */ /* 0x000fea0003c00000 */
[----:B------:R0:W1:Y:S02]  /*1af0*/  SHFL.BFLY P0, R86, R78, R81, R80 ;  /* 0x0c0000514e567389 */ /* 0x0000640000000050 */
[----:B01----:R-:W-:Y:S01]  /*1b00*/  ENDCOLLECTIVE ;  /* 0x000000000000791b */ /* 0x003fe20003800000 */
.L_x_2719:
[----:B------:R-:W-:Y:S01]  /*1b10*/  IMAD.MOV.U32 R87, RZ, RZ, R86 ;  /* 0x000000ffff577224 */ /* 0x000fe200078e0056 */
[----:B------:R-:W-:Y:S06]  /*1b20*/  BRA `(.L_x_2720) ;  /* 0xfffffff000b07947 */ /* 0x000fec000383ffff */
.L_x_2708:
[----:B------:R-:W-:Y:S01]  /*1b30*/  HFMA2.MMA R81, -RZ, RZ, 0, 9.5367431640625e-07 ;  /* 0x00000010ff517435 */ /* 0x000fe200000001ff */
[----:B------:R-:W-:Y:S01]  /*1b40*/  BSSY B2, `(.L_x_2721) ;  /* 0x0000006000027945 */ /* 0x000fe20003800000 */
[----:B------:R-:W-:Y:S02]  /*1b50*/  MOV R80, 0x1f ;  /* 0x0000001f00507802 */ /* 0x000fe40000000f00 */
[----:B------:R-:W-:-:S07]  /*1b60*/  MOV R83, 0xffffffff ;  /* 0xffffffff00537802 */ /* 0x000fce0000000f00 */
[----:B0-2--5:R-:W-:Y:S05]  /*1b70*/  WARPSYNC.COLLECTIVE R83, `(.L_x_2722) ;  /* 0x0000000053087348 */ /* 0x025fea0003c00000 */
[----:B------:R1:W3:Y:S02]  /*1b80*/  SHFL.BFLY P0, R86, R78, R81, R80 ;  /* 0x0c0000514e567389 */ /* 0x0002e40000000050 */
[----:B0123-5:R-:W-:Y:S01]  /*1b90*/  ENDCOLLECTIVE ;  /* 0x000000000000791b */ /* 0x02ffe20003800000 */
.L_x_2722:
[----:B------:R-:W-:Y:S05]  /*1ba0*/  BSYNC B2 ;  /* 0x0000000000027941 */ /* 0x000fea0003800000 */
.L_x_2721:
[----:B------:R-:W-:Y:S05]  /*1bb0*/  BRA `(.L_x_2723) ;  /* 0xfffffff000987947 */ /* 0x000fea000383ffff */
.L_x_2709:
[----:B------:R-:W-:Y:S01]  /*1bc0*/  HFMA2.MMA R81, -RZ, RZ, 0, 9.5367431640625e-07 ;  /* 0x00000010ff517435 */ /* 0x000fe200000001ff */
[----:B------:R-:W-:Y:S01]  /*1bd0*/  BSSY B2, `(.L_x_2724) ;  /* 0x0000006000027945 */ /* 0x000fe20003800000 */
[----:B------:R-:W-:Y:S02]  /*1be0*/  MOV R80, 0x1f ;  /* 0x0000001f00507802 */ /* 0x000fe40000000f00 */
[----:B------:R-:W-:-:S07]  /*1bf0*/  MOV R83, 0xffffffff ;  /* 0xffffffff00537802 */ /* 0x000fce0000000f00 */
[----:B0----5:R-:W-:Y:S05]  /*1c00*/  WARPSYNC.COLLECTIVE R83, `(.L_x_2725) ;  /* 0x0000000053087348 */ /* 0x021fea0003c00000 */
[----:B------:R1:W2:Y:S02]  /*1c10*/  SHFL.BFLY P0, R86, R78, R81, R80 ;  /* 0x0c0000514e567389 */ /* 0x0002a40000000050 */
[----:B012--5:R-:W-:Y:S01]  /*1c20*/  ENDCOLLECTIVE ;  /* 0x000000000000791b */ /* 0x027fe20003800000 */
.L_x_2725:
[----:B------:R-:W-:Y:S05]  /*1c30*/  BSYNC B2 ;  /* 0x0000000000027941 */ /* 0x000fea0003800000 */
.L_x_2724:
[----:B------:R-:W-:Y:S05]  /*1c40*/  BRA `(.L_x_2726) ;  /* 0xfffffff000847947 */ /* 0x000fea000383ffff */
.L_x_2727:
        /* <DEDUP_REMOVED lines=11> */
.L_x_5717:


//--------------------- .text._ZN18transformer_engine13normalization24rmsnorm_bwd_tuned_kernelINS0_13Kernel_traitsI6__halfS3_S3_fjLj512ELj1ELj4ELj1ELj16ENS0_18Kernel_traits_baseILj512ES3_S3_S3_fjLj128EEEEELb1EEEvNS0_20BackwardKernelParamsE --------------------------
	.section	.text._ZN18transformer_engine13normalization24rmsnorm_bwd_tuned_kernelINS0_13Kernel_traitsI6__halfS3_S3_fjLj512ELj1ELj4ELj1ELj16ENS0_18Kernel_traits_baseILj512ES3_S3_S3_fjLj128EEEEELb1EEEvNS0_20BackwardKernelParamsE,"ax",@progbits
	.align	128
        .global         _ZN18transformer_engine13normalization24rmsnorm_bwd_tuned_kernelINS0_13Kernel_traitsI6__halfS3_S3_fjLj512ELj1ELj4ELj1ELj16ENS0_18Kernel_traits_baseILj512ES3_S3_S3_fjLj128EEEEELb1EEEvNS0_20BackwardKernelParamsE
        .type           _ZN18transformer_engine13normalization24rmsnorm_bwd_tuned_kernelINS0_13Kernel_traitsI6__halfS3_S3_fjLj512ELj1ELj4ELj1ELj16ENS0_18Kernel_traits_baseILj512ES3_S3_S3_fjLj128EEEEELb1EEEvNS0_20BackwardKernelParamsE,@function
        .size           _ZN18transformer_engine13normalization24rmsnorm_bwd_tuned_kernelINS0_13Kernel_traitsI6__halfS3_S3_fjLj512ELj1ELj4ELj1ELj16ENS0_18Kernel_traits_baseILj512ES3_S3_S3_fjLj128EEEEELb1EEEvNS0_20BackwardKernelParamsE,(.L_x_5718 - _ZN18transformer_engine13normalization24rmsnorm_bwd_tuned_kernelINS0_13Kernel_traitsI6__halfS3_S3_fjLj512ELj1ELj4ELj1ELj16ENS0_18Kernel_traits_baseILj512ES3_S3_S3_fjLj128EEEEELb1EEEvNS0_20BackwardKernelParamsE)
        .other          _ZN18transformer_engine13normalization24rmsnorm_bwd_tuned_kernelINS0_13Kernel_traitsI6__halfS3_S3_fjLj512ELj1ELj4ELj1ELj16ENS0_18Kernel_traits_baseILj512ES3_S3_S3_fjLj128EEEEELb1EEEvNS0_20BackwardKernelParamsE,@"STO_CUDA_ENTRY STV_DEFAULT"
_ZN18transformer_engine13normalization24rmsnorm_bwd_tuned_kernelINS0_13Kernel_traitsI6__halfS3_S3_fjLj512ELj1ELj4ELj1ELj16ENS0_18Kernel_traits_baseILj512ES3_S3_S3_fjLj128EEEEELb1EEEvNS0_20BackwardKernelParamsE:
.text._ZN18transformer_engine13normalization24rmsnorm_bwd_tuned_kernelINS0_13Kernel_traitsI6__halfS3_S3_fjLj512ELj1ELj4ELj1ELj16ENS0_18Kernel_traits_baseILj512ES3_S3_S3_fjLj128EEEEELb1EEEvNS0_20BackwardKernelParamsE:
        /* <DEDUP_REMOVED lines=25> */
[----:B------:R-:W-:Y:S01]  /*0190*/  HFMA2.MMA R60, -RZ, RZ, 0, 0 ;  /* 0x00000000ff3c7435 */ /* 0x000fe200000001ff */
[----:B------:R-:W-:Y:S01]  /*01a0*/  BSSY B0, `(.L_x_2730) ;  /* 0x00000f8000007945 */ /* 0x000fe20003800000 */
[----:B------:R-:W-:Y:S02]  /*01b0*/  CS2R R58, SRZ ;  /* 0x00000000003a7805 */ /* 0x000fe4000001ff00 */
[----:B------:R-:W-:-:S02]  /*01c0*/  FSEL R15, RZ, 1, !P0 ;  /* 0x3f800000ff0f7808 */ /* 0x000fc40004000000 */
[----:B------:R-:W-:Y:S01]  /*01d0*/  MOV R57, RZ ;  /* 0x000000ff00397202 */ /* 0x000fe20000000f00 */
[----:B--2---:R-:W-:Y:S02]  /*01e0*/  HADD2.F32 R54, -RZ, R4.H0_H0 ;  /* 0x20000004ff367230 */ /* 0x004fe40000004100 */
[----:B------:R-:W-:Y:S02]  /*01f0*/  HADD2.F32 R50, -RZ, R6.H0_H0 ;  /* 0x20000006ff327230 */ /* 0x000fe40000004100 */
[----:B---3--:R-:W-:Y:S02]  /*0200*/  HADD2.F32 R46, -RZ, R8.H0_H0 ;  /* 0x20000008ff2e7230 */ /* 0x008fe40000004100 */
        /* <DEDUP_REMOVED lines=34> */
[----:B------:R-:W-:-:S07]  /*0430*/  CS2R R2, SRZ ;  /* 0x0000000000027805 */ /* 0x000fce000001ff00 */
.L_x_2734:
[----:B0-----:R-:W0:Y:S01]  /*0440*/  LDC.64 R40, c[0x0][0x220] ;  /* 0x00008800ff287b82 */ /* 0x001e220000000a00 */
[----:B------:R-:W-:-:S07]  /*0450*/  LEA R63, R14, R55, 0x6 ;  /* 0x000000370e3f7211 */ /* 0x000fce00078e30ff */
[----:B------:R-:W1:Y:S08]  /*0460*/  LDC.64 R20, c[0x0][0x258] ;  /* 0x00009600ff147b82 */ /* 0x000e700000000a00 */
[----:B------:R-:W2:Y:S01]  /*0470*/  LDC.64 R22, c[0x0][0x230] ;  /* 0x00008c00ff167b82 */ /* 0x000ea20000000a00 */
[C---:B------:R-:W-:Y:S01]  /*0480*/  IADD3 R62, R63.reuse, 0x20, RZ ;  /* 0x000000203f3e7810 */ /* 0x040fe20007ffe0ff */
[----:B0-----:R-:W-:-:S04]  /*0490*/  IMAD.WIDE.U32 R32, R63, 0x10, R40 ;  /* 0x000000103f207825 */ /* 0x001fc800078e0028 */
[C---:B------:R-:W-:Y:S02]  /*04a0*/  IMAD.WIDE.U32 R40, R62.reuse, 0x10, R40 ;  /* 0x000000103e287825 */ /* 0x040fe400078e0028 */
[----:B------:R-:W3:Y:S02]  /*04b0*/  LDG.E.128 R32, desc[UR4][R32.64] ;  /* 0x0000000420207981 */ /* 0x000ee4000c1e1d00 */
[--C-:B-1----:R-:W-:Y:S02]  /*04c0*/  IMAD.WIDE.U32 R36, R63, 0x10, R20.reuse ;  /* 0x000000103f247825 */ /* 0x102fe400078e0014 */
[----:B------:R-:W4:Y:S02]  /*04d0*/  LDG.E.128 R40, desc[UR4][R40.64] ;  /* 0x0000000428287981 */ /* 0x000f24000c1e1d00 */
[----:B------:R-:W-:Y:S02]  /*04e0*/  IMAD.WIDE.U32 R28, R62, 0x10, R20 ;  /* 0x000000103e1c7825 */ /* 0x000fe400078e0014 */
[----:B------:R-:W4:Y:S01]  /*04f0*/  LDG.E.128 R36, desc[UR4][R36.64] ;  /* 0x0000000424247981 */ /* 0x000f22000c1e1d00 */
[----:B------:R-:W0:Y:S01]  /*0500*/  LDC.64 R20, c[0x0][0x260] ;  /* 0x00009800ff147b82 */ /* 0x000e220000000a00 */
[----:B--2---:R-:W-:-:S02]  /*0510*/  IMAD.WIDE R64, R14, 0x4, R22 ;  /* 0x000000040e407825 */ /* 0x004fc400078e0216 */
[----:B------:R-:W2:Y:S04]  /*0520*/  LDG.E.128 R28, desc[UR4][R28.64] ;  /* 0x000000041c1c7981 */ /* 0x000ea8000c1e1d00 */
[----:B------:R-:W2:Y:S01]  /*0530*/  LDG.E R61, desc[UR4][R64.64] ;  /* 0x00000004403d7981 */ /* 0x000ea2000c1e1900 */
[----:B0-----:R-:W-:-:S04]  /*0540*/  IMAD.WIDE.U32 R24, R63, 0x10, R20 ;  /* 0x000000103f187825 */ /* 0x001fc800078e0014 */
[----:B------:R-:W-:Y:S02]  /*0550*/  IMAD.WIDE.U32 R20, R62, 0x10, R20 ;  /* 0x000000103e147825 */ /* 0x000fe400078e0014 */
[----:B------:R-:W5:Y:S04]  /*0560*/  LDG.E.128 R24, desc[UR4][R24.64] ;  /* 0x0000000418187981 */ /* 0x000f68000c1e1d00 */
[----:B------:R-:W5:Y:S01]  /*0570*/  LDG.E.128 R20, desc[UR4][R20.64] ;  /* 0x0000000414147981 */ /* 0x000f62000c1e1d00 */
[----:B------:R-:W-:Y:S01]  /*0580*/  UMOV UR6, 0xffffffff ;  /* 0xffffffff00067882 */ /* 0x000fe20000000000 */
[--C-:B---3--:R-:W-:Y:S02]  /*0590*/  HADD2.F32 R0, -RZ, R32.reuse.H0_H0 ;  /* 0x20000020ff007230 */ /* 0x108fe40000004100 */
[----:B------:R-:W-:-:S02]  /*05a0*/  HADD2.F32 R73, -RZ, R32.H1_H1 ;  /* 0x30000020ff497230 */ /* 0x000fc40000004100 */
[--C-:B----4-:R-:W-:Y:S02]  /*05b0*/  HADD2.F32 R72, -RZ, R43.reuse.H0_H0 ;  /* 0x2000002bff487230 */ /* 0x110fe40000004100 */
[--C-:B------:R-:W-:Y:S02]  /*05c0*/  HADD2.F32 R71, -RZ, R36.reuse.H0_H0 ;  /* 0x20000024ff477230 */ /* 0x100fe40000004100 */
[----:B------:R-:W-:Y:S02]  /*05d0*/  HADD2.F32 R77, -RZ, R36.H1_H1 ;  /* 0x30000024ff4d7230 */ /* 0x000fe40000004100 */
[----:B------:R-:W-:Y:S02]  /*05e0*/  HADD2.F32 R74, -RZ, R43.H1_H1 ;  /* 0x3000002bff4a7230 */ /* 0x000fe40000004100 */
[----:B------:R-:W-:Y:S01]  /*05f0*/  FMUL R43, R54, R71 ;  /* 0x00000047362b7220 */ /* 0x000fe20000400000 */
[--C-:B------:R-:W-:Y:S02]  /*0600*/  HADD2.F32 R79, -RZ, R33.reuse.H0_H0 ;  /* 0x20000021ff4f7230 */ /* 0x100fe40000004100 */
[----:B--2---:R-:W-:Y:S01]  /*0610*/  FMUL R0, R61, R0 ;  /* 0x000000003d007220 */ /* 0x004fe20000400000 */
[----:B------:R-:W-:-:S02]  /*0620*/  HADD2.F32 R33, -RZ, R33.H1_H1 ;  /* 0x30000021ff217230 */ /* 0x000fc40000004100 */
        /* <DEDUP_REMOVED lines=43> */
[----:B------:R-:W-:Y:S02]  /*08e0*/  FMUL R28, R47, R82 ;  /* 0x000000522f1c7220 */ /* 0x000fe40000400000 */
[----:B------:R-:W-:Y:S01]  /*08f0*/  FFMA R78, R34, R29, R67 ;  /* 0x0000001d224e7223 */ /* 0x000fe20000000043 */
[----:B------:R-:W-:Y:S01]  /*0900*/  FFMA R5, R42, R69, R5 ;  /* 0x000000452a057223 */ /* 0x000fe20000000005 */
[----:B------:R-:W-:Y:S01]  /*0910*/  FMUL R69, R61, R64 ;  /* 0x000000403d457220 */ /* 0x000fe20000400000 */
[----:B------:R-:W-:Y:S01]  /*0920*/  FMUL R64, R46, R88 ;  /* 0x000000582e407220 */ /* 0x000fe20000400000 */
[C---:B------:R-:W-:Y:S01]  /*0930*/  FFMA R90, R33.reuse, R28, R78 ;  /* 0x0000001c215a7223 */ /* 0x040fe2000000004e */
[----:B------:R-:W-:Y:S01]  /*0940*/  FFMA R59, R33, R82, R59 ;  /* 0x00000052213b7223 */ /* 0x000fe2000000003b */
[----:B------:R-:W-:-:S02]  /*0950*/  HADD2.F32 R79, -RZ, R30.H0_H0 ;  /* 0x2000001eff4f7230 */ /* 0x000fc40000004100 */
[----:B------:R-:W-:Y:S01]  /*0960*/  FMUL R67, R61, R80 ;  /* 0x000000503d437220 */ /* 0x000fe20000400000 */
[----:B------:R-:W-:Y:S02]  /*0970*/  HADD2.F32 R82, -RZ, R30.H1_H1 ;  /* 0x3000001eff527230 */ /* 0x000fe40000004100 */
[----:B------:R-:W-:Y:S01]  /*0980*/  FMUL R30, R45, R86 ;  /* 0x000000562d1e7220 */ /* 0x000fe20000400000 */
[----:B------:R-:W-:Y:S01]  /*0990*/  FFMA R90, R69, R64, R90 ;  /* 0x00000040455a7223 */ /* 0x000fe2000000005a */
[--C-:B------:R-:W-:Y:S02]  /*09a0*/  HADD2.F32 R78, -RZ, R31.reuse.H0_H0 ;  /* 0x2000001fff4e7230 */ /* 0x100fe40000004100 */
[----:B------:R-:W-:Y:S01]  /*09b0*/  FMUL R84, R61, R84 ;  /* 0x000000543d547220 */ /* 0x000fe20000400000 */
[----:B------:R-:W-:Y:S02]  /*09c0*/  HADD2.F32 R80, -RZ, R31.H1_H1 ;  /* 0x3000001fff507230 */ /* 0x000fe40000004100 */
[----:B------:R-:W-:Y:S01]  /*09d0*/  FMUL R31, R44, R75 ;  /* 0x0000004b2c1f7220 */ /* 0x000fe20000400000 */
[----:B------:R-:W-:Y:S01]  /*09e0*/  FFMA R73, R67, R30, R90 ;  /* 0x0000001e43497223 */ /* 0x000fe2000000005a */
        /* <DEDUP_REMOVED lines=18> */
[----:B------:R-:W-:Y:S01]  /*0b10*/  FMUL R79, R61, R74 ;  /* 0x0000004a3d4f7220 */ /* 0x000fe20000400000 */
[----:B------:R-:W-:Y:S01]  /*0b20*/  FMUL R74, R15, R80 ;  /* 0x000000500f4a7220 */ /* 0x000fe20000400000 */
[C---:B------:R-:W-:Y:S01]  /*0b30*/  FFMA R81, R72.reuse, R77, R81 ;  /* 0x0000004d48517223 */ /* 0x040fe20000000051 */
        /* <DEDUP_REMOVED lines=20> */
.L_x_2744:
[----:B------:R-:W-:Y:S01]  /*0c80*/  UMOV UR6, 0xffffffff ;  /* 0xffffffff00067882 */ /* 0x000fe20000000000 */
[----:B-1----:R-:W-:Y:S02]  /*0c90*/  FADD R76, R80, R85 ;  /* 0x00000055504c7221 */ /* 0x002fe40000000000 */
[----:B------:R-:W-:Y:S05]  /*0ca0*/  BRA.DIV UR6, `(.L_x_2732) ;  /* 0x0000000e06247947 */ /* 0x000fea000b800000 */
.L_x_2747:
[----:B------:R-:W-:Y:S01]  /*0cb0*/  UMOV UR6, 0xffffffff ;  /* 0xffffffff00067882 */ /* 0x000fe20000000000 */
[----:B--2---:R-:W-:Y:S02]  /*0cc0*/  FADD R76, R82, R87 ;  /* 0x00000057524c7221 */ /* 0x004fe40000000000 */
[----:B------:R-:W-:Y:S05]  /*0cd0*/  BRA.DIV UR6, `(.L_x_2733) ;  /* 0x0000000e063c7947 */ /* 0x000fea000b800000 */
[----:B------:R1:W2:Y:S02]  /*0ce0*/  SHFL.BFLY PT, R86, R76, 0x10, 0x1f ;  /* 0x0e001f004c567f89 */ /* 0x0002a400000e0000 */
.L_x_2750:
[----:B--2---:R-:W-:Y:S01]  /*0cf0*/  FADD R86, R76, R86 ;  /* 0x000000564c567221 */ /* 0x004fe20000000000 */
[--C-:B-1---5:R-:W-:Y:S02]  /*0d00*/  HADD2.F32 R76, -RZ, R24.reuse.H0_H0 ;  /* 0x20000018ff4c7230 */ /* 0x122fe40000004100 */
[----:B------:R-:W-:Y:S02]  /*0d10*/  HADD2.F32 R78, -RZ, R24.H1_H1 ;  /* 0x30000018ff4e7230 */ /* 0x000fe40000004100 */
[--C-:B------:R-:W-:Y:S02]  /*0d20*/  HADD2.F32 R24, -RZ, R25.reuse.H0_H0 ;  /* 0x20000019ff187230 */ /* 0x100fe40000004100 */
[----:B0-----:R-:W-:Y:S02]  /*0d30*/  HADD2.F32 R82, -RZ, R25.H1_H1 ;  /* 0x30000019ff527230 */ /* 0x001fe40000004100 */
[----:B------:R-:W-:Y:S01]  /*0d40*/  FMUL R25, R86, 0.001953125 ;  /* 0x3b00000056197820 */ /* 0x000fe20000400000 */
[----:B------:R-:W-:-:S02]  /*0d50*/  HADD2.F32 R92, -RZ, R21.H1_H1 ;  /* 0x30000015ff5c7230 */ /* 0x000fc40000004100 */
[----:B------:R-:W-:Y:S02]  /*0d60*/  HADD2.F32 R80, -RZ, R26.H0_H0 ;  /* 0x2000001aff507230 */ /* 0x000fe40000004100 */
[-C--:B------:R-:W-:Y:S01]  /*0d70*/  FFMA R65, R65, -R25.reuse, R40 ;  /* 0x8000001941417223 */ /* 0x080fe20000000028 */
[-C--:B------:R-:W-:Y:S01]  /*0d80*/  FFMA R39, R42, -R25.reuse, R39 ;  /* 0x800000192a277223 */ /* 0x080fe20000000027 */
[-C--:B------:R-:W-:Y:S01]  /*0d90*/  FFMA R41, R41, -R25.reuse, R36 ;  /* 0x8000001929297223 */ /* 0x080fe20000000024 */
[--C-:B------:R-:W-:Y:S02]  /*0da0*/  HADD2.F32 R36, -RZ, R20.reuse.H0_H0 ;  /* 0x20000014ff247230 */ /* 0x100fe40000004100 */
[-C--:B------:R-:W-:Y:S01]  /*0db0*/  FFMA R31, R84, -R25.reuse, R31 ;  /* 0x80000019541f7223 */ /* 0x080fe2000000001f */
[----:B------:R-:W-:Y:S02]  /*0dc0*/  HADD2.F32 R42, -RZ, R20.H1_H1 ;  /* 0x30000014ff2a7230 */ /* 0x000fe40000004100 */
[----:B------:R-:W-:Y:S01]  /*0dd0*/  FFMA R0, R0, -R25, R43 ;  /* 0x8000001900007223 */ /* 0x000fe2000000002b */
[----:B------:R-:W-:-:S02]  /*0de0*/  HADD2.F32 R40, -RZ, R21.H0_H0 ;  /* 0x20000015ff287230 */ /* 0x000fc40000004100 */
[-C--:B------:R-:W-:Y:S01]  /*0df0*/  FFMA R35, R38, -R25.reuse, R35 ;  /* 0x8000001926237223 */ /* 0x080fe20000000023 */
[----:B------:R-:W0:Y:S01]  /*0e00*/  LDC.64 R20, c[0x0][0x278] ;  /* 0x00009e00ff147b82 */ /* 0x000e220000000a00 */
[-C--:B------:R-:W-:Y:S01]  /*0e10*/  FFMA R37, R37, -R25.reuse, R32 ;  /* 0x8000001925257223 */ /* 0x080fe20000000020 */
        /* <DEDUP_REMOVED lines=10> */
[----:B------:R-:W-:Y:S01]  /*0ec0*/  HADD2.F32 R86, -RZ, R26.H1_H1 ;  /* 0x3000001aff567230 */ /* 0x000fe20000004100 */
[----:B------:R-:W1:Y:S01]  /*0ed0*/  LDC R31, c[0x0][0x210] ;  /* 0x00008400ff1f7b82 */ /* 0x000e620000000800 */
        /* <DEDUP_REMOVED lines=32> */
[----:B-1----:R-:W-:-:S03]  /*10e0*/  LEA R14, R31, R14, 0x2 ;  /* 0x0000000e1f0e7211 */ /* 0x002fc600078e10ff */
[----:B------:R0:W-:Y:S01]  /*10f0*/  STG.E.128 desc[UR4][R62.64], R24 ;  /* 0x000000183e007986 */ /* 0x0001e2000c101d04 */
[----:B------:R-:W-:-:S13]  /*1100*/  ISETP.GE.AND P0, PT, R14, UR7, PT ;  /* 0x000000070e007c0c */ /* 0x000fda000bf06270 */
[----:B------:R-:W-:Y:S05]  /*1110*/  @!P0 BRA `(.L_x_2734) ;  /* 0xfffffff000c88947 */ /* 0x000fea000383ffff */
[----:B------:R-:W-:Y:S05]  /*1120*/  BSYNC B0 ;  /* 0x0000000000007941 */ /* 0x000fea0003800000 */
.L_x_2730:
        /* <DEDUP_REMOVED lines=10> */
[----:B0-----:R-:W-:Y:S02]  /*11d0*/  MOV R20, R58 ;  /* 0x0000003a00147202 */ /* 0x001fe40000000f00 */
[----:B------:R-:W-:-:S02]  /*11e0*/  MOV R21, R57 ;  /* 0x0000003900157202 */ /* 0x000fc40000000f00 */
[----:B------:R-:W-:Y:S02]  /*11f0*/  MOV R22, R60 ;  /* 0x0000003c00167202 */ /* 0x000fe40000000f00 */
[----:B------:R-:W-:Y:S02]  /*1200*/  MOV R23, R59 ;  /* 0x0000003b00177202 */ /* 0x000fe40000000f00 */
[----:B------:R-:W-:Y:S02]  /*1210*/  MOV R10, R13 ;  /* 0x0000000d000a7202 */ /* 0x000fe40000000f00 */
[----:B------:R-:W-:-:S07]  /*1220*/  MOV R11, R12 ;  /* 0x0000000c000b7202 */ /* 0x000fce0000000f00 */
.L_x_2729:
[----:B------:R-:W-:Y:S05]  /*1230*/  BSYNC B1 ;  /* 0x0000000000017941 */ /* 0x000fea0003800000 */
.L_x_2728:
        /* <DEDUP_REMOVED lines=57> */
.L_x_2731:
        /* <DEDUP_REMOVED lines=8> */
.L_x_2736:
[----:B------:R-:W-:Y:S05]  /*1650*/  BSYNC B2 ;  /* 0x0000000000027941 */ /* 0x000fea0003800000 */
.L_x_2735:
        /* <DEDUP_REMOVED lines=8> */
.L_x_2737:
[----:B------:R-:W-:Y:S01]  /*16e0*/  FADD R88, RZ, R80 ;  /* 0x00000050ff587221 */ /* 0x000fe20000000000 */
[----:B------:R-:W-:-:S04]  /*16f0*/  HFMA2.MMA R81, -RZ, RZ, 0, 1.1920928955078125e-07 ;  /* 0x00000002ff517435 */ /* 0x000fc800000001ff */
[----:B------:R-:W-:Y:S01]  /*1700*/  MOV R76, R88 ;  /* 0x00000058004c7202 */ /* 0x000fe20000000f00 */
[----:B------:R-:W-:-:S07]  /*1710*/  FADD R89, R82, R86 ;  /* 0x0000005652597221 */ /* 0x000fce0000000000 */
[----:B------:R-:W-:Y:S05]  /*1720*/  WARPSYNC.COLLECTIVE R83, `(.L_x_2738) ;  /* 0x0000000053087348 */ /* 0x000fea0003c00000 */
[----:B------:R0:W1:Y:S02]  /*1730*/  SHFL.BFLY P0, R86, R76, R81, R78 ;  /* 0x0c0000514c567389 */ /* 0x000064000000004e */
[----:B01----:R-:W-:Y:S01]  /*1740*/  ENDCOLLECTIVE ;  /* 0x000000000000791b */ /* 0x003fe20003800000 */
.L_x_2738:
[----:B------:R-:W-:Y:S01]  /*1750*/  MOV R76, R89 ;  /* 0x00000059004c7202 */ /* 0x000fe20000000f00 */
[----:B------:R-:W-:-:S07]  /*1760*/  FADD R90, R88, R86 ;  /* 0x00000056585a7221 */ /* 0x000fce0000000000 */
[----:B------:R-:W-:Y:S05]  /*1770*/  WARPSYNC.COLLECTIVE R83, `(.L_x_2739) ;  /* 0x0000000053087348 */ /* 0x000fea0003c00000 */
[----:B------:R0:W1:Y:S02]  /*1780*/  SHFL.BFLY P0, R86, R76, R81, R78 ;  /* 0x0c0000514c567389 */ /* 0x000064000000004e */
[----:B01----:R-:W-:Y:S01]  /*1790*/  ENDCOLLECTIVE ;  /* 0x000000000000791b */ /* 0x003fe20003800000 */
.L_x_2739:
[----:B------:R-:W-:Y:S01]  /*17a0*/  HFMA2.MMA R81, -RZ, RZ, 0, 2.384185791015625e-07 ;  /* 0x00000004ff517435 */ /* 0x000fe200000001ff */
[----:B------:R-:W-:Y:S02]  /*17b0*/  MOV R76, R90 ;  /* 0x0000005a004c7202 */ /* 0x000fe40000000f00 */
[----:B------:R-:W-:-:S08]  /*17c0*/  MOV R80, R86 ;  /* 0x0000005600507202 */ /* 0x000fd00000000f00 */
[----:B------:R-:W-:Y:S05]  /*17d0*/  WARPSYNC.COLLECTIVE R83, `(.L_x_2740) ;  /* 0x0000000053087348 */ /* 0x000fea0003c00000 */
[----:B------:R0:W1:Y:S02]  /*17e0*/  SHFL.BFLY P0, R86, R76, R81, R78 ;  /* 0x0c0000514c567389 */ /* 0x000064000000004e */
[----:B01----:R-:W-:Y:S01]  /*17f0*/  ENDCOLLECTIVE ;  /* 0x000000000000791b */ /* 0x003fe20003800000 */
.L_x_2740:
[----:B------:R-:W-:-:S05]  /*1800*/  FADD R91, R89, R80 ;  /* 0x00000050595b7221 */ /* 0x000fca0000000000 */
[----:B------:R-:W-:Y:S01]  /*1810*/  MOV R76, R91 ;  /* 0x0000005b004c7202 */ /* 0x000fe20000000f00 */
[----:B------:R-:W-:-:S07]  /*1820*/  FADD R80, R90, R86 ;  /* 0x000000565a507221 */ /* 0x000fce0000000000 */
[----:B------:R-:W-:Y:S05]  /*1830*/  WARPSYNC.COLLECTIVE R83, `(.L_x_2741) ;  /* 0x0000000053087348 */ /* 0x000fea0003c00000 */
[----:B------:R0:W1:Y:S02]  /*1840*/  SHFL.BFLY P0, R86, R76, R81, R78 ;  /* 0x0c0000514c567389 */ /* 0x000064000000004e */
[----:B01----:R-:W-:Y:S01]  /*1850*/  ENDCOLLECTIVE ;  /* 0x000000000000791b */ /* 0x003fe20003800000 */
.L_x_2741:
[----:B------:R-:W-:Y:S01]  /*1860*/  HFMA2.MMA R81, -RZ, RZ, 0, 4.76837158203125e-07 ;  /* 0x00000008ff517435 */ /* 0x000fe200000001ff */
[----:B------:R-:W-:Y:S02]  /*1870*/  MOV R76, R80 ;  /* 0x00000050004c7202 */ /* 0x000fe40000000f00 */
[----:B------:R-:W-:-:S08]  /*1880*/  MOV R92, R86 ;  /* 0x00000056005c7202 */ /* 0x000fd00000000f00 */
[----:B------:R-:W-:Y:S05]  /*1890*/  WARPSYNC.COLLECTIVE R83, `(.L_x_2742) ;  /* 0x0000000053087348 */ /* 0x000fea0003c00000 */
[----:B------:R0:W1:Y:S02]  /*18a0*/  SHFL.BFLY P0, R86, R76, R81, R78 ;  /* 0x0c0000514c567389 */ /* 0x000064000000004e */
[----:B01----:R-:W-:Y:S01]  /*18b0*/  ENDCOLLECTIVE ;  /* 0x000000000000791b */ /* 0x003fe20003800000 */
.L_x_2742:
[----:B------:R-:W-:-:S05]  /*18c0*/  FADD R82, R91, R92 ;  /* 0x0000005c5b527221 */ /* 0x000fca0000000000 */
[----:B------:R-:W-:Y:S02]  /*18d0*/  MOV R76, R82 ;  /* 0x00000052004c7202 */ /* 0x000fe40000000f00 */
[----:B------:R-:W-:-:S07]  /*18e0*/  MOV R85, R86 ;  /* 0x0000005600557202 */ /* 0x000fce0000000f00 */
[----:B------:R-:W-:Y:S05]  /*18f0*/  WARPSYNC.COLLECTIVE R83, `(.L_x_2743) ;  /* 0x0000000053087348 */ /* 0x000fea0003c00000 */
[----:B------:R0:W1:Y:S02]  /*1900*/  SHFL.BFLY P0, R86, R76, R81, R78 ;  /* 0x0c0000514c567389 */ /* 0x000064000000004e */
[----:B01----:R-:W-:Y:S01]  /*1910*/  ENDCOLLECTIVE ;  /* 0x000000000000791b */ /* 0x003fe20003800000 */
.L_x_2743:
[----:B------:R-:W-:Y:S01]  /*1920*/  MOV R87, R86 ;  /* 0x0000005600577202 */ /* 0x000fe20000000f00 */
[----:B------:R-:W-:Y:S06]  /*1930*/  BRA `(.L_x_2744) ;  /* 0xfffffff000d07947 */ /* 0x000fec000383ffff */
.L_x_2732:
[----:B------:R-:W-:Y:S01]  /*1940*/  HFMA2.MMA R81, -RZ, RZ, 0, 9.5367431640625e-07 ;  /* 0x00000010ff517435 */ /* 0x000fe200000001ff */
[----:B------:R-:W-:Y:S01]  /*1950*/  BSSY B2, `(.L_x_2745) ;  /* 0x0000006000027945 */ /* 0x000fe20003800000 */
[----:B------:R-:W-:Y:S02]  /*1960*/  MOV R78, 0x1f ;  /* 0x0000001f004e7802 */ /* 0x000fe40000000f00 */
[----:B------:R-:W-:-:S07]  /*1970*/  MOV R83, 0xffffffff ;  /* 0xffffffff00537802 */ /* 0x000fce0000000f00 */
[----:B0-2--5:R-:W-:Y:S05]  /*1980*/  WARPSYNC.COLLECTIVE R83, `(.L_x_2746) ;  /* 0x0000000053087348 */ /* 0x025fea0003c00000 */
[----:B------:R1:W3:Y:S02]  /*1990*/  SHFL.BFLY P0, R86, R76, R81, R78 ;  /* 0x0c0000514c567389 */ /* 0x0002e4000000004e */
[----:B0123-5:R-:W-:Y:S01]  /*19a0*/  ENDCOLLECTIVE ;  /* 0x000000000000791b */ /* 0x02ffe20003800000 */
.L_x_2746:
[----:B------:R-:W-:Y:S05]  /*19b0*/  BSYNC B2 ;  /* 0x0000000000027941 */ /* 0x000fea0003800000 */
.L_x_2745:
[----:B------:R-:W-:Y:S05]  /*19c0*/  BRA `(.L_x_2747) ;  /* 0xfffffff000b87947 */ /* 0x000fea000383ffff */
.L_x_2733:
[----:B------:R-:W-:Y:S01]  /*19d0*/  HFMA2.MMA R81, -RZ, RZ, 0, 9.5367431640625e-07 ;  /* 0x00000010ff517435 */ /* 0x000fe200000001ff */
[----:B------:R-:W-:Y:S01]  /*19e0*/  BSSY B2, `(.L_x_2748) ;  /* 0x0000006000027945 */ /* 0x000fe20003800000 */
[----:B------:R-:W-:Y:S02]  /*19f0*/  MOV R78, 0x1f ;  /* 0x0000001f004e7802 */ /* 0x000fe40000000f00 */
[----:B------:R-:W-:-:S07]  /*1a00*/  MOV R83, 0xffffffff ;  /* 0xffffffff00537802 */ /* 0x000fce0000000f00 */
[----:B0----5:R-:W-:Y:S05]  /*1a10*/  WARPSYNC.COLLECTIVE R83, `(.L_x_2749) ;  /* 0x0000000053087348 */ /* 0x021fea0003c00000 */
[----:B------:R1:W2:Y:S02]  /*1a20*/  SHFL.BFLY P0, R86, R76, R81, R78 ;  /* 0x0c0000514c567389 */ /* 0x0002a4000000004e */
[----:B012--5:R-:W-:Y:S01]  /*1a30*/  ENDCOLLECTIVE ;  /* 0x000000000000791b */ /* 0x027fe20003800000 */
.L_x_2749:
[----:B------:R-:W-:Y:S05]  /*1a40*/  BSYNC B2 ;  /* 0x0000000000027941 */ /* 0x000fea0003800000 */
.L_x_2748:
[----:B------:R-:W-:Y:S05]  /*1a50*/  BRA `(.L_x_2750) ;  /* 0xfffffff000a47947 */ /* 0x000fea000383ffff */
.L_x_2751:
        /* <DEDUP_REMOVED lines=10> */
.L_x_5718:


//--------------------- .text._ZN18transformer_engine13normalization24rmsnorm_bwd_tuned_kernelINS0_13Kernel_traitsIffffjLj512ELj1ELj4ELj1ELj16ENS0_18Kernel_traits_baseILj512EffffjLj128EEEEELb1EEEvNS0_20BackwardKernelParamsE --------------------------
	.section	.text._ZN18transformer_engine13normalization24rmsnorm_bwd_tuned_kernelINS0_13Kernel_traitsIffffjLj512ELj1ELj4ELj1ELj16ENS0_18Kernel_traits_baseILj512EffffjLj128EEEEELb1EEEvNS0_20BackwardKernelParamsE,"ax",@progbits
	.align	128
        .global         _ZN18transformer_engine13normalization24rmsnorm_bwd_tuned_kernelINS0_13Kernel_traitsIffffjLj512ELj1ELj4ELj1ELj16ENS0_18Kernel_traits_baseILj512EffffjLj128EEEEELb1EEEvNS0_20BackwardKernelParamsE
        .type           _ZN18transformer_engine13normalization24rmsnorm_bwd_tuned_kernelINS0_13Kernel_traitsIffffjLj512ELj1ELj4ELj1ELj16ENS0_18Kernel_traits_baseILj512EffffjLj128EEEEELb1EEEvNS0_20BackwardKernelParamsE,@function
        .size           _ZN18transformer_engine13normalization24rmsnorm_bwd_tuned_kernelINS0_13Kernel_traitsIffffjLj512ELj1ELj4ELj1ELj16ENS0_18Kernel_traits_baseILj512EffffjLj128EEEEELb1EEEvNS0_20BackwardKernelParamsE,(.L_x_5719 - _ZN18transformer_engine13normalization24rmsnorm_bwd_tuned_kernelINS0_13Kernel_traitsIffffjLj512ELj1ELj4ELj1ELj16ENS0_18Kernel_traits_baseILj512EffffjLj128EEEEELb1EEEvNS0_20BackwardKernelParamsE)
        .other          _ZN18transformer_engine13normalization24rmsnorm_bwd_tuned_kernelINS0_13Kernel_traitsIffffjLj512ELj1ELj4ELj1ELj16ENS0_18Kernel_traits_baseILj512EffffjLj128EEEEELb1EEEvNS0_20BackwardKernelParamsE,@"STO_CUDA_ENTRY STV_DEFAULT"
_ZN18transformer_engine13normalization24rmsnorm_bwd_tuned_kernelINS0_13Kernel_traitsIffffjLj512ELj1ELj4ELj1ELj16ENS0_18Kernel_traits_baseILj512EffffjLj128EEEEELb1EEEvNS0_20BackwardKernelParamsE:
.text._ZN18transformer_engine13normalization24rmsnorm_bwd_tuned_kernelINS0_13Kernel_traitsIffffjLj512ELj1ELj4ELj1ELj16ENS0_18Kernel_traits_baseILj512EffffjLj128EEEEELb1EEEvNS0_20BackwardKernelParamsE:
        /* <DEDUP_REMOVED lines=14> */
[----:B0-----:R-:W-:-:S02]  /*00e0*/  SHF.R.U32.HI R3, RZ, 0x5, R53 ;  /* 0x00000005ff037819 */ /* 0x001fc40000011635 */
        /* <DEDUP_REMOVED lines=20> */
[----:B------:R-:W-:Y:S02]  /*0230*/  MOV R86, RZ ;  /* 0x000000ff00567202 */ /* 0x000fe40000000f00 */
[----:B------:R-:W-:Y:S02]  /*0240*/  CS2R R80, SRZ ;  /* 0x0000000000507805 */ /* 0x000fe4000001ff00 */
[----:B------:R-:W-:Y:S02]  /*0250*/  CS2R R84, SRZ ;  /* 0x0000000000547805 */ /* 0x000fe4000001ff00 */
[----:B------:R-:W-:-:S02]  /*0260*/  MOV R75, RZ ;  /* 0x000000ff004b7202 */ /* 0x000fc40000000f00 */
        /* <DEDUP_REMOVED lines=16> */
[----:B------:R-:W-:-:S07]  /*0370*/  FADD R72, R72, R19 ;  /* 0x0000001348487221 */ /* 0x000fce0000000000 */
.L_x_2758:
[----:B0-2---:R-:W0:Y:S01]  /*0380*/  LDC.64 R6, c[0x0][0x220] ;  /* 0x00008800ff067b82 */ /* 0x005e220000000a00 */
[----:B------:R-:W-:-:S07]  /*0390*/  LEA R17, R74, R55, 0x7 ;  /* 0x000000374a117211 */ /* 0x000fce00078e38ff */
[----:B-1----:R-:W1:Y:S08]  /*03a0*/  LDC.64 R8, c[0x0][0x230] ;  /* 0x00008c00ff087b82 */ /* 0x002e700000000a00 */
[----:B------:R-:W2:Y:S01]  /*03b0*/  LDC.64 R4, c[0x0][0x258] ;  /* 0x00009600ff047b82 */ /* 0x000ea20000000a00 */
[----:B0-----:R-:W-:-:S06]  /*03c0*/  IMAD.WIDE.U32 R20, R17, 0x10, R6 ;  /* 0x0000001011147825 */ /* 0x001fcc00078e0006 */
[----:B------:R-:W3:Y:S01]  /*03d0*/  LDG.E.128 R20, desc[UR4][R20.64] ;  /* 0x0000000414147981 */ /* 0x000ee2000c1e1d00 */
[----:B-1----:R-:W-:-:S05]  /*03e0*/  IMAD.WIDE R8, R74, 0x4, R8 ;  /* 0x000000044a087825 */ /* 0x002fca00078e0208 */
[----:B------:R0:W3:Y:S01]  /*03f0*/  LDG.E R54, desc[UR4][R8.64] ;  /* 0x0000000408367981 */ /* 0x0000e2000c1e1900 */
[C---:B--2---:R-:W-:Y:S01]  /*0400*/  IMAD.WIDE.U32 R24, R17.reuse, 0x10, R4 ;  /* 0x0000001011187825 */ /* 0x044fe200078e0004 */
[----:B------:R-:W-:-:S05]  /*0410*/  IADD3 R52, R17, 0x20, RZ ;  /* 0x0000002011347810 */ /* 0x000fca0007ffe0ff */
[----:B------:R-:W2:Y:S01]  /*0420*/  LDG.E.128 R24, desc[UR4][R24.64] ;  /* 0x0000000418187981 */ /* 0x000ea2000c1e1d00 */
[C---:B------:R-:W-:Y:S01]  /*0430*/  IMAD.WIDE.U32 R28, R52.reuse, 0x10, R6 ;  /* 0x00000010341c7825 */ /* 0x040fe200078e0006 */
[----:B------:R-:W-:Y:S01]  /*0440*/  IADD3 R2, R17, 0x40, RZ ;  /* 0x0000004011027810 */ /* 0x000fe20007ffe0ff */
[----:B0-----:R-:W0:Y:S02]  /*0450*/  LDC.64 R8, c[0x0][0x260] ;  /* 0x00009800ff087b82 */ /* 0x001e240000000a00 */
[----:B------:R-:W-:Y:S02]  /*0460*/  IMAD.WIDE.U32 R32, R52, 0x10, R4 ;  /* 0x0000001034207825 */ /* 0x000fe400078e0004 */
[----:B------:R-:W4:Y:S04]  /*0470*/  LDG.E.128 R28, desc[UR4][R28.64] ;  /* 0x000000041c1c7981 */ /* 0x000f28000c1e1d00 */
[----:B------:R-:W4:Y:S01]  /*0480*/  LDG.E.128 R32, desc[UR4][R32.64] ;  /* 0x0000000420207981 */ /* 0x000f22000c1e1d00 */
        /* <DEDUP_REMOVED lines=18> */
[-C--:B---3--:R-:W-:Y:S01]  /*05b0*/  FMUL R3, R20, R54.reuse ;  /* 0x0000003614037220 */ /* 0x088fe20000400000 */
[----:B------:R-:W-:-:S03]  /*05c0*/  FMUL R21, R21, R54 ;  /* 0x0000003615157220 */ /* 0x000fc60000400000 */
[-C--:B--2---:R-:W-:Y:S01]  /*05d0*/  FFMA R88, R3, R24.reuse, R88 ;  /* 0x0000001803587223 */ /* 0x084fe20000000058 */
[----:B------:R-:W-:Y:S01]  /*05e0*/  FMUL R24, R57, R24 ;  /* 0x0000001839187220 */ /* 0x000fe20000400000 */
[----:B------:R-:W-:-:S03]  /*05f0*/  FMUL R20, R58, R25 ;  /* 0x000000193a147220 */ /* 0x000fc60000400000 */
        /* <DEDUP_REMOVED lines=9> */
[C---:B----4-:R-:W-:Y:S01]  /*0690*/  FMUL R28, R54.reuse, R28 ;  /* 0x0000001c361c7220 */ /* 0x050fe20000400000 */
[----:B------:R-:W-:Y:S01]  /*06a0*/  FFMA R92, R27, R23, R92 ;  /* 0x000000171b5c7223 */ /* 0x000fe2000000005c */
[----:B------:R-:W-:Y:S01]  /*06b0*/  FMUL R27, R61, R32 ;  /* 0x000000203d1b7220 */ /* 0x000fe20000400000 */
[----:B------:R-:W-:Y:S01]  /*06c0*/  FFMA R87, R23, R26, R94 ;  /* 0x0000001a17577223 */ /* 0x000fe2000000005e */
[----:B------:R-:W-:Y:S01]  /*06d0*/  FMUL R29, R54, R29 ;  /* 0x0000001d361d7220 */ /* 0x000fe20000400000 */
[----:B------:R-:W-:Y:S01]  /*06e0*/  FFMA R85, R28, R32, R85 ;  /* 0x000000201c557223 */ /* 0x000fe20000000055 */
[----:B------:R-:W-:Y:S01]  /*06f0*/  FMUL R32, R62, R33 ;  /* 0x000000213e207220 */ /* 0x000fe20000400000 */
[----:B------:R-:W-:Y:S01]  /*0700*/  FFMA R94, R28, R27, R87 ;  /* 0x0000001b1c5e7223 */ /* 0x000fe20000000057 */
[C---:B------:R-:W-:Y:S01]  /*0710*/  FMUL R30, R54.reuse, R30 ;  /* 0x0000001e361e7220 */ /* 0x040fe20000400000 */
        /* <DEDUP_REMOVED lines=35> */
[----:B------:R-:W-:Y:S01]  /*0950*/  FFMA R83, R50, R46, R83 ;  /* 0x0000002e32537223 */ /* 0x000fe20000000053 */
[----:B------:R-:W-:Y:S01]  /*0960*/  FMUL R47, R54, R47 ;  /* 0x0000002f362f7220 */ /* 0x000fe20000400000 */
[----:B------:R-:W-:Y:S01]  /*0970*/  FMUL R50, R72, R51 ;  /* 0x0000003348327220 */ /* 0x000fe20000400000 */
[----:B------:R-:W-:-:S02]  /*0980*/  FFMA R94, R46, R49, R87 ;  /* 0x000000312e5e7223 */ /* 0x000fc40000000057 */
[----:B------:R-:W-:Y:S02]  /*0990*/  FFMA R76, R51, R47, R76 ;  /* 0x0000002f334c7223 */ /* 0x000fe4000000004c */
[----:B------:R-:W-:Y:S01]  /*09a0*/  FFMA R94, R47, R50, R94 ;  /* 0x000000322f5e7223 */ /* 0x000fe2000000005e */
[----:B------:R-:W-:Y:S06]  /*09b0*/  BRA.DIV UR6, `(.L_x_2755) ;  /* 0x0000000a06387947 */ /* 0x000fec000b800000 */
[----:B------:R-:W-:Y:S01]  /*09c0*/  HFMA2.MMA R51, -RZ, RZ, 0, 0 ;  /* 0x00000000ff337435 */ /* 0x000fe200000001ff */
[----:B------:R-:W0:Y:S09]  /*09d0*/  SHFL.BFLY PT, R87, R94, 0x1, 0x1f ;  /* 0x0c201f005e577f89 */ /* 0x000e3200000e0000 */
[----:B------:R-:W-:-:S05]  /*09e0*/  FADD R51, RZ, R51 ;  /* 0x00000033ff337221 */ /* 0x000fca0000000000 */
[----:B------:R-:W1:Y:S01]  /*09f0*/  SHFL.BFLY PT, R96, R51, 0x2, 0x1f ;  /* 0x0c401f0033607f89 */ /* 0x000e6200000e0000 */
[----:B0-----:R-:W-:Y:S01]  /*0a00*/  FADD R87, R94, R87 ;  /* 0x000000575e577221 */ /* 0x001fe20000000000 */
[----:B-1----:R-:W-:-:S04]  /*0a10*/  FADD R89, R51, R96 ;  /* 0x0000006033597221 */ /* 0x002fc80000000000 */
[----:B------:R-:W0:Y:S04]  /*0a20*/  SHFL.BFLY PT, R96, R87, 0x2, 0x1f ;  /* 0x0c401f0057607f89 */ /* 0x000e2800000e0000 */
[----:B------:R-:W1:Y:S01]  /*0a30*/  SHFL.BFLY PT, R98, R89, 0x4, 0x1f ;  /* 0x0c801f0059627f89 */ /* 0x000e6200000e0000 */
[----:B0-----:R-:W-:Y:S01]  /*0a40*/  FADD R96, R87, R96 ;  /* 0x0000006057607221 */ /* 0x001fe20000000000 */
[----:B-1----:R-:W-:-:S04]  /*0a50*/  FADD R98, R89, R98 ;  /* 0x0000006259627221 */ /* 0x002fc80000000000 */
[----:B------:R-:W0:Y:S04]  /*0a60*/  SHFL.BFLY PT, R91, R96, 0x4, 0x1f ;  /* 0x0c801f00605b7f89 */ /* 0x000e2800000e0000 */
[----:B------:R1:W2:Y:S01]  /*0a70*/  SHFL.BFLY PT, R93, R98, 0x8, 0x1f ;  /* 0x0d001f00625d7f89 */ /* 0x0002a200000e0000 */
[----:B0-----:R-:W-:-:S05]  /*0a80*/  FADD R91, R96, R91 ;  /* 0x0000005b605b7221 */ /* 0x001fca0000000000 */
[----:B--2---:R1:W0:Y:S02]  /*0a90*/  SHFL.BFLY PT, R94, R91, 0x8, 0x1f ;  /* 0x0d001f005b5e7f89 */ /* 0x00422400000e0000 */
.L_x_2768:
[----:B------:R-:W-:Y:S01]  /*0aa0*/  UMOV UR6, 0xffffffff ;  /* 0xffffffff00067882 */ /* 0x000fe20000000000 */
[----:B------:R-:W-:Y:S01]  /*0ab0*/  FADD R93, R98, R93 ;  /* 0x0000005d625d7221 */ /* 0x000fe20000000000 */
[----:B0-----:R-:W-:Y:S01]  /*0ac0*/  FADD R94, R91, R94 ;  /* 0x0000005e5b5e7221 */ /* 0x001fe20000000000 */
[----:B------:R-:W-:Y:S06]  /*0ad0*/  BRA.DIV UR6, `(.L_x_2756) ;  /* 0x0000000a06d87947 */ /* 0x000fec000b800000 */
.L_x_2771:
[----:B------:R-:W-:Y:S01]  /*0ae0*/  UMOV UR6, 0xffffffff ;  /* 0xffffffff00067882 */ /* 0x000fe20000000000 */
[----:B------:R-:W-:Y:S02]  /*0af0*/  LEA R51, R74, R55, 0x7 ;  /* 0x000000374a337211 */ /* 0x000fe400078e38ff */
[----:B------:R-:W-:Y:S05]  /*0b00*/  BRA.DIV UR6, `(.L_x_2757) ;  /* 0x0000000a06f47947 */ /* 0x000fea000b800000 */
[----:B------:R0:W2:Y:S02]  /*0b10*/  SHFL.BFLY PT, R87, R94, 0x10, 0x1f ;  /* 0x0e001f005e577f89 */ /* 0x0000a400000e0000 */
.L_x_2774:
[----:B--2---:R-:W-:-:S04]  /*0b20*/  FADD R87, R94, R87 ;  /* 0x000000575e577221 */ /* 0x004fc80000000000 */
[----:B------:R-:W-:-:S04]  /*0b30*/  FMUL R87, R87, 0.001953125 ;  /* 0x3b00000057577820 */ /* 0x000fc80000400000 */
        /* <DEDUP_REMOVED lines=27> */
[----:B--2---:R-:W-:-:S04]  /*0cf0*/  IMAD.WIDE.U32 R22, R51, 0x10, R20 ;  /* 0x0000001033167825 */ /* 0x004fc800078e0014 */
        /* <DEDUP_REMOVED lines=8> */
[----:B------:R-:W-:Y:S01]  /*0d80*/  FFMA R8, R54, R43, R8 ;  /* 0x0000002b36087223 */ /* 0x000fe20000000008 */
[----:B------:R2:W-:Y:S01]  /*0d90*/  STG.E.128 desc[UR4][R22.64], R16 ;  /* 0x0000001016007986 */ /* 0x0005e2000c101d04 */
[----:B---3--:R-:W-:Y:S01]  /*0da0*/  LEA R74, R27, R74, 0x2 ;  /* 0x0000004a1b4a7211 */ /* 0x008fe200078e10ff */
[----:B------:R-:W-:Y:S02]  /*0db0*/  IMAD.WIDE.U32 R20, R0, 0x10, R20 ;  /* 0x0000001000147825 */ /* 0x000fe400078e0014 */
[----:B------:R2:W-:Y:S01]  /*0dc0*/  STG.E.128 desc[UR4][R24.64], R12 ;  /* 0x0000000c18007986 */ /* 0x0005e2000c101d04 */
[----:B------:R-:W-:-:S03]  /*0dd0*/  ISETP.GE.AND P0, PT, R74, UR7, PT ;  /* 0x000000074a007c0c */ /* 0x000fc6000bf06270 */
[----:B------:R2:W-:Y:S04]  /*0de0*/  STG.E.128 desc[UR4][R2.64], R4 ;  /* 0x0000000402007986 */ /* 0x0005e8000c101d04 */
[----:B------:R2:W-:Y:S06]  /*0df0*/  STG.E.128 desc[UR4][R20.64], R8 ;  /* 0x0000000814007986 */ /* 0x0005ec000c101d04 */
[----:B------:R-:W-:Y:S05]  /*0e00*/  @!P0 BRA `(.L_x_2758) ;  /* 0xfffffff4005c8947 */ /* 0x000fea000383ffff */
[----:B------:R-:W-:Y:S05]  /*0e10*/  BSYNC B0 ;  /* 0x0000000000007941 */ /* 0x000fea0003800000 */
.L_x_2754:
        /* <DEDUP_REMOVED lines=16> */
.L_x_2753:
[----:B------:R-:W-:Y:S05]  /*0f20*/  BSYNC B1 ;  /* 0x0000000000017941 */ /* 0x000fea0003800000 */
.L_x_2752:
[----:B------:R-:W2:Y:S01]  /*0f30*/  S2R R3, SR_CgaCtaId ;  /* 0x0000000000037919 */ /* 0x000ea20000008800 */
[----:B------:R-:W-:Y:S01]  /*0f40*/  SHF.R.U32.HI R2, RZ, 0x5, R53 ;  /* 0x00000005ff027819 */ /* 0x000fe20000011635 */
[----:B------:R-:W-:Y:S05]  /*0f50*/  WARPSYNC.ALL ;  /* 0x0000000000007948 */ /* 0x000fea0003800000 */
[----:B------:R-:W-:Y:S01]  /*0f60*/  MOV R0, 0x400 ;  /* 0x0000040000007802 */ /* 0x000fe20000000f00 */
[----:B------:R-:W-:Y:S01]  /*0f70*/  ULDC.64 UR8, c[0x0][0x270] ;  /* 0x00009c0000087ab9 */ /* 0x000fe20000000a00 */
[----:B------:R-:W-:Y:S02]  /*0f80*/  LEA R55, R2, R55, 0x7 ;  /* 0x0000003702377211 */ /* 0x000fe400078e38ff */
[----:B--2---:R-:W-:-:S04]  /*0f90*/  LEA R0, R3, R0, 0x18 ;  /* 0x0000000003007211 */ /* 0x004fc800078ec0ff */
[-C--:B------:R-:W-:Y:S02]  /*0fa0*/  LEA R55, R55, R0.reuse, 0x4 ;  /* 0x0000000037377211 */ /* 0x080fe400078e20ff */
[----:B------:R-:W-:Y:S02]  /*0fb0*/  LEA R0, R53, R0, 0x2 ;  /* 0x0000000035007211 */ /* 0x000fe400078e10ff */
[----:B------:R-:W-:Y:S01]  /*0fc0*/  LEA R53, P0, R56, R53, 0x9 ;  /* 0x0000003538357211 */ /* 0x000fe200078048ff */
[----:B------:R-:W-:Y:S04]  /*0fd0*/  STS.128 [R55], R16 ;  /* 0x0000001037007388 */ /* 0x000fe80000000c00 */
[----:B------:R2:W-:Y:S04]  /*0fe0*/  STS.128 [R55+0x200], R12 ;  /* 0x0002000c37007388 */ /* 0x0005e80000000c00 */
[----:B------:R-:W-:Y:S04]  /*0ff0*/  STS.128 [R55+0x400], R8 ;  /* 0x0004000837007388 */ /* 0x000fe80000000c00 */
[----:B------:R-:W-:Y:S01]  /*1000*/  STS.128 [R55+0x600], R4 ;  /* 0x0006000437007388 */ /* 0x000fe20000000c00 */
[----:B------:R-:W-:Y:S01]  /*1010*/  BAR.SYNC.DEFER_BLOCKING 0x0 ;  /* 0x0000000000007b1d */ /* 0x000fe20000010000 */
[----:B--2---:R-:W-:-:S02]  /*1020*/  IADD3.X R14, RZ, RZ, RZ, P0, !PT ;  /* 0x000000ffff0e7210 */ /* 0x004fc400007fe4ff */
[----:B------:R-:W-:-:S04]  /*1030*/  LEA R2, P0, R53, UR8, 0x2 ;  /* 0x0000000835027c11 */ /* 0x000fc8000f8010ff */
[----:B------:R-:W-:Y:S01]  /*1040*/  LEA.HI.X R3, R53, UR9, R14, 0x2, P0 ;  /* 0x0000000935037c11 */ /* 0x000fe200080f140e */
        /* <DEDUP_REMOVED lines=19> */
[----:B0-----:R-:W-:-:S03]  /*1180*/  FADD R17, R20, R17 ;  /* 0x0000001114117221 */ /* 0x001fc60000000000 */
[----:B------:R-:W0:Y:S01]  /*1190*/  LDS R15, [R0+0x1e00] ;  /* 0x001e0000000f7984 */ /* 0x000e220000000800 */
[----:B-1----:R-:W-:Y:S01]  /*11a0*/  FADD R12, R21, R12 ;  /* 0x0000000c150c7221 */ /* 0x002fe20000000000 */
[----:B------:R-:W-:Y:S01]  /*11b0*/  FADD R9, R22, R9 ;  /* 0x0000000916097221 */ /* 0x000fe20000000000 */
[----:B------:R-:W-:Y:S01]  /*11c0*/  FADD R4, R23, R4 ;  /* 0x0000000417047221 */ /* 0x000fe20000000000 */
[----:B------:R-:W-:Y:S01]  /*11d0*/  FADD R6, R17, R6 ;  /* 0x0000000611067221 */ /* 0x000fe20000000000 */
[----:B------:R-:W-:Y:S01]  /*11e0*/  FADD R5, R12, R5 ;  /* 0x000000050c057221 */ /* 0x000fe20000000000 */
[----:B------:R-:W-:Y:S01]  /*11f0*/  FADD R8, R9, R8 ;  /* 0x0000000809087221 */ /* 0x000fe20000000000 */
[----:B--2---:R-:W-:Y:S01]  /*1200*/  FADD R4, R4, R7 ;  /* 0x0000000704047221 */ /* 0x004fe20000000000 */
[----:B---3--:R-:W-:Y:S01]  /*1210*/  FADD R11, R6, R11 ;  /* 0x0000000b060b7221 */ /* 0x008fe20000000000 */
[----:B----4-:R-:W-:-:S04]  /*1220*/  FADD R5, R5, R10 ;  /* 0x0000000a05057221 */ /* 0x010fc80000000000 */
[----:B------:R-:W-:Y:S01]  /*1230*/  STG.E desc[UR4][R2.64], R11 ;  /* 0x0000000b02007986 */ /* 0x000fe2000c101904 */
[----:B-----5:R-:W-:-:S03]  /*1240*/  FADD R13, R8, R13 ;  /* 0x0000000d080d7221 */ /* 0x020fc60000000000 */
[----:B------:R-:W-:Y:S01]  /*1250*/  STG.E desc[UR4][R2.64+0x200], R5 ;  /* 0x0002000502007986 */ /* 0x000fe2000c101904 */
[----:B0-----:R-:W-:-:S03]  /*1260*/  FADD R15, R4, R15 ;  /* 0x0000000f040f7221 */ /* 0x001fc60000000000 */
[----:B------:R-:W-:Y:S04]  /*1270*/  STG.E desc[UR4][R2.64+0x400], R13 ;  /* 0x0004000d02007986 */ /* 0x000fe8000c101904 */
[----:B------:R-:W-:Y:S01]  /*1280*/  STG.E desc[UR4][R2.64+0x600], R15 ;  /* 0x0006000f02007986 */ /* 0x000fe2000c101904 */
[----:B------:R-:W-:Y:S05]  /*1290*/  EXIT ;  /* 0x000000000000794d */ /* 0x000fea0003800000 */
.L_x_2755:
        /* <DEDUP_REMOVED lines=8> */
.L_x_2760:
[----:B------:R-:W-:Y:S05]  /*1320*/  BSYNC B2 ;  /* 0x0000000000027941 */ /* 0x000fea0003800000 */
.L_x_2759:
        /* <DEDUP_REMOVED lines=8> */
.L_x_2761:
[----:B------:R-:W-:Y:S01]  /*13b0*/  FADD R51, RZ, R51 ;  /* 0x00000033ff337221 */ /* 0x000fe20000000000 */
[----:B------:R-:W-:-:S04]  /*13c0*/  HFMA2.MMA R99, -RZ, RZ, 0, 1.1920928955078125e-07 ;  /* 0x00000002ff637435 */ /* 0x000fc800000001ff */
[----:B------:R-:W-:Y:S02]  /*13d0*/  MOV R100, R51 ;  /* 0x0000003300647202 */ /* 0x000fe40000000f00 */
[----:B------:R-:W-:-:S07]  /*13e0*/  MOV R87, R97 ;  /* 0x0000006100577202 */ /* 0x000fce0000000f00 */
[----:B------:R-:W-:Y:S05]  /*13f0*/  WARPSYNC.COLLECTIVE R95, `(.L_x_2762) ;  /* 0x000000005f087348 */ /* 0x000fea0003c00000 */
[----:B------:R0:W1:Y:S02]  /*1400*/  SHFL.BFLY P0, R97, R100, R99, R102 ;  /* 0x0c00006364617389 */ /* 0x0000640000000066 */
[----:B01----:R-:W-:Y:S01]  /*1410*/  ENDCOLLECTIVE ;  /* 0x000000000000791b */ /* 0x003fe20003800000 */
.L_x_2762:
[----:B------:R-:W-:-:S05]  /*1420*/  FADD R87, R94, R87 ;  /* 0x000000575e577221 */ /* 0x000fca0000000000 */
[----:B------:R-:W-:Y:S02]  /*1430*/  MOV R100, R87 ;  /* 0x0000005700647202 */ /* 0x000fe40000000f00 */
[----:B------:R-:W-:-:S07]  /*1440*/  MOV R96, R97 ;  /* 0x0000006100607202 */ /* 0x000fce0000000f00 */
[----:B------:R-:W-:Y:S05]  /*1450*/  WARPSYNC.COLLECTIVE R95, `(.L_x_2763) ;  /* 0x000000005f087348 */ /* 0x000fea0003c00000 */
[----:B------:R0:W1:Y:S02]  /*1460*/  SHFL.BFLY P0, R97, R100, R99, R102 ;  /* 0x0c00006364617389 */ /* 0x0000640000000066 */
[----:B01----:R-:W-:Y:S01]  /*1470*/  ENDCOLLECTIVE ;  /* 0x000000000000791b */ /* 0x003fe20003800000 */
.L_x_2763:
[----:B------:R-:W-:Y:S01]  /*1480*/  FADD R89, R51, R96 ;  /* 0x0000006033597221 */ /* 0x000fe20000000000 */
[----:B------:R-:W-:-:S04]  /*1490*/  HFMA2.MMA R99, -RZ, RZ, 0, 2.384185791015625e-07 ;  /* 0x00000004ff637435 */ /* 0x000fc800000001ff */
[----:B------:R-:W-:Y:S02]  /*14a0*/  MOV R100, R89 ;  /* 0x0000005900647202 */ /* 0x000fe40000000f00 */
[----:B------:R-:W-:-:S07]  /*14b0*/  MOV R96, R97 ;  /* 0x0000006100607202 */ /* 0x000fce0000000f00 */
[----:B------:R-:W-:Y:S05]  /*14c0*/  WARPSYNC.COLLECTIVE R95, `(.L_x_2764) ;  /* 0x000000005f087348 */ /* 0x000fea0003c00000 */
[----:B------:R0:W1:Y:S02]  /*14d0*/  SHFL.BFLY P0, R97, R100, R99, R102 ;  /* 0x0c00006364617389 */ /* 0x0000640000000066 */
[----:B01----:R-:W-:Y:S01]  /*14e0*/  ENDCOLLECTIVE ;  /* 0x000000000000791b */ /* 0x003fe20003800000 */
.L_x_2764:
[----:B------:R-:W-:-:S05]  /*14f0*/  FADD R96, R87, R96 ;  /* 0x0000006057607221 */ /* 0x000fca0000000000 */
[----:B------:R-:W-:Y:S02]  /*1500*/  MOV R100, R96 ;  /* 0x0000006000647202 */ /* 0x000fe40000000f00 */
[----:B------:R-:W-:-:S07]  /*1510*/  MOV R98, R97 ;  /* 0x0000006100627202 */ /* 0x000fce0000000f00 */
[----:B------:R-:W-:Y:S05]  /*1520*/  WARPSYNC.COLLECTIVE R95, `(.L_x_2765) ;  /* 0x000000005f087348 */ /* 0x000fea0003c00000 */
[----:B------:R0:W1:Y:S02]  /*1530*/  SHFL.BFLY P0, R97, R100, R99, R102 ;  /* 0x0c00006364617389 */ /* 0x0000640000000066 */
[----:B01----:R-:W-:Y:S01]  /*1540*/  ENDCOLLECTIVE ;  /* 0x000000000000791b */ /* 0x003fe20003800000 */
.L_x_2765:
[----:B------:R-:W-:Y:S01]  /*1550*/  FADD R98, R89, R98 ;  /* 0x0000006259627221 */ /* 0x000fe20000000000 */
[----:B------:R-:W-:-:S04]  /*1560*/  HFMA2.MMA R99, -RZ, RZ, 0, 4.76837158203125e-07 ;  /* 0x00000008ff637435 */ /* 0x000fc800000001ff */
[----:B------:R-:W-:Y:S02]  /*1570*/  MOV R100, R98 ;  /* 0x0000006200647202 */ /* 0x000fe40000000f00 */
[----:B------:R-:W-:-:S07]  /*1580*/  MOV R91, R97 ;  /* 0x00000061005b7202 */ /* 0x000fce0000000f00 */
[----:B------:R-:W-:Y:S05]  /*1590*/  WARPSYNC.COLLECTIVE R95, `(.L_x_2766) ;  /* 0x000000005f087348 */ /* 0x000fea0003c00000 */
[----:B------:R0:W1:Y:S02]  /*15a0*/  SHFL.BFLY P0, R97, R100, R99, R102 ;  /* 0x0c00006364617389 */ /* 0x0000640000000066 */
[----:B01----:R-:W-:Y:S01]  /*15b0*/  ENDCOLLECTIVE ;  /* 0x000000000000791b */ /* 0x003fe20003800000 */
.L_x_2766:
[----:B------:R-:W-:-:S05]  /*15c0*/  FADD R91, R96, R91 ;  /* 0x0000005b605b7221 */ /* 0x000fca0000000000 */
[----:B------:R-:W-:Y:S02]  /*15d0*/  MOV R100, R91 ;  /* 0x0000005b00647202 */ /* 0x000fe40000000f00 */
[----:B------:R-:W-:-:S07]  /*15e0*/  MOV R93, R97 ;  /* 0x00000061005d7202 */ /* 0x000fce0000000f00 */
[----:B------:R-:W-:Y:S05]  /*15f0*/  WARPSYNC.COLLECTIVE R95, `(.L_x_2767) ;  /* 0x000000005f087348 */ /* 0x000fea0003c00000 */
[----:B------:R0:W1:Y:S02]  /*1600*/  SHFL.BFLY P0, R97, R100, R99, R102 ;  /* 0x0c00006364617389 */ /* 0x0000640000000066 */
[----:B01----:R-:W-:Y:S01]  /*1610*/  ENDCOLLECTIVE ;  /* 0x000000000000791b */ /* 0x003fe20003800000 */
.L_x_2767:
[----:B------:R-:W-:Y:S01]  /*1620*/  MOV R94, R97 ;  /* 0x00000061005e7202 */ /* 0x000fe20000000f00 */
[----:B------:R-:W-:Y:S06]  /*1630*/  BRA `(.L_x_2768) ;  /* 0xfffffff400187947 */ /* 0x000fec000383ffff */
.L_x_2756:
        /* <DEDUP_REMOVED lines=8> */
.L_x_2770:
[----:B------:R-:W-:Y:S05]  /*16c0*/  BSYNC B2 ;  /* 0x0000000000027941 */ /* 0x000fea0003800000 */
.L_x_2769:
[----:B------:R-:W-:Y:S05]  /*16d0*/  BRA `(.L_x_2771) ;  /* 0xfffffff400007947 */ /* 0x000fea000383ffff */
.L_x_2757:
        /* <DEDUP_REMOVED lines=8> */
.L_x_2773:
[----:B------:R-:W-:Y:S05]  /*1760*/  BSYNC B2 ;  /* 0x0000000000027941 */ /* 0x000fea0003800000 */
.L_x_2772:
[----:B------:R-:W-:Y:S01]  /*1770*/  MOV R87, R97 ;  /* 0x0000006100577202 */ /* 0x000fe20000000f00 */
[----:B------:R-:W-:Y:S06]  /*1780*/  BRA `(.L_x_2774) ;  /* 0xfffffff000e47947 */ /* 0x000fec000383ffff */
.L_x_2775:
        /* <DEDUP_REMOVED lines=15> */
.L_x_5719:


//--------------------- .text._ZN18transformer_engine13normalization26rmsnorm_bwd_general_kernelINS0_13Kernel_traitsI13__nv_bfloat16fS3_fjLj4096ELj1ELj1ELj4ELj16ENS0_18Kernel_traits_baseILj4096ES3_fS3_fjLj128EEEEELb0EEEvNS0_20BackwardKernelParamsE --------------------------
	.section	.text._ZN18transformer_engine13normalization26rmsnorm_bwd_general_kernelINS0_13Kernel_traitsI13__nv_bfloat16fS3_fjLj4096ELj1ELj1ELj4ELj16ENS0_18Kernel_traits_baseILj4096ES3_fS3_fjLj128EEEEELb0EEEvNS0_20BackwardKernelParamsE,"ax",@progbits
	.align	128
        .global         _ZN18transformer_engine13normalization26rmsnorm_bwd_general_kernelINS0_13Kernel_traitsI13__nv_bfloat16fS3_fjLj4096ELj1ELj1ELj4ELj16ENS0_18Kernel_traits_baseILj4096ES3_fS3_fjLj128EEEEELb0EEEvNS0_20BackwardKernelParamsE
        .type           _ZN18transformer_engine13normalization26rmsnorm_bwd_general_kernelINS0_13Kernel_traitsI13__nv_bfloat16fS3_fjLj4096ELj1ELj1ELj4ELj16ENS0_18Kernel_traits_baseILj4096ES3_fS3_fjLj128EEEEELb0EEEvNS0_20BackwardKernelParamsE,@function
        .size           _ZN18transformer_engine13normalization26rmsnorm_bwd_general_kernelINS0_13Kernel_traitsI13__nv_bfloat16fS3_fjLj4096ELj1ELj1ELj4ELj16ENS0_18Kernel_traits_baseILj4096ES3_fS3_fjLj128EEEEELb0EEEvNS0_20BackwardKernelParamsE,(.L_x_5652 - _ZN18transformer_engine13normalization26rmsnorm_bwd_general_kernelINS0_13Kernel_traitsI13__nv_bfloat16fS3_fjLj4096ELj1ELj1ELj4ELj16ENS0_18Kernel_traits_baseILj4096ES3_fS3_fjLj128EEEEELb0EEEvNS0_20BackwardKernelParamsE)
        .other          _ZN18transformer_engine13normalization26rmsnorm_bwd_general_kernelINS0_13Kernel_traitsI13__nv_bfloat16fS3_fjLj4096ELj1ELj1ELj4ELj16ENS0_18Kernel_traits_baseILj4096ES3_fS3_fjLj128EEEEELb0EEEvNS0_20BackwardKernelParamsE,@"STO_CUDA_ENTRY STV_DEFAULT"
_ZN18transformer_engine13normalization26rmsnorm_bwd_general_kernelINS0_13Kernel_traitsI13__nv_bfloat16fS3_fjLj4096ELj1ELj1ELj4ELj16ENS0_18Kernel_traits_baseILj4096ES3_fS3_fjLj128EEEEELb0EEEvNS0_20BackwardKernelParamsE:
.text._ZN18transformer_engine13normalization26rmsnorm_bwd_general_kernelINS0_13Kernel_traitsI13__nv_bfloat16fS3_fjLj4096ELj1ELj1ELj4ELj16ENS0_18Kernel_traits_baseILj4096ES3_fS3_fjLj128EEEEELb0EEEvNS0_20BackwardKernelParamsE:
[----:B------:R-:W-:Y:S01]  /*0000*/  LDC R1, c[0x0][0x28] ;  /* 0x00000a00ff017b82 */ /* 0x000fe20000000800 */
[----:B------:R-:W-:-:S07]  /*0010*/  ULDC UR14, c[0x0][0x214] ;  /* 0x00008500000e7ab9 */ /* 0x000fce0000000800 */
[----:B------:R-:W0:Y:S01]  /*0020*/  S2UR UR6, SR_CTAID.X ;  /* 0x00000000000679c3 */ /* 0x000e220000002500 */
[----:B------:R-:W1:Y:S01]  /*0030*/  I2F.U32.RP R0, UR14 ;  /* 0x0000000e00007d06 */ /* 0x000e620008209000 */
[----:B------:R-:W2:Y:S01]  /*0040*/  S2R R93, SR_TID.X ;  /* 0x00000000005d7919 */ /* 0x000ea20000002100 */
[----:B------:R-:W-:Y:S02]  /*0050*/  UISETP.NE.U32.AND UP2, UPT, UR14, URZ, UPT ;  /* 0x0000003f0e00728c */ /* 0x000fe4000bf45070 */
[----:B------:R-:W-:Y:S01]  /*0060*/  IMAD.U32 R3, RZ, RZ, UR14 ;  /* 0x0000000eff037e24 */ /* 0x000fe2000f8e00ff */
[----:B------:R-:W-:Y:S01]  /*0070*/  ULDC UR15, c[0x0][0x21c] ;  /* 0x00008700000f7ab9 */ /* 0x000fe20000000800 */
[----:B------:R-:W-:Y:S01]  /*0080*/  ULDC.64 UR12, c[0x0][0x208] ;  /* 0x00008200000c7ab9 */ /* 0x000fe20000000a00 */
[----:B------:R-:W-:Y:S01]  /*0090*/  BSSY B0, `(.L_x_2776) ;  /* 0x000012a000007945 */ /* 0x000fe20003800000 */
[----:B-1----:R-:W1:Y:S02]  /*00a0*/  MUFU.RCP R0, R0 ;  /* 0x0000000000007308 */ /* 0x002e640000001000 */
[----:B-1----:R-:W-:Y:S01]  /*00b0*/  VIADD R2, R0, 0xffffffe ;  /* 0x0ffffffe00027836 */ /* 0x002fe20000000000 */
[----:B--2---:R-:W-:-:S02]  /*00c0*/  SHF.R.U32.HI R92, RZ, 0x5, R93 ;  /* 0x00000005ff5c7819 */ /* 0x004fc4000001165d */
[----:B------:R-:W-:Y:S02]  /*00d0*/  LOP3.LUT R91, R93, 0x1f, RZ, 0xc0, !PT ;  /* 0x0000001f5d5b7812 */ /* 0x000fe400078ec0ff */
[----:B------:R-:W-:Y:S01]  /*00e0*/  LOP3.LUT R92, R92, 0x3, RZ, 0xc0, !PT ;  /* 0x000000035c5c7812 */ /* 0x000fe200078ec0ff */
        /* <DEDUP_REMOVED lines=15> */
[----:B------:R-:W-:-:S04]  /*01e0*/  UIADD3 UR4, -UR5, URZ, URZ ;  /* 0x0000003f05047290 */ /* 0x000fc8000fffe13f */
[----:B------:R-:W-:-:S06]  /*01f0*/  UIMAD UR6, UR14, UR4, UR6 ;  /* 0x000000040e0672a4 */ /* 0x000fcc000f8e0206 */
[----:B------:R-:W-:-:S04]  /*0200*/  IMAD R0, R92, R3, UR6 ;  /* 0x000000065c007e24 */ /* 0x000fc8000f8e0203 */
        /* <DEDUP_REMOVED lines=20> */
.L_x_2779:
        /* <DEDUP_REMOVED lines=12> */
.L_x_2780:
[----:B------:R-:W-:Y:S05]  /*0410*/  BSYNC B1 ;  /* 0x0000000000017941 */ /* 0x000fea0003800000 */
.L_x_2778:
[----:B------:R-:W-:Y:S02]  /*0420*/  IMAD.U32 R7, RZ, RZ, UR14 ;  /* 0x0000000eff077e24 */ /* 0x000fe4000f8e00ff */
[----:B-----5:R-:W-:Y:S02]  /*0430*/  IMAD.U32 R87, R87, 0x10000, RZ ;  /* 0x0001000057577824 */ /* 0x020fe400078e00ff */
[----:B------:R-:W-:Y:S02]  /*0440*/  IMAD R7, R7, 0x200, R90 ;  /* 0x0000020007077824 */ /* 0x000fe400078e025a */
[----:B------:R-:W-:Y:S02]  /*0450*/  IMAD.U32 R86, R86, 0x10000, RZ ;  /* 0x0001000056567824 */ /* 0x000fe400078e00ff */
[----:B------:R-:W-:Y:S01]  /*0460*/  IMAD.U32 R85, R85, 0x10000, RZ ;  /* 0x0001000055557824 */ /* 0x000fe200078e00ff */
[----:B------:R-:W-:Y:S01]  /*0470*/  ISETP.GE.AND P0, PT, R7, UR15, PT ;  /* 0x0000000f07007c0c */ /* 0x000fe2000bf06270 */
[----:B------:R-:W-:-:S12]  /*0480*/  IMAD.U32 R84, R84, 0x10000, RZ ;  /* 0x0001000054547824 */ /* 0x000fd800078e00ff */
        /* <DEDUP_REMOVED lines=14> */
.L_x_2782:
        /* <DEDUP_REMOVED lines=12> */
.L_x_2783:
[----:B------:R-:W-:Y:S05]  /*0630*/  BSYNC B1 ;  /* 0x0000000000017941 */ /* 0x000fea0003800000 */
.L_x_2781:
        /* <DEDUP_REMOVED lines=21> */
.L_x_2785:
        /* <DEDUP_REMOVED lines=12> */
.L_x_2786:
[----:B------:R-:W-:Y:S05]  /*0850*/  BSYNC B1 ;  /* 0x0000000000017941 */ /* 0x000fea0003800000 */
.L_x_2784:
        /* <DEDUP_REMOVED lines=21> */
.L_x_2788:
        /* <DEDUP_REMOVED lines=12> */
.L_x_2789:
[----:B------:R-:W-:Y:S05]  /*0a70*/  BSYNC B1 ;  /* 0x0000000000017941 */ /* 0x000fea0003800000 */
.L_x_2787:
        /* <DEDUP_REMOVED lines=21> */
.L_x_2791:
        /* <DEDUP_REMOVED lines=12> */
.L_x_2792:
[----:B------:R-:W-:Y:S05]  /*0c90*/  BSYNC B1 ;  /* 0x0000000000017941 */ /* 0x000fea0003800000 */
.L_x_2790:
        /* <DEDUP_REMOVED lines=21> */
.L_x_2794:
        /* <DEDUP_REMOVED lines=12> */
.L_x_2795:
[----:B------:R-:W-:Y:S05]  /*0eb0*/  BSYNC B1 ;  /* 0x0000000000017941 */ /* 0x000fea0003800000 */
.L_x_2793:
        /* <DEDUP_REMOVED lines=21> */
.L_x_2797:
        /* <DEDUP_REMOVED lines=12> */
.L_x_2798:
[----:B------:R-:W-:Y:S05]  /*10d0*/  BSYNC B1 ;  /* 0x0000000000017941 */ /* 0x000fea0003800000 */
.L_x_2796:
        /* <DEDUP_REMOVED lines=20> */
.L_x_2800:
        /* <DEDUP_REMOVED lines=12> */
.L_x_2801:
[----:B------:R-:W-:Y:S05]  /*12e0*/  BSYNC B1 ;  /* 0x0000000000017941 */ /* 0x000fea0003800000 */
.L_x_2799:
[----:B-----5:R-:W-:Y:S02]  /*12f0*/  IMAD.U32 R3, R0, 0x10000, RZ ;  /* 0x0001000000037824 */ /* 0x020fe400078e00ff */
[----:B------:R-:W-:Y:S02]  /*1300*/  IMAD.U32 R7, R4, 0x10000, RZ ;  /* 0x0001000004077824 */ /* 0x000fe400078e00ff */
[----:B------:R-:W-:Y:S02]  /*1310*/  IMAD.U32 R5, R5, 0x10000, RZ ;  /* 0x0001000005057824 */ /* 0x000fe400078e00ff */
[----:B------:R-:W-:-:S07]  /*1320*/  IMAD.U32 R95, R6, 0x10000, RZ ;  /* 0x00010000065f7824 */ /* 0x000fce00078e00ff */
.L_x_2777:
[----:B------:R-:W-:Y:S05]  /*1330*/  BSYNC B0 ;  /* 0x0000000000007941 */ /* 0x000fea0003800000 */
.L_x_2776:
[----:B------:R-:W-:Y:S01]  /*1340*/  ULDC UR4, c[0x0][0x218] ;  /* 0x0000860000047ab9 */ /* 0x000fe20000000800 */
[----:B------:R-:W-:Y:S01]  /*1350*/  CS2R R60, SRZ ;  /* 0x00000000003c7805 */ /* 0x000fe2000001ff00 */
[----:B------:R-:W-:Y:S01]  /*1360*/  UISETP.GE.AND UP0, UPT, UR5, UR4, UPT ;  /* 0x000000040500728c */ /* 0x000fe2000bf06270 */
[----:B------:R-:W-:Y:S02]  /*1370*/  CS2R R62, SRZ ;  /* 0x00000000003e7805 */ /* 0x000fe4000001ff00 */
[----:B------:R-:W-:Y:S02]  /*1380*/  CS2R R56, SRZ ;  /* 0x0000000000387805 */ /* 0x000fe4000001ff00 */
[----:B------:R-:W-:Y:S02]  /*1390*/  CS2R R58, SRZ ;  /* 0x00000000003a7805 */ /* 0x000fe4000001ff00 */
[----:B------:R-:W-:Y:S02]  /*13a0*/  CS2R R52, SRZ ;  /* 0x0000000000347805 */ /* 0x000fe4000001ff00 */
[----:B------:R-:W-:-:S02]  /*13b0*/  CS2R R54, SRZ ;  /* 0x0000000000367805 */ /* 0x000fc4000001ff00 */
[----:B------:R-:W-:Y:S02]  /*13c0*/  PLOP3.LUT P0, PT, PT, PT, UP0, 0x80, 0x0 ;  /* 0x000000000000781c */ /* 0x000fe40003f0f008 */
        /* <DEDUP_REMOVED lines=11> */
[----:B------:R-:W-:Y:S01]  /*1480*/  IMAD.U32 R89, RZ, RZ, UR14 ;  /* 0x0000000eff597e24 */ /* 0x000fe2000f8e00ff */
[----:B------:R-:W-:Y:S01]  /*1490*/  I2FP.F32.S32 R0, UR15 ;  /* 0x0000000f00007c45 */ /* 0x000fe20008201400 */
[----:B------:R-:W-:Y:S01]  /*14a0*/  IMAD.U32 R88, RZ, RZ, UR14 ;  /* 0x0000000eff587e24 */ /* 0x000fe2000f8e00ff */
[----:B------:R-:W-:Y:S01]  /*14b0*/  ULDC.U8 UR4, c[0x0][0x250] ;  /* 0x0000940000047ab9 */ /* 0x000fe20000000000 */
[----:B------:R-:W-:Y:S01]  /*14c0*/  IMAD R89, R89, 0x200, R90 ;  /* 0x0000020059597824 */ /* 0x000fe200078e025a */
[----:B------:R-:W-:Y:S01]  /*14d0*/  ISETP.NE.AND P0, PT, RZ, UR4, PT ;  /* 0x00000004ff007c0c */ /* 0x000fe2000bf05270 */
[----:B------:R-:W-:Y:S01]  /*14e0*/  IMAD.U32 R61, RZ, RZ, UR14 ;  /* 0x0000000eff3d7e24 */ /* 0x000fe2000f8e00ff */
[----:B------:R-:W-:Y:S01]  /*14f0*/  IADD3 R12, -R90, UR15, RZ ;  /* 0x0000000f5a0c7c10 */ /* 0x000fe2000fffe1ff */
[----:B------:R-:W-:Y:S01]  /*1500*/  IMAD R88, R88, 0x200, R89 ;  /* 0x0000020058587824 */ /* 0x000fe200078e0259 */
[----:B------:R-:W-:Y:S01]  /*1510*/  FSEL R14, RZ, 1, !P0 ;  /* 0x3f800000ff0e7808 */ /* 0x000fe20004000000 */
[----:B------:R-:W-:Y:S01]  /*1520*/  VIADD R2, R0, 0x1800000 ;  /* 0x0180000000027836 */ /* 0x000fe20000000000 */
[----:B------:R-:W-:Y:S01]  /*1530*/  IADD3 R10, -R89, UR15, RZ ;  /* 0x0000000f590a7c10 */ /* 0x000fe2000fffe1ff */
[----:B------:R-:W-:-:S02]  /*1540*/  IMAD.U32 R97, RZ, RZ, UR14 ;  /* 0x0000000eff617e24 */ /* 0x000fc4000f8e00ff */
[----:B------:R-:W-:Y:S01]  /*1550*/  IMAD R20, R61, 0x200, R88 ;  /* 0x000002003d147824 */ /* 0x000fe200078e0258 */
[----:B------:R-:W-:Y:S01]  /*1560*/  LOP3.LUT R2, R2, 0x7f800000, RZ, 0xc0, !PT ;  /* 0x7f80000002027812 */ /* 0x000fe200078ec0ff */
[----:B------:R-:W-:Y:S02]  /*1570*/  IMAD.U32 R99, RZ, RZ, UR14 ;  /* 0x0000000eff637e24 */ /* 0x000fe4000f8e00ff */
[----:B------:R-:W-:Y:S01]  /*1580*/  FADD R76, R13, R14 ;  /* 0x0000000e0d4c7221 */ /* 0x000fe20000000000 */
[----:B------:R-:W-:Y:S01]  /*1590*/  IMAD R16, R97, 0x200, R20 ;  /* 0x0000020061107824 */ /* 0x000fe200078e0214 */
[----:B------:R-:W-:Y:S01]  /*15a0*/  ISETP.GT.U32.AND P0, PT, R2, 0x1ffffff, PT ;  /* 0x01ffffff0200780c */ /* 0x000fe20003f04070 */
[----:B------:R-:W-:Y:S02]  /*15b0*/  IMAD.U32 R4, RZ, RZ, UR14 ;  /* 0x0000000eff047e24 */ /* 0x000fe4000f8e00ff */
[----:B------:R-:W-:Y:S01]  /*15c0*/  FADD R78, R11, R14 ;  /* 0x0000000e0b4e7221 */ /* 0x000fe20000000000 */
[----:B------:R-:W-:-:S02]  /*15d0*/  IMAD R13, R99, 0x200, R16 ;  /* 0x00000200630d7824 */ /* 0x000fc400078e0210 */
[--C-:B------:R-:W-:Y:S01]  /*15e0*/  FADD R72, R17, R14.reuse ;  /* 0x0000000e11487221 */ /* 0x100fe20000000000 */
[----:B------:R-:W-:Y:S02]  /*15f0*/  IMAD.U32 R2, RZ, RZ, UR14 ;  /* 0x0000000eff027e24 */ /* 0x000fe4000f8e00ff */
        /* <DEDUP_REMOVED lines=36> */
[----:B------:R-:W-:Y:S01]  /*1840*/  IADD3 R3, -R7, UR15, RZ ;  /* 0x0000000f07037c10 */ /* 0x000fe2000fffe1ff */
[----:B------:R-:W-:Y:S06]  /*1850*/  @P0 BRA `(.L_x_2803) ;  /* 0x00000000000c0947 */ /* 0x000fec0003800000 */
[----:B------:R-:W-:-:S07]  /*1860*/  MOV R68, 0x1880 ;  /* 0x0000188000447802 */ /* 0x000fce0000000f00 */
[----:B------:R-:W-:Y:S05]  /*1870*/  CALL.REL.NOINC `($__internal_25_$__cuda_sm20_rcp_rn_f32_slowpath) ;  /* 0x00000050001c7944 */ /* 0x000fea0003c00000 */
[----:B------:R-:W-:Y:S05]  /*1880*/  BRA `(.L_x_2804) ;  /* 0x0000000000107947 */ /* 0x000fea0003800000 */
.L_x_2803:
[----:B------:R-:W0:Y:S02]  /*1890*/  MUFU.RCP R61, R0 ;  /* 0x00000000003d7308 */ /* 0x000e240000001000 */
[----:B0-----:R-:W-:-:S04]  /*18a0*/  FFMA R2, R0, R61, -1 ;  /* 0xbf80000000027423 */ /* 0x001fc8000000003d */
[----:B------:R-:W-:-:S04]  /*18b0*/  FADD.FTZ R2, -R2, -RZ ;  /* 0x800000ff02027221 */ /* 0x000fc80000010100 */
[----:B------:R-:W-:-:S07]  /*18c0*/  FFMA R2, R61, R2, R61 ;  /* 0x000000023d027223 */ /* 0x000fce000000003d */
.L_x_2804:
[----:B------:R-:W-:Y:S01]  /*18d0*/  IMAD.MOV.U32 R0, RZ, RZ, 0x1 ;  /* 0x00000001ff007424 */ /* 0x000fe200078e00ff */
[----:B------:R-:W-:Y:S01]  /*18e0*/  UMOV UR7, UR5 ;  /* 0x0000000500077c82 */ /* 0x000fe20008000000 */
[----:B------:R-:W-:Y:S01]  /*18f0*/  IMAD.MOV.U32 R61, RZ, RZ, RZ ;  /* 0x000000ffff3d7224 */ /* 0x000fe200078e00ff */
[----:B------:R-:W-:-:S06]  /*1900*/  UMOV UR4, URZ ;  /* 0x0000003f00047c82 */ /* 0x000fcc0008000000 */
.L_x_2890:
[----:B------:R-:W-:Y:S01]  /*1910*/  LEA.HI R111, R93, UR7, RZ, 0x19 ;  /* 0x000000075d6f7c11 */ /* 0x000fe2000f8fc8ff */
[----:B------:R-:W-:Y:S01]  /*1920*/  ULDC UR19, c[0x0][0x218] ;  /* 0x0000860000137ab9 */ /* 0x000fe20000000800 */
[----:B-----5:R-:W-:Y:S01]  /*1930*/  IMAD.MOV.U32 R101, RZ, RZ, RZ ;  /* 0x000000ffff657224 */ /* 0x020fe200078e00ff */
[----:B------:R-:W-:Y:S01]  /*1940*/  ULDC UR15, c[0x0][0x21c] ;  /* 0x00008700000f7ab9 */ /* 0x000fe20000000800 */
[----:B------:R-:W-:Y:S01]  /*1950*/  ISETP.GE.AND P0, PT, R111, UR19, PT ;  /* 0x000000136f007c0c */ /* 0x000fe2000bf06270 */
[----:B------:R-:W-:-:S12]  /*1960*/  ULDC UR16, c[0x0][0x210] ;  /* 0x0000840000107ab9 */ /* 0x000fd80000000800 */
[----:B0123--:R-:W0:Y:S01]  /*1970*/  @!P0 LDC.64 R64, c[0x0][0x230] ;  /* 0x00008c00ff408b82 */ /* 0x00fe220000000a00 */
[----:B------:R-:W-:Y:S01]  /*1980*/  ISETP.GE.AND P1, PT, R90, UR15, PT ;  /* 0x0000000f5a007c0c */ /* 0x000fe2000bf26270 */
[----:B------:R-:W-:Y:S01]  /*1990*/  UIADD3 UR7, UR7, UR16, URZ ;  /* 0x0000001007077290 */ /* 0x000fe2000fffe03f */
[----:B------:R-:W-:Y:S03]  /*19a0*/  BSSY B0, `(.L_x_2805) ;  /* 0x0000241000007945 */ /* 0x000fe60003800000 */
[----:B------:R-:W-:Y:S01]  /*19b0*/  UISETP.GE.AND UP0, UPT, UR7, UR19, UPT ;  /* 0x000000130700728c */ /* 0x000fe2000bf06270 */
[----:B0-----:R-:W-:-:S05]  /*19c0*/  @!P0 IMAD.WIDE R64, R111, 0x4, R64 ;  /* 0x000000046f408825 */ /* 0x001fca00078e0240 */
[----:B------:R0:W5:Y:S01]  /*19d0*/  @!P0 LDG.E R101, desc[UR12][R64.64] ;  /* 0x0000000c40658981 */ /* 0x000162000c1e1900 */
[----:B------:R-:W-:Y:S01]  /*19e0*/  ISETP.LT.AND P0, PT, R111, UR19, !P1 ;  /* 0x000000136f007c0c */ /* 0x000fe2000cf01270 */
[----:B------:R-:W-:Y:S02]  /*19f0*/  IMAD.MOV.U32 R162, RZ, RZ, RZ ;  /* 0x000000ffffa27224 */ /* 0x000fe400078e00ff */
[----:B------:R-:W-:-:S10]  /*1a00*/  IMAD.MOV.U32 R161, RZ, RZ, RZ ;  /* 0x000000ffffa17224 */ /* 0x000fd400078e00ff */
        /* <DEDUP_REMOVED lines=14> */
.L_x_2808:
        /* <DEDUP_REMOVED lines=9> */
.L_x_2809:
[----:B------:R-:W-:Y:S05]  /*1b80*/  BSYNC B1 ;  /* 0x0000000000017941 */ /* 0x000fea0003800000 */
.L_x_2807:
        /* <DEDUP_REMOVED lines=23> */
.L_x_2811:
[----:B------:R-:W-:Y:S05]  /*1d00*/  BSYNC B1 ;  /* 0x0000000000017941 */ /* 0x000fea0003800000 */
.L_x_2810:
        /* <DEDUP_REMOVED lines=8> */
[-C--:B------:R-:W-:Y:S01]  /*1d90*/  FMUL R119, R66, R101.reuse ;  /* 0x0000006542777220 */ /* 0x080fe20000400000 */
[----:B------:R-:W-:Y:S01]  /*1da0*/  FMUL R156, R67, R101 ;  /* 0x00000065439c7220 */ /* 0x000fe20000400000 */
[----:B------:R-:W-:-:S02]  /*1db0*/  IMAD.U32 R71, R158, 0x10000, RZ ;  /* 0x000100009e477824 */ /* 0x000fc400078e00ff */
[----:B------:R-:W-:Y:S01]  /*1dc0*/  FMUL R158, R86, R155 ;  /* 0x0000009b569e7220 */ /* 0x000fe20000400000 */
[----:B------:R-:W-:Y:S01]  /*1dd0*/  FADD R65, RZ, R159 ;  /* 0x0000009fff417221 */ /* 0x000fe20000000000 */
[----:B------:R-:W-:Y:S01]  /*1de0*/  FFMA R67, R104, R159, RZ ;  /* 0x0000009f68437223 */ /* 0x000fe200000000ff */
[-C--:B------:R-:W-:Y:S01]  /*1df0*/  FFMA R62, R119, R64.reuse, R62 ;  /* 0x00000040773e7223 */ /* 0x080fe2000000003e */
[----:B------:R-:W-:Y:S01]  /*1e00*/  FMUL R157, R85, R64 ;  /* 0x00000040559d7220 */ /* 0x000fe20000400000 */
[----:B------:R-:W-:Y:S01]  /*1e10*/  FADD R64, R65, R158 ;  /* 0x0000009e41407221 */ /* 0x000fe20000000000 */
[C---:B------:R-:W-:Y:S01]  /*1e20*/  FFMA R66, R110.reuse, R158, R67 ;  /* 0x0000009e6e427223 */ /* 0x040fe20000000043 */
[----:B------:R-:W-:Y:S01]  /*1e30*/  FFMA R61, R110, R155, R61 ;  /* 0x0000009b6e3d7223 */ /* 0x000fe2000000003d */
        /* <DEDUP_REMOVED lines=18> */
.L_x_2813:
        /* <DEDUP_REMOVED lines=9> */
.L_x_2814:
[----:B------:R-:W-:Y:S05]  /*1ff0*/  BSYNC B1 ;  /* 0x0000000000017941 */ /* 0x000fea0003800000 */
.L_x_2812:
[C---:B------:R-:W-:Y:S02]  /*2000*/  LEA R150, P2, R109.reuse, R68, 0x1 ;  /* 0x000000446d967211 */ /* 0x040fe400078408ff */
[----:B01----:R-:W-:Y:S02]  /*2010*/  SHF.L.U64.HI R70, R109, 0x1, R94 ;  /* 0x000000016d467819 */ /* 0x003fe4000001025e */
        /* <DEDUP_REMOVED lines=21> */
.L_x_2816:
[----:B------:R-:W-:Y:S05]  /*2170*/  BSYNC B1 ;  /* 0x0000000000017941 */ /* 0x000fea0003800000 */
.L_x_2815:
[----:B-----5:R-:W-:Y:S02]  /*2180*/  IMAD.U32 R153, R153, 0x10000, RZ ;  /* 0x0001000099997824 */ /* 0x020fe400078e00ff */
[----:B------:R-:W-:Y:S01]  /*2190*/  FMUL R94, R64, R101 ;  /* 0x00000065405e7220 */ /* 0x000fe20000400000 */
[----:B------:R-:W-:Y:S01]  /*21a0*/  IMAD.U32 R152, R152, 0x10000, RZ ;  /* 0x0001000098987824 */ /* 0x000fe200078e00ff */
[----:B------:R-:W-:Y:S01]  /*21b0*/  ISETP.GE.AND P0, PT, R88, UR15, PT ;  /* 0x0000000f58007c0c */ /* 0x000fe2000bf06270 */
[----:B------:R-:W-:Y:S01]  /*21c0*/  FMUL R154, R83, R153 ;  /* 0x00000099539a7220 */ /* 0x000fe20000400000 */
[----:B------:R-:W-:Y:S01]  /*21d0*/  FMUL R109, R65, R101 ;  /* 0x00000065416d7220 */ /* 0x000fe20000400000 */
[----:B------:R-:W-:Y:S01]  /*21e0*/  FFMA R56, R94, R153, R56 ;  /* 0x000000995e387223 */ /* 0x000fe20000000038 */
[----:B------:R-:W-:Y:S02]  /*21f0*/  IMAD.U32 R71, R71, 0x10000, RZ ;  /* 0x0001000047477824 */ /* 0x000fe400078e00ff */
[----:B------:R-:W-:Y:S01]  /*2200*/  FMUL R153, R82, R152 ;  /* 0x0000009852997220 */ /* 0x000fe20000400000 */
[----:B------:R-:W-:Y:S01]  /*2210*/  FADD R162, R162, R154 ;  /* 0x0000009aa2a27221 */ /* 0x000fe20000000000 */
[----:B------:R-:W-:Y:S01]  /*2220*/  FFMA R64, R94, R154, R161 ;  /* 0x0000009a5e407223 */ /* 0x000fe200000000a1 */
[-C--:B------:R-:W-:Y:S01]  /*2230*/  FMUL R151, R67, R101.reuse ;  /* 0x0000006543977220 */ /* 0x080fe20000400000 */
[----:B------:R-:W-:Y:S01]  /*2240*/  FFMA R57, R109, R152, R57 ;  /* 0x000000986d397223 */ /* 0x000fe20000000039 */
[----:B------:R-:W-:Y:S01]  /*2250*/  FMUL R118, R66, R101 ;  /* 0x0000006542767220 */ /* 0x000fe20000400000 */
[----:B------:R-:W-:-:S02]  /*2260*/  IMAD.U32 R70, R70, 0x10000, RZ ;  /* 0x0001000046467824 */ /* 0x000fc400078e00ff */
[----:B------:R-:W-:Y:S01]  /*2270*/  FMUL R152, R81, R71 ;  /* 0x0000004751987220 */ /* 0x000fe20000400000 */
[----:B------:R-:W-:Y:S01]  /*2280*/  FADD R65, R162, R153 ;  /* 0x00000099a2417221 */ /* 0x000fe20000000000 */
[----:B------:R-:W-:Y:S01]  /*2290*/  FFMA R67, R109, R153, R64 ;  /* 0x000000996d437223 */ /* 0x000fe20000000040 */
[----:B------:R-:W-:Y:S01]  /*22a0*/  FMUL R150, R80, R70 ;  /* 0x0000004650967220 */ /* 0x000fe20000400000 */
[C---:B------:R-:W-:Y:S01]  /*22b0*/  FFMA R58, R118.reuse, R71, R58 ;  /* 0x00000047763a7223 */ /* 0x040fe2000000003a */
        /* <DEDUP_REMOVED lines=17> */
.L_x_2818:
        /* <DEDUP_REMOVED lines=9> */
.L_x_2819:
[----:B------:R-:W-:Y:S05]  /*2460*/  BSYNC B1 ;  /* 0x0000000000017941 */ /* 0x000fea0003800000 */
.L_x_2817:
[C---:B------:R-:W-:Y:S02]  /*2470*/  LEA R146, P2, R95.reuse, R68, 0x1 ;  /* 0x000000445f927211 */ /* 0x040fe400078408ff */
[----:B01----:R-:W-:Y:S02]  /*2480*/  SHF.L.U64.HI R70, R95, 0x1, R108 ;  /* 0x000000015f467819 */ /* 0x003fe4000001026c */
        /* <DEDUP_REMOVED lines=21> */
.L_x_2821:
[----:B------:R-:W-:Y:S05]  /*25e0*/  BSYNC B1 ;  /* 0x0000000000017941 */ /* 0x000fea0003800000 */
.L_x_2820:
[----:B-----5:R-:W-:Y:S02]  /*25f0*/  IMAD.U32 R148, R148, 0x10000, RZ ;  /* 0x0001000094947824 */ /* 0x020fe400078e00ff */
[-C--:B------:R-:W-:Y:S01]  /*2600*/  FMUL R95, R64, R101.reuse ;  /* 0x00000065405f7220 */ /* 0x080fe20000400000 */
[----:B------:R-:W-:Y:S01]  /*2610*/  IMAD.U32 R145, R145, 0x10000, RZ ;  /* 0x0001000091917824 */ /* 0x000fe200078e00ff */
[----:B------:R-:W-:Y:S01]  /*2620*/  ISETP.GE.AND P0, PT, R20, UR15, PT ;  /* 0x0000000f14007c0c */ /* 0x000fe2000bf06270 */
[-C--:B------:R-:W-:Y:S01]  /*2630*/  FMUL R149, R79, R148.reuse ;  /* 0x000000944f957220 */ /* 0x080fe20000400000 */
[-C--:B------:R-:W-:Y:S01]  /*2640*/  FMUL R108, R65, R101.reuse ;  /* 0x00000065416c7220 */ /* 0x080fe20000400000 */
[----:B------:R-:W-:Y:S01]  /*2650*/  FMUL R117, R66, R101 ;  /* 0x0000006542757220 */ /* 0x000fe20000400000 */
[----:B------:R-:W-:Y:S02]  /*2660*/  IMAD.U32 R64, R71, 0x10000, RZ ;  /* 0x0001000047407824 */ /* 0x000fe400078e00ff */
[C---:B------:R-:W-:Y:S01]  /*2670*/  FFMA R52, R95.reuse, R148, R52 ;  /* 0x000000945f347223 */ /* 0x040fe20000000034 */
[----:B------:R-:W-:Y:S01]  /*2680*/  FMUL R148, R78, R145 ;  /* 0x000000914e947220 */ /* 0x000fe20000400000 */
[----:B------:R-:W-:Y:S01]  /*2690*/  FADD R65, R162, R149 ;  /* 0x00000095a2417221 */ /* 0x000fe20000000000 */
[----:B------:R-:W-:Y:S01]  /*26a0*/  FFMA R161, R95, R149, R161 ;  /* 0x000000955fa17223 */ /* 0x000fe200000000a1 */
[----:B------:R-:W-:Y:S01]  /*26b0*/  FMUL R146, R67, R101 ;  /* 0x0000006543927220 */ /* 0x000fe20000400000 */
[-C--:B------:R-:W-:Y:S01]  /*26c0*/  FFMA R54, R117, R64.reuse, R54 ;  /* 0x0000004075367223 */ /* 0x080fe20000000036 */
[----:B------:R-:W-:Y:S01]  /*26d0*/  FMUL R147, R77, R64 ;  /* 0x000000404d937220 */ /* 0x000fe20000400000 */
[----:B------:R-:W-:-:S02]  /*26e0*/  IMAD.U32 R67, R70, 0x10000, RZ ;  /* 0x0001000046437824 */ /* 0x000fc400078e00ff */
[----:B------:R-:W-:Y:S01]  /*26f0*/  FADD R64, R65, R148 ;  /* 0x0000009441407221 */ /* 0x000fe20000000000 */
[C---:B------:R-:W-:Y:S01]  /*2700*/  FFMA R66, R108.reuse, R148, R161 ;  /* 0x000000946c427223 */ /* 0x040fe200000000a1 */
        /* <DEDUP_REMOVED lines=19> */
.L_x_2823:
        /* <DEDUP_REMOVED lines=9> */
.L_x_2824:
[----:B------:R-:W-:Y:S05]  /*28d0*/  BSYNC B1 ;  /* 0x0000000000017941 */ /* 0x000fea0003800000 */
.L_x_2822:
        /* <DEDUP_REMOVED lines=23> */
.L_x_2826:
[----:B------:R-:W-:Y:S05]  /*2a50*/  BSYNC B1 ;  /* 0x0000000000017941 */ /* 0x000fea0003800000 */
.L_x_2825:
        /* <DEDUP_REMOVED lines=37> */
.L_x_2828:
        /* <DEDUP_REMOVED lines=9> */
.L_x_2829:
[----:B------:R-:W-:Y:S05]  /*2d40*/  BSYNC B1 ;  /* 0x0000000000017941 */ /* 0x000fea0003800000 */
.L_x_2827:
        /* <DEDUP_REMOVED lines=23> */
.L_x_2831:
[----:B------:R-:W-:Y:S05]  /*2ec0*/  BSYNC B1 ;  /* 0x0000000000017941 */ /* 0x000fea0003800000 */
.L_x_2830:
        /* <DEDUP_REMOVED lines=37> */
.L_x_2833:
        /* <DEDUP_REMOVED lines=9> */
.L_x_2834:
[----:B------:R-:W-:Y:S05]  /*31b0*/  BSYNC B1 ;  /* 0x0000000000017941 */ /* 0x000fea0003800000 */
.L_x_2832:
        /* <DEDUP_REMOVED lines=23> */
.L_x_2836:
[----:B------:R-:W-:Y:S05]  /*3330*/  BSYNC B1 ;  /* 0x0000000000017941 */ /* 0x000fea0003800000 */
.L_x_2835:
        /* <DEDUP_REMOVED lines=37> */
.L_x_2838:
        /* <DEDUP_REMOVED lines=9> */
.L_x_2839:
[----:B------:R-:W-:Y:S05]  /*3620*/  BSYNC B1 ;  /* 0x0000000000017941 */ /* 0x000fea0003800000 */
.L_x_2837:
        /* <DEDUP_REMOVED lines=23> */
.L_x_2841:
[----:B------:R-:W-:Y:S05]  /*37a0*/  BSYNC B1 ;  /* 0x0000000000017941 */ /* 0x000fea0003800000 */
.L_x_2840:
[----:B-----5:R-:W-:Y:S02]  /*37b0*/  IMAD.U32 R128, R128, 0x10000, RZ ;  /* 0x0001000080807824 */ /* 0x020fe400078e00ff */
[-C--:B------:R-:W-:Y:S01]  /*37c0*/  FMUL R99, R64, R101.reuse ;  /* 0x0000006540637220 */ /* 0x080fe20000400000 */
[-C--:B------:R-:W-:Y:S01]  /*37d0*/  FMUL R103, R65, R101.reuse ;  /* 0x0000006541677220 */ /* 0x080fe20000400000 */
[----:B------:R-:W-:Y:S02]  /*37e0*/  IMAD.U32 R64, R125, 0x10000, RZ ;  /* 0x000100007d407824 */ /* 0x000fe400078e00ff */
[-C--:B------:R-:W-:Y:S01]  /*37f0*/  FMUL R129, R23, R128.reuse ;  /* 0x0000008017817220 */ /* 0x080fe20000400000 */
[----:B------:R-:W-:Y:S01]  /*3800*/  ISETP.GE.AND P0, PT, R7, UR15, PT ;  /* 0x0000000f07007c0c */ /* 0x000fe2000bf06270 */
[----:B------:R-:W-:Y:S01]  /*3810*/  FMUL R113, R66, R101 ;  /* 0x0000006542717220 */ /* 0x000fe20000400000 */
[----:B------:R-:W-:Y:S01]  /*3820*/  FFMA R36, R99, R128, R36 ;  /* 0x0000008063247223 */ /* 0x000fe20000000024 */
[----:B------:R-:W-:-:S02]  /*3830*/  IMAD.U32 R66, R71, 0x10000, RZ ;  /* 0x0001000047427824 */ /* 0x000fc400078e00ff */
[-C--:B------:R-:W-:Y:S01]  /*3840*/  FFMA R37, R103, R64.reuse, R37 ;  /* 0x0000004067257223 */ /* 0x080fe20000000025 */
[----:B------:R-:W-:Y:S01]  /*3850*/  FMUL R128, R22, R64 ;  /* 0x0000004016807220 */ /* 0x000fe20000400000 */
[----:B------:R-:W-:Y:S01]  /*3860*/  FADD R65, R162, R129 ;  /* 0x00000081a2417221 */ /* 0x000fe20000000000 */
[----:B------:R-:W-:Y:S01]  /*3870*/  FFMA R64, R99, R129, R161 ;  /* 0x0000008163407223 */ /* 0x000fe200000000a1 */
[-C--:B------:R-:W-:Y:S01]  /*3880*/  FFMA R38, R113, R66.reuse, R38 ;  /* 0x0000004271267223 */ /* 0x080fe20000000026 */
[----:B------:R-:W-:Y:S01]  /*3890*/  FMUL R127, R21, R66 ;  /* 0x00000042157f7220 */ /* 0x000fe20000400000 */
[----:B------:R-:W-:Y:S02]  /*38a0*/  IMAD.U32 R70, R70, 0x10000, RZ ;  /* 0x0001000046467824 */ /* 0x000fe400078e00ff */
[----:B------:R-:W-:Y:S01]  /*38b0*/  FADD R66, R65, R128 ;  /* 0x0000008041427221 */ /* 0x000fe20000000000 */
[----:B------:R-:W-:Y:S01]  /*38c0*/  FFMA R64, R103, R128, R64 ;  /* 0x0000008067407223 */ /* 0x000fe20000000040 */
[----:B------:R-:W-:Y:S01]  /*38d0*/  FMUL R126, R67, R101 ;  /* 0x00000065437e7220 */ /* 0x000fe20000400000 */
[-C--:B------:R-:W-:Y:S01]  /*38e0*/  FMUL R125, R19, R70.reuse ;  /* 0x00000046137d7220 */ /* 0x080fe20000400000 */
        /* <DEDUP_REMOVED lines=17> */
.L_x_2843:
        /* <DEDUP_REMOVED lines=9> */
.L_x_2844:
[----:B------:R-:W-:Y:S05]  /*3a90*/  BSYNC B1 ;  /* 0x0000000000017941 */ /* 0x000fea0003800000 */
.L_x_2842:
        /* <DEDUP_REMOVED lines=24> */
.L_x_2846:
[----:B------:R-:W-:Y:S05]  /*3c20*/  BSYNC B1 ;  /* 0x0000000000017941 */ /* 0x000fea0003800000 */
.L_x_2845:
[-C--:B-----5:R-:W-:Y:S01]  /*3c30*/  FMUL R102, R65, R101.reuse ;  /* 0x0000006541667220 */ /* 0x0a0fe20000400000 */
[----:B------:R-:W-:Y:S02]  /*3c40*/  IMAD.U32 R65, R68, 0x10000, RZ ;  /* 0x0001000044417824 */ /* 0x000fe400078e00ff */
[-C--:B------:R-:W-:Y:S01]  /*3c50*/  FMUL R100, R64, R101.reuse ;  /* 0x0000006540647220 */ /* 0x080fe20000400000 */
[----:B------:R-:W-:Y:S02]  /*3c60*/  IMAD.U32 R64, R69, 0x10000, RZ ;  /* 0x0001000045407824 */ /* 0x000fe400078e00ff */
[----:B------:R-:W-:Y:S01]  /*3c70*/  FMUL R121, R67, R101 ;  /* 0x0000006543797220 */ /* 0x000fe20000400000 */
[-C--:B------:R-:W-:Y:S01]  /*3c80*/  FMUL R124, R18, R65.reuse ;  /* 0x00000041127c7220 */ /* 0x080fe20000400000 */
[----:B------:R-:W-:Y:S02]  /*3c90*/  IMAD.U32 R67, R120, 0x10000, RZ ;  /* 0x0001000078437824 */ /* 0x000fe400078e00ff */
[----:B------:R-:W-:Y:S01]  /*3ca0*/  FMUL R123, R17, R64 ;  /* 0x00000040117b7220 */ /* 0x000fe20000400000 */
[----:B------:R-:W-:Y:S01]  /*3cb0*/  FFMA R32, R100, R65, R32 ;  /* 0x0000004164207223 */ /* 0x000fe20000000020 */
[----:B------:R-:W-:Y:S01]  /*3cc0*/  FADD R162, R162, R124 ;  /* 0x0000007ca2a27221 */ /* 0x000fe20000000000 */
[----:B------:R-:W-:Y:S01]  /*3cd0*/  FFMA R161, R100, R124, R161 ;  /* 0x0000007c64a17223 */ /* 0x000fe200000000a1 */
[----:B------:R-:W-:-:S02]  /*3ce0*/  IMAD.U32 R120, R122, 0x10000, RZ ;  /* 0x000100007a787824 */ /* 0x000fc400078e00ff */
[----:B------:R-:W-:Y:S01]  /*3cf0*/  FMUL R112, R66, R101 ;  /* 0x0000006542707220 */ /* 0x000fe20000400000 */
[----:B------:R-:W-:Y:S01]  /*3d00*/  FMUL R122, R15, R67 ;  /* 0x000000430f7a7220 */ /* 0x000fe20000400000 */
[----:B------:R-:W-:Y:S01]  /*3d10*/  FADD R65, R162, R123 ;  /* 0x0000007ba2417221 */ /* 0x000fe20000000000 */
[C---:B------:R-:W-:Y:S01]  /*3d20*/  FFMA R161, R102.reuse, R123, R161 ;  /* 0x0000007b66a17223 */ /* 0x040fe200000000a1 */
[----:B------:R-:W-:Y:S01]  /*3d30*/  FFMA R33, R102, R64, R33 ;  /* 0x0000004066217223 */ /* 0x000fe20000000021 */
[-C--:B------:R-:W-:Y:S01]  /*3d40*/  FFMA R35, R121, R120.reuse, R35 ;  /* 0x0000007879237223 */ /* 0x080fe20000000023 */
[----:B------:R-:W-:Y:S01]  /*3d50*/  FMUL R120, R14, R120 ;  /* 0x000000780e787220 */ /* 0x000fe20000400000 */
[----:B------:R-:W-:Y:S01]  /*3d60*/  FADD R65, R65, R122 ;  /* 0x0000007a41417221 */ /* 0x000fe20000000000 */
[C---:B------:R-:W-:Y:S01]  /*3d70*/  FFMA R64, R112.reuse, R122, R161 ;  /* 0x0000007a70407223 */ /* 0x040fe200000000a1 */
[----:B------:R-:W-:Y:S02]  /*3d80*/  FFMA R34, R112, R67, R34 ;  /* 0x0000004370227223 */ /* 0x000fe40000000022 */
[----:B------:R-:W-:Y:S01]  /*3d90*/  FADD R162, R65, R120 ;  /* 0x0000007841a27221 */ /* 0x000fe20000000000 */
[----:B------:R-:W-:-:S07]  /*3da0*/  FFMA R161, R121, R120, R64 ;  /* 0x0000007879a17223 */ /* 0x000fce0000000040 */
.L_x_2806:
[----:B------:R-:W-:Y:S05]  /*3db0*/  BSYNC B0 ;  /* 0x0000000000007941 */ /* 0x000fea0003800000 */
.L_x_2805:
[----:B------:R-:W2:Y:S01]  /*3dc0*/  S2UR UR9, SR_CgaCtaId ;  /* 0x00000000000979c3 */ /* 0x000ea20000008800 */
[----:B------:R-:W-:Y:S01]  /*3dd0*/  LOP3.LUT P0, RZ, R0, 0xff, RZ, 0xc0, !PT ;  /* 0x000000ff00ff7812 */ /* 0x000fe2000780c0ff */
[----:B------:R-:W-:Y:S01]  /*3de0*/  ULDC UR14, c[0x0][0x214] ;  /* 0x00008500000e7ab9 */ /* 0x000fe20000000800 */
[----:B------:R-:W-:Y:S01]  /*3df0*/  SHF.R.U32.HI R65, RZ, 0x5, R93 ;  /* 0x00000005ff417819 */ /* 0x000fe2000001165d */
[----:B------:R-:W-:Y:S01]  /*3e00*/  UISETP.NE.AND UP1, UPT, UR14, 0x1, UPT ;  /* 0x000000010e00788c */ /* 0x000fe2000bf25270 */
[----:B------:R-:W-:Y:S02]  /*3e10*/  UMOV UR8, 0x400 ;  /* 0x0000040000087882 */ /* 0x000fe40000000000 */
[----:B------:R-:W-:-:S07]  /*3e20*/  LOP3.LUT R65, R65, 0x7fffffc, RZ, 0xc0, !PT ;  /* 0x07fffffc41417812 */ /* 0x000fce00078ec0ff */
[----:B------:R-:W-:Y:S01]  /*3e30*/  @!P0 VIADD R65, R65, 0x4 ;  /* 0x0000000441418836 */ /* 0x000fe20000000000 */
[----:B------:R-:W-:-:S04]  /*3e40*/  PLOP3.LUT P0, PT, PT, PT, UP1, 0x80, 0x0 ;  /* 0x000000000000781c */ /* 0x000fc80003f0f018 */
[----:B------:R-:W-:Y:S01]  /*3e50*/  LOP3.LUT R66, R65, R92, RZ, 0xfc, !PT ;  /* 0x0000005c41427212 */ /* 0x000fe200078efcff */
[----:B--2---:R-:W-:-:S06]  /*3e60*/  ULEA UR8, UR9, UR8, 0x18 ;  /* 0x0000000809087291 */ /* 0x004fcc000f8ec03f */
[----:B------:R-:W-:Y:S02]  /*3e70*/  LEA R160, R65, UR8, 0x3 ;  /* 0x0000000841a07c11 */ /* 0x000fe4000f8e18ff */
[----:B------:R-:W-:Y:S01]  /*3e80*/  LEA R66, R66, UR8, 0x3 ;  /* 0x0000000842427c11 */ /* 0x000fe2000f8e18ff */
[----:B------:R-:W-:Y:S06]  /*3e90*/  @!P0 BRA `(.L_x_2847) ;  /* 0x0000000800c48947 */ /* 0x000fec0003800000 */
[----:B------:R-:W2:Y:S01]  /*3ea0*/  SHFL.DOWN PT, R65, R162, 0x10, 0x1f ;  /* 0x0a001f00a2417f89 */ /* 0x000ea200000e0000 */
[----:B------:R-:W-:Y:S01]  /*3eb0*/  ISETP.NE.AND P0, PT, R91, RZ, PT ;  /* 0x000000ff5b00720c */ /* 0x000fe20003f05270 */
[----:B------:R-:W-:Y:S02]  /*3ec0*/  BSSY B0, `(.L_x_2848) ;  /* 0x0000023000007945 */ /* 0x000fe40003800000 */
        /* <DEDUP_REMOVED lines=15> */
[----:B------:R-:W2:Y:S01]  /*3fc0*/  SHFL.DOWN PT, R65, R162, 0x1, 0x1f ;  /* 0x08201f00a2417f89 */ /* 0x000ea200000e0000 */
[----:B------:R-:W-:-:S03]  /*3fd0*/  CS2R R70, SRZ ;  /* 0x0000000000467805 */ /* 0x000fc6000001ff00 */
[----:B01----:R-:W0:Y:S01]  /*3fe0*/  SHFL.DOWN PT, R164, R161, 0x1, 0x1f ;  /* 0x08201f00a1a47f89 */ /* 0x003e2200000e0000 */
[----:B--2---:R-:W-:Y:S01]  /*3ff0*/  FADD R64, R162, R65 ;  /* 0x00000041a2407221 */ /* 0x004fe20000000000 */
[----:B0-----:R-:W-:-:S05]  /*4000*/  FADD R65, R161, R164 ;  /* 0x000000a4a1417221 */ /* 0x001fca0000000000 */
[----:B------:R0:W-:Y:S01]  /*4010*/  @!P0 STS.64 [R66], R64 ;  /* 0x0000004042008388 */ /* 0x0001e20000000a00 */
[----:B------:R-:W-:Y:S01]  /*4020*/  BAR.SYNC.DEFER_BLOCKING 0x0 ;  /* 0x0000000000007b1d */ /* 0x000fe20000010000 */
[----:B------:R-:W-:-:S13]  /*4030*/  LOP3.LUT P0, RZ, R92, 0x1f, R93, 0xf8, !PT ;  /* 0x0000001f5cff7812 */ /* 0x000fda000780f85d */
[----:B0-----:R-:W-:Y:S05]  /*4040*/  @P0 BRA `(.L_x_2849) ;  /* 0x0000000000280947 */ /* 0x001fea0003800000 */
[----:B------:R-:W0:Y:S04]  /*4050*/  LDS.128 R64, [R160] ;  /* 0x00000000a0407984 */ /* 0x000e280000000c00 */
        /* <DEDUP_REMOVED lines=9> */
.L_x_2849:
[----:B------:R-:W-:Y:S05]  /*40f0*/  BSYNC B0 ;  /* 0x0000000000007941 */ /* 0x000fea0003800000 */
.L_x_2848:
[----:B------:R-:W-:Y:S01]  /*4100*/  ULOP3.LUT UR17, UR4, 0x1, URZ, 0xc0, !UPT ;  /* 0x0000000104117892 */ /* 0x000fe2000f8ec03f */
[----:B------:R-:W0:Y:S01]  /*4110*/  @!P0 LDC.64 R64, c[0x0][0x240] ;  /* 0x00009000ff408b82 */ /* 0x000e220000000a00 */
[----:B------:R-:W-:Y:S01]  /*4120*/  UIMAD UR8, UR14, UR16, URZ ;  /* 0x000000100e0872a4 */ /* 0x000fe2000f8e023f */
[----:B------:R-:W-:Y:S01]  /*4130*/  LEA.HI R66, R93, UR5, RZ, 0x19 ;  /* 0x000000055d427c11 */ /* 0x000fe2000f8fc8ff */
[----:B------:R-:W-:Y:S01]  /*4140*/  IMAD.U32 R160, RZ, RZ, UR6 ;  /* 0x00000006ffa07e24 */ /* 0x000fe2000f8e00ff */
[----:B------:R-:W-:Y:S01]  /*4150*/  ULDC.64 UR20, c[0x0][0x240] ;  /* 0x0000900000147ab9 */ /* 0x000fe20000000a00 */
[----:B------:R-:W-:Y:S02]  /*4160*/  IMAD R67, RZ, RZ, -UR17 ;  /* 0x80000011ff437e24 */ /* 0x000fe4000f8e02ff */
[----:B------:R-:W-:-:S03]  /*4170*/  IMAD R69, R66, UR14, RZ ;  /* 0x0000000e42457c24 */ /* 0x000fc6000f8e02ff */
[----:B------:R-:W-:-:S04]  /*4180*/  LOP3.LUT R66, R67, UR8, RZ, 0xc0, !PT ;  /* 0x0000000843427c12 */ /* 0x000fc8000f8ec0ff */
[----:B------:R-:W-:-:S05]  /*4190*/  IADD3 R66, P2, R69, R66, RZ ;  /* 0x0000004245427210 */ /* 0x000fca0007f5e0ff */
[----:B------:R-:W-:Y:S01]  /*41a0*/  IMAD.X R67, RZ, RZ, RZ, P2 ;  /* 0x000000ffff437224 */ /* 0x000fe200010e06ff */
[----:B------:R-:W-:-:S04]  /*41b0*/  @!P0 IADD3 R68, P2, R66, UR6, RZ ;  /* 0x0000000642448c10 */ /* 0x000fc8000ff5e0ff */
[----:B------:R-:W-:Y:S02]  /*41c0*/  @!P0 LEA.HI.X.SX32 R69, R160, R67, 0x1, P2 ;  /* 0x00000043a0458211 */ /* 0x000fe400010f0eff */
[----:B0-----:R-:W-:-:S04]  /*41d0*/  @!P0 LEA R64, P2, R68, R64, 0x3 ;  /* 0x0000004044408211 */ /* 0x001fc800078418ff */
[----:B------:R-:W-:-:S05]  /*41e0*/  @!P0 LEA.HI.X R65, R68, R65, R69, 0x3, P2 ;  /* 0x0000004144418211 */ /* 0x000fca00010f1c45 */
[----:B------:R0:W-:Y:S01]  /*41f0*/  @!P0 STG.E.64 desc[UR12][R64.64], R70 ;  /* 0x0000004640008986 */ /* 0x0001e2000c101b0c */
[----:B------:R-:W-:-:S13]  /*4200*/  ISETP.NE.AND P0, PT, R93, RZ, PT ;  /* 0x000000ff5d00720c */ /* 0x000fda0003f05270 */
[----:B0-----:R-:W-:Y:S05]  /*4210*/  @P0 BRA `(.L_x_2850) ;  /* 0x0000000000780947 */ /* 0x001fea0003800000 */
[----:B------:R-:W-:Y:S01]  /*4220*/  UISETP.NE.AND UP1, UPT, UR17, URZ, UPT ;  /* 0x0000003f1100728c */ /* 0x000fe2000bf25270 */
[----:B------:R-:W-:Y:S01]  /*4230*/  IMAD.MOV.U32 R69, RZ, RZ, 0x1 ;  /* 0x00000001ff457424 */ /* 0x000fe200078e00ff */
[----:B------:R-:W-:Y:S01]  /*4240*/  ULDC.64 UR10, c[0x0][0x248] ;  /* 0x00009200000a7ab9 */ /* 0x000fe20000000a00 */
[----:B------:R-:W-:Y:S02]  /*4250*/  ULOP3.LUT UR18, UR4, 0x2, URZ, 0xc0, !UPT ;  /* 0x0000000204127892 */ /* 0x000fe4000f8ec03f */
[----:B------:R-:W-:-:S04]  /*4260*/  USEL UR8, UR16, URZ, UP1 ;  /* 0x0000003f10087287 */ /* 0x000fc80008800000 */
[----:B------:R-:W-:Y:S01]  /*4270*/  USHF.R.S32.HI UR9, URZ, 0x1f, UR8 ;  /* 0x0000001f3f097899 */ /* 0x000fe20008011408 */
[----:B------:R-:W-:Y:S01]  /*4280*/  ISETP.NE.AND P0, PT, RZ, UR18, PT ;  /* 0x00000012ff007c0c */ /* 0x000fe2000bf05270 */
[----:B------:R-:W-:-:S03]  /*4290*/  UIADD3 UR8, UP1, UR5, UR8, URZ ;  /* 0x0000000805087290 */ /* 0x000fc6000ff3e03f */
[----:B------:R-:W-:Y:S01]  /*42a0*/  SEL R69, R69, 0xffffffff, !P0 ;  /* 0xffffffff45457807 */ /* 0x000fe20004000000 */
        /* <DEDUP_REMOVED lines=15> */
[----:B0-----:R-:W-:Y:S05]  /*43a0*/  @!P0 BRA `(.L_x_2850) ;  /* 0x0000000000148947 */ /* 0x001fea0003800000 */
.L_x_2851:
[----:B------:R-:W2:Y:S04]  /*43b0*/  LDG.E.STRONG.GPU R68, desc[UR12][R64.64] ;  /* 0x0000000c40447981 */ /* 0x000ea8000c1ef900 */
[----:B--2---:R-:W-:Y:S01]  /*43c0*/  CCTL.IVALL ;  /* 0x00000000ff00798f */ /* 0x004fe20002000000 */
[----:B------:R-:W-:Y:S05]  /*43d0*/  YIELD ;  /* 0x0000000000007946 */ /* 0x000fea0003800000 */
[----:B------:R-:W-:-:S13]  /*43e0*/  ISETP.NE.AND P0, PT, R68, R71, PT ;  /* 0x000000474400720c */ /* 0x000fda0003f05270 */
[----:B------:R-:W-:Y:S05]  /*43f0*/  @P0 BRA `(.L_x_2851) ;  /* 0xfffffffc00ec0947 */ /* 0x000fea000383ffff */
.L_x_2850:
[----:B------:R-:W-:Y:S01]  /*4400*/  ISETP.GE.AND P0, PT, R91, UR14, PT ;  /* 0x0000000e5b007c0c */ /* 0x000fe2000bf06270 */
[----:B------:R-:W-:Y:S05]  /*4410*/  WARPSYNC.ALL ;  /* 0x0000000000007948 */ /* 0x000fea0003800000 */
[----:B------:R-:W-:Y:S01]  /*4420*/  BAR.SYNC.DEFER_BLOCKING 0x0 ;  /* 0x0000000000007b1d */ /* 0x000fe20000010000 */
[----:B------:R-:W-:-:S05]  /*4430*/  IMAD.MOV.U32 R69, RZ, RZ, RZ ;  /* 0x000000ffff457224 */ /* 0x000fca00078e00ff */
[----:B------:R-:W-:Y:S04]  /*4440*/  BSSY B0, `(.L_x_2852) ;  /* 0x0000049000007945 */ /* 0x000fe80003800000 */
[----:B------:R-:W-:Y:S05]  /*4450*/  @P0 BRA `(.L_x_2853) ;  /* 0x00000004001c0947 */ /* 0x000fea0003800000 */
[----:B------:R-:W-:Y:S01]  /*4460*/  IADD3 R64, -R91, UR14, RZ ;  /* 0x0000000e5b407c10 */ /* 0x000fe2000fffe1ff */
        /* <DEDUP_REMOVED lines=9> */
.L_x_2856:
[----:B------:R-:W-:-:S04]  /*4500*/  IADD3 R65, P2, R68, R66, RZ ;  /* 0x0000004244417210 */ /* 0x000fc80007f5e0ff */
[----:B------:R-:W-:Y:S02]  /*4510*/  LEA.HI.X.SX32 R70, R68, R67, 0x1, P2 ;  /* 0x0000004344467211 */ /* 0x000fe400010f0eff */
[----:B------:R-:W-:-:S04]  /*4520*/  LEA R64, P2, R65, UR20, 0x3 ;  /* 0x0000001441407c11 */ /* 0x000fc8000f8418ff */
[----:B------:R-:W-:Y:S01]  /*4530*/  LEA.HI.X R65, R65, UR21, R70, 0x3, P2 ;  /* 0x0000001541417c11 */ /* 0x000fe200090f1c46 */
[----:B------:R-:W-:-:S04]  /*4540*/  VIADD R160, R68, 0x20 ;  /* 0x0000002044a07836 */ /* 0x000fc80000000000 */
[----:B------:R0:W2:Y:S01]  /*4550*/  LDG.E R70, desc[UR12][R64.64+0x4] ;  /* 0x0000040c40467981 */ /* 0x0000a2000c1e1900 */
[----:B------:R-:W-:-:S04]  /*4560*/  IADD3 R161, P2, R160, R66, RZ ;  /* 0x00000042a0a17210 */ /* 0x000fc80007f5e0ff */
[----:B------:R-:W-:Y:S02]  /*4570*/  LEA.HI.X.SX32 R160, R160, R67, 0x1, P2 ;  /* 0x00000043a0a07211 */ /* 0x000fe400010f0eff */
[----:B0-----:R-:W-:-:S04]  /*4580*/  LEA R64, P2, R161, UR20, 0x3 ;  /* 0x00000014a1407c11 */ /* 0x001fc8000f8418ff */
[----:B------:R-:W-:-:S05]  /*4590*/  LEA.HI.X R65, R161, UR21, R160, 0x3, P2 ;  /* 0x00000015a1417c11 */ /* 0x000fca00090f1ca0 */
[----:B------:R0:W3:Y:S01]  /*45a0*/  LDG.E R161, desc[UR12][R64.64+0x4] ;  /* 0x0000040c40a17981 */ /* 0x0000e2000c1e1900 */
[----:B--2---:R-:W-:Y:S01]  /*45b0*/  FADD R70, R70, R69 ;  /* 0x0000004546467221 */ /* 0x004fe20000000000 */
[----:B------:R-:W-:-:S05]  /*45c0*/  VIADD R69, R68, 0x40 ;  /* 0x0000004044457836 */ /* 0x000fca0000000000 */
[----:B------:R-:W-:-:S04]  /*45d0*/  IADD3 R160, P2, R69, R66, RZ ;  /* 0x0000004245a07210 */ /* 0x000fc80007f5e0ff */
[----:B------:R-:W-:Y:S02]  /*45e0*/  LEA.HI.X.SX32 R69, R69, R67, 0x1, P2 ;  /* 0x0000004345457211 */ /* 0x000fe400010f0eff */
[----:B0-----:R-:W-:-:S04]  /*45f0*/  LEA R64, P2, R160, UR20, 0x3 ;  /* 0x00000014a0407c11 */ /* 0x001fc8000f8418ff */
[----:B------:R-:W-:Y:S01]  /*4600*/  LEA.HI.X R65, R160, UR21, R69, 0x3, P2 ;  /* 0x00000015a0417c11 */ /* 0x000fe200090f1c45 */
[----:B------:R-:W-:Y:S02]  /*4610*/  VIADD R160, R68, 0x60 ;  /* 0x0000006044a07836 */ /* 0x000fe40000000000 */
[----:B---3--:R-:W-:Y:S02]  /*4620*/  FADD R70, R70, R161 ;  /* 0x000000a146467221 */ /* 0x008fe40000000000 */
[----:B------:R0:W2:Y:S01]  /*4630*/  LDG.E R69, desc[UR12][R64.64+0x4] ;  /* 0x0000040c40457981 */ /* 0x0000a2000c1e1900 */
[----:B------:R-:W-:-:S04]  /*4640*/  IADD3 R161, P2, R160, R66, RZ ;  /* 0x00000042a0a17210 */ /* 0x000fc80007f5e0ff */
[----:B------:R-:W-:Y:S02]  /*4650*/  LEA.HI.X.SX32 R160, R160, R67, 0x1, P2 ;  /* 0x00000043a0a07211 */ /* 0x000fe400010f0eff */
[----:B0-----:R-:W-:-:S04]  /*4660*/  LEA R64, P2, R161, UR20, 0x3 ;  /* 0x00000014a1407c11 */ /* 0x001fc8000f8418ff */
[----:B------:R-:W-:-:S05]  /*4670*/  LEA.HI.X R65, R161, UR21, R160, 0x3, P2 ;  /* 0x00000015a1417c11 */ /* 0x000fca00090f1ca0 */
[----:B------:R-:W3:Y:S01]  /*4680*/  LDG.E R160, desc[UR12][R64.64+0x4] ;  /* 0x0000040c40a07981 */ /* 0x000ee2000c1e1900 */
[----:B------:R-:W-:-:S05]  /*4690*/  VIADD R68, R68, 0x80 ;  /* 0x0000008044447836 */ /* 0x000fca0000000000 */
[----:B------:R-:W-:Y:S01]  /*46a0*/  ISETP.GE.AND P2, PT, R68, R71, PT ;  /* 0x000000474400720c */ /* 0x000fe20003f46270 */
[----:B--2---:R-:W-:-:S04]  /*46b0*/  FADD R69, R70, R69 ;  /* 0x0000004546457221 */ /* 0x004fc80000000000 */
[----:B---3--:R-:W-:-:S08]  /*46c0*/  FADD R69, R69, R160 ;  /* 0x000000a045457221 */ /* 0x008fd00000000000 */
[----:B------:R-:W-:Y:S05]  /*46d0*/  @!P2 BRA `(.L_x_2856) ;  /* 0xfffffffc0088a947 */ /* 0x000fea000383ffff */
.L_x_2855:
[----:B------:R-:W-:Y:S05]  /*46e0*/  BSYNC B1 ;  /* 0x0000000000017941 */ /* 0x000fea0003800000 */
.L_x_2854:
[----:B------:R-:W-:Y:S01]  /*46f0*/  IADD3 R64, -R68, UR14, RZ ;  /* 0x0000000e44407c10 */ /* 0x000fe2000fffe1ff */
[----:B------:R-:W-:Y:S03]  /*4700*/  BSSY B1, `(.L_x_2857) ;  /* 0x0000013000017945 */ /* 0x000fe60003800000 */
        /* <DEDUP_REMOVED lines=18> */
.L_x_2858:
[----:B------:R-:W-:Y:S05]  /*4830*/  BSYNC B1 ;  /* 0x0000000000017941 */ /* 0x000fea0003800000 */
.L_x_2857:
        /* <DEDUP_REMOVED lines=9> */
.L_x_2853:
[----:B------:R-:W-:Y:S05]  /*48d0*/  BSYNC B0 ;  /* 0x0000000000007941 */ /* 0x000fea0003800000 */
.L_x_2852:
        /* <DEDUP_REMOVED lines=13> */
.L_x_2847:
        /* <DEDUP_REMOVED lines=20> */
[----:B0-----:R-:W-:-:S05]  /*4af0*/  FADD R65, R71, R164 ;  /* 0x000000a447417221 */ /* 0x001fca0000000000 */
        /* <DEDUP_REMOVED lines=10> */
.L_x_2859:
[----:B------:R-:W-:Y:S01]  /*4ba0*/  ISETP.LT.AND P1, PT, R111, UR19, !P1 ;  /* 0x000000136f007c0c */ /* 0x000fe2000cf21270 */
[----:B------:R-:W-:-:S12]  /*4bb0*/  BSSY B0, `(.L_x_2860) ;  /* 0x00000f5000007945 */ /* 0x000fd80003800000 */
[----:B------:R-:W-:Y:S05]  /*4bc0*/  @!P1 BRA `(.L_x_2861) ;  /* 0x0000000c00cc9947 */ /* 0x000fea0003800000 */
[----:B------:R-:W0:Y:S01]  /*4bd0*/  LDC.64 R70, c[0x0][0x278] ;  /* 0x00009e00ff467b82 */ /* 0x000e220000000a00 */
[----:B------:R-:W-:Y:S01]  /*4be0*/  ISETP.GE.U32.AND P1, PT, R12, 0x4, PT ;  /* 0x000000040c00780c */ /* 0x000fe20003f26070 */
[----:B------:R-:W-:Y:S01]  /*4bf0*/  FMUL R68, R67, R2 ;  /* 0x0000000243447220 */ /* 0x000fe20000400000 */
[----:B------:R-:W-:Y:S01]  /*4c00*/  IMAD R69, R111, UR15, R90 ;  /* 0x0000000f6f457c24 */ /* 0x000fe2000f8e025a */
[----:B------:R-:W-:Y:S04]  /*4c10*/  BSSY B1, `(.L_x_2862) ;  /* 0x000001a000017945 */ /* 0x000fe80003800000 */
[----:B------:R-:W-:Y:S01]  /*4c20*/  BSSY B2, `(.L_x_2863) ;  /* 0x0000011000027945 */ /* 0x000fe20003800000 */
[-C--:B------:R-:W-:Y:S01]  /*4c30*/  FFMA R66, R110, -R68.reuse, R158 ;  /* 0x800000446e427223 */ /* 0x080fe2000000009e */
[-C--:B------:R-:W-:Y:S01]  /*4c40*/  FFMA R160, R156, -R68.reuse, R155 ;  /* 0x800000449ca07223 */ /* 0x080fe2000000009b */
[----:B------:R-:W-:-:S02]  /*4c50*/  FFMA R64, R104, -R68, R159 ;  /* 0x8000004468407223 */ /* 0x000fc4000000009f */
[-C--:B-----5:R-:W-:Y:S01]  /*4c60*/  FMUL R65, R66, R101.reuse ;  /* 0x0000006542417220 */ /* 0x0a0fe20000400000 */
[----:B------:R-:W-:Y:S01]  /*4c70*/  FFMA R66, R119, -R68, R157 ;  /* 0x8000004477427223 */ /* 0x000fe2000000009d */
[-C--:B------:R-:W-:Y:S01]  /*4c80*/  FMUL R67, R160, R101.reuse ;  /* 0x00000065a0437220 */ /* 0x080fe20000400000 */
[-C--:B------:R-:W-:Y:S02]  /*4c90*/  FMUL R64, R64, R101.reuse ;  /* 0x0000006540407220 */ /* 0x080fe40000400000 */
[----:B------:R-:W-:Y:S01]  /*4ca0*/  FMUL R66, R66, R101 ;  /* 0x0000006542427220 */ /* 0x000fe20000400000 */
[----:B0-----:R-:W-:Y:S01]  /*4cb0*/  IMAD.WIDE R160, R69, 0x4, R70 ;  /* 0x0000000445a07825 */ /* 0x001fe200078e0246 */
[----:B------:R-:W-:Y:S06]  /*4cc0*/  @!P1 BRA `(.L_x_2864) ;  /* 0x0000000000189947 */ /* 0x000fec0003800000 */
[----:B------:R-:W-:Y:S02]  /*4cd0*/  ULDC UR8, c[0x0][0x278] ;  /* 0x00009e0000087ab9 */ /* 0x000fe40000000800 */
[----:B------:R-:W-:-:S04]  /*4ce0*/  LEA R69, R69, UR8, 0x2 ;  /* 0x0000000845457c11 */ /* 0x000fc8000f8e10ff */
[----:B------:R-:W-:-:S13]  /*4cf0*/  LOP3.LUT P0, RZ, R69, 0xf, RZ, 0xc0, !PT ;  /* 0x0000000f45ff7812 */ /* 0x000fda000780c0ff */
[----:B------:R0:W-:Y:S01]  /*4d00*/  @!P0 STG.E.128 desc[UR12][R160.64], R64 ;  /* 0x00000040a0008986 */ /* 0x0001e2000c101d0c */
[----:B------:R-:W-:Y:S05]  /*4d10*/  @!P0 BREAK B2 ;  /* 0x0000000000028942 */ /* 0x000fea0003800000 */
[----:B------:R-:W-:Y:S05]  /*4d20*/  @!P0 BRA `(.L_x_2865) ;  /* 0x0000000000208947 */ /* 0x000fea0003800000 */
.L_x_2864:
[----:B------:R-:W-:Y:S05]  /*4d30*/  BSYNC B2 ;  /* 0x0000000000027941 */ /* 0x000fea0003800000 */
.L_x_2863:
[C---:B------:R-:W-:Y:S01]  /*4d40*/  ISETP.NE.AND P0, PT, R12.reuse, RZ, PT ;  /* 0x000000ff0c00720c */ /* 0x040fe20003f05270 */
[----:B------:R1:W-:Y:S01]  /*4d50*/  @P1 STG.E desc[UR12][R160.64+0xc], R67 ;  /* 0x00000c43a0001986 */ /* 0x0003e2000c10190c */
[C---:B------:R-:W-:Y:S02]  /*4d60*/  ISETP.GE.U32.AND P2, PT, R12.reuse, 0x2, PT ;  /* 0x000000020c00780c */ /* 0x040fe40003f46070 */
[----:B------:R-:W-:-:S09]  /*4d70*/  ISETP.GE.U32.AND P3, PT, R12, 0x3, PT ;  /* 0x000000030c00780c */ /* 0x000fd20003f66070 */
[----:B------:R1:W-:Y:S04]  /*4d80*/  @P0 STG.E desc[UR12][R160.64], R64 ;  /* 0x00000040a0000986 */ /* 0x0003e8000c10190c */
[----:B------:R1:W-:Y:S04]  /*4d90*/  @P2 STG.E desc[UR12][R160.64+0x4], R65 ;  /* 0x00000441a0002986 */ /* 0x0003e8000c10190c */
[----:B------:R1:W-:Y:S02]  /*4da0*/  @P3 STG.E desc[UR12][R160.64+0x8], R66 ;  /* 0x00000842a0003986 */ /* 0x0003e4000c10190c */
.L_x_2865:
[----:B------:R-:W-:Y:S05]  /*4db0*/  BSYNC B1 ;  /* 0x0000000000017941 */ /* 0x000fea0003800000 */
.L_x_2862:
[----:B------:R-:W-:-:S13]  /*4dc0*/  ISETP.GE.AND P0, PT, R89, UR15, PT ;  /* 0x0000000f59007c0c */ /* 0x000fda000bf06270 */
[----:B------:R-:W-:Y:S05]  /*4dd0*/  @P0 BRA `(.L_x_2861) ;  /* 0x0000000c00480947 */ /* 0x000fea0003800000 */
[----:B------:R-:W-:Y:S01]  /*4de0*/  ISETP.GE.U32.AND P1, PT, R10, 0x4, PT ;  /* 0x000000040a00780c */ /* 0x000fe20003f26070 */
[-C--:B01----:R-:W-:Y:S01]  /*4df0*/  FFMA R66, R109, -R68.reuse, R153 ;  /* 0x800000446d427223 */ /* 0x083fe20000000099 */
[-C--:B------:R-:W-:Y:S01]  /*4e00*/  FFMA R160, R151, -R68.reuse, R150 ;  /* 0x8000004497a07223 */ /* 0x080fe20000000096 */
[-C--:B------:R-:W-:Y:S01]  /*4e10*/  FFMA R64, R94, -R68.reuse, R154 ;  /* 0x800000445e407223 */ /* 0x080fe2000000009a */
[----:B------:R-:W-:Y:S02]  /*4e20*/  IMAD R69, R111, UR15, R89 ;  /* 0x0000000f6f457c24 */ /* 0x000fe4000f8e0259 */
[-C--:B------:R-:W-:Y:S01]  /*4e30*/  FMUL R65, R66, R101.reuse ;  /* 0x0000006542417220 */ /* 0x080fe20000400000 */
[----:B------:R-:W-:Y:S01]  /*4e40*/  FFMA R66, R118, -R68, R152 ;  /* 0x8000004476427223 */ /* 0x000fe20000000098 */
[----:B------:R-:W-:Y:S04]  /*4e50*/  BSSY B1, `(.L_x_2866) ;  /* 0x0000015000017945 */ /* 0x000fe80003800000 */
[----:B------:R-:W-:Y:S01]  /*4e60*/  BSSY B2, `(.L_x_2867) ;  /* 0x000000c000027945 */ /* 0x000fe20003800000 */
[-C--:B------:R-:W-:Y:S01]  /*4e70*/  FMUL R67, R160, R101.reuse ;  /* 0x00000065a0437220 */ /* 0x080fe20000400000 */
[-C--:B------:R-:W-:Y:S01]  /*4e80*/  FMUL R64, R64, R101.reuse ;  /* 0x0000006540407220 */ /* 0x080fe20000400000 */
[----:B------:R-:W-:Y:S01]  /*4e90*/  FMUL R66, R66, R101 ;  /* 0x0000006542427220 */ /* 0x000fe20000400000 */
[----:B------:R-:W-:Y:S01]  /*4ea0*/  IMAD.WIDE R160, R69, 0x4, R70 ;  /* 0x0000000445a07825 */ /* 0x000fe200078e0246 */
[----:B------:R-:W-:Y:S06]  /*4eb0*/  @!P1 BRA `(.L_x_2868) ;  /* 0x0000000000189947 */ /* 0x000fec0003800000 */
[----:B------:R-:W-:Y:S02]  /*4ec0*/  ULDC UR8, c[0x0][0x278] ;  /* 0x00009e0000087ab9 */ /* 0x000fe40000000800 */
[----:B------:R-:W-:-:S04]  /*4ed0*/  LEA R69, R69, UR8, 0x2 ;  /* 0x0000000845457c11 */ /* 0x000fc8000f8e10ff */
[----:B------:R-:W-:-:S13]  /*4ee0*/  LOP3.LUT P0, RZ, R69, 0xf, RZ, 0xc0, !PT ;  /* 0x0000000f45ff7812 */ /* 0x000fda000780c0ff */
[----:B------:R0:W-:Y:S01]  /*4ef0*/  @!P0 STG.E.128 desc[UR12][R160.64], R64 ;  /* 0x00000040a0008986 */ /* 0x0001e2000c101d0c */
[----:B------:R-:W-:Y:S05]  /*4f00*/  @!P0 BREAK B2 ;  /* 0x0000000000028942 */ /* 0x000fea0003800000 */
[----:B------:R-:W-:Y:S05]  /*4f10*/  @!P0 BRA `(.L_x_2869) ;  /* 0x0000000000208947 */ /* 0x000fea0003800000 */
.L_x_2868:
[----:B------:R-:W-:Y:S05]  /*4f20*/  BSYNC B2 ;  /* 0x0000000000027941 */ /* 0x000fea0003800000 */
.L_x_2867:
[C---:B------:R-:W-:Y:S01]  /*4f30*/  ISETP.NE.AND P0, PT, R10.reuse, RZ, PT ;  /* 0x000000ff0a00720c */ /* 0x040fe20003f05270 */
[----:B------:R1:W-:Y:S01]  /*4f40*/  @P1 STG.E desc[UR12][R160.64+0xc], R67 ;  /* 0x00000c43a0001986 */ /* 0x0003e2000c10190c */
[C---:B------:R-:W-:Y:S02]  /*4f50*/  ISETP.GE.U32.AND P2, PT, R10.reuse, 0x2, PT ;  /* 0x000000020a00780c */ /* 0x040fe40003f46070 */
[----:B------:R-:W-:-:S09]  /*4f60*/  ISETP.GE.U32.AND P3, PT, R10, 0x3, PT ;  /* 0x000000030a00780c */ /* 0x000fd20003f66070 */
[----:B------:R1:W-:Y:S04]  /*4f70*/  @P0 STG.E desc[UR12][R160.64], R64 ;  /* 0x00000040a0000986 */ /* 0x0003e8000c10190c */
[----:B------:R1:W-:Y:S04]  /*4f80*/  @P2 STG.E desc[UR12][R160.64+0x4], R65 ;  /* 0x00000441a0002986 */ /* 0x0003e8000c10190c */
[----:B------:R1:W-:Y:S02]  /*4f90*/  @P3 STG.E desc[UR12][R160.64+0x8], R66 ;  /* 0x00000842a0003986 */ /* 0x0003e4000c10190c */
.L_x_2869:
[----:B------:R-:W-:Y:S05]  /*4fa0*/  BSYNC B1 ;  /* 0x0000000000017941 */ /* 0x000fea0003800000 */
.L_x_2866:
        /* <DEDUP_REMOVED lines=22> */
.L_x_2872:
[----:B------:R-:W-:Y:S05]  /*5110*/  BSYNC B2 ;  /* 0x0000000000027941 */ /* 0x000fea0003800000 */
.L_x_2871:
[C---:B------:R-:W-:Y:S01]  /*5120*/  ISETP.NE.AND P0, PT, R9.reuse, RZ, PT ;  /* 0x000000ff0900720c */ /* 0x040fe20003f05270 */
[----:B------:R1:W-:Y:S01]  /*5130*/  @P1 STG.E desc[UR12][R160.64+0xc], R67 ;  /* 0x00000c43a0001986 */ /* 0x0003e2000c10190c */
[C---:B------:R-:W-:Y:S02]  /*5140*/  ISETP.GE.U32.AND P2, PT, R9.reuse, 0x2, PT ;  /* 0x000000020900780c */ /* 0x040fe40003f46070 */
[----:B------:R-:W-:-:S09]  /*5150*/  ISETP.GE.U32.AND P3, PT, R9, 0x3, PT ;  /* 0x000000030900780c */ /* 0x000fd20003f66070 */
[----:B------:R1:W-:Y:S04]  /*5160*/  @P0 STG.E desc[UR12][R160.64], R64 ;  /* 0x00000040a0000986 */ /* 0x0003e8000c10190c */
[----:B------:R1:W-:Y:S04]  /*5170*/  @P2 STG.E desc[UR12][R160.64+0x4], R65 ;  /* 0x00000441a0002986 */ /* 0x0003e8000c10190c */
[----:B------:R1:W-:Y:S02]  /*5180*/  @P3 STG.E desc[UR12][R160.64+0x8], R66 ;  /* 0x00000842a0003986 */ /* 0x0003e4000c10190c */
.L_x_2873:
[----:B------:R-:W-:Y:S05]  /*5190*/  BSYNC B1 ;  /* 0x0000000000017941 */ /* 0x000fea0003800000 */
.L_x_2870:
        /* <DEDUP_REMOVED lines=22> */
.L_x_2876:
[----:B------:R-:W-:Y:S05]  /*5300*/  BSYNC B2 ;  /* 0x0000000000027941 */ /* 0x000fea0003800000 */
.L_x_2875:
[C---:B------:R-:W-:Y:S01]  /*5310*/  ISETP.NE.AND P0, PT, R8.reuse, RZ, PT ;  /* 0x000000ff0800720c */ /* 0x040fe20003f05270 */
[----:B------:R1:W-:Y:S01]  /*5320*/  @P1 STG.E desc[UR12][R160.64+0xc], R67 ;  /* 0x00000c43a0001986 */ /* 0x0003e2000c10190c */
[C---:B------:R-:W-:Y:S02]  /*5330*/  ISETP.GE.U32.AND P2, PT, R8.reuse, 0x2, PT ;  /* 0x000000020800780c */ /* 0x040fe40003f46070 */
[----:B------:R-:W-:-:S09]  /*5340*/  ISETP.GE.U32.AND P3, PT, R8, 0x3, PT ;  /* 0x000000030800780c */ /* 0x000fd20003f66070 */
[----:B------:R1:W-:Y:S04]  /*5350*/  @P0 STG.E desc[UR12][R160.64], R64 ;  /* 0x00000040a0000986 */ /* 0x0003e8000c10190c */
[----:B------:R1:W-:Y:S04]  /*5360*/  @P2 STG.E desc[UR12][R160.64+0x4], R65 ;  /* 0x00000441a0002986 */ /* 0x0003e8000c10190c */
[----:B------:R1:W-:Y:S02]  /*5370*/  @P3 STG.E desc[UR12][R160.64+0x8], R66 ;  /* 0x00000842a0003986 */ /* 0x0003e4000c10190c */
.L_x_2877:
[----:B------:R-:W-:Y:S05]  /*5380*/  BSYNC B1 ;  /* 0x0000000000017941 */ /* 0x000fea0003800000 */
.L_x_2874:
        /* <DEDUP_REMOVED lines=22> */
.L_x_2880:
[----:B------:R-:W-:Y:S05]  /*54f0*/  BSYNC B2 ;  /* 0x0000000000027941 */ /* 0x000fea0003800000 */
.L_x_2879:
[C---:B------:R-:W-:Y:S01]  /*5500*/  ISETP.NE.AND P0, PT, R6.reuse, RZ, PT ;  /* 0x000000ff0600720c */ /* 0x040fe20003f05270 */
[----:B------:R1:W-:Y:S01]  /*5510*/  @P1 STG.E desc[UR12][R160.64+0xc], R67 ;  /* 0x00000c43a0001986 */ /* 0x0003e2000c10190c */
[C---:B------:R-:W-:Y:S02]  /*5520*/  ISETP.GE.U32.AND P2, PT, R6.reuse, 0x2, PT ;  /* 0x000000020600780c */ /* 0x040fe40003f46070 */
[----:B------:R-:W-:-:S09]  /*5530*/  ISETP.GE.U32.AND P3, PT, R6, 0x3, PT ;  /* 0x000000030600780c */ /* 0x000fd20003f66070 */
[----:B------:R1:W-:Y:S04]  /*5540*/  @P0 STG.E desc[UR12][R160.64], R64 ;  /* 0x00000040a0000986 */ /* 0x0003e8000c10190c */
[----:B------:R1:W-:Y:S04]  /*5550*/  @P2 STG.E desc[UR12][R160.64+0x4], R65 ;  /* 0x00000441a0002986 */ /* 0x0003e8000c10190c */
[----:B------:R1:W-:Y:S02]  /*5560*/  @P3 STG.E desc[UR12][R160.64+0x8], R66 ;  /* 0x00000842a0003986 */ /* 0x0003e4000c10190c */
.L_x_2881:
[----:B------:R-:W-:Y:S05]  /*5570*/  BSYNC B1 ;  /* 0x0000000000017941 */ /* 0x000fea0003800000 */
.L_x_2878:
        /* <DEDUP_REMOVED lines=22> */
.L_x_2884:
[----:B------:R-:W-:Y:S05]  /*56e0*/  BSYNC B2 ;  /* 0x0000000000027941 */ /* 0x000fea0003800000 */
.L_x_2883:
[C---:B------:R-:W-:Y:S01]  /*56f0*/  ISETP.NE.AND P0, PT, R5.reuse, RZ, PT ;  /* 0x000000ff0500720c */ /* 0x040fe20003f05270 */
[----:B------:R1:W-:Y:S01]  /*5700*/  @P1 STG.E desc[UR12][R160.64+0xc], R67 ;  /* 0x00000c43a0001986 */ /* 0x0003e2000c10190c */
[C---:B------:R-:W-:Y:S02]  /*5710*/  ISETP.GE.U32.AND P2, PT, R5.reuse, 0x2, PT ;  /* 0x000000020500780c */ /* 0x040fe40003f46070 */
[----:B------:R-:W-:-:S09]  /*5720*/  ISETP.GE.U32.AND P3, PT, R5, 0x3, PT ;  /* 0x000000030500780c */ /* 0x000fd20003f66070 */
[----:B------:R1:W-:Y:S04]  /*5730*/  @P0 STG.E desc[UR12][R160.64], R64 ;  /* 0x00000040a0000986 */ /* 0x0003e8000c10190c */
[----:B------:R1:W-:Y:S04]  /*5740*/  @P2 STG.E desc[UR12][R160.64+0x4], R65 ;  /* 0x00000441a0002986 */ /* 0x0003e8000c10190c */
[----:B------:R1:W-:Y:S02]  /*5750*/  @P3 STG.E desc[UR12][R160.64+0x8], R66 ;  /* 0x00000842a0003986 */ /* 0x0003e4000c10190c */
.L_x_2885:
[----:B------:R-:W-:Y:S05]  /*5760*/  BSYNC B1 ;  /* 0x0000000000017941 */ /* 0x000fea0003800000 */
.L_x_2882:
        /* <DEDUP_REMOVED lines=22> */
.L_x_2888:
[----:B------:R-:W-:Y:S05]  /*58d0*/  BSYNC B2 ;  /* 0x0000000000027941 */ /* 0x000fea0003800000 */
.L_x_2887:
[C---:B------:R-:W-:Y:S01]  /*58e0*/  ISETP.NE.AND P0, PT, R4.reuse, RZ, PT ;  /* 0x000000ff0400720c */ /* 0x040fe20003f05270 */
[----:B------:R1:W-:Y:S01]  /*58f0*/  @P1 STG.E desc[UR12][R160.64+0xc], R67 ;  /* 0x00000c43a0001986 */ /* 0x0003e2000c10190c */
[C---:B------:R-:W-:Y:S02]  /*5900*/  ISETP.GE.U32.AND P2, PT, R4.reuse, 0x2, PT ;  /* 0x000000020400780c */ /* 0x040fe40003f46070 */
[----:B------:R-:W-:-:S09]  /*5910*/  ISETP.GE.U32.AND P3, PT, R4, 0x3, PT ;  /* 0x000000030400780c */ /* 0x000fd20003f66070 */
[----:B------:R1:W-:Y:S04]  /*5920*/  @P0 STG.E desc[UR12][R160.64], R64 ;  /* 0x00000040a0000986 */ /* 0x0003e8000c10190c */
[----:B------:R1:W-:Y:S04]  /*5930*/  @P2 STG.E desc[UR12][R160.64+0x4], R65 ;  /* 0x00000441a0002986 */ /* 0x0003e8000c10190c */
[----:B------:R1:W-:Y:S02]  /*5940*/  @P3 STG.E desc[UR12][R160.64+0x8], R66 ;  /* 0x00000842a0003986 */ /* 0x0003e4000c10190c */
.L_x_2889:
[----:B------:R-:W-:Y:S05]  /*5950*/  BSYNC B1 ;  /* 0x0000000000017941 */ /* 0x000fea0003800000 */
.L_x_2886:
[----:B------:R-:W-:-:S13]  /*5960*/  ISETP.GE.AND P0, PT, R7, UR15, PT ;  /* 0x0000000f07007c0c */ /* 0x000fda000bf06270 */
[----:B------:R-:W-:Y:S05]  /*5970*/  @P0 BRA `(.L_x_2861) ;  /* 0x0000000000600947 */ /* 0x000fea0003800000 */
[----:B------:R-:W-:Y:S01]  /*5980*/  IMAD R111, R111, UR15, R7 ;  /* 0x0000000f6f6f7c24 */ /* 0x000fe2000f8e0207 */
[----:B------:R-:W-:Y:S01]  /*5990*/  ULDC UR8, c[0x0][0x278] ;  /* 0x00009e0000087ab9 */ /* 0x000fe20000000800 */
[-C--:B01----:R-:W-:Y:S01]  /*59a0*/  FFMA R66, R102, -R68.reuse, R123 ;  /* 0x8000004466427223 */ /* 0x083fe2000000007b */
[----:B------:R-:W-:Y:S01]  /*59b0*/  FFMA R160, R112, -R68, R122 ;  /* 0x8000004470a07223 */ /* 0x000fe2000000007a */
[C---:B------:R-:W-:Y:S01]  /*59c0*/  IMAD.WIDE R70, R111.reuse, 0x4, R70 ;  /* 0x000000046f467825 */ /* 0x040fe200078e0246 */
[----:B------:R-:W-:-:S03]  /*59d0*/  LEA R64, R111, UR8, 0x2 ;  /* 0x000000086f407c11 */ /* 0x000fc6000f8e10ff */
[-C--:B------:R-:W-:Y:S01]  /*59e0*/  FMUL R65, R66, R101.reuse ;  /* 0x0000006542417220 */ /* 0x080fe20000400000 */
[-C--:B------:R-:W-:Y:S01]  /*59f0*/  FMUL R66, R160, R101.reuse ;  /* 0x00000065a0427220 */ /* 0x080fe20000400000 */
[----:B------:R-:W-:Y:S01]  /*5a00*/  LOP3.LUT P0, RZ, R64, 0xf, RZ, 0xc0, !PT ;  /* 0x0000000f40ff7812 */ /* 0x000fe2000780c0ff */
[-C--:B------:R-:W-:Y:S01]  /*5a10*/  FFMA R64, R100, -R68.reuse, R124 ;  /* 0x8000004464407223 */ /* 0x080fe2000000007c */
[----:B------:R-:W-:Y:S02]  /*5a20*/  FFMA R68, R121, -R68, R120 ;  /* 0x8000004479447223 */ /* 0x000fe40000000078 */
[----:B------:R-:W-:Y:S01]  /*5a30*/  ISETP.LT.U32.OR P0, PT, R3, 0x4, P0 ;  /* 0x000000040300780c */ /* 0x000fe20000701470 */
[-C--:B------:R-:W-:Y:S01]  /*5a40*/  FMUL R64, R64, R101.reuse ;  /* 0x0000006540407220 */ /* 0x080fe20000400000 */
[----:B------:R-:W-:-:S11]  /*5a50*/  FMUL R67, R68, R101 ;  /* 0x0000006544437220 */ /* 0x000fd60000400000 */
[----:B------:R2:W-:Y:S01]  /*5a60*/  @!P0 STG.E.128 desc[UR12][R70.64], R64 ;  /* 0x0000004046008986 */ /* 0x0005e2000c101d0c */
[----:B------:R-:W-:Y:S05]  /*5a70*/  @!P0 BRA `(.L_x_2861) ;  /* 0x0000000000208947 */ /* 0x000fea0003800000 */
[C---:B------:R-:W-:Y:S02]  /*5a80*/  ISETP.NE.AND P1, PT, R3.reuse, RZ, PT ;  /* 0x000000ff0300720c */ /* 0x040fe40003f25270 */
[C---:B------:R-:W-:Y:S02]  /*5a90*/  ISETP.GE.U32.AND P2, PT, R3.reuse, 0x2, PT ;  /* 0x000000020300780c */ /* 0x040fe40003f46070 */
[C---:B------:R-:W-:Y:S02]  /*5aa0*/  ISETP.GE.U32.AND P3, PT, R3.reuse, 0x3, PT ;  /* 0x000000030300780c */ /* 0x040fe40003f66070 */
[----:B------:R-:W-:-:S07]  /*5ab0*/  ISETP.GE.U32.AND P0, PT, R3, 0x4, PT ;  /* 0x000000040300780c */ /* 0x000fce0003f06070 */
[----:B------:R3:W-:Y:S04]  /*5ac0*/  @P1 STG.E desc[UR12][R70.64], R64 ;  /* 0x0000004046001986 */ /* 0x0007e8000c10190c */
[----:B------:R3:W-:Y:S04]  /*5ad0*/  @P2 STG.E desc[UR12][R70.64+0x4], R65 ;  /* 0x0000044146002986 */ /* 0x0007e8000c10190c */
[----:B------:R3:W-:Y:S04]  /*5ae0*/  @P3 STG.E desc[UR12][R70.64+0x8], R66 ;  /* 0x0000084246003986 */ /* 0x0007e8000c10190c */
[----:B------:R3:W-:Y:S02]  /*5af0*/  @P0 STG.E desc[UR12][R70.64+0xc], R67 ;  /* 0x00000c4346000986 */ /* 0x0007e4000c10190c */
.L_x_2861:
[----:B------:R-:W-:Y:S05]  /*5b00*/  BSYNC B0 ;  /* 0x0000000000007941 */ /* 0x000fea0003800000 */
.L_x_2860:
[----:B------:R-:W-:Y:S05]  /*5b10*/  WARPSYNC.ALL ;  /* 0x0000000000007948 */ /* 0x000fea0003800000 */
[----:B------:R-:W-:Y:S02]  /*5b20*/  PLOP3.LUT P1, PT, PT, PT, UP0, 0x80, 0x0 ;  /* 0x000000000000781c */ /* 0x000fe40003f2f008 */
[----:B------:R-:W-:-:S04]  /*5b30*/  LOP3.LUT P0, RZ, R0, 0xff, RZ, 0xc0, !PT ;  /* 0x000000ff00ff7812 */ /* 0x000fc8000780c0ff */
[----:B------:R-:W-:-:S07]  /*5b40*/  SEL R0, RZ, 0x1, P0 ;  /* 0x00000001ff007807 */ /* 0x000fce0000000000 */
[----:B------:R-:W-:Y:S05]  /*5b50*/  @!P1 BRA `(.L_x_2890) ;  /* 0xffffffbc006c9947 */ /* 0x000fea000383ffff */
.L_x_2802:
[----:B------:R-:W-:-:S13]  /*5b60*/  ISETP.GE.AND P0, PT, R90, UR15, PT ;  /* 0x0000000f5a007c0c */ /* 0x000fda000bf06270 */
[----:B------:R-:W-:Y:S05]  /*5b70*/  @P0 EXIT ;  /* 0x000000000000094d */ /* 0x000fea0003800000 */
[----:B------:R-:W4:Y:S01]  /*5b80*/  LDC.64 R4, c[0x0][0x270] ;  /* 0x00009c00ff047b82 */ /* 0x000f220000000a00 */
[----:B------:R-:W-:Y:S01]  /*5b90*/  IADD3 R0, -R90, UR15, RZ ;  /* 0x0000000f5a007c10 */ /* 0x000fe2000fffe1ff */
[----:B------:R-:W-:Y:S01]  /*5ba0*/  IMAD.U32 R7, RZ, RZ, UR15 ;  /* 0x0000000fff077e24 */ /* 0x000fe2000f8e00ff */
[----:B------:R-:W-:Y:S04]  /*5bb0*/  BSSY B1, `(.L_x_2891) ;  /* 0x0000014000017945 */ /* 0x000fe80003800000 */
[----:B------:R-:W-:Y:S01]  /*5bc0*/  BSSY B0, `(.L_x_2892) ;  /* 0x000000b000007945 */ /* 0x000fe20003800000 */
[----:B------:R-:W-:Y:S01]  /*5bd0*/  ISETP.GE.U32.AND P1, PT, R0, 0x4, PT ;  /* 0x000000040000780c */ /* 0x000fe20003f26070 */
[----:B------:R-:W-:-:S04]  /*5be0*/  IMAD R7, R7, UR5, R90 ;  /* 0x0000000507077c24 */ /* 0x000fc8000f8e025a */
[----:B----4-:R-:W-:-:S08]  /*5bf0*/  IMAD.WIDE.U32 R2, R7, 0x4, R4 ;  /* 0x0000000407027825 */ /* 0x010fd000078e0004 */
[----:B------:R-:W-:Y:S05]  /*5c00*/  @!P1 BRA `(.L_x_2893) ;  /* 0x0000000000189947 */ /* 0x000fea0003800000 */
[----:B------:R-:W-:Y:S02]  /*5c10*/  ULDC UR4, c[0x0][0x270] ;  /* 0x00009c0000047ab9 */ /* 0x000fe40000000800 */
[----:B------:R-:W-:-:S04]  /*5c20*/  LEA R7, R7, UR4, 0x2 ;  /* 0x0000000407077c11 */ /* 0x000fc8000f8e10ff */
[----:B------:R-:W-:-:S13]  /*5c30*/  LOP3.LUT P0, RZ, R7, 0xf, RZ, 0xc0, !PT ;  /* 0x0000000f07ff7812 */ /* 0x000fda000780c0ff */
[----:B------:R4:W-:Y:S01]  /*5c40*/  @!P0 STG.E.128 desc[UR12][R2.64], R60 ;  /* 0x0000003c02008986 */ /* 0x0009e2000c101d0c */
[----:B------:R-:W-:Y:S05]  /*5c50*/  @!P0 BREAK B0 ;  /* 0x0000000000008942 */ /* 0x000fea0003800000 */
[----:B------:R-:W-:Y:S05]  /*5c60*/  @!P0 BRA `(.L_x_2894) ;  /* 0x0000000000208947 */ /* 0x000fea0003800000 */
.L_x_2893:
[----:B------:R-:W-:Y:S05]  /*5c70*/  BSYNC B0 ;  /* 0x0000000000007941 */ /* 0x000fea0003800000 */
.L_x_2892:
[C---:B------:R-:W-:Y:S01]  /*5c80*/  ISETP.NE.AND P0, PT, R0.reuse, RZ, PT ;  /* 0x000000ff0000720c */ /* 0x040fe20003f05270 */
[----:B------:R0:W-:Y:S01]  /*5c90*/  @P1 STG.E desc[UR12][R2.64+0xc], R63 ;  /* 0x00000c3f02001986 */ /* 0x0001e2000c10190c */
[C---:B------:R-:W-:Y:S02]  /*5ca0*/  ISETP.GE.U32.AND P2, PT, R0.reuse, 0x2, PT ;  /* 0x000000020000780c */ /* 0x040fe40003f46070 */
[----:B------:R-:W-:-:S09]  /*5cb0*/  ISETP.GE.U32.AND P3, PT, R0, 0x3, PT ;  /* 0x000000030000780c */ /* 0x000fd20003f66070 */
[----:B------:R0:W-:Y:S04]  /*5cc0*/  @P0 STG.E desc[UR12][R2.64], R60 ;  /* 0x0000003c02000986 */ /* 0x0001e8000c10190c */
[----:B------:R0:W-:Y:S04]  /*5cd0*/  @P2 STG.E desc[UR12][R2.64+0x4], R61 ;  /* 0x0000043d02002986 */ /* 0x0001e8000c10190c */
[----:B------:R0:W-:Y:S02]  /*5ce0*/  @P3 STG.E desc[UR12][R2.64+0x8], R62 ;  /* 0x0000083e02003986 */ /* 0x0001e4000c10190c */
.L_x_2894:
[----:B------:R-:W-:Y:S05]  /*5cf0*/  BSYNC B1 ;  /* 0x0000000000017941 */ /* 0x000fea0003800000 */
.L_x_2891:
[----:B------:R-:W-:Y:S05]  /*5d00*/  WARPSYNC.ALL ;  /* 0x0000000000007948 */ /* 0x000fea0003800000 */
[----:B0---4-:R-:W-:-:S04]  /*5d10*/  IMAD.U32 R3, RZ, RZ, UR14 ;  /* 0x0000000eff037e24 */ /* 0x011fc8000f8e00ff */
[----:B------:R-:W-:-:S05]  /*5d20*/  IMAD R90, R3, 0x200, R90 ;  /* 0x00000200035a7824 */ /* 0x000fca00078e025a */
[----:B------:R-:W-:-:S13]  /*5d30*/  ISETP.GE.AND P0, PT, R90, UR15, PT ;  /* 0x0000000f5a007c0c */ /* 0x000fda000bf06270 */
[----:B------:R-:W-:Y:S05]  /*5d40*/  @P0 EXIT ;  /* 0x000000000000094d */ /* 0x000fea0003800000 */
[----:B------:R-:W-:Y:S01]  /*5d50*/  IADD3 R0, -R90, UR15, RZ ;  /* 0x0000000f5a007c10 */ /* 0x000fe2000fffe1ff */
[----:B------:R-:W-:Y:S01]  /*5d60*/  IMAD.U32 R7, RZ, RZ, UR15 ;  /* 0x0000000fff077e24 */ /* 0x000fe2000f8e00ff */
[----:B------:R-:W-:Y:S04]  /*5d70*/  BSSY B2, `(.L_x_2895) ;  /* 0x0000014000027945 */ /* 0x000fe80003800000 */
[----:B------:R-:W-:Y:S01]  /*5d80*/  BSSY B1, `(.L_x_2896) ;  /* 0x000000b000017945 */ /* 0x000fe20003800000 */
[----:B------:R-:W-:Y:S01]  /*5d90*/  ISETP.GE.U32.AND P1, PT, R0, 0x4, PT ;  /* 0x000000040000780c */ /* 0x000fe20003f26070 */
[----:B------:R-:W-:-:S04]  /*5da0*/  IMAD R7, R7, UR5, R90 ;  /* 0x0000000507077c24 */ /* 0x000fc8000f8e025a */
[----:B------:R-:W-:-:S08]  /*5db0*/  IMAD.WIDE.U32 R2, R7, 0x4, R4 ;  /* 0x0000000407027825 */ /* 0x000fd000078e0004 */
[----:B------:R-:W-:Y:S05]  /*5dc0*/  @!P1 BRA `(.L_x_2897) ;  /* 0x0000000000189947 */ /* 0x000fea0003800000 */
[----:B------:R-:W-:Y:S02]  /*5dd0*/  ULDC UR4, c[0x0][0x270] ;  /* 0x00009c0000047ab9 */ /* 0x000fe40000000800 */
[----:B------:R-:W-:-:S04]  /*5de0*/  LEA R7, R7, UR4, 0x2 ;  /* 0x0000000407077c11 */ /* 0x000fc8000f8e10ff */
[----:B------:R-:W-:-:S13]  /*5df0*/  LOP3.LUT P0, RZ, R7, 0xf, RZ, 0xc0, !PT ;  /* 0x0000000f07ff7812 */ /* 0x000fda000780c0ff */
[----:B------:R0:W-:Y:S01]  /*5e00*/  @!P0 STG.E.128 desc[UR12][R2.64], R56 ;  /* 0x0000003802008986 */ /* 0x0001e2000c101d0c */
[----:B------:R-:W-:Y:S05]  /*5e10*/  @!P0 BREAK B1 ;  /* 0x0000000000018942 */ /* 0x000fea0003800000 */
[----:B------:R-:W-:Y:S05]  /*5e20*/  @!P0 BRA `(.L_x_2898) ;  /* 0x0000000000208947 */ /* 0x000fea0003800000 */
.L_x_2897:
[----:B------:R-:W-:Y:S05]  /*5e30*/  BSYNC B1 ;  /* 0x0000000000017941 */ /* 0x000fea0003800000 */
.L_x_2896:
[C---:B------:R-:W-:Y:S01]  /*5e40*/  ISETP.NE.AND P0, PT, R0.reuse, RZ, PT ;  /* 0x000000ff0000720c */ /* 0x040fe20003f05270 */
[----:B------:R4:W-:Y:S01]  /*5e50*/  @P1 STG.E desc[UR12][R2.64+0xc], R59 ;  /* 0x00000c3b02001986 */ /* 0x0009e2000c10190c */
[C---:B------:R-:W-:Y:S02]  /*5e60*/  ISETP.GE.U32.AND P2, PT, R0.reuse, 0x2, PT ;  /* 0x000000020000780c */ /* 0x040fe40003f46070 */
[----:B------:R-:W-:-:S09]  /*5e70*/  ISETP.GE.U32.AND P3, PT, R0, 0x3, PT ;  /* 0x000000030000780c */ /* 0x000fd20003f66070 */
[----:B------:R4:W-:Y:S04]  /*5e80*/  @P0 STG.E desc[UR12][R2.64], R56 ;  /* 0x0000003802000986 */ /* 0x0009e8000c10190c */
[----:B------:R4:W-:Y:S04]  /*5e90*/  @P2 STG.E desc[UR12][R2.64+0x4], R57 ;  /* 0x0000043902002986 */ /* 0x0009e8000c10190c */
[----:B------:R4:W-:Y:S02]  /*5ea0*/  @P3 STG.E desc[UR12][R2.64+0x8], R58 ;  /* 0x0000083a02003986 */ /* 0x0009e4000c10190c */
.L_x_2898:
[----:B------:R-:W-:Y:S05]  /*5eb0*/  BSYNC B2 ;  /* 0x0000000000027941 */ /* 0x000fea0003800000 */
.L_x_2895:
        /* <DEDUP_REMOVED lines=19> */
.L_x_2901:
[----:B------:R-:W-:Y:S05]  /*5ff0*/  BSYNC B2 ;  /* 0x0000000000027941 */ /* 0x000fea0003800000 */
.L_x_2900:
[C---:B------:R-:W-:Y:S01]  /*6000*/  ISETP.NE.AND P0, PT, R0.reuse, RZ, PT ;  /* 0x000000ff0000720c */ /* 0x040fe20003f05270 */
[----:B------:R4:W-:Y:S01]  /*6010*/  @P1 STG.E desc[UR12][R2.64+0xc], R55 ;  /* 0x00000c3702001986 */ /* 0x0009e2000c10190c */
[C---:B------:R-:W-:Y:S02]  /*6020*/  ISETP.GE.U32.AND P2, PT, R0.reuse, 0x2, PT ;  /* 0x000000020000780c */ /* 0x040fe40003f46070 */
[----:B------:R-:W-:-:S09]  /*6030*/  ISETP.GE.U32.AND P3, PT, R0, 0x3, PT ;  /* 0x000000030000780c */ /* 0x000fd20003f66070 */
[----:B------:R4:W-:Y:S04]  /*6040*/  @P0 STG.E desc[UR12][R2.64], R52 ;  /* 0x0000003402000986 */ /* 0x0009e8000c10190c */
[----:B------:R4:W-:Y:S04]  /*6050*/  @P2 STG.E desc[UR12][R2.64+0x4], R53 ;  /* 0x0000043502002986 */ /* 0x0009e8000c10190c */
[----:B------:R4:W-:Y:S02]  /*6060*/  @P3 STG.E desc[UR12][R2.64+0x8], R54 ;  /* 0x0000083602003986 */ /* 0x0009e4000c10190c */
.L_x_2902:
[----:B------:R-:W-:Y:S05]  /*6070*/  BSYNC B3 ;  /* 0x0000000000037941 */ /* 0x000fea0003800000 */
.L_x_2899:
        /* <DEDUP_REMOVED lines=19> */
.L_x_2905:
[----:B------:R-:W-:Y:S05]  /*61b0*/  BSYNC B3 ;  /* 0x0000000000037941 */ /* 0x000fea0003800000 */
.L_x_2904:
[C---:B------:R-:W-:Y:S01]  /*61c0*/  ISETP.NE.AND P0, PT, R0.reuse, RZ, PT ;  /* 0x000000ff0000720c */ /* 0x040fe20003f05270 */
[----:B------:R4:W-:Y:S01]  /*61d0*/  @P1 STG.E desc[UR12][R2.64+0xc], R51 ;  /* 0x00000c3302001986 */ /* 0x0009e2000c10190c */
[C---:B------:R-:W-:Y:S02]  /*61e0*/  ISETP.GE.U32.AND P2, PT, R0.reuse, 0x2, PT ;  /* 0x000000020000780c */ /* 0x040fe40003f46070 */
[----:B------:R-:W-:-:S09]  /*61f0*/  ISETP.GE.U32.AND P3, PT, R0, 0x3, PT ;  /* 0x000000030000780c */ /* 0x000fd20003f66070 */
[----:B------:R4:W-:Y:S04]  /*6200*/  @P0 STG.E desc[UR12][R2.64], R48 ;  /* 0x0000003002000986 */ /* 0x0009e8000c10190c */
[----:B------:R4:W-:Y:S04]  /*6210*/  @P2 STG.E desc[UR12][R2.64+0x4], R49 ;  /* 0x0000043102002986 */ /* 0x0009e8000c10190c */
[----:B------:R4:W-:Y:S02]  /*6220*/  @P3 STG.E desc[UR12][R2.64+0x8], R50 ;  /* 0x0000083202003986 */ /* 0x0009e4000c10190c */
.L_x_2906:
[----:B------:R-:W-:Y:S05]  /*6230*/  BSYNC B4 ;  /* 0x0000000000047941 */ /* 0x000fea0003800000 */
.L_x_2903:
        /* <DEDUP_REMOVED lines=19> */
.L_x_2909:
[----:B------:R-:W-:Y:S05]  /*6370*/  BSYNC B4 ;  /* 0x0000000000047941 */ /* 0x000fea0003800000 */
.L_x_2908:
[C---:B------:R-:W-:Y:S01]  /*6380*/  ISETP.NE.AND P0, PT, R0.reuse, RZ, PT ;  /* 0x000000ff0000720c */ /* 0x040fe20003f05270 */
[----:B------:R4:W-:Y:S01]  /*6390*/  @P1 STG.E desc[UR12][R2.64+0xc], R47 ;  /* 0x00000c2f02001986 */ /* 0x0009e2000c10190c */
[C---:B------:R-:W-:Y:S02]  /*63a0*/  ISETP.GE.U32.AND P2, PT, R0.reuse, 0x2, PT ;  /* 0x000000020000780c */ /* 0x040fe40003f46070 */
[----:B------:R-:W-:-:S09]  /*63b0*/  ISETP.GE.U32.AND P3, PT, R0, 0x3, PT ;  /* 0x000000030000780c */ /* 0x000fd20003f66070 */
[----:B------:R4:W-:Y:S04]  /*63c0*/  @P0 STG.E desc[UR12][R2.64], R44 ;  /* 0x0000002c02000986 */ /* 0x0009e8000c10190c */
[----:B------:R4:W-:Y:S04]  /*63d0*/  @P2 STG.E desc[UR12][R2.64+0x4], R45 ;  /* 0x0000042d02002986 */ /* 0x0009e8000c10190c */
[----:B------:R4:W-:Y:S02]  /*63e0*/  @P3 STG.E desc[UR12][R2.64+0x8], R46 ;  /* 0x0000082e02003986 */ /* 0x0009e4000c10190c */
.L_x_2910:
[----:B------:R-:W-:Y:S05]  /*63f0*/  BSYNC B5 ;  /* 0x0000000000057941 */ /* 0x000fea0003800000 */
.L_x_2907:
        /* <DEDUP_REMOVED lines=19> */
.L_x_2913:
[----:B------:R-:W-:Y:S05]  /*6530*/  BSYNC B5 ;  /* 0x0000000000057941 */ /* 0x000fea0003800000 */
.L_x_2912:
[C---:B------:R-:W-:Y:S01]  /*6540*/  ISETP.NE.AND P0, PT, R0.reuse, RZ, PT ;  /* 0x000000ff0000720c */ /* 0x040fe20003f05270 */
[----:B------:R4:W-:Y:S01]  /*6550*/  @P1 STG.E desc[UR12][R2.64+0xc], R43 ;  /* 0x00000c2b02001986 */ /* 0x0009e2000c10190c */
[C---:B------:R-:W-:Y:S02]  /*6560*/  ISETP.GE.U32.AND P2, PT, R0.reuse, 0x2, PT ;  /* 0x000000020000780c */ /* 0x040fe40003f46070 */
[----:B------:R-:W-:-:S09]  /*6570*/  ISETP.GE.U32.AND P3, PT, R0, 0x3, PT ;  /* 0x000000030000780c */ /* 0x000fd20003f66070 */
[----:B------:R4:W-:Y:S04]  /*6580*/  @P0 STG.E desc[UR12][R2.64], R40 ;  /* 0x0000002802000986 */ /* 0x0009e8000c10190c */
[----:B------:R4:W-:Y:S04]  /*6590*/  @P2 STG.E desc[UR12][R2.64+0x4], R41 ;  /* 0x0000042902002986 */ /* 0x0009e8000c10190c */
[----:B------:R4:W-:Y:S02]  /*65a0*/  @P3 STG.E desc[UR12][R2.64+0x8], R42 ;  /* 0x0000082a02003986 */ /* 0x0009e4000c10190c */
.L_x_2914:
[----:B------:R-:W-:Y:S05]  /*65b0*/  BSYNC B6 ;  /* 0x0000000000067941 */ /* 0x000fea0003800000 */
.L_x_2911:
        /* <DEDUP_REMOVED lines=19> */
.L_x_2917:
[----:B------:R-:W-:Y:S05]  /*66f0*/  BSYNC B7 ;  /* 0x0000000000077941 */ /* 0x000fea0003800000 */
.L_x_2916:
[C---:B------:R-:W-:Y:S01]  /*6700*/  ISETP.NE.AND P0, PT, R0.reuse, RZ, PT ;  /* 0x000000ff0000720c */ /* 0x040fe20003f05270 */
[----:B------:R4:W-:Y:S01]  /*6710*/  @P1 STG.E desc[UR12][R2.64+0xc], R39 ;  /* 0x00000c2702001986 */ /* 0x0009e2000c10190c */
[C---:B------:R-:W-:Y:S02]  /*6720*/  ISETP.GE.U32.AND P2, PT, R0.reuse, 0x2, PT ;  /* 0x000000020000780c */ /* 0x040fe40003f46070 */
[----:B------:R-:W-:-:S09]  /*6730*/  ISETP.GE.U32.AND P3, PT, R0, 0x3, PT ;  /* 0x000000030000780c */ /* 0x000fd20003f66070 */
[----:B------:R4:W-:Y:S04]  /*6740*/  @P0 STG.E desc[UR12][R2.64], R36 ;  /* 0x0000002402000986 */ /* 0x0009e8000c10190c */
[----:B------:R4:W-:Y:S04]  /*6750*/  @P2 STG.E desc[UR12][R2.64+0x4], R37 ;  /* 0x0000042502002986 */ /* 0x0009e8000c10190c */
[----:B------:R4:W-:Y:S02]  /*6760*/  @P3 STG.E desc[UR12][R2.64+0x8], R38 ;  /* 0x0000082602003986 */ /* 0x0009e4000c10190c */
.L_x_2918:
[----:B------:R-:W-:Y:S05]  /*6770*/  BSYNC B6 ;  /* 0x0000000000067941 */ /* 0x000fea0003800000 */
.L_x_2915:
[----:B------:R-:W-:Y:S05]  /*6780*/  WARPSYNC.ALL ;  /* 0x0000000000007948 */ /* 0x000fea0003800000 */
[----:B0---4-:R-:W-:-:S04]  /*6790*/  IMAD.U32 R3, RZ, RZ, UR14 ;  /* 0x0000000eff037e24 */ /* 0x011fc8000f8e00ff */
[----:B------:R-:W-:-:S05]  /*67a0*/  IMAD R90, R3, 0x200, R90 ;  /* 0x00000200035a7824 */ /* 0x000fca00078e025a */
[----:B------:R-:W-:-:S13]  /*67b0*/  ISETP.GE.AND P0, PT, R90, UR15, PT ;  /* 0x0000000f5a007c0c */ /* 0x000fda000bf06270 */
[----:B------:R-:W-:Y:S05]  /*67c0*/  @P0 EXIT ;  /* 0x000000000000094d */ /* 0x000fea0003800000 */
[----:B------:R-:W-:-:S04]  /*67d0*/  IMAD.U32 R3, RZ, RZ, UR15 ;  /* 0x0000000fff037e24 */ /* 0x000fc8000f8e00ff */
[----:B------:R-:W-:Y:S01]  /*67e0*/  IMAD R3, R3, UR5, R90 ;  /* 0x0000000503037c24 */ /* 0x000fe2000f8e025a */
        /* <DEDUP_REMOVED lines=16> */
        .weak           $__internal_25_$__cuda_sm20_rcp_rn_f32_slowpath
        .type           $__internal_25_$__cuda_sm20_rcp_rn_f32_slowpath,@function
        .size           $__internal_25_$__cuda_sm20_rcp_rn_f32_slowpath,(.L_x_5652 - $__internal_25_$__cuda_sm20_rcp_rn_f32_slowpath)
$__internal_25_$__cuda_sm20_rcp_rn_f32_slowpath:
        /* <DEDUP_REMOVED lines=15> */
.L_x_2919:
        /* <DEDUP_REMOVED lines=33> */
.L_x_2921:
[----:B------:R0:W1:Y:S02]  /*6bf0*/  MUFU.RCP R2, R0 ;  /* 0x0000000000027308 */ /* 0x0000640000001000 */
.L_x_2920:
[----:B------:R-:W-:Y:S02]  /*6c00*/  IMAD.MOV.U32 R64, RZ, RZ, R68 ;  /* 0x000000ffff407224 */ /* 0x000fe400078e0044 */
[----:B------:R-:W-:-:S04]  /*6c10*/  IMAD.MOV.U32 R65, RZ, RZ, 0x0 ;  /* 0x00000000ff417424 */ /* 0x000fc800078e00ff */
[----:B0123--:R-:W-:Y:S05]  /*6c20*/  RET.REL.NODEC R64 `(_ZN18transformer_engine13normalization26rmsnorm_bwd_general_kernelINS0_13Kernel_traitsI13__nv_bfloat16fS3_fjLj4096ELj1ELj1ELj4ELj16ENS0_18Kernel_traits_baseILj4096ES3_fS3_fjLj128EEEEELb0EEEvNS0_20BackwardKernelParamsE) ;  /* 0xffffff9040f47950 */ /* 0x00ffea0003c3ffff */
.L_x_2922:
        /* <DEDUP_REMOVED lines=13> */
.L_x_5652:


//--------------------- .text._ZN18transformer_engine13normalization26rmsnorm_bwd_general_kernelINS0_13Kernel_traitsI13__nv_bfloat16S3_S3_fjLj4096ELj1ELj1ELj4ELj16ENS0_18Kernel_traits_baseILj4096ES3_S3_S3_fjLj128EEEEELb0EEEvNS0_20BackwardKernelParamsE --------------------------
	.section	.text._ZN18transformer_engine13normalization26rmsnorm_bwd_general_kernelINS0_13Kernel_traitsI13__nv_bfloat16S3_S3_fjLj4096ELj1ELj1ELj4ELj16ENS0_18Kernel_traits_baseILj4096ES3_S3_S3_fjLj128EEEEELb0EEEvNS0_20BackwardKernelParamsE,"ax",@progbits
	.align	128
        .global         _ZN18transformer_engine13normalization26rmsnorm_bwd_general_kernelINS0_13Kernel_traitsI13__nv_bfloat16S3_S3_fjLj4096ELj1ELj1ELj4ELj16ENS0_18Kernel_traits_baseILj4096ES3_S3_S3_fjLj128EEEEELb0EEEvNS0_20BackwardKernelParamsE
        .type           _ZN18transformer_engine13normalization26rmsnorm_bwd_general_kernelINS0_13Kernel_traitsI13__nv_bfloat16S3_S3_fjLj4096ELj1ELj1ELj4ELj16ENS0_18Kernel_traits_baseILj4096ES3_S3_S3_fjLj128EEEEELb0EEEvNS0_20BackwardKernelParamsE,@function
        .size           _ZN18transformer_engine13normalization26rmsnorm_bwd_general_kernelINS0_13Kernel_traitsI13__nv_bfloat16S3_S3_fjLj4096ELj1ELj1ELj4ELj16ENS0_18Kernel_traits_baseILj4096ES3_S3_S3_fjLj128EEEEELb0EEEvNS0_20BackwardKernelParamsE,(.L_x_5653 - _ZN18transformer_engine13normalization26rmsnorm_bwd_general_kernelINS0_13Kernel_traitsI13__nv_bfloat16S3_S3_fjLj4096ELj1ELj1ELj4ELj16ENS0_18Kernel_traits_baseILj4096ES3_S3_S3_fjLj128EEEEELb0EEEvNS0_20BackwardKernelParamsE)
        .other          _ZN18transformer_engine13normalization26rmsnorm_bwd_general_kernelINS0_13Kernel_traitsI13__nv_bfloat16S3_S3_fjLj4096ELj1ELj1ELj4ELj16ENS0_18Kernel_traits_baseILj4096ES3_S3_S3_fjLj128EEEEELb0EEEvNS0_20BackwardKernelParamsE,@"STO_CUDA_ENTRY STV_DEFAULT"
_ZN18transformer_engine13normalization26rmsnorm_bwd_general_kernelINS0_13Kernel_traitsI13__nv_bfloat16S3_S3_fjLj4096ELj1ELj1ELj4ELj16ENS0_18Kernel_traits_baseILj4096ES3_S3_S3_fjLj128EEEEELb0EEEvNS0_20BackwardKernelParamsE:
.text._ZN18transformer_engine13normalization26rmsnorm_bwd_general_kernelINS0_13Kernel_traitsI13__nv_bfloat16S3_S3_fjLj4096ELj1ELj1ELj4ELj16ENS0_18Kernel_traits_baseILj4096ES3_S3_S3_fjLj128EEEEELb0EEEvNS0_20BackwardKernelParamsE:
        /* <DEDUP_REMOVED lines=10> */
[----:B--2---:R-:W2:Y:S02]  /*00a0*/  MUFU.RCP R0, R0 ;  /* 0x0000000000007308 */ /* 0x004ea40000001000 */
[----:B--2---:R-:W-:Y:S01]  /*00b0*/  VIADD R2, R0, 0xffffffe ;  /* 0x0ffffffe00027836 */ /* 0x004fe20000000000 */
[----:B0-----:R-:W-:-:S05]  /*00c0*/  SHF.R.U32.HI R0, RZ, 0x5, R86 ;  /* 0x00000005ff007819 */ /* 0x001fca0000011656 */
[----:B------:R0:W2:Y:S01]  /*00d0*/  F2I.FTZ.U32.TRUNC.NTZ R3, R2 ;  /* 0x0000000200037305 */ /* 0x0000a2000021f000 */
[----:B------:R-:W-:Y:S01]  /*00e0*/  LOP3.LUT R0, R0, 0x3, RZ, 0xc0, !PT ;  /* 0x0000000300007812 */ /* 0x000fe200078ec0ff */
        /* <DEDUP_REMOVED lines=15> */
[----:B------:R-:W-:Y:S01]  /*01e0*/  IMAD R2, R0, R93, R85 ;  /* 0x0000005d00027224 */ /* 0x000fe200078e0255 */
[----:B------:R-:W-:-:S03]  /*01f0*/  LOP3.LUT R0, R86, 0x1f, RZ, 0xc0, !PT ;  /* 0x0000001f56007812 */ /* 0x000fc600078ec0ff */
        /* <DEDUP_REMOVED lines=16> */
.L_x_2926:
        /* <DEDUP_REMOVED lines=28> */
.L_x_2927:
[----:B------:R-:W-:Y:S05]  /*04c0*/  BSYNC B1 ;  /* 0x0000000000017941 */ /* 0x000fea0003800000 */
.L_x_2925:
        /* <DEDUP_REMOVED lines=24> */
.L_x_2929:
        /* <DEDUP_REMOVED lines=28> */
.L_x_2930:
[----:B------:R-:W-:Y:S05]  /*0810*/  BSYNC B1 ;  /* 0x0000000000017941 */ /* 0x000fea0003800000 */
.L_x_2928:
        /* <DEDUP_REMOVED lines=24> */
.L_x_2932:
        /* <DEDUP_REMOVED lines=28> */
.L_x_2933:
[----:B------:R-:W-:Y:S05]  /*0b60*/  BSYNC B1 ;  /* 0x0000000000017941 */ /* 0x000fea0003800000 */
.L_x_2931:
        /* <DEDUP_REMOVED lines=23> */
.L_x_2935:
        /* <DEDUP_REMOVED lines=28> */
.L_x_2936:
[----:B------:R-:W-:Y:S05]  /*0ea0*/  BSYNC B1 ;  /* 0x0000000000017941 */ /* 0x000fea0003800000 */
.L_x_2934:
[C---:B-----5:R-:W-:Y:S01]  /*0eb0*/  PRMT R0, R4.reuse, 0x7632, R0 ;  /* 0x0000763204007816 */ /* 0x060fe20000000000 */
[----:B------:R-:W-:Y:S01]  /*0ec0*/  IMAD.U32 R9, R4, 0x10000, RZ ;  /* 0x0001000004097824 */ /* 0x000fe200078e00ff */
[C---:B0-----:R-:W-:Y:S01]  /*0ed0*/  PRMT R2, R5.reuse, 0x7632, R2 ;  /* 0x0000763205027816 */ /* 0x041fe20000000002 */
[----:B------:R-:W-:Y:S01]  /*0ee0*/  IMAD.U32 R11, R5, 0x10000, RZ ;  /* 0x00010000050b7824 */ /* 0x000fe200078e00ff */
[C---:B------:R-:W-:Y:S01]  /*0ef0*/  PRMT R3, R6.reuse, 0x7632, R3 ;  /* 0x0000763206037816 */ /* 0x040fe20000000003 */
[C---:B------:R-:W-:Y:S01]  /*0f00*/  IMAD.U32 R103, R7.reuse, 0x10000, RZ ;  /* 0x0001000007677824 */ /* 0x040fe200078e00ff */
[----:B------:R-:W-:Y:S01]  /*0f10*/  PRMT R4, R7, 0x7632, R4 ;  /* 0x0000763207047816 */ /* 0x000fe20000000004 */
[----:B------:R-:W-:Y:S02]  /*0f20*/  IMAD.U32 R101, R6, 0x10000, RZ ;  /* 0x0001000006657824 */ /* 0x000fe400078e00ff */
[----:B------:R-:W-:Y:S02]  /*0f30*/  IMAD.U32 R5, R0, 0x10000, RZ ;  /* 0x0001000000057824 */ /* 0x000fe400078e00ff */
[----:B------:R-:W-:-:S02]  /*0f40*/  IMAD.U32 R7, R2, 0x10000, RZ ;  /* 0x0001000002077824 */ /* 0x000fc400078e00ff */
[----:B------:R-:W-:Y:S02]  /*0f50*/  IMAD.U32 R3, R3, 0x10000, RZ ;  /* 0x0001000003037824 */ /* 0x000fe400078e00ff */
[----:B------:R-:W-:-:S07]  /*0f60*/  IMAD.U32 R105, R4, 0x10000, RZ ;  /* 0x0001000004697824 */ /* 0x000fce00078e00ff */
.L_x_2924:
[----:B------:R-:W-:Y:S05]  /*0f70*/  BSYNC B0 ;  /* 0x0000000000007941 */ /* 0x000fea0003800000 */
.L_x_2923:
        /* <DEDUP_REMOVED lines=67> */
[----:B------:R-:W-:Y:S05]  /*13b0*/  CALL.REL.NOINC `($__internal_26_$__cuda_sm20_rcp_rn_f32_slowpath) ;  /* 0x0000004800c47944 */ /* 0x000fea0003c00000 */
[----:B------:R-:W-:Y:S05]  /*13c0*/  BRA `(.L_x_2939) ;  /* 0x0000000000107947 */ /* 0x000fea0003800000 */
.L_x_2938:
[----:B------:R-:W0:Y:S02]  /*13d0*/  MUFU.RCP R3, R0 ;  /* 0x0000000000037308 */ /* 0x000e240000001000 */
[----:B0-----:R-:W-:-:S04]  /*13e0*/  FFMA R2, R0, R3, -1 ;  /* 0xbf80000000027423 */ /* 0x001fc80000000003 */
[----:B------:R-:W-:-:S04]  /*13f0*/  FADD.FTZ R2, -R2, -RZ ;  /* 0x800000ff02027221 */ /* 0x000fc80000010100 */
[----:B------:R-:W-:-:S07]  /*1400*/  FFMA R4, R3, R2, R3 ;  /* 0x0000000203047223 */ /* 0x000fce0000000003 */
.L_x_2939:
[----:B------:R-:W-:Y:S02]  /*1410*/  IMAD.MOV.U32 R0, RZ, RZ, 0x1 ;  /* 0x00000001ff007424 */ /* 0x000fe400078e00ff */
[----:B------:R-:W-:Y:S02]  /*1420*/  IMAD.MOV.U32 R3, RZ, RZ, R87 ;  /* 0x000000ffff037224 */ /* 0x000fe400078e0057 */
[----:B------:R-:W-:Y:S02]  /*1430*/  IMAD.MOV.U32 R2, RZ, RZ, RZ ;  /* 0x000000ffff027224 */ /* 0x000fe400078e00ff */
[----:B------:R-:W-:-:S07]  /*1440*/  IMAD.MOV.U32 R61, RZ, RZ, RZ ;  /* 0x000000ffff3d7224 */ /* 0x000fce00078e00ff */
.L_x_2995:
        /* <DEDUP_REMOVED lines=25> */
.L_x_2943:
        /* <DEDUP_REMOVED lines=28> */
.L_x_2944:
[----:B------:R-:W-:Y:S05]  /*17a0*/  BSYNC B1 ;  /* 0x0000000000017941 */ /* 0x000fea0003800000 */
.L_x_2942:
        /* <DEDUP_REMOVED lines=10> */
.L_x_2946:
        /* <DEDUP_REMOVED lines=28> */
.L_x_2947:
[----:B------:R-:W-:Y:S05]  /*1a10*/  BSYNC B1 ;  /* 0x0000000000017941 */ /* 0x000fea0003800000 */
.L_x_2945:
[----:B-----5:R-:W-:Y:S01]  /*1a20*/  PRMT R140, R64, 0x7632, R140 ;  /* 0x00007632408c7816 */ /* 0x020fe2000000008c */
        /* <DEDUP_REMOVED lines=12> */
[----:B------:R-:W-:Y:S02]  /*1af0*/  IMAD.U32 R66, R66, 0x10000, RZ ;  /* 0x0001000042427824 */ /* 0x000fe400078e00ff */
[----:B------:R-:W-:Y:S01]  /*1b00*/  FMUL R155, R155, R88 ;  /* 0x000000589b9b7220 */ /* 0x000fe20000400000 */
[----:B------:R-:W-:Y:S01]  /*1b10*/  FMUL R154, R81, R68 ;  /* 0x00000044519a7220 */ /* 0x000fe20000400000 */
[----:B------:R-:W-:Y:S02]  /*1b20*/  IMAD.U32 R150, R69, 0x10000, RZ ;  /* 0x0001000045967824 */ /* 0x000fe400078e00ff */
[----:B------:R-:W-:Y:S01]  /*1b30*/  FMUL R151, R151, R88 ;  /* 0x0000005897977220 */ /* 0x000fe20000400000 */
[----:B------:R-:W-:Y:S02]  /*1b40*/  IMAD.U32 R141, R141, 0x10000, RZ ;  /* 0x000100008d8d7824 */ /* 0x000fe400078e00ff */
[----:B------:R-:W-:Y:S01]  /*1b50*/  FFMA R61, R153, R66, R61 ;  /* 0x00000042993d7223 */ /* 0x000fe2000000003d */
[----:B------:R-:W-:-:S02]  /*1b60*/  IMAD.U32 R148, R67, 0x10000, RZ ;  /* 0x0001000043947824 */ /* 0x000fc400078e00ff */
[----:B------:R-:W-:Y:S01]  /*1b70*/  FMUL R152, R80, R66 ;  /* 0x0000004250987220 */ /* 0x000fe20000400000 */
[----:B------:R-:W-:Y:S01]  /*1b80*/  FADD R67, RZ, R154 ;  /* 0x0000009aff437221 */ /* 0x000fe20000000000 */
[----:B------:R-:W-:Y:S01]  /*1b90*/  FFMA R66, R155, R154, RZ ;  /* 0x0000009a9b427223 */ /* 0x000fe200000000ff */
[----:B------:R-:W-:Y:S01]  /*1ba0*/  FFMA R62, R151, R150, R62 ;  /* 0x00000096973e7223 */ /* 0x000fe2000000003e */
[----:B------:R-:W-:Y:S01]  /*1bb0*/  FMUL R149, R141, R88 ;  /* 0x000000588d957220 */ /* 0x000fe20000400000 */
[----:B------:R-:W-:Y:S01]  /*1bc0*/  FMUL R150, R79, R150 ;  /* 0x000000964f967220 */ /* 0x000fe20000400000 */
[----:B------:R-:W-:Y:S01]  /*1bd0*/  FADD R67, R67, R152 ;  /* 0x0000009843437221 */ /* 0x000fe20000000000 */
[----:B------:R-:W-:Y:S01]  /*1be0*/  FFMA R66, R153, R152, R66 ;  /* 0x0000009899427223 */ /* 0x000fe20000000042 */
[----:B------:R-:W-:Y:S01]  /*1bf0*/  PRMT R69, R70, 0x7632, R69 ;  /* 0x0000763246457816 */ /* 0x000fe20000000045 */
[----:B------:R-:W-:Y:S02]  /*1c00*/  IMAD.U32 R145, R144, 0x10000, RZ ;  /* 0x0001000090917824 */ /* 0x000fe400078e00ff */
        /* <DEDUP_REMOVED lines=11> */
[----:B------:R-:W-:Y:S01]  /*1cc0*/  ISETP.GE.AND P0, PT, R83, UR8, PT ;  /* 0x0000000853007c0c */ /* 0x000fe2000bf06270 */
[C---:B------:R-:W-:Y:S01]  /*1cd0*/  IMAD.U32 R142, R71.reuse, 0x10000, RZ ;  /* 0x00010000478e7824 */ /* 0x040fe200078e00ff */
[----:B------:R-:W-:Y:S01]  /*1ce0*/  PRMT R65, R71, 0x7632, R65 ;  /* 0x0000763247417816 */ /* 0x000fe20000000041 */
[----:B------:R-:W-:Y:S01]  /*1cf0*/  FMUL R143, R143, R88 ;  /* 0x000000588f8f7220 */ /* 0x000fe20000400000 */
        /* <DEDUP_REMOVED lines=30> */
.L_x_2949:
        /* <DEDUP_REMOVED lines=28> */
.L_x_2950:
[----:B------:R-:W-:Y:S05]  /*20a0*/  BSYNC B1 ;  /* 0x0000000000017941 */ /* 0x000fea0003800000 */
.L_x_2948:
        /* <DEDUP_REMOVED lines=9> */
.L_x_2952:
        /* <DEDUP_REMOVED lines=28> */
.L_x_2953:
[----:B------:R-:W-:Y:S05]  /*2300*/  BSYNC B1 ;  /* 0x0000000000017941 */ /* 0x000fea0003800000 */
.L_x_2951:
        /* <DEDUP_REMOVED lines=9> */
[----:B------:R-:W-:-:S02]  /*23a0*/  IMAD.U32 R125, R125, 0x10000, RZ ;  /* 0x000100007d7d7824 */ /* 0x000fc400078e00ff */
[----:B------:R-:W-:Y:S01]  /*23b0*/  FMUL R138, R73, R68 ;  /* 0x00000044498a7220 */ /* 0x000fe20000400000 */
[----:B------:R-:W-:Y:S01]  /*23c0*/  IMAD.U32 R66, R66, 0x10000, RZ ;  /* 0x0001000042427824 */ /* 0x000fe200078e00ff */
[C---:B------:R-:W-:Y:S01]  /*23d0*/  PRMT R132, R69.reuse, 0x7632, R132 ;  /* 0x0000763245847816 */ /* 0x040fe20000000084 */
[----:B------:R-:W-:Y:S02]  /*23e0*/  IMAD.U32 R134, R69, 0x10000, RZ ;  /* 0x0001000045867824 */ /* 0x000fe400078e00ff */
[-C--:B------:R-:W-:Y:S01]  /*23f0*/  FMUL R135, R135, R88.reuse ;  /* 0x0000005887877220 */ /* 0x080fe20000400000 */
[----:B------:R-:W-:Y:S02]  /*2400*/  IMAD.U32 R133, R128, 0x10000, RZ ;  /* 0x0001000080857824 */ /* 0x000fe400078e00ff */
[----:B------:R-:W-:Y:S01]  /*2410*/  FMUL R137, R125, R88 ;  /* 0x000000587d897220 */ /* 0x000fe20000400000 */
[----:B------:R-:W-:Y:S01]  /*2420*/  FADD R157, R157, R138 ;  /* 0x0000008a9d9d7221 */ /* 0x000fe20000000000 */
[----:B------:R-:W-:Y:S01]  /*2430*/  FMUL R136, R72, R66 ;  /* 0x0000004248887220 */ /* 0x000fe20000400000 */
[----:B------:R-:W-:Y:S01]  /*2440*/  FFMA R156, R139, R138, R156 ;  /* 0x0000008a8b9c7223 */ /* 0x000fe2000000009c */
[----:B------:R-:W-:-:S02]  /*2450*/  IMAD.U32 R132, R132, 0x10000, RZ ;  /* 0x0001000084847824 */ /* 0x000fc400078e00ff */
[----:B------:R-:W-:Y:S01]  /*2460*/  FFMA R54, R135, R134, R54 ;  /* 0x0000008687367223 */ /* 0x000fe20000000036 */
[----:B------:R-:W-:Y:S01]  /*2470*/  FMUL R133, R133, R88 ;  /* 0x0000005885857220 */ /* 0x000fe20000400000 */
[----:B------:R-:W-:Y:S01]  /*2480*/  FMUL R134, R31, R134 ;  /* 0x000000861f867220 */ /* 0x000fe20000400000 */
[----:B------:R-:W-:Y:S01]  /*2490*/  FADD R157, R157, R136 ;  /* 0x000000889d9d7221 */ /* 0x000fe20000000000 */
[----:B------:R-:W-:Y:S01]  /*24a0*/  FFMA R156, R137, R136, R156 ;  /* 0x00000088899c7223 */ /* 0x000fe2000000009c */
[C---:B------:R-:W-:Y:S01]  /*24b0*/  PRMT R64, R67.reuse, 0x7632, R64 ;  /* 0x0000763243407816 */ /* 0x040fe20000000040 */
[----:B------:R-:W-:Y:S01]  /*24c0*/  IMAD.U32 R127, R67, 0x10000, RZ ;  /* 0x00010000437f7824 */ /* 0x000fe200078e00ff */
        /* <DEDUP_REMOVED lines=48> */
.L_x_2955:
        /* <DEDUP_REMOVED lines=28> */
.L_x_2956:
[----:B------:R-:W-:Y:S05]  /*2990*/  BSYNC B1 ;  /* 0x0000000000017941 */ /* 0x000fea0003800000 */
.L_x_2954:
        /* <DEDUP_REMOVED lines=9> */
.L_x_2958:
        /* <DEDUP_REMOVED lines=28> */
.L_x_2959:
[----:B------:R-:W-:Y:S05]  /*2bf0*/  BSYNC B1 ;  /* 0x0000000000017941 */ /* 0x000fea0003800000 */
.L_x_2957:
        /* <DEDUP_REMOVED lines=10> */
[-C--:B------:R-:W-:Y:S01]  /*2ca0*/  FMUL R123, R123, R88.reuse ;  /* 0x000000587b7b7220 */ /* 0x080fe20000400000 */
[----:B------:R-:W-:Y:S01]  /*2cb0*/  IMAD.U32 R121, R94, 0x10000, RZ ;  /* 0x000100005e797824 */ /* 0x000fe200078e00ff */
[C---:B------:R-:W-:Y:S01]  /*2cc0*/  PRMT R116, R69.reuse, 0x7632, R116 ;  /* 0x0000763245747816 */ /* 0x040fe20000000074 */
[----:B------:R-:W-:Y:S02]  /*2cd0*/  IMAD.U32 R118, R69, 0x10000, RZ ;  /* 0x0001000045767824 */ /* 0x000fe400078e00ff */
[----:B------:R-:W-:Y:S01]  /*2ce0*/  FMUL R119, R119, R88 ;  /* 0x0000005877777220 */ /* 0x000fe20000400000 */
[----:B------:R-:W-:Y:S02]  /*2cf0*/  IMAD.U32 R117, R95, 0x10000, RZ ;  /* 0x000100005f757824 */ /* 0x000fe400078e00ff */
[----:B------:R-:W-:Y:S01]  /*2d00*/  FADD R157, R157, R122 ;  /* 0x0000007a9d9d7221 */ /* 0x000fe20000000000 */
[----:B------:R-:W-:Y:S01]  /*2d10*/  FMUL R120, R24, R66 ;  /* 0x0000004218787220 */ /* 0x000fe20000400000 */
[----:B------:R-:W-:Y:S01]  /*2d20*/  FMUL R121, R121, R88 ;  /* 0x0000005879797220 */ /* 0x000fe20000400000 */
[----:B------:R-:W-:Y:S01]  /*2d30*/  FFMA R156, R123, R122, R156 ;  /* 0x0000007a7b9c7223 */ /* 0x000fe2000000009c */
[----:B------:R-:W-:-:S02]  /*2d40*/  IMAD.U32 R116, R116, 0x10000, RZ ;  /* 0x0001000074747824 */ /* 0x000fc400078e00ff */
[----:B------:R-:W-:Y:S01]  /*2d50*/  FFMA R46, R119, R118, R46 ;  /* 0x00000076772e7223 */ /* 0x000fe2000000002e */
[----:B------:R-:W-:Y:S01]  /*2d60*/  FMUL R117, R117, R88 ;  /* 0x0000005875757220 */ /* 0x000fe20000400000 */
[----:B------:R-:W-:Y:S01]  /*2d70*/  FMUL R118, R23, R118 ;  /* 0x0000007617767220 */ /* 0x000fe20000400000 */
[----:B------:R-:W-:Y:S01]  /*2d80*/  FADD R157, R157, R120 ;  /* 0x000000789d9d7221 */ /* 0x000fe20000000000 */
[C---:B------:R-:W-:Y:S01]  /*2d90*/  PRMT R64, R67.reuse, 0x7632, R64 ;  /* 0x0000763243407816 */ /* 0x040fe20000000040 */
[----:B------:R-:W-:Y:S02]  /*2da0*/  IMAD.U32 R91, R67, 0x10000, RZ ;  /* 0x00010000435b7824 */ /* 0x000fe400078e00ff */
        /* <DEDUP_REMOVED lines=8> */
[-C--:B------:R-:W-:Y:S01]  /*2e30*/  FMUL R95, R97, R88.reuse ;  /* 0x00000058615f7220 */ /* 0x080fe20000400000 */
[----:B------:R-:W-:Y:S01]  /*2e40*/  PRMT R65, R71, 0x7632, R65 ;  /* 0x0000763247417816 */ /* 0x000fe20000000041 */
[----:B------:R-:W-:Y:S02]  /*2e50*/  IMAD.U32 R97, R67, 0x10000, RZ ;  /* 0x0001000043617824 */ /* 0x000fe400078e00ff */
[----:B------:R-:W-:Y:S01]  /*2e60*/  FMUL R94, R69, R88 ;  /* 0x00000058455e7220 */ /* 0x000fe20000400000 */
[----:B------:R-:W-:Y:S01]  /*2e70*/  FMUL R90, R21, R70 ;  /* 0x00000046155a7220 */ /* 0x000fe20000400000 */
[----:B------:R-:W-:Y:S01]  /*2e80*/  FADD R157, R157, R116 ;  /* 0x000000749d9d7221 */ /* 0x000fe20000000000 */
[----:B------:R-:W-:Y:S01]  /*2e90*/  FFMA R156, R117, R116, R156 ;  /* 0x00000074759c7223 */ /* 0x000fe2000000009c */
[----:B------:R-:W-:Y:S01]  /*2ea0*/  ISETP.GE.AND P0, PT, R9, UR8, PT ;  /* 0x0000000809007c0c */ /* 0x000fe2000bf06270 */
[----:B------:R-:W-:-:S02]  /*2eb0*/  IMAD.U32 R67, R64, 0x10000, RZ ;  /* 0x0001000040437824 */ /* 0x000fc400078e00ff */
[-C--:B------:R-:W-:Y:S01]  /*2ec0*/  FFMA R41, R94, R97.reuse, R41 ;  /* 0x000000615e297223 */ /* 0x080fe20000000029 */
[----:B------:R-:W-:Y:S02]  /*2ed0*/  IMAD.U32 R98, R71, 0x10000, RZ ;  /* 0x0001000047627824 */ /* 0x000fe400078e00ff */
[----:B------:R-:W-:Y:S01]  /*2ee0*/  FMUL R91, R91, R88 ;  /* 0x000000585b5b7220 */ /* 0x000fe20000400000 */
[----:B------:R-:W-:Y:S02]  /*2ef0*/  IMAD.U32 R99, R65, 0x10000, RZ ;  /* 0x0001000041637824 */ /* 0x000fe400078e00ff */
        /* <DEDUP_REMOVED lines=28> */
.L_x_2961:
        /* <DEDUP_REMOVED lines=28> */
.L_x_2962:
[----:B------:R-:W-:Y:S05]  /*3280*/  BSYNC B1 ;  /* 0x0000000000017941 */ /* 0x000fea0003800000 */
.L_x_2960:
        /* <DEDUP_REMOVED lines=9> */
.L_x_2964:
        /* <DEDUP_REMOVED lines=28> */
.L_x_2965:
[----:B------:R-:W-:Y:S05]  /*34e0*/  BSYNC B1 ;  /* 0x0000000000017941 */ /* 0x000fea0003800000 */
.L_x_2963:
[C---:B-----5:R-:W-:Y:S01]  /*34f0*/  PRMT R92, R64.reuse, 0x7632, R92 ;  /* 0x00007632405c7816 */ /* 0x060fe2000000005c */
[----:B------:R-:W-:Y:S01]  /*3500*/  IMAD.U32 R101, R64, 0x10000, RZ ;  /* 0x0001000040657824 */ /* 0x000fe200078e00ff */
[C---:B------:R-:W-:Y:S01]  /*3510*/  PRMT R104, R66.reuse, 0x7632, R104 ;  /* 0x0000763242687816 */ /* 0x040fe20000000068 */
[----:B------:R-:W-:Y:S01]  /*3520*/  IMAD.U32 R105, R66, 0x10000, RZ ;  /* 0x0001000042697824 */ /* 0x000fe200078e00ff */
[C---:B------:R-:W-:Y:S01]  /*3530*/  PRMT R64, R67.reuse, 0x7632, R64 ;  /* 0x0000763243407816 */ /* 0x040fe20000000040 */
[----:B------:R-:W-:Y:S01]  /*3540*/  IMAD.U32 R109, R67, 0x10000, RZ ;  /* 0x00010000436d7824 */ /* 0x000fe200078e00ff */
[----:B------:R-:W-:Y:S01]  /*3550*/  PRMT R66, R68, 0x7632, R66 ;  /* 0x0000763244427816 */ /* 0x000fe20000000042 */
[C---:B------:R-:W-:Y:S01]  /*3560*/  IMAD.U32 R102, R69.reuse, 0x10000, RZ ;  /* 0x0001000045667824 */ /* 0x040fe200078e00ff */
[----:B------:R-:W-:Y:S01]  /*3570*/  PRMT R67, R69, 0x7632, R67 ;  /* 0x0000763245437816 */ /* 0x000fe20000000043 */
[----:B------:R-:W-:Y:S01]  /*3580*/  IMAD.U32 R69, R92, 0x10000, RZ ;  /* 0x000100005c457824 */ /* 0x000fe200078e00ff */
[----:B------:R-:W-:Y:S01]  /*3590*/  PRMT R93, R65, 0x7632, R93 ;  /* 0x00007632415d7816 */ /* 0x000fe2000000005d */
[----:B------:R-:W-:-:S02]  /*35a0*/  IMAD.U32 R68, R68, 0x10000, RZ ;  /* 0x0001000044447824 */ /* 0x000fc400078e00ff */
[-C--:B------:R-:W-:Y:S01]  /*35b0*/  FMUL R101, R101, R88.reuse ;  /* 0x0000005865657220 */ /* 0x080fe20000400000 */
[----:B------:R-:W-:Y:S02]  /*35c0*/  IMAD.U32 R113, R104, 0x10000, RZ ;  /* 0x0001000068717824 */ /* 0x000fe400078e00ff */
[----:B------:R-:W-:Y:S01]  /*35d0*/  FMUL R104, R69, R88 ;  /* 0x0000005845687220 */ /* 0x000fe20000400000 */
[----:B------:R-:W-:Y:S02]  /*35e0*/  IMAD.U32 R103, R65, 0x10000, RZ ;  /* 0x0001000041677824 */ /* 0x000fe400078e00ff */
[----:B------:R-:W-:Y:S01]  /*35f0*/  FMUL R100, R17, R68 ;  /* 0x0000004411647220 */ /* 0x000fe20000400000 */
[----:B------:R-:W-:Y:S01]  /*3600*/  IMAD.U32 R107, R66, 0x10000, RZ ;  /* 0x00010000426b7824 */ /* 0x000fe200078e00ff */
[----:B------:R-:W-:Y:S01]  /*3610*/  PRMT R65, R71, 0x7632, R65 ;  /* 0x0000763247417816 */ /* 0x000fe20000000041 */
[----:B------:R-:W-:Y:S01]  /*3620*/  FMUL R103, R103, R88 ;  /* 0x0000005867677220 */ /* 0x000fe20000400000 */
[----:B------:R-:W-:-:S02]  /*3630*/  IMAD.U32 R93, R93, 0x10000, RZ ;  /* 0x000100005d5d7824 */ /* 0x000fc400078e00ff */
[-C--:B------:R-:W-:Y:S01]  /*3640*/  FFMA R37, R104, R107.reuse, R37 ;  /* 0x0000006b68257223 */ /* 0x080fe20000000025 */
[----:B------:R-:W-:Y:S01]  /*3650*/  FADD R66, R157, R100 ;  /* 0x000000649d427221 */ /* 0x000fe20000000000 */
[----:B------:R-:W-:Y:S01]  /*3660*/  FMUL R107, R16, R107 ;  /* 0x0000006b106b7220 */ /* 0x000fe20000400000 */
[----:B------:R-:W-:Y:S01]  /*3670*/  FFMA R69, R101, R100, R156 ;  /* 0x0000006465457223 */ /* 0x000fe2000000009c */
[----:B------:R-:W-:Y:S02]  /*3680*/  IMAD.U32 R112, R71, 0x10000, RZ ;  /* 0x0001000047707824 */ /* 0x000fe400078e00ff */
[----:B------:R-:W-:Y:S01]  /*3690*/  FFMA R38, R103, R102, R38 ;  /* 0x0000006667267223 */ /* 0x000fe20000000026 */
[----:B------:R-:W-:Y:S02]  /*36a0*/  IMAD.U32 R111, R67, 0x10000, RZ ;  /* 0x00010000436f7824 */ /* 0x000fe400078e00ff */
[----:B------:R-:W-:Y:S01]  /*36b0*/  FMUL R108, R93, R88 ;  /* 0x000000585d6c7220 */ /* 0x000fe20000400000 */
[----:B------:R-:W-:Y:S01]  /*36c0*/  FMUL R102, R15, R102 ;  /* 0x000000660f667220 */ /* 0x000fe20000400000 */
[----:B------:R-:W-:Y:S01]  /*36d0*/  FADD R71, R66, R107 ;  /* 0x0000006b42477221 */ /* 0x000fe20000000000 */
[----:B------:R-:W-:Y:S01]  /*36e0*/  FFMA R66, R104, R107, R69 ;  /* 0x0000006b68427223 */ /* 0x000fe20000000045 */
[----:B------:R-:W-:Y:S01]  /*36f0*/  PRMT R106, R70, 0x7632, R106 ;  /* 0x00007632466a7816 */ /* 0x000fe2000000006a */
        /* <DEDUP_REMOVED lines=10> */
[----:B------:R-:W-:Y:S02]  /*37a0*/  IMAD.U32 R71, R64, 0x10000, RZ ;  /* 0x0001000040477824 */ /* 0x000fe400078e00ff */
[-C--:B------:R-:W-:Y:S01]  /*37b0*/  FMUL R105, R105, R88.reuse ;  /* 0x0000005869697220 */ /* 0x080fe20000400000 */
[----:B------:R-:W-:Y:S01]  /*37c0*/  FFMA R64, R108, R111, R69 ;  /* 0x0000006f6c407223 */ /* 0x000fe20000000045 */
[-C--:B------:R-:W-:Y:S01]  /*37d0*/  FMUL R109, R109, R88.reuse ;  /* 0x000000586d6d7220 */ /* 0x080fe20000400000 */
[----:B------:R-:W-:Y:S01]  /*37e0*/  FMUL R110, R113, R88 ;  /* 0x00000058716e7220 */ /* 0x000fe20000400000 */
[----:B------:R-:W-:Y:S01]  /*37f0*/  FADD R66, R65, R106 ;  /* 0x0000006a41427221 */ /* 0x000fe20000000000 */
        /* <DEDUP_REMOVED lines=15> */
.L_x_2941:
[----:B------:R-:W-:Y:S05]  /*38f0*/  BSYNC B0 ;  /* 0x0000000000007941 */ /* 0x000fea0003800000 */
.L_x_2940:
[----:B------:R-:W0:Y:S01]  /*3900*/  LDC R93, c[0x0][0x214] ;  /* 0x00008500ff5d7b82 */ /* 0x000e220000000800 */
[----:B------:R-:W-:Y:S01]  /*3910*/  LOP3.LUT P0, RZ, R0, 0xff, RZ, 0xc0, !PT ;  /* 0x000000ff00ff7812 */ /* 0x000fe2000780c0ff */
[----:B------:R-:W-:Y:S01]  /*3920*/  UMOV UR4, 0x400 ;  /* 0x0000040000047882 */ /* 0x000fe20000000000 */
[--C-:B------:R-:W-:Y:S02]  /*3930*/  SHF.R.U32.HI R158, RZ, 0x5, R86.reuse ;  /* 0x00000005ff9e7819 */ /* 0x100fe40000011656 */
[----:B------:R-:W-:Y:S02]  /*3940*/  SHF.R.U32.HI R65, RZ, 0x5, R86 ;  /* 0x00000005ff417819 */ /* 0x000fe40000011656 */
[----:B------:R-:W-:Y:S01]  /*3950*/  LOP3.LUT R158, R158, 0x7fffffc, RZ, 0xc0, !PT ;  /* 0x07fffffc9e9e7812 */ /* 0x000fe200078ec0ff */
[----:B------:R-:W1:Y:S01]  /*3960*/  S2UR UR5, SR_CgaCtaId ;  /* 0x00000000000579c3 */ /* 0x000e620000008800 */
[----:B------:R-:W-:Y:S02]  /*3970*/  LOP3.LUT R65, R65, 0x3, RZ, 0xc0, !PT ;  /* 0x0000000341417812 */ /* 0x000fe400078ec0ff */
[----:B------:R-:W-:-:S03]  /*3980*/  LOP3.LUT R92, R86, 0x1f, RZ, 0xc0, !PT ;  /* 0x0000001f565c7812 */ /* 0x000fc600078ec0ff */
        /* <DEDUP_REMOVED lines=44> */
.L_x_2968:
[----:B------:R-:W-:Y:S05]  /*3c50*/  BSYNC B0 ;  /* 0x0000000000007941 */ /* 0x000fea0003800000 */
.L_x_2967:
[----:B0-----:R-:W0:Y:S01]  /*3c60*/  LDC R66, c[0x0][0x210] ;  /* 0x00008400ff427b82 */ /* 0x001e220000000800 */
[----:B------:R-:W-:Y:S01]  /*3c70*/  LOP3.LUT R69, R2, 0x1, RZ, 0xc0, !PT ;  /* 0x0000000102457812 */ /* 0x000fe200078ec0ff */
[----:B------:R-:W-:Y:S01]  /*3c80*/  ULDC.64 UR4, c[0x0][0x240] ;  /* 0x0000900000047ab9 */ /* 0x000fe20000000a00 */
[----:B------:R-:W-:-:S03]  /*3c90*/  LEA.HI R68, R86, R87, RZ, 0x19 ;  /* 0x0000005756447211 */ /* 0x000fc600078fc8ff */
[----:B------:R-:W-:Y:S02]  /*3ca0*/  IMAD.MOV R156, RZ, RZ, -R69 ;  /* 0x000000ffff9c7224 */ /* 0x000fe400078e0a45 */
[----:B------:R-:W1:Y:S01]  /*3cb0*/  @!P0 LDC.64 R64, c[0x0][0x240] ;  /* 0x00009000ff408b82 */ /* 0x000e620000000a00 */
[----:B------:R-:W-:Y:S02]  /*3cc0*/  IMAD R68, R68, R93, RZ ;  /* 0x0000005d44447224 */ /* 0x000fe400078e02ff */
[----:B0-----:R-:W-:-:S05]  /*3cd0*/  IMAD R67, R93, R66, RZ ;  /* 0x000000425d437224 */ /* 0x001fca00078e02ff */
[----:B------:R-:W-:-:S04]  /*3ce0*/  LOP3.LUT R67, R156, R67, RZ, 0xc0, !PT ;  /* 0x000000439c437212 */ /* 0x000fc800078ec0ff */
[----:B------:R-:W-:-:S04]  /*3cf0*/  IADD3 R156, P2, R68, R67, RZ ;  /* 0x00000043449c7210 */ /* 0x000fc80007f5e0ff */
[----:B------:R-:W-:Y:S01]  /*3d00*/  @!P0 IADD3 R67, P3, R85, R156, RZ ;  /* 0x0000009c55438210 */ /* 0x000fe20007f7e0ff */
[----:B------:R-:W-:-:S03]  /*3d10*/  IMAD.X R158, RZ, RZ, RZ, P2 ;  /* 0x000000ffff9e7224 */ /* 0x000fc600010e06ff */
[----:B-1----:R-:W-:Y:S02]  /*3d20*/  @!P0 LEA R64, P2, R67, R64, 0x3 ;  /* 0x0000004043408211 */ /* 0x002fe400078418ff */
[----:B------:R-:W-:-:S04]  /*3d30*/  @!P0 LEA.HI.X.SX32 R68, R85, R158, 0x1, P3 ;  /* 0x0000009e55448211 */ /* 0x000fc800018f0eff */
[----:B------:R-:W-:-:S05]  /*3d40*/  @!P0 LEA.HI.X R65, R67, R65, R68, 0x3, P2 ;  /* 0x0000004143418211 */ /* 0x000fca00010f1c44 */
[----:B------:R0:W-:Y:S01]  /*3d50*/  @!P0 STG.E.64 desc[UR6][R64.64], R70 ;  /* 0x0000004640008986 */ /* 0x0001e2000c101b06 */
[----:B------:R-:W-:-:S13]  /*3d60*/  ISETP.NE.AND P0, PT, R86, RZ, PT ;  /* 0x000000ff5600720c */ /* 0x000fda0003f05270 */
[----:B0-----:R-:W-:Y:S05]  /*3d70*/  @P0 BRA `(.L_x_2969) ;  /* 0x00000000006c0947 */ /* 0x001fea0003800000 */
[----:B------:R-:W0:Y:S01]  /*3d80*/  LDC.64 R64, c[0x0][0x248] ;  /* 0x00009200ff407b82 */ /* 0x000e220000000a00 */
[----:B------:R-:W-:Y:S01]  /*3d90*/  ISETP.NE.AND P0, PT, R69, RZ, PT ;  /* 0x000000ff4500720c */ /* 0x000fe20003f05270 */
[----:B------:R-:W-:-:S03]  /*3da0*/  IMAD.MOV.U32 R67, RZ, RZ, 0x1 ;  /* 0x00000001ff437424 */ /* 0x000fc600078e00ff */
        /* <DEDUP_REMOVED lines=19> */
.L_x_2970:
[----:B------:R-:W2:Y:S04]  /*3ee0*/  LDG.E.STRONG.GPU R66, desc[UR6][R64.64] ;  /* 0x0000000640427981 */ /* 0x000ea8000c1ef900 */
[----:B--2---:R-:W-:Y:S01]  /*3ef0*/  CCTL.IVALL ;  /* 0x00000000ff00798f */ /* 0x004fe20002000000 */
[----:B------:R-:W-:Y:S05]  /*3f00*/  YIELD ;  /* 0x0000000000007946 */ /* 0x000fea0003800000 */
[----:B------:R-:W-:-:S13]  /*3f10*/  ISETP.NE.AND P0, PT, R66, R69, PT ;  /* 0x000000454200720c */ /* 0x000fda0003f05270 */
[----:B------:R-:W-:Y:S05]  /*3f20*/  @P0 BRA `(.L_x_2970) ;  /* 0xfffffffc00ec0947 */ /* 0x000fea000383ffff */
.L_x_2969:
        /* <DEDUP_REMOVED lines=14> */
.L_x_2975:
        /* <DEDUP_REMOVED lines=30> */
.L_x_2974:
[----:B------:R-:W-:Y:S05]  /*41f0*/  BSYNC B1 ;  /* 0x0000000000017941 */ /* 0x000fea0003800000 */
.L_x_2973:
        /* <DEDUP_REMOVED lines=20> */
.L_x_2977:
[----:B------:R-:W-:Y:S05]  /*4340*/  BSYNC B1 ;  /* 0x0000000000017941 */ /* 0x000fea0003800000 */
.L_x_2976:
        /* <DEDUP_REMOVED lines=9> */
.L_x_2972:
[----:B------:R-:W-:Y:S05]  /*43e0*/  BSYNC B0 ;  /* 0x0000000000007941 */ /* 0x000fea0003800000 */
.L_x_2971:
        /* <DEDUP_REMOVED lines=13> */
.L_x_2966:
        /* <DEDUP_REMOVED lines=31> */
.L_x_2978:
[----:B------:R-:W-:Y:S04]  /*46b0*/  BSSY B0, `(.L_x_2979) ;  /* 0x00000f4000007945 */ /* 0x000fe80003800000 */
[----:B------:R-:W-:Y:S05]  /*46c0*/  @!P1 BRA `(.L_x_2980) ;  /* 0x0000000c00c89947 */ /* 0x000fea0003800000 */
[----:B------:R-:W-:Y:S01]  /*46d0*/  FMUL R92, R67, R4 ;  /* 0x00000004435c7220 */ /* 0x000fe20000400000 */
[----:B------:R-:W-:Y:S01]  /*46e0*/  ISETP.GE.U32.AND P0, PT, R8, 0x8, PT ;  /* 0x000000080800780c */ /* 0x000fe20003f06070 */
[----:B------:R-:W-:Y:S04]  /*46f0*/  BSSY B1, `(.L_x_2981) ;  /* 0x000003a000017945 */ /* 0x000fe80003800000 */
[----:B------:R-:W-:Y:S01]  /*4700*/  BSSY B2, `(.L_x_2982) ;  /* 0x0000029000027945 */ /* 0x000fe20003800000 */
[-C--:B------:R-:W-:Y:S01]  /*4710*/  FFMA R69, R149, -R92.reuse, R148 ;  /* 0x8000005c95457223 */ /* 0x080fe20000000094 */
[-C--:B------:R-:W-:Y:S01]  /*4720*/  FFMA R67, R153, -R92.reuse, R152 ;  /* 0x8000005c99437223 */ /* 0x080fe20000000098 */
[-C--:B------:R-:W-:Y:S01]  /*4730*/  FFMA R65, R155, -R92.reuse, R154 ;  /* 0x8000005c9b417223 */ /* 0x080fe2000000009a */
[----:B------:R-:W-:Y:S01]  /*4740*/  FFMA R71, R143, -R92, R142 ;  /* 0x8000005c8f477223 */ /* 0x000fe2000000008e */
[-C--:B-----5:R-:W-:Y:S01]  /*4750*/  FMUL R157, R69, R88.reuse ;  /* 0x00000058459d7220 */ /* 0x0a0fe20000400000 */
[----:B------:R-:W-:Y:S01]  /*4760*/  FMUL R156, R67, R88 ;  /* 0x00000058439c7220 */ /* 0x000fe20000400000 */
[----:B------:R-:W0:Y:S01]  /*4770*/  LDC.64 R68, c[0x0][0x278] ;  /* 0x00009e00ff447b82 */ /* 0x000e220000000a00 */
[----:B------:R-:W-:Y:S01]  /*4780*/  FFMA R67, R147, -R92, R146 ;  /* 0x8000005c93437223 */ /* 0x000fe20000000092 */
[----:B------:R-:W-:Y:S01]  /*4790*/  FMUL R64, R65, R88 ;  /* 0x0000005841407220 */ /* 0x000fe20000400000 */
[-C--:B------:R-:W-:Y:S01]  /*47a0*/  FFMA R65, R151, -R92.reuse, R150 ;  /* 0x8000005c97417223 */ /* 0x080fe20000000096 */
[----:B------:R-:W-:Y:S01]  /*47b0*/  FFMA R159, R141, -R92, R140 ;  /* 0x8000005c8d9f7223 */ /* 0x000fe2000000008c */
[----:B------:R-:W-:Y:S01]  /*47c0*/  FMUL R66, R67, R88 ;  /* 0x0000005843427220 */ /* 0x000fe20000400000 */
[----:B------:R-:W-:Y:S01]  /*47d0*/  FFMA R67, R145, -R92, R144 ;  /* 0x8000005c91437223 */ /* 0x000fe20000000090 */
[-C--:B------:R-:W-:Y:S01]  /*47e0*/  FMUL R65, R65, R88.reuse ;  /* 0x0000005841417220 */ /* 0x080fe20000400000 */
[----:B------:R-:W-:Y:S01]  /*47f0*/  FMUL R159, R159, R88 ;  /* 0x000000589f9f7220 */ /* 0x000fe20000400000 */
[----:B------:R-:W-:Y:S01]  /*4800*/  F2FP.BF16.F32.PACK_AB R64, RZ, R64 ;  /* 0x00000040ff40723e */ /* 0x000fe200000010ff */
[-C--:B------:R-:W-:Y:S01]  /*4810*/  FMUL R158, R67, R88.reuse ;  /* 0x00000058439e7220 */ /* 0x080fe20000400000 */
[----:B------:R-:W-:Y:S01]  /*4820*/  FMUL R67, R71, R88 ;  /* 0x0000005847437220 */ /* 0x000fe20000400000 */
[----:B------:R-:W-:Y:S01]  /*4830*/  IMAD R71, R89, UR8, R84 ;  /* 0x0000000859477c24 */ /* 0x000fe2000f8e0254 */
[----:B------:R-:W-:-:S02]  /*4840*/  F2FP.BF16.F32.PACK_AB R156, RZ, R156 ;  /* 0x0000009cff9c723e */ /* 0x000fc400000010ff */
[----:B------:R-:W-:Y:S02]  /*4850*/  F2FP.BF16.F32.PACK_AB R65, RZ, R65 ;  /* 0x00000041ff41723e */ /* 0x000fe400000010ff */
[----:B------:R-:W-:Y:S02]  /*4860*/  F2FP.BF16.F32.PACK_AB R157, RZ, R157 ;  /* 0x0000009dff9d723e */ /* 0x000fe400000010ff */
[----:B------:R-:W-:Y:S02]  /*4870*/  F2FP.BF16.F32.PACK_AB R66, RZ, R66 ;  /* 0x00000042ff42723e */ /* 0x000fe400000010ff */
[----:B------:R-:W-:Y:S02]  /*4880*/  F2FP.BF16.F32.PACK_AB R158, RZ, R158 ;  /* 0x0000009eff9e723e */ /* 0x000fe400000010ff */
[----:B------:R-:W-:Y:S01]  /*4890*/  F2FP.BF16.F32.PACK_AB R67, RZ, R67 ;  /* 0x00000043ff43723e */ /* 0x000fe200000010ff */
[----:B0-----:R-:W-:Y:S01]  /*48a0*/  IMAD.WIDE R70, R71, 0x2, R68 ;  /* 0x0000000247467825 */ /* 0x001fe200078e0244 */
[----:B------:R-:W-:Y:S01]  /*48b0*/  F2FP.BF16.F32.PACK_AB R159, RZ, R159 ;  /* 0x0000009fff9f723e */ /* 0x000fe200000010ff */
[----:B------:R-:W-:Y:S06]  /*48c0*/  @!P0 BRA `(.L_x_2983) ;  /* 0x0000000000308947 */ /* 0x000fec0003800000 */
[----:B------:R-:W-:Y:S01]  /*48d0*/  LEA.HI R161, R86, R3, RZ, 0x19 ;  /* 0x0000000356a17211 */ /* 0x000fe200078fc8ff */
[----:B------:R-:W-:-:S04]  /*48e0*/  ULDC UR4, c[0x0][0x278] ;  /* 0x00009e0000047ab9 */ /* 0x000fc80000000800 */
[----:B------:R-:W-:-:S05]  /*48f0*/  IMAD R160, R161, UR8, R84 ;  /* 0x00000008a1a07c24 */ /* 0x000fca000f8e0254 */
[----:B------:R-:W-:-:S04]  /*4900*/  LEA R160, R160, UR4, 0x1 ;  /* 0x00000004a0a07c11 */ /* 0x000fc8000f8e08ff */
[----:B------:R-:W-:-:S13]  /*4910*/  LOP3.LUT P1, RZ, R160, 0xf, RZ, 0xc0, !PT ;  /* 0x0000000fa0ff7812 */ /* 0x000fda000782c0ff */
[----:B------:R-:W-:Y:S01]  /*4920*/  @!P1 PRMT R67, R67, 0x5410, R159 ;  /* 0x0000541043439816 */ /* 0x000fe2000000009f */
[----:B------:R-:W-:Y:S05]  /*4930*/  @!P1 BREAK B2 ;  /* 0x0000000000029942 */ /* 0x000fea0003800000 */
[----:B------:R-:W-:Y:S02]  /*4940*/  @!P1 PRMT R66, R66, 0x5410, R158 ;  /* 0x0000541042429816 */ /* 0x000fe4000000009e */
[----:B------:R-:W-:Y:S02]  /*4950*/  @!P1 PRMT R65, R65, 0x5410, R157 ;  /* 0x0000541041419816 */ /* 0x000fe4000000009d */
[----:B------:R-:W-:-:S05]  /*4960*/  @!P1 PRMT R64, R64, 0x5410, R156 ;  /* 0x0000541040409816 */ /* 0x000fca000000009c */
[----:B------:R0:W-:Y:S01]  /*4970*/  @!P1 STG.E.128 desc[UR6][R70.64], R64 ;  /* 0x0000004046009986 */ /* 0x0001e2000c101d06 */
[----:B------:R-:W-:Y:S05]  /*4980*/  @!P1 BRA `(.L_x_2984) ;  /* 0x0000000000409947 */ /* 0x000fea0003800000 */
.L_x_2983:
[----:B------:R-:W-:Y:S05]  /*4990*/  BSYNC B2 ;  /* 0x0000000000027941 */ /* 0x000fea0003800000 */
.L_x_2982:
        /* <DEDUP_REMOVED lines=15> */
.L_x_2984:
[----:B------:R-:W-:Y:S05]  /*4a90*/  BSYNC B1 ;  /* 0x0000000000017941 */ /* 0x000fea0003800000 */
.L_x_2981:
[----:B------:R-:W-:-:S13]  /*4aa0*/  ISETP.GE.AND P0, PT, R83, UR8, PT ;  /* 0x0000000853007c0c */ /* 0x000fda000bf06270 */
[----:B------:R-:W-:Y:S05]  /*4ab0*/  @P0 BRA `(.L_x_2980) ;  /* 0x0000000800cc0947 */ /* 0x000fea0003800000 */
[-C--:B01----:R-:W-:Y:S01]  /*4ac0*/  FFMA R65, R139, -R92.reuse, R138 ;  /* 0x8000005c8b417223 */ /* 0x083fe2000000008a */
[-C--:B------:R-:W-:Y:S01]  /*4ad0*/  FFMA R67, R135, -R92.reuse, R134 ;  /* 0x8000005c87437223 */ /* 0x080fe20000000086 */
[----:B------:R-:W-:Y:S01]  /*4ae0*/  ISETP.GE.U32.AND P0, PT, R7, 0x8, PT ;  /* 0x000000080700780c */ /* 0x000fe20003f06070 */
        /* <DEDUP_REMOVED lines=8> */
[----:B------:R-:W-:Y:S01]  /*4b70*/  FFMA R67, R131, -R92, R130 ;  /* 0x8000005c83437223 */ /* 0x000fe20000000082 */
[-C--:B------:R-:W-:Y:S01]  /*4b80*/  FMUL R159, R159, R88.reuse ;  /* 0x000000589f9f7220 */ /* 0x080fe20000400000 */
[----:B------:R-:W-:Y:S04]  /*4b90*/  BSSY B1, `(.L_x_2985) ;  /* 0x000002d000017945 */ /* 0x000fe80003800000 */
[----:B------:R-:W-:Y:S01]  /*4ba0*/  BSSY B2, `(.L_x_2986) ;  /* 0x000001c000027945 */ /* 0x000fe20003800000 */
[----:B------:R-:W-:Y:S01]  /*4bb0*/  FMUL R66, R67, R88 ;  /* 0x0000005843427220 */ /* 0x000fe20000400000 */
[----:B------:R-:W-:Y:S01]  /*4bc0*/  FFMA R67, R129, -R92, R128 ;  /* 0x8000005c81437223 */ /* 0x000fe20000000080 */
[----:B------:R-:W-:-:S02]  /*4bd0*/  F2FP.BF16.F32.PACK_AB R64, RZ, R64 ;  /* 0x00000040ff40723e */ /* 0x000fc400000010ff */
[----:B------:R-:W-:Y:S01]  /*4be0*/  F2FP.BF16.F32.PACK_AB R156, RZ, R156 ;  /* 0x0000009cff9c723e */ /* 0x000fe200000010ff */
[-C--:B------:R-:W-:Y:S01]  /*4bf0*/  FMUL R158, R67, R88.reuse ;  /* 0x00000058439e7220 */ /* 0x080fe20000400000 */
[----:B------:R-:W-:Y:S01]  /*4c00*/  FMUL R67, R71, R88 ;  /* 0x0000005847437220 */ /* 0x000fe20000400000 */
[----:B------:R-:W-:Y:S01]  /*4c10*/  IMAD R71, R89, UR8, R83 ;  /* 0x0000000859477c24 */ /* 0x000fe2000f8e0253 */
[----:B------:R-:W-:Y:S02]  /*4c20*/  F2FP.BF16.F32.PACK_AB R65, RZ, R65 ;  /* 0x00000041ff41723e */ /* 0x000fe400000010ff */
[----:B------:R-:W-:Y:S01]  /*4c30*/  F2FP.BF16.F32.PACK_AB R157, RZ, R157 ;  /* 0x0000009dff9d723e */ /* 0x000fe200000010ff */
[----:B------:R-:W-:Y:S01]  /*4c40*/  IMAD.WIDE R70, R71, 0x2, R68 ;  /* 0x0000000247467825 */ /* 0x000fe200078e0244 */
[----:B------:R-:W-:Y:S02]  /*4c50*/  F2FP.BF16.F32.PACK_AB R66, RZ, R66 ;  /* 0x00000042ff42723e */ /* 0x000fe400000010ff */
[----:B------:R-:W-:-:S02]  /*4c60*/  F2FP.BF16.F32.PACK_AB R158, RZ, R158 ;  /* 0x0000009eff9e723e */ /* 0x000fc400000010ff */
[----:B------:R-:W-:Y:S02]  /*4c70*/  F2FP.BF16.F32.PACK_AB R67, RZ, R67 ;  /* 0x00000043ff43723e */ /* 0x000fe400000010ff */
        /* <DEDUP_REMOVED lines=14> */
.L_x_2987:
[----:B------:R-:W-:Y:S05]  /*4d60*/  BSYNC B2 ;  /* 0x0000000000027941 */ /* 0x000fea0003800000 */
.L_x_2986:
        /* <DEDUP_REMOVED lines=15> */
.L_x_2988:
[----:B------:R-:W-:Y:S05]  /*4e60*/  BSYNC B1 ;  /* 0x0000000000017941 */ /* 0x000fea0003800000 */
.L_x_2985:
        /* <DEDUP_REMOVED lines=44> */
.L_x_2991:
[----:B------:R-:W-:Y:S05]  /*5130*/  BSYNC B2 ;  /* 0x0000000000027941 */ /* 0x000fea0003800000 */
.L_x_2990:
        /* <DEDUP_REMOVED lines=15> */
.L_x_2992:
[----:B------:R-:W-:Y:S05]  /*5230*/  BSYNC B1 ;  /* 0x0000000000017941 */ /* 0x000fea0003800000 */
.L_x_2989:
[----:B------:R-:W-:-:S13]  /*5240*/  ISETP.GE.AND P0, PT, R9, UR8, PT ;  /* 0x0000000809007c0c */ /* 0x000fda000bf06270 */
[----:B------:R-:W-:Y:S05]  /*5250*/  @P0 BRA `(.L_x_2980) ;  /* 0x0000000000e40947 */ /* 0x000fea0003800000 */
[----:B------:R-:W-:Y:S01]  /*5260*/  ISETP.GE.U32.AND P0, PT, R5, 0x8, PT ;  /* 0x000000080500780c */ /* 0x000fe20003f06070 */
[-C--:B01----:R-:W-:Y:S01]  /*5270*/  FFMA R65, R101, -R92.reuse, R100 ;  /* 0x8000005c65417223 */ /* 0x083fe20000000064 */
[-C--:B------:R-:W-:Y:S01]  /*5280*/  FFMA R67, R104, -R92.reuse, R107 ;  /* 0x8000005c68437223 */ /* 0x080fe2000000006b */
[-C--:B------:R-:W-:Y:S01]  /*5290*/  FFMA R71, R103, -R92.reuse, R102 ;  /* 0x8000005c67477223 */ /* 0x080fe20000000066 */
[-C--:B------:R-:W-:Y:S01]  /*52a0*/  FFMA R157, R108, -R92.reuse, R111 ;  /* 0x8000005c6c9d7223 */ /* 0x080fe2000000006f */
[-C--:B------:R-:W-:Y:S01]  /*52b0*/  FFMA R159, R105, -R92.reuse, R106 ;  /* 0x8000005c699f7223 */ /* 0x080fe2000000006a */
[-C--:B------:R-:W-:Y:S01]  /*52c0*/  FFMA R161, R110, -R92.reuse, R113 ;  /* 0x8000005c6ea17223 */ /* 0x080fe20000000071 */
[-C--:B------:R-:W-:Y:S01]  /*52d0*/  FFMA R163, R109, -R92.reuse, R112 ;  /* 0x8000005c6da37223 */ /* 0x080fe20000000070 */
[----:B------:R-:W-:Y:S01]  /*52e0*/  FFMA R165, R114, -R92, R115 ;  /* 0x8000005c72a57223 */ /* 0x000fe20000000073 */
[----:B------:R-:W-:Y:S01]  /*52f0*/  FMUL R64, R65, R88 ;  /* 0x0000005841407220 */ /* 0x000fe20000400000 */
[----:B------:R-:W-:-:S02]  /*5300*/  IMAD R92, R89, UR8, R9 ;  /* 0x00000008595c7c24 */ /* 0x000fc4000f8e0209 */
[-C--:B------:R-:W-:Y:S01]  /*5310*/  FMUL R70, R67, R88.reuse ;  /* 0x0000005843467220 */ /* 0x080fe20000400000 */
[-C--:B------:R-:W-:Y:S01]  /*5320*/  FMUL R65, R71, R88.reuse ;  /* 0x0000005847417220 */ /* 0x080fe20000400000 */
[-C--:B------:R-:W-:Y:S01]  /*5330*/  FMUL R71, R157, R88.reuse ;  /* 0x000000589d477220 */ /* 0x080fe20000400000 */
[-C--:B------:R-:W-:Y:S01]  /*5340*/  FMUL R66, R159, R88.reuse ;  /* 0x000000589f427220 */ /* 0x080fe20000400000 */
[-C--:B------:R-:W-:Y:S01]  /*5350*/  FMUL R161, R161, R88.reuse ;  /* 0x00000058a1a17220 */ /* 0x080fe20000400000 */
[-C--:B------:R-:W-:Y:S01]  /*5360*/  FMUL R67, R163, R88.reuse ;  /* 0x00000058a3437220 */ /* 0x080fe20000400000 */
[----:B------:R-:W-:Y:S01]  /*5370*/  FMUL R89, R165, R88 ;  /* 0x00000058a5597220 */ /* 0x000fe20000400000 */
[----:B------:R-:W-:Y:S01]  /*5380*/  BSSY B1, `(.L_x_2993) ;  /* 0x0000017000017945 */ /* 0x000fe20003800000 */
[----:B------:R-:W-:Y:S01]  /*5390*/  IMAD.WIDE R68, R92, 0x2, R68 ;  /* 0x000000025c447825 */ /* 0x000fe200078e0244 */
        /* <DEDUP_REMOVED lines=21> */
.L_x_2994:
[----:B------:R-:W-:Y:S05]  /*54f0*/  BSYNC B1 ;  /* 0x0000000000017941 */ /* 0x000fea0003800000 */
.L_x_2993:
        /* <DEDUP_REMOVED lines=15> */
.L_x_2980:
[----:B------:R-:W-:Y:S05]  /*55f0*/  BSYNC B0 ;  /* 0x0000000000007941 */ /* 0x000fea0003800000 */
.L_x_2979:
[----:B------:R-:W-:Y:S05]  /*5600*/  WARPSYNC.ALL ;  /* 0x0000000000007948 */ /* 0x000fea0003800000 */
[----:B0123--:R-:W0:Y:S01]  /*5610*/  LDC R64, c[0x0][0x210] ;  /* 0x00008400ff407b82 */ /* 0x00fe220000000800 */
[----:B------:R-:W-:-:S04]  /*5620*/  LOP3.LUT P1, RZ, R0, 0xff, RZ, 0xc0, !PT ;  /* 0x000000ff00ff7812 */ /* 0x000fc8000782c0ff */
[----:B------:R-:W-:Y:S01]  /*5630*/  SEL R0, RZ, 0x1, P1 ;  /* 0x00000001ff007807 */ /* 0x000fe20000800000 */
[----:B0-----:R-:W-:-:S05]  /*5640*/  IMAD.IADD R3, R3, 0x1, R64 ;  /* 0x0000000103037824 */ /* 0x001fca00078e0240 */
[----:B------:R-:W-:-:S13]  /*5650*/  ISETP.GE.AND P0, PT, R3, UR9, PT ;  /* 0x0000000903007c0c */ /* 0x000fda000bf06270 */
[----:B------:R-:W-:Y:S05]  /*5660*/  @!P0 BRA `(.L_x_2995) ;  /* 0xffffffbc00788947 */ /* 0x000fea000383ffff */
.L_x_2937:
        /* <DEDUP_REMOVED lines=17> */
.L_x_2998:
[----:B------:R-:W-:Y:S05]  /*5780*/  BSYNC B0 ;  /* 0x0000000000007941 */ /* 0x000fea0003800000 */
.L_x_2997:
        /* <DEDUP_REMOVED lines=15> */
.L_x_2999:
[----:B------:R-:W-:Y:S05]  /*5880*/  BSYNC B1 ;  /* 0x0000000000017941 */ /* 0x000fea0003800000 */
.L_x_2996:
        /* <DEDUP_REMOVED lines=18> */
.L_x_3002:
[----:B------:R-:W-:Y:S05]  /*59b0*/  BSYNC B1 ;  /* 0x0000000000017941 */ /* 0x000fea0003800000 */
.L_x_3001:
        /* <DEDUP_REMOVED lines=15> */
.L_x_3003:
[----:B------:R-:W-:Y:S05]  /*5ab0*/  BSYNC B2 ;  /* 0x0000000000027941 */ /* 0x000fea0003800000 */
.L_x_3000:
        /* <DEDUP_REMOVED lines=18> */
.L_x_3006:
[----:B------:R-:W-:Y:S05]  /*5be0*/  BSYNC B3 ;  /* 0x0000000000037941 */ /* 0x000fea0003800000 */
.L_x_3005:
        /* <DEDUP_REMOVED lines=15> */
.L_x_3007:
[----:B------:R-:W-:Y:S05]  /*5ce0*/  BSYNC B2 ;  /* 0x0000000000027941 */ /* 0x000fea0003800000 */
.L_x_3004:
        /* <DEDUP_REMOVED lines=30> */
        .weak           $__internal_26_$__cuda_sm20_rcp_rn_f32_slowpath
        .type           $__internal_26_$__cuda_sm20_rcp_rn_f32_slowpath,@function
        .size           $__internal_26_$__cuda_sm20_rcp_rn_f32_slowpath,(.L_x_5653 - $__internal_26_$__cuda_sm20_rcp_rn_f32_slowpath)
$__internal_26_$__cuda_sm20_rcp_rn_f32_slowpath:
        /* <DEDUP_REMOVED lines=15> */
.L_x_3008:
        /* <DEDUP_REMOVED lines=33> */
.L_x_3010:
[----:B------:R0:W1:Y:S02]  /*61d0*/  MUFU.RCP R2, R0 ;  /* 0x0000000000027308 */ /* 0x0000640000001000 */
.L_x_3009:
[----:B-1-3--:R-:W-:Y:S02]  /*61e0*/  IMAD.MOV.U32 R4, RZ, RZ, R2 ;  /* 0x000000ffff047224 */ /* 0x00afe400078e0002 */
[----:B------:R-:W-:Y:S02]  /*61f0*/  IMAD.MOV.U32 R2, RZ, RZ, R66 ;  /* 0x000000ffff027224 */ /* 0x000fe400078e0042 */
[----:B------:R-:W-:-:S04]  /*6200*/  IMAD.MOV.U32 R3, RZ, RZ, 0x0 ;  /* 0x00000000ff037424 */ /* 0x000fc800078e00ff */
[----:B0-2---:R-:W-:Y:S05]  /*6210*/  RET.REL.NODEC R2 `(_ZN18transformer_engine13normalization26rmsnorm_bwd_general_kernelINS0_13Kernel_traitsI13__nv_bfloat16S3_S3_fjLj4096ELj1ELj1ELj4ELj16ENS0_18Kernel_traits_baseILj4096ES3_S3_S3_fjLj128EEEEELb0EEEvNS0_20BackwardKernelParamsE) ;  /* 0xffffff9c02787950 */ /* 0x005fea0003c3ffff */
.L_x_3011:
        /* <DEDUP_REMOVED lines=14> */
.L_x_5653:


//--------------------- .text._ZN18transformer_engine13normalization26rmsnorm_bwd_general_kernelINS0_13Kernel_traitsI6__halffS3_fjLj4096ELj1ELj1ELj4ELj16ENS0_18Kernel_traits_baseILj4096ES3_fS3_fjLj128EEEEELb0EEEvNS0_20BackwardKernelParamsE --------------------------
	.section	.text._ZN18transformer_engine13normalization26rmsnorm_bwd_general_kernelINS0_13Kernel_traitsI6__halffS3_fjLj4096ELj1ELj1ELj4ELj16ENS0_18Kernel_traits_baseILj4096ES3_fS3_fjLj128EEEEELb0EEEvNS0_20BackwardKernelParamsE,"ax",@progbits
	.align	128
        .global         _ZN18transformer_engine13normalization26rmsnorm_bwd_general_kernelINS0_13Kernel_traitsI6__halffS3_fjLj4096ELj1ELj1ELj4ELj16ENS0_18Kernel_traits_baseILj4096ES3_fS3_fjLj128EEEEELb0EEEvNS0_20BackwardKernelParamsE
        .type           _ZN18transformer_engine13normalization26rmsnorm_bwd_general_kernelINS0_13Kernel_traitsI6__halffS3_fjLj4096ELj1ELj1ELj4ELj16ENS0_18Kernel_traits_baseILj4096ES3_fS3_fjLj128EEEEELb0EEEvNS0_20BackwardKernelParamsE,@function
        .size           _ZN18transformer_engine13normalization26rmsnorm_bwd_general_kernelINS0_13Kernel_traitsI6__halffS3_fjLj4096ELj1ELj1ELj4ELj16ENS0_18Kernel_traits_baseILj4096ES3_fS3_fjLj128EEEEELb0EEEvNS0_20BackwardKernelParamsE,(.L_x_5654 - _ZN18transformer_engine13normalization26rmsnorm_bwd_general_kernelINS0_13Kernel_traitsI6__halffS3_fjLj4096ELj1ELj1ELj4ELj16ENS0_18Kernel_traits_baseILj4096ES3_fS3_fjLj128EEEEELb0EEEvNS0_20BackwardKernelParamsE)
        .other          _ZN18transformer_engine13normalization26rmsnorm_bwd_general_kernelINS0_13Kernel_traitsI6__halffS3_fjLj4096ELj1ELj1ELj4ELj16ENS0_18Kernel_traits_baseILj4096ES3_fS3_fjLj128EEEEELb0EEEvNS0_20BackwardKernelParamsE,@"STO_CUDA_ENTRY STV_DEFAULT"
_ZN18transformer_engine13normalization26rmsnorm_bwd_general_kernelINS0_13Kernel_traitsI6__halffS3_fjLj4096ELj1ELj1ELj4ELj16ENS0_18Kernel_traits_baseILj4096ES3_fS3_fjLj128EEEEELb0EEEvNS0_20BackwardKernelParamsE:
.text._ZN18transformer_engine13normalization26rmsnorm_bwd_general_kernelINS0_13Kernel_traitsI6__halffS3_fjLj4096ELj1ELj1ELj4ELj16ENS0_18Kernel_traits_baseILj4096ES3_fS3_fjLj128EEEEELb0EEEvNS0_20BackwardKernelParamsE:
        /* <DEDUP_REMOVED lines=53> */
.L_x_3015:
        /* <DEDUP_REMOVED lines=12> */
.L_x_3016:
[----:B------:R-:W-:Y:S05]  /*0410*/  BSYNC B1 ;  /* 0x0000000000017941 */ /* 0x000fea0003800000 */
.L_x_3014:
[----:B------:R-:W-:Y:S02]  /*0420*/  IMAD.U32 R7, RZ, RZ, UR14 ;  /* 0x0000000eff077e24 */ /* 0x000fe4000f8e00ff */
[----:B-----5:R-:W-:Y:S02]  /*0430*/  HADD2.F32 R87, -RZ, R87.H0_H0 ;  /* 0x20000057ff577230 */ /* 0x020fe40000004100 */
[----:B------:R-:W-:Y:S02]  /*0440*/  IMAD R7, R7, 0x200, R90 ;  /* 0x0000020007077824 */ /* 0x000fe400078e025a */
[----:B------:R-:W-:Y:S02]  /*0450*/  HADD2.F32 R86, -RZ, R86.H0_H0 ;  /* 0x20000056ff567230 */ /* 0x000fe40000004100 */
[----:B------:R-:W-:Y:S01]  /*0460*/  HADD2.F32 R85, -RZ, R85.H0_H0 ;  /* 0x20000055ff557230 */ /* 0x000fe20000004100 */
[----:B------:R-:W-:Y:S01]  /*0470*/  ISETP.GE.AND P0, PT, R7, UR15, PT ;  /* 0x0000000f07007c0c */ /* 0x000fe2000bf06270 */
[----:B------:R-:W-:-:S12]  /*0480*/  HADD2.F32 R84, -RZ, R84.H0_H0 ;  /* 0x20000054ff547230 */ /* 0x000fd80000004100 */
        /* <DEDUP_REMOVED lines=14> */
.L_x_3018:
        /* <DEDUP_REMOVED lines=12> */
.L_x_3019:
[----:B------:R-:W-:Y:S05]  /*0630*/  BSYNC B1 ;  /* 0x0000000000017941 */ /* 0x000fea0003800000 */
.L_x_3017:
        /* <DEDUP_REMOVED lines=21> */
.L_x_3021:
        /* <DEDUP_REMOVED lines=12> */
.L_x_3022:
[----:B------:R-:W-:Y:S05]  /*0850*/  BSYNC B1 ;  /* 0x0000000000017941 */ /* 0x000fea0003800000 */
.L_x_3020:
        /* <DEDUP_REMOVED lines=21> */
.L_x_3024:
        /* <DEDUP_REMOVED lines=12> */
.L_x_3025:
[----:B------:R-:W-:Y:S05]  /*0a70*/  BSYNC B1 ;  /* 0x0000000000017941 */ /* 0x000fea0003800000 */
.L_x_3023:
        /* <DEDUP_REMOVED lines=21> */
.L_x_3027:
        /* <DEDUP_REMOVED lines=12> */
.L_x_3028:
[----:B------:R-:W-:Y:S05]  /*0c90*/  BSYNC B1 ;  /* 0x0000000000017941 */ /* 0x000fea0003800000 */
.L_x_3026:
        /* <DEDUP_REMOVED lines=21> */
.L_x_3030:
        /* <DEDUP_REMOVED lines=12> */
.L_x_3031:
[----:B------:R-:W-:Y:S05]  /*0eb0*/  BSYNC B1 ;  /* 0x0000000000017941 */ /* 0x000fea0003800000 */
.L_x_3029:
        /* <DEDUP_REMOVED lines=21> */
.L_x_3033:
        /* <DEDUP_REMOVED lines=12> */
.L_x_3034:
[----:B------:R-:W-:Y:S05]  /*10d0*/  BSYNC B1 ;  /* 0x0000000000017941 */ /* 0x000fea0003800000 */
.L_x_3032:
        /* <DEDUP_REMOVED lines=20> */
.L_x_3036:
        /* <DEDUP_REMOVED lines=12> */
.L_x_3037:
[----:B------:R-:W-:Y:S05]  /*12e0*/  BSYNC B1 ;  /* 0x0000000000017941 */ /* 0x000fea0003800000 */
.L_x_3035:
[----:B-----5:R-:W-:Y:S02]  /*12f0*/  HADD2.F32 R3, -RZ, R0.H0_H0 ;  /* 0x20000000ff037230 */ /* 0x020fe40000004100 */
[----:B------:R-:W-:Y:S02]  /*1300*/  HADD2.F32 R7, -RZ, R4.H0_H0 ;  /* 0x20000004ff077230 */ /* 0x000fe40000004100 */
[----:B------:R-:W-:Y:S02]  /*1310*/  HADD2.F32 R5, -RZ, R5.H0_H0 ;  /* 0x20000005ff057230 */ /* 0x000fe40000004100 */
[----:B------:R-:W-:-:S07]  /*1320*/  HADD2.F32 R95, -RZ, R6.H0_H0 ;  /* 0x20000006ff5f7230 */ /* 0x000fce0000004100 */
.L_x_3013:
[----:B------:R-:W-:Y:S05]  /*1330*/  BSYNC B0 ;  /* 0x0000000000007941 */ /* 0x000fea0003800000 */
.L_x_3012:
        /* <DEDUP_REMOVED lines=83> */
[----:B------:R-:W-:Y:S05]  /*1870*/  CALL.REL.NOINC `($__internal_27_$__cuda_sm20_rcp_rn_f32_slowpath) ;  /* 0x00000050001c7944 */ /* 0x000fea0003c00000 */
[----:B------:R-:W-:Y:S05]  /*1880*/  BRA `(.L_x_3040) ;  /* 0x0000000000107947 */ /* 0x000fea0003800000 */
.L_x_3039:
[----:B------:R-:W0:Y:S02]  /*1890*/  MUFU.RCP R61, R0 ;  /* 0x00000000003d7308 */ /* 0x000e240000001000 */
[----:B0-----:R-:W-:-:S04]  /*18a0*/  FFMA R2, R0, R61, -1 ;  /* 0xbf80000000027423 */ /* 0x001fc8000000003d */
[----:B------:R-:W-:-:S04]  /*18b0*/  FADD.FTZ R2, -R2, -RZ ;  /* 0x800000ff02027221 */ /* 0x000fc80000010100 */
[----:B------:R-:W-:-:S07]  /*18c0*/  FFMA R2, R61, R2, R61 ;  /* 0x000000023d027223 */ /* 0x000fce000000003d */
.L_x_3040:
[----:B------:R-:W-:Y:S01]  /*18d0*/  IMAD.MOV.U32 R0, RZ, RZ, 0x1 ;  /* 0x00000001ff007424 */ /* 0x000fe200078e00ff */
[----:B------:R-:W-:Y:S01]  /*18e0*/  UMOV UR7, UR5 ;  /* 0x0000000500077c82 */ /* 0x000fe20008000000 */
[----:B------:R-:W-:Y:S01]  /*18f0*/  IMAD.MOV.U32 R61, RZ, RZ, RZ ;  /* 0x000000ffff3d7224 */ /* 0x000fe200078e00ff */
[----:B------:R-:W-:-:S06]  /*1900*/  UMOV UR4, URZ ;  /* 0x0000003f00047c82 */ /* 0x000fcc0008000000 */
.L_x_3126:
        /* <DEDUP_REMOVED lines=30> */
.L_x_3044:
        /* <DEDUP_REMOVED lines=9> */
.L_x_3045:
[----:B------:R-:W-:Y:S05]  /*1b80*/  BSYNC B1 ;  /* 0x0000000000017941 */ /* 0x000fea0003800000 */
.L_x_3043:
        /* <DEDUP_REMOVED lines=23> */
.L_x_3047:
[----:B------:R-:W-:Y:S05]  /*1d00*/  BSYNC B1 ;  /* 0x0000000000017941 */ /* 0x000fea0003800000 */
.L_x_3046:
        /* <DEDUP_REMOVED lines=8> */
[-C--:B------:R-:W-:Y:S01]  /*1d90*/  FMUL R119, R66, R101.reuse ;  /* 0x0000006542777220 */ /* 0x080fe20000400000 */
[----:B------:R-:W-:Y:S01]  /*1da0*/  FMUL R156, R67, R101 ;  /* 0x00000065439c7220 */ /* 0x000fe20000400000 */
[----:B------:R-:W-:-:S02]  /*1db0*/  HADD2.F32 R71, -RZ, R158.H0_H0 ;  /* 0x2000009eff477230 */ /* 0x000fc40000004100 */
        /* <DEDUP_REMOVED lines=26> */
.L_x_3049:
        /* <DEDUP_REMOVED lines=9> */
.L_x_3050:
[----:B------:R-:W-:Y:S05]  /*1ff0*/  BSYNC B1 ;  /* 0x0000000000017941 */ /* 0x000fea0003800000 */
.L_x_3048:
        /* <DEDUP_REMOVED lines=23> */
.L_x_3052:
[----:B------:R-:W-:Y:S05]  /*2170*/  BSYNC B1 ;  /* 0x0000000000017941 */ /* 0x000fea0003800000 */
.L_x_3051:
[----:B-----5:R-:W-:Y:S02]  /*2180*/  HADD2.F32 R153, -RZ, R153.H0_H0 ;  /* 0x20000099ff997230 */ /* 0x020fe40000004100 */
[-C--:B------:R-:W-:Y:S01]  /*2190*/  FMUL R94, R64, R101.reuse ;  /* 0x00000065405e7220 */ /* 0x080fe20000400000 */
[----:B------:R-:W-:Y:S01]  /*21a0*/  HADD2.F32 R152, -RZ, R152.H0_H0 ;  /* 0x20000098ff987230 */ /* 0x000fe20000004100 */
[----:B------:R-:W-:Y:S01]  /*21b0*/  ISETP.GE.AND P0, PT, R88, UR15, PT ;  /* 0x0000000f58007c0c */ /* 0x000fe2000bf06270 */
[----:B------:R-:W-:Y:S01]  /*21c0*/  FMUL R109, R65, R101 ;  /* 0x00000065416d7220 */ /* 0x000fe20000400000 */
[-C--:B------:R-:W-:Y:S01]  /*21d0*/  FMUL R154, R83, R153.reuse ;  /* 0x00000099539a7220 */ /* 0x080fe20000400000 */
[----:B------:R-:W-:Y:S02]  /*21e0*/  HADD2.F32 R71, -RZ, R71.H0_H0 ;  /* 0x20000047ff477230 */ /* 0x000fe40000004100 */
[----:B------:R-:W-:Y:S01]  /*21f0*/  FFMA R56, R94, R153, R56 ;  /* 0x000000995e387223 */ /* 0x000fe20000000038 */
[----:B------:R-:W-:Y:S01]  /*2200*/  FMUL R153, R82, R152 ;  /* 0x0000009852997220 */ /* 0x000fe20000400000 */
[----:B------:R-:W-:Y:S01]  /*2210*/  FADD R162, R162, R154 ;  /* 0x0000009aa2a27221 */ /* 0x000fe20000000000 */
[----:B------:R-:W-:Y:S01]  /*2220*/  FFMA R64, R94, R154, R161 ;  /* 0x0000009a5e407223 */ /* 0x000fe200000000a1 */
[----:B------:R-:W-:Y:S01]  /*2230*/  FMUL R151, R67, R101 ;  /* 0x0000006543977220 */ /* 0x000fe20000400000 */
[----:B------:R-:W-:-:S02]  /*2240*/  HADD2.F32 R70, -RZ, R70.H0_H0 ;  /* 0x20000046ff467230 */ /* 0x000fc40000004100 */
[----:B------:R-:W-:Y:S01]  /*2250*/  FFMA R57, R109, R152, R57 ;  /* 0x000000986d397223 */ /* 0x000fe20000000039 */
[----:B------:R-:W-:Y:S01]  /*2260*/  FMUL R118, R66, R101 ;  /* 0x0000006542767220 */ /* 0x000fe20000400000 */
        /* <DEDUP_REMOVED lines=22> */
.L_x_3054:
        /* <DEDUP_REMOVED lines=9> */
.L_x_3055:
[----:B------:R-:W-:Y:S05]  /*2460*/  BSYNC B1 ;  /* 0x0000000000017941 */ /* 0x000fea0003800000 */
.L_x_3053:
        /* <DEDUP_REMOVED lines=23> */
.L_x_3057:
[----:B------:R-:W-:Y:S05]  /*25e0*/  BSYNC B1 ;  /* 0x0000000000017941 */ /* 0x000fea0003800000 */
.L_x_3056:
[----:B-----5:R-:W-:Y:S02]  /*25f0*/  HADD2.F32 R148, -RZ, R148.H0_H0 ;  /* 0x20000094ff947230 */ /* 0x020fe40000004100 */
[-C--:B------:R-:W-:Y:S01]  /*2600*/  FMUL R95, R64, R101.reuse ;  /* 0x00000065405f7220 */ /* 0x080fe20000400000 */
[----:B------:R-:W-:Y:S01]  /*2610*/  HADD2.F32 R145, -RZ, R145.H0_H0 ;  /* 0x20000091ff917230 */ /* 0x000fe20000004100 */
[----:B------:R-:W-:Y:S01]  /*2620*/  ISETP.GE.AND P0, PT, R20, UR15, PT ;  /* 0x0000000f14007c0c */ /* 0x000fe2000bf06270 */
[----:B------:R-:W-:Y:S02]  /*2630*/  HADD2.F32 R64, -RZ, R71.H0_H0 ;  /* 0x20000047ff407230 */ /* 0x000fe40000004100 */
[-C--:B------:R-:W-:Y:S01]  /*2640*/  FMUL R149, R79, R148.reuse ;  /* 0x000000944f957220 */ /* 0x080fe20000400000 */
[-C--:B------:R-:W-:Y:S01]  /*2650*/  FMUL R108, R65, R101.reuse ;  /* 0x00000065416c7220 */ /* 0x080fe20000400000 */
[----:B------:R-:W-:Y:S01]  /*2660*/  FMUL R117, R66, R101 ;  /* 0x0000006542757220 */ /* 0x000fe20000400000 */
[C---:B------:R-:W-:Y:S01]  /*2670*/  FFMA R52, R95.reuse, R148, R52 ;  /* 0x000000945f347223 */ /* 0x040fe20000000034 */
[----:B------:R-:W-:Y:S01]  /*2680*/  FMUL R148, R78, R145 ;  /* 0x000000914e947220 */ /* 0x000fe20000400000 */
[----:B------:R-:W-:Y:S01]  /*2690*/  FADD R65, R162, R149 ;  /* 0x00000095a2417221 */ /* 0x000fe20000000000 */
[----:B------:R-:W-:Y:S01]  /*26a0*/  FFMA R161, R95, R149, R161 ;  /* 0x000000955fa17223 */ /* 0x000fe200000000a1 */
[----:B------:R-:W-:Y:S01]  /*26b0*/  FMUL R146, R67, R101 ;  /* 0x0000006543927220 */ /* 0x000fe20000400000 */
[----:B------:R-:W-:-:S02]  /*26c0*/  HADD2.F32 R67, -RZ, R70.H0_H0 ;  /* 0x20000046ff437230 */ /* 0x000fc40000004100 */
        /* <DEDUP_REMOVED lines=23> */
.L_x_3059:
        /* <DEDUP_REMOVED lines=9> */
.L_x_3060:
[----:B------:R-:W-:Y:S05]  /*28d0*/  BSYNC B1 ;  /* 0x0000000000017941 */ /* 0x000fea0003800000 */
.L_x_3058:
        /* <DEDUP_REMOVED lines=23> */
.L_x_3062:
[----:B------:R-:W-:Y:S05]  /*2a50*/  BSYNC B1 ;  /* 0x0000000000017941 */ /* 0x000fea0003800000 */
.L_x_3061:
        /* <DEDUP_REMOVED lines=37> */
.L_x_3064:
        /* <DEDUP_REMOVED lines=9> */
.L_x_3065:
[----:B------:R-:W-:Y:S05]  /*2d40*/  BSYNC B1 ;  /* 0x0000000000017941 */ /* 0x000fea0003800000 */
.L_x_3063:
        /* <DEDUP_REMOVED lines=23> */
.L_x_3067:
[----:B------:R-:W-:Y:S05]  /*2ec0*/  BSYNC B1 ;  /* 0x0000000000017941 */ /* 0x000fea0003800000 */
.L_x_3066:
        /* <DEDUP_REMOVED lines=37> */
.L_x_3069:
        /* <DEDUP_REMOVED lines=9> */
.L_x_3070:
[----:B------:R-:W-:Y:S05]  /*31b0*/  BSYNC B1 ;  /* 0x0000000000017941 */ /* 0x000fea0003800000 */
.L_x_3068:
        /* <DEDUP_REMOVED lines=23> */
.L_x_3072:
[----:B------:R-:W-:Y:S05]  /*3330*/  BSYNC B1 ;  /* 0x0000000000017941 */ /* 0x000fea0003800000 */
.L_x_3071:
        /* <DEDUP_REMOVED lines=37> */
.L_x_3074:
        /* <DEDUP_REMOVED lines=9> */
.L_x_3075:
[----:B------:R-:W-:Y:S05]  /*3620*/  BSYNC B1 ;  /* 0x0000000000017941 */ /* 0x000fea0003800000 */
.L_x_3073:
        /* <DEDUP_REMOVED lines=23> */
.L_x_3077:
[----:B------:R-:W-:Y:S05]  /*37a0*/  BSYNC B1 ;  /* 0x0000000000017941 */ /* 0x000fea0003800000 */
.L_x_3076:
[----:B-----5:R-:W-:Y:S02]  /*37b0*/  HADD2.F32 R128, -RZ, R128.H0_H0 ;  /* 0x20000080ff807230 */ /* 0x020fe40000004100 */
[-C--:B------:R-:W-:Y:S01]  /*37c0*/  FMUL R99, R64, R101.reuse ;  /* 0x0000006540637220 */ /* 0x080fe20000400000 */
[----:B------:R-:W-:Y:S02]  /*37d0*/  HADD2.F32 R64, -RZ, R125.H0_H0 ;  /* 0x2000007dff407230 */ /* 0x000fe40000004100 */
[-C--:B------:R-:W-:Y:S01]  /*37e0*/  FMUL R103, R65, R101.reuse ;  /* 0x0000006541677220 */ /* 0x080fe20000400000 */
[----:B------:R-:W-:Y:S01]  /*37f0*/  FMUL R113, R66, R101 ;  /* 0x0000006542717220 */ /* 0x000fe20000400000 */
[-C--:B------:R-:W-:Y:S01]  /*3800*/  FMUL R129, R23, R128.reuse ;  /* 0x0000008017817220 */ /* 0x080fe20000400000 */
[----:B------:R-:W-:Y:S01]  /*3810*/  ISETP.GE.AND P0, PT, R7, UR15, PT ;  /* 0x0000000f07007c0c */ /* 0x000fe2000bf06270 */
[----:B------:R-:W-:Y:S02]  /*3820*/  HADD2.F32 R66, -RZ, R71.H0_H0 ;  /* 0x20000047ff427230 */ /* 0x000fe40000004100 */
[----:B------:R-:W-:Y:S01]  /*3830*/  FFMA R36, R99, R128, R36 ;  /* 0x0000008063247223 */ /* 0x000fe20000000024 */
        /* <DEDUP_REMOVED lines=28> */
.L_x_3079:
        /* <DEDUP_REMOVED lines=9> */
.L_x_3080:
[----:B------:R-:W-:Y:S05]  /*3a90*/  BSYNC B1 ;  /* 0x0000000000017941 */ /* 0x000fea0003800000 */
.L_x_3078:
        /* <DEDUP_REMOVED lines=24> */
.L_x_3082:
[----:B------:R-:W-:Y:S05]  /*3c20*/  BSYNC B1 ;  /* 0x0000000000017941 */ /* 0x000fea0003800000 */
.L_x_3081:
        /* <DEDUP_REMOVED lines=8> */
[----:B------:R-:W-:Y:S01]  /*3cb0*/  FMUL R123, R17, R64 ;  /* 0x00000040117b7220 */ /* 0x000fe20000400000 */
[----:B------:R-:W-:Y:S01]  /*3cc0*/  FFMA R32, R100, R65, R32 ;  /* 0x0000004164207223 */ /* 0x000fe20000000020 */
[----:B------:R-:W-:Y:S01]  /*3cd0*/  FADD R162, R162, R124 ;  /* 0x0000007ca2a27221 */ /* 0x000fe20000000000 */
[----:B------:R-:W-:Y:S01]  /*3ce0*/  FFMA R161, R100, R124, R161 ;  /* 0x0000007c64a17223 */ /* 0x000fe200000000a1 */
        /* <DEDUP_REMOVED lines=12> */
.L_x_3042:
[----:B------:R-:W-:Y:S05]  /*3db0*/  BSYNC B0 ;  /* 0x0000000000007941 */ /* 0x000fea0003800000 */
.L_x_3041:
        /* <DEDUP_REMOVED lines=51> */
.L_x_3085:
[----:B------:R-:W-:Y:S05]  /*40f0*/  BSYNC B0 ;  /* 0x0000000000007941 */ /* 0x000fea0003800000 */
.L_x_3084:
        /* <DEDUP_REMOVED lines=43> */
.L_x_3087:
[----:B------:R-:W2:Y:S04]  /*43b0*/  LDG.E.STRONG.GPU R68, desc[UR12][R64.64] ;  /* 0x0000000c40447981 */ /* 0x000ea8000c1ef900 */
[----:B--2---:R-:W-:Y:S01]  /*43c0*/  CCTL.IVALL ;  /* 0x00000000ff00798f */ /* 0x004fe20002000000 */
[----:B------:R-:W-:Y:S05]  /*43d0*/  YIELD ;  /* 0x0000000000007946 */ /* 0x000fea0003800000 */
[----:B------:R-:W-:-:S13]  /*43e0*/  ISETP.NE.AND P0, PT, R68, R71, PT ;  /* 0x000000474400720c */ /* 0x000fda0003f05270 */
[----:B------:R-:W-:Y:S05]  /*43f0*/  @P0 BRA `(.L_x_3087) ;  /* 0xfffffffc00ec0947 */ /* 0x000fea000383ffff */
.L_x_3086:
        /* <DEDUP_REMOVED lines=16> */
.L_x_3092:
        /* <DEDUP_REMOVED lines=30> */
.L_x_3091:
[----:B------:R-:W-:Y:S05]  /*46e0*/  BSYNC B1 ;  /* 0x0000000000017941 */ /* 0x000fea0003800000 */
.L_x_3090:
        /* <DEDUP_REMOVED lines=20> */
.L_x_3094:
[----:B------:R-:W-:Y:S05]  /*4830*/  BSYNC B1 ;  /* 0x0000000000017941 */ /* 0x000fea0003800000 */
.L_x_3093:
        /* <DEDUP_REMOVED lines=9> */
.L_x_3089:
[----:B------:R-:W-:Y:S05]  /*48d0*/  BSYNC B0 ;  /* 0x0000000000007941 */ /* 0x000fea0003800000 */
.L_x_3088:
        /* <DEDUP_REMOVED lines=13> */
.L_x_3083:
        /* <DEDUP_REMOVED lines=31> */
.L_x_3095:
        /* <DEDUP_REMOVED lines=25> */
.L_x_3100:
[----:B------:R-:W-:Y:S05]  /*4d30*/  BSYNC B2 ;  /* 0x0000000000027941 */ /* 0x000fea0003800000 */
.L_x_3099:
[C---:B------:R-:W-:Y:S01]  /*4d40*/  ISETP.NE.AND P0, PT, R12.reuse, RZ, PT ;  /* 0x000000ff0c00720c */ /* 0x040fe20003f05270 */
[----:B------:R1:W-:Y:S01]  /*4d50*/  @P1 STG.E desc[UR12][R160.64+0xc], R67 ;  /* 0x00000c43a0001986 */ /* 0x0003e2000c10190c */
[C---:B------:R-:W-:Y:S02]  /*4d60*/  ISETP.GE.U32.AND P2, PT, R12.reuse, 0x2, PT ;  /* 0x000000020c00780c */ /* 0x040fe40003f46070 */
[----:B------:R-:W-:-:S09]  /*4d70*/  ISETP.GE.U32.AND P3, PT, R12, 0x3, PT ;  /* 0x000000030c00780c */ /* 0x000fd20003f66070 */
[----:B------:R1:W-:Y:S04]  /*4d80*/  @P0 STG.E desc[UR12][R160.64], R64 ;  /* 0x00000040a0000986 */ /* 0x0003e8000c10190c */
[----:B------:R1:W-:Y:S04]  /*4d90*/  @P2 STG.E desc[UR12][R160.64+0x4], R65 ;  /* 0x00000441a0002986 */ /* 0x0003e8000c10190c */
[----:B------:R1:W-:Y:S02]  /*4da0*/  @P3 STG.E desc[UR12][R160.64+0x8], R66 ;  /* 0x00000842a0003986 */ /* 0x0003e4000c10190c */
.L_x_3101:
[----:B------:R-:W-:Y:S05]  /*4db0*/  BSYNC B1 ;  /* 0x0000000000017941 */ /* 0x000fea0003800000 */
.L_x_3098:
        /* <DEDUP_REMOVED lines=22> */
.L_x_3104:
[----:B------:R-:W-:Y:S05]  /*4f20*/  BSYNC B2 ;  /* 0x0000000000027941 */ /* 0x000fea0003800000 */
.L_x_3103:
[C---:B------:R-:W-:Y:S01]  /*4f30*/  ISETP.NE.AND P0, PT, R10.reuse, RZ, PT ;  /* 0x000000ff0a00720c */ /* 0x040fe20003f05270 */
[----:B------:R1:W-:Y:S01]  /*4f40*/  @P1 STG.E desc[UR12][R160.64+0xc], R67 ;  /* 0x00000c43a0001986 */ /* 0x0003e2000c10190c */
[C---:B------:R-:W-:Y:S02]  /*4f50*/  ISETP.GE.U32.AND P2, PT, R10.reuse, 0x2, PT ;  /* 0x000000020a00780c */ /* 0x040fe40003f46070 */
[----:B------:R-:W-:-:S09]  /*4f60*/  ISETP.GE.U32.AND P3, PT, R10, 0x3, PT ;  /* 0x000000030a00780c */ /* 0x000fd20003f66070 */
[----:B------:R1:W-:Y:S04]  /*4f70*/  @P0 STG.E desc[UR12][R160.64], R64 ;  /* 0x00000040a0000986 */ /* 0x0003e8000c10190c */
[----:B------:R1:W-:Y:S04]  /*4f80*/  @P2 STG.E desc[UR12][R160.64+0x4], R65 ;  /* 0x00000441a0002986 */ /* 0x0003e8000c10190c */
[----:B------:R1:W-:Y:S02]  /*4f90*/  @P3 STG.E desc[UR12][R160.64+0x8], R66 ;  /* 0x00000842a0003986 */ /* 0x0003e4000c10190c */
.L_x_3105:
[----:B------:R-:W-:Y:S05]  /*4fa0*/  BSYNC B1 ;  /* 0x0000000000017941 */ /* 0x000fea0003800000 */
.L_x_3102:
        /* <DEDUP_REMOVED lines=22> */
.L_x_3108:
[----:B------:R-:W-:Y:S05]  /*5110*/  BSYNC B2 ;  /* 0x0000000000027941 */ /* 0x000fea0003800000 */
.L_x_3107:
[C---:B------:R-:W-:Y:S01]  /*5120*/  ISETP.NE.AND P0, PT, R9.reuse, RZ, PT ;  /* 0x000000ff0900720c */ /* 0x040fe20003f05270 */
[----:B------:R1:W-:Y:S01]  /*5130*/  @P1 STG.E desc[UR12][R160.64+0xc], R67 ;  /* 0x00000c43a0001986 */ /* 0x0003e2000c10190c */
[C---:B------:R-:W-:Y:S02]  /*5140*/  ISETP.GE.U32.AND P2, PT, R9.reuse, 0x2, PT ;  /* 0x000000020900780c */ /* 0x040fe40003f46070 */
[----:B------:R-:W-:-:S09]  /*5150*/  ISETP.GE.U32.AND P3, PT, R9, 0x3, PT ;  /* 0x000000030900780c */ /* 0x000fd20003f66070 */
[----:B------:R1:W-:Y:S04]  /*5160*/  @P0 STG.E desc[UR12][R160.64], R64 ;  /* 0x00000040a0000986 */ /* 0x0003e8000c10190c */
[----:B------:R1:W-:Y:S04]  /*5170*/  @P2 STG.E desc[UR12][R160.64+0x4], R65 ;  /* 0x00000441a0002986 */ /* 0x0003e8000c10190c */
[----:B------:R1:W-:Y:S02]  /*5180*/  @P3 STG.E desc[UR12][R160.64+0x8], R66 ;  /* 0x00000842a0003986 */ /* 0x0003e4000c10190c */
.L_x_3109:
[----:B------:R-:W-:Y:S05]  /*5190*/  BSYNC B1 ;  /* 0x0000000000017941 */ /* 0x000fea0003800000 */
.L_x_3106:
        /* <DEDUP_REMOVED lines=22> */
.L_x_3112:
[----:B------:R-:W-:Y:S05]  /*5300*/  BSYNC B2 ;  /* 0x0000000000027941 */ /* 0x000fea0003800000 */
.L_x_3111:
[C---:B------:R-:W-:Y:S01]  /*5310*/  ISETP.NE.AND P0, PT, R8.reuse, RZ, PT ;  /* 0x000000ff0800720c */ /* 0x040fe20003f05270 */
[----:B------:R1:W-:Y:S01]  /*5320*/  @P1 STG.E desc[UR12][R160.64+0xc], R67 ;  /* 0x00000c43a0001986 */ /* 0x0003e2000c10190c */
[C---:B------:R-:W-:Y:S02]  /*5330*/  ISETP.GE.U32.AND P2, PT, R8.reuse, 0x2, PT ;  /* 0x000000020800780c */ /* 0x040fe40003f46070 */
[----:B------:R-:W-:-:S09]  /*5340*/  ISETP.GE.U32.AND P3, PT, R8, 0x3, PT ;  /* 0x000000030800780c */ /* 0x000fd20003f66070 */
[----:B------:R1:W-:Y:S04]  /*5350*/  @P0 STG.E desc[UR12][R160.64], R64 ;  /* 0x00000040a0000986 */ /* 0x0003e8000c10190c */
[----:B------:R1:W-:Y:S04]  /*5360*/  @P2 STG.E desc[UR12][R160.64+0x4], R65 ;  /* 0x00000441a0002986 */ /* 0x0003e8000c10190c */
[----:B------:R1:W-:Y:S02]  /*5370*/  @P3 STG.E desc[UR12][R160.64+0x8], R66 ;  /* 0x00000842a0003986 */ /* 0x0003e4000c10190c */
.L_x_3113:
[----:B------:R-:W-:Y:S05]  /*5380*/  BSYNC B1 ;  /* 0x0000000000017941 */ /* 0x000fea0003800000 */
.L_x_3110:
        /* <DEDUP_REMOVED lines=22> */
.L_x_3116:
[----:B------:R-:W-:Y:S05]  /*54f0*/  BSYNC B2 ;  /* 0x0000000000027941 */ /* 0x000fea0003800000 */
.L_x_3115:
[C---:B------:R-:W-:Y:S01]  /*5500*/  ISETP.NE.AND P0, PT, R6.reuse, RZ, PT ;  /* 0x000000ff0600720c */ /* 0x040fe20003f05270 */
[----:B------:R1:W-:Y:S01]  /*5510*/  @P1 STG.E desc[UR12][R160.64+0xc], R67 ;  /* 0x00000c43a0001986 */ /* 0x0003e2000c10190c */
[C---:B------:R-:W-:Y:S02]  /*5520*/  ISETP.GE.U32.AND P2, PT, R6.reuse, 0x2, PT ;  /* 0x000000020600780c */ /* 0x040fe40003f46070 */
[----:B------:R-:W-:-:S09]  /*5530*/  ISETP.GE.U32.AND P3, PT, R6, 0x3, PT ;  /* 0x000000030600780c */ /* 0x000fd20003f66070 */
[----:B------:R1:W-:Y:S04]  /*5540*/  @P0 STG.E desc[UR12][R160.64], R64 ;  /* 0x00000040a0000986 */ /* 0x0003e8000c10190c */
[----:B------:R1:W-:Y:S04]  /*5550*/  @P2 STG.E desc[UR12][R160.64+0x4], R65 ;  /* 0x00000441a0002986 */ /* 0x0003e8000c10190c */
[----:B------:R1:W-:Y:S02]  /*5560*/  @P3 STG.E desc[UR12][R160.64+0x8], R66 ;  /* 0x00000842a0003986 */ /* 0x0003e4000c10190c */
.L_x_3117:
[----:B------:R-:W-:Y:S05]  /*5570*/  BSYNC B1 ;  /* 0x0000000000017941 */ /* 0x000fea0003800000 */
.L_x_3114:
        /* <DEDUP_REMOVED lines=22> */
.L_x_3120:
[----:B------:R-:W-:Y:S05]  /*56e0*/  BSYNC B2 ;  /* 0x0000000000027941 */ /* 0x000fea0003800000 */
.L_x_3119:
[C---:B------:R-:W-:Y:S01]  /*56f0*/  ISETP.NE.AND P0, PT, R5.reuse, RZ, PT ;  /* 0x000000ff0500720c */ /* 0x040fe20003f05270 */
[----:B------:R1:W-:Y:S01]  /*5700*/  @P1 STG.E desc[UR12][R160.64+0xc], R67 ;  /* 0x00000c43a0001986 */ /* 0x0003e2000c10190c */
[C---:B------:R-:W-:Y:S02]  /*5710*/  ISETP.GE.U32.AND P2, PT, R5.reuse, 0x2, PT ;  /* 0x000000020500780c */ /* 0x040fe40003f46070 */
[----:B------:R-:W-:-:S09]  /*5720*/  ISETP.GE.U32.AND P3, PT, R5, 0x3, PT ;  /* 0x000000030500780c */ /* 0x000fd20003f66070 */
[----:B------:R1:W-:Y:S04]  /*5730*/  @P0 STG.E desc[UR12][R160.64], R64 ;  /* 0x00000040a0000986 */ /* 0x0003e8000c10190c */
[----:B------:R1:W-:Y:S04]  /*5740*/  @P2 STG.E desc[UR12][R160.64+0x4], R65 ;  /* 0x00000441a0002986 */ /* 0x0003e8000c10190c */
[----:B------:R1:W-:Y:S02]  /*5750*/  @P3 STG.E desc[UR12][R160.64+0x8], R66 ;  /* 0x00000842a0003986 */ /* 0x0003e4000c10190c */
.L_x_3121:
[----:B------:R-:W-:Y:S05]  /*5760*/  BSYNC B1 ;  /* 0x0000000000017941 */ /* 0x000fea0003800000 */
.L_x_3118:
        /* <DEDUP_REMOVED lines=22> */
.L_x_3124:
[----:B------:R-:W-:Y:S05]  /*58d0*/  BSYNC B2 ;  /* 0x0000000000027941 */ /* 0x000fea0003800000 */
.L_x_3123:
[C---:B------:R-:W-:Y:S01]  /*58e0*/  ISETP.NE.AND P0, PT, R4.reuse, RZ, PT ;  /* 0x000000ff0400720c */ /* 0x040fe20003f05270 */
[----:B------:R1:W-:Y:S01]  /*58f0*/  @P1 STG.E desc[UR12][R160.64+0xc], R67 ;  /* 0x00000c43a0001986 */ /* 0x0003e2000c10190c */
[C---:B------:R-:W-:Y:S02]  /*5900*/  ISETP.GE.U32.AND P2, PT, R4.reuse, 0x2, PT ;  /* 0x000000020400780c */ /* 0x040fe40003f46070 */
[----:B------:R-:W-:-:S09]  /*5910*/  ISETP.GE.U32.AND P3, PT, R4, 0x3, PT ;  /* 0x000000030400780c */ /* 0x000fd20003f66070 */
[----:B------:R1:W-:Y:S04]  /*5920*/  @P0 STG.E desc[UR12][R160.64], R64 ;  /* 0x00000040a0000986 */ /* 0x0003e8000c10190c */
[----:B------:R1:W-:Y:S04]  /*5930*/  @P2 STG.E desc[UR12][R160.64+0x4], R65 ;  /* 0x00000441a0002986 */ /* 0x0003e8000c10190c */
[----:B------:R1:W-:Y:S02]  /*5940*/  @P3 STG.E desc[UR12][R160.64+0x8], R66 ;  /* 0x00000842a0003986 */ /* 0x0003e4000c10190c */
.L_x_3125:
[----:B------:R-:W-:Y:S05]  /*5950*/  BSYNC B1 ;  /* 0x0000000000017941 */ /* 0x000fea0003800000 */
.L_x_3122:
        /* <DEDUP_REMOVED lines=26> */
.L_x_3097:
[----:B------:R-:W-:Y:S05]  /*5b00*/  BSYNC B0 ;  /* 0x0000000000007941 */ /* 0x000fea0003800000 */
.L_x_3096:
[----:B------:R-:W-:Y:S05]  /*5b10*/  WARPSYNC.ALL ;  /* 0x0000000000007948 */ /* 0x000fea0003800000 */
[----:B------:R-:W-:Y:S02]  /*5b20*/  PLOP3.LUT P1, PT, PT, PT, UP0, 0x80, 0x0 ;  /* 0x000000000000781c */ /* 0x000fe40003f2f008 */
[----:B------:R-:W-:-:S04]  /*5b30*/  LOP3.LUT P0, RZ, R0, 0xff, RZ, 0xc0, !PT ;  /* 0x000000ff00ff7812 */ /* 0x000fc8000780c0ff */
[----:B------:R-:W-:-:S07]  /*5b40*/  SEL R0, RZ, 0x1, P0 ;  /* 0x00000001ff007807 */ /* 0x000fce0000000000 */
[----:B------:R-:W-:Y:S05]  /*5b50*/  @!P1 BRA `(.L_x_3126) ;  /* 0xffffffbc006c9947 */ /* 0x000fea000383ffff */
.L_x_3038:
        /* <DEDUP_REMOVED lines=17> */
.L_x_3129:
[----:B------:R-:W-:Y:S05]  /*5c70*/  BSYNC B0 ;  /* 0x0000000000007941 */ /* 0x000fea0003800000 */
.L_x_3128:
[C---:B------:R-:W-:Y:S01]  /*5c80*/  ISETP.NE.AND P0, PT, R0.reuse, RZ, PT ;  /* 0x000000ff0000720c */ /* 0x040fe20003f05270 */
[----:B------:R0:W-:Y:S01]  /*5c90*/  @P1 STG.E desc[UR12][R2.64+0xc], R63 ;  /* 0x00000c3f02001986 */ /* 0x0001e2000c10190c */
[C---:B------:R-:W-:Y:S02]  /*5ca0*/  ISETP.GE.U32.AND P2, PT, R0.reuse, 0x2, PT ;  /* 0x000000020000780c */ /* 0x040fe40003f46070 */
[----:B------:R-:W-:-:S09]  /*5cb0*/  ISETP.GE.U32.AND P3, PT, R0, 0x3, PT ;  /* 0x000000030000780c */ /* 0x000fd20003f66070 */
[----:B------:R0:W-:Y:S04]  /*5cc0*/  @P0 STG.E desc[UR12][R2.64], R60 ;  /* 0x0000003c02000986 */ /* 0x0001e8000c10190c */
[----:B------:R0:W-:Y:S04]  /*5cd0*/  @P2 STG.E desc[UR12][R2.64+0x4], R61 ;  /* 0x0000043d02002986 */ /* 0x0001e8000c10190c */
[----:B------:R0:W-:Y:S02]  /*5ce0*/  @P3 STG.E desc[UR12][R2.64+0x8], R62 ;  /* 0x0000083e02003986 */ /* 0x0001e4000c10190c */
.L_x_3130:
[----:B------:R-:W-:Y:S05]  /*5cf0*/  BSYNC B1 ;  /* 0x0000000000017941 */ /* 0x000fea0003800000 */
.L_x_3127:
        /* <DEDUP_REMOVED lines=19> */
.L_x_3133:
[----:B------:R-:W-:Y:S05]  /*5e30*/  BSYNC B1 ;  /* 0x0000000000017941 */ /* 0x000fea0003800000 */
.L_x_3132:
[C---:B------:R-:W-:Y:S01]  /*5e40*/  ISETP.NE.AND P0, PT, R0.reuse, RZ, PT ;  /* 0x000000ff0000720c */ /* 0x040fe20003f05270 */
[----:B------:R4:W-:Y:S01]  /*5e50*/  @P1 STG.E desc[UR12][R2.64+0xc], R59 ;  /* 0x00000c3b02001986 */ /* 0x0009e2000c10190c */
[C---:B------:R-:W-:Y:S02]  /*5e60*/  ISETP.GE.U32.AND P2, PT, R0.reuse, 0x2, PT ;  /* 0x000000020000780c */ /* 0x040fe40003f46070 */
[----:B------:R-:W-:-:S09]  /*5e70*/  ISETP.GE.U32.AND P3, PT, R0, 0x3, PT ;  /* 0x000000030000780c */ /* 0x000fd20003f66070 */
[----:B------:R4:W-:Y:S04]  /*5e80*/  @P0 STG.E desc[UR12][R2.64], R56 ;  /* 0x0000003802000986 */ /* 0x0009e8000c10190c */
[----:B------:R4:W-:Y:S04]  /*5e90*/  @P2 STG.E desc[UR12][R2.64+0x4], R57 ;  /* 0x0000043902002986 */ /* 0x0009e8000c10190c */
[----:B------:R4:W-:Y:S02]  /*5ea0*/  @P3 STG.E desc[UR12][R2.64+0x8], R58 ;  /* 0x0000083a02003986 */ /* 0x0009e4000c10190c */
.L_x_3134:
[----:B------:R-:W-:Y:S05]  /*5eb0*/  BSYNC B2 ;  /* 0x0000000000027941 */ /* 0x000fea0003800000 */
.L_x_3131:
        /* <DEDUP_REMOVED lines=19> */
.L_x_3137:
[----:B------:R-:W-:Y:S05]  /*5ff0*/  BSYNC B2 ;  /* 0x0000000000027941 */ /* 0x000fea0003800000 */
.L_x_3136:
[C---:B------:R-:W-:Y:S01]  /*6000*/  ISETP.NE.AND P0, PT, R0.reuse, RZ, PT ;  /* 0x000000ff0000720c */ /* 0x040fe20003f05270 */
[----:B------:R4:W-:Y:S01]  /*6010*/  @P1 STG.E desc[UR12][R2.64+0xc], R55 ;  /* 0x00000c3702001986 */ /* 0x0009e2000c10190c */
[C---:B------:R-:W-:Y:S02]  /*6020*/  ISETP.GE.U32.AND P2, PT, R0.reuse, 0x2, PT ;  /* 0x000000020000780c */ /* 0x040fe40003f46070 */
[----:B------:R-:W-:-:S09]  /*6030*/  ISETP.GE.U32.AND P3, PT, R0, 0x3, PT ;  /* 0x000000030000780c */ /* 0x000fd20003f66070 */
[----:B------:R4:W-:Y:S04]  /*6040*/  @P0 STG.E desc[UR12][R2.64], R52 ;  /* 0x0000003402000986 */ /* 0x0009e8000c10190c */
[----:B------:R4:W-:Y:S04]  /*6050*/  @P2 STG.E desc[UR12][R2.64+0x4], R53 ;  /* 0x0000043502002986 */ /* 0x0009e8000c10190c */
[----:B------:R4:W-:Y:S02]  /*6060*/  @P3 STG.E desc[UR12][R2.64+0x8], R54 ;  /* 0x0000083602003986 */ /* 0x0009e4000c10190c */
.L_x_3138:
[----:B------:R-:W-:Y:S05]  /*6070*/  BSYNC B3 ;  /* 0x0000000000037941 */ /* 0x000fea0003800000 */
.L_x_3135:
        /* <DEDUP_REMOVED lines=19> */
.L_x_3141:
[----:B------:R-:W-:Y:S05]  /*61b0*/  BSYNC B3 ;  /* 0x0000000000037941 */ /* 0x000fea0003800000 */
.L_x_3140:
[C---:B------:R-:W-:Y:S01]  /*61c0*/  ISETP.NE.AND P0, PT, R0.reuse, RZ, PT ;  /* 0x000000ff0000720c */ /* 0x040fe20003f05270 */
[----:B------:R4:W-:Y:S01]  /*61d0*/  @P1 STG.E desc[UR12][R2.64+0xc], R51 ;  /* 0x00000c3302001986 */ /* 0x0009e2000c10190c */
[C---:B------:R-:W-:Y:S02]  /*61e0*/  ISETP.GE.U32.AND P2, PT, R0.reuse, 0x2, PT ;  /* 0x000000020000780c */ /* 0x040fe40003f46070 */
[----:B------:R-:W-:-:S09]  /*61f0*/  ISETP.GE.U32.AND P3, PT, R0, 0x3, PT ;  /* 0x000000030000780c */ /* 0x000fd20003f66070 */
[----:B------:R4:W-:Y:S04]  /*6200*/  @P0 STG.E desc[UR12][R2.64], R48 ;  /* 0x0000003002000986 */ /* 0x0009e8000c10190c */
[----:B------:R4:W-:Y:S04]  /*6210*/  @P2 STG.E desc[UR12][R2.64+0x4], R49 ;  /* 0x0000043102002986 */ /* 0x0009e8000c10190c */
[----:B------:R4:W-:Y:S02]  /*6220*/  @P3 STG.E desc[UR12][R2.64+0x8], R50 ;  /* 0x0000083202003986 */ /* 0x0009e4000c10190c */
.L_x_3142:
[----:B------:R-:W-:Y:S05]  /*6230*/  BSYNC B4 ;  /* 0x0000000000047941 */ /* 0x000fea0003800000 */
.L_x_3139:
        /* <DEDUP_REMOVED lines=19> */
.L_x_3145:
[----:B------:R-:W-:Y:S05]  /*6370*/  BSYNC B4 ;  /* 0x0000000000047941 */ /* 0x000fea0003800000 */
.L_x_3144:
[C---:B------:R-:W-:Y:S01]  /*6380*/  ISETP.NE.AND P0, PT, R0.reuse, RZ, PT ;  /* 0x000000ff0000720c */ /* 0x040fe20003f05270 */
[----:B------:R4:W-:Y:S01]  /*6390*/  @P1 STG.E desc[UR12][R2.64+0xc], R47 ;  /* 0x00000c2f02001986 */ /* 0x0009e2000c10190c */
[C---:B------:R-:W-:Y:S02]  /*63a0*/  ISETP.GE.U32.AND P2, PT, R0.reuse, 0x2, PT ;  /* 0x000000020000780c */ /* 0x040fe40003f46070 */
[----:B------:R-:W-:-:S09]  /*63b0*/  ISETP.GE.U32.AND P3, PT, R0, 0x3, PT ;  /* 0x000000030000780c */ /* 0x000fd20003f66070 */
[----:B------:R4:W-:Y:S04]  /*63c0*/  @P0 STG.E desc[UR12][R2.64], R44 ;  /* 0x0000002c02000986 */ /* 0x0009e8000c10190c */
[----:B------:R4:W-:Y:S04]  /*63d0*/  @P2 STG.E desc[UR12][R2.64+0x4], R45 ;  /* 0x0000042d02002986 */ /* 0x0009e8000c10190c */
[----:B------:R4:W-:Y:S02]  /*63e0*/  @P3 STG.E desc[UR12][R2.64+0x8], R46 ;  /* 0x0000082e02003986 */ /* 0x0009e4000c10190c */
.L_x_3146:
[----:B------:R-:W-:Y:S05]  /*63f0*/  BSYNC B5 ;  /* 0x0000000000057941 */ /* 0x000fea0003800000 */
.L_x_3143:
        /* <DEDUP_REMOVED lines=19> */
.L_x_3149:
[----:B------:R-:W-:Y:S05]  /*6530*/  BSYNC B5 ;  /* 0x0000000000057941 */ /* 0x000fea0003800000 */
.L_x_3148:
[C---:B------:R-:W-:Y:S01]  /*6540*/  ISETP.NE.AND P0, PT, R0.reuse, RZ, PT ;  /* 0x000000ff0000720c */ /* 0x040fe20003f05270 */
[----:B------:R4:W-:Y:S01]  /*6550*/  @P1 STG.E desc[UR12][R2.64+0xc], R43 ;  /* 0x00000c2b02001986 */ /* 0x0009e2000c10190c */
[C---:B------:R-:W-:Y:S02]  /*6560*/  ISETP.GE.U32.AND P2, PT, R0.reuse, 0x2, PT ;  /* 0x000000020000780c */ /* 0x040fe40003f46070 */
[----:B------:R-:W-:-:S09]  /*6570*/  ISETP.GE.U32.AND P3, PT, R0, 0x3, PT ;  /* 0x000000030000780c */ /* 0x000fd20003f66070 */
[----:B------:R4:W-:Y:S04]  /*6580*/  @P0 STG.E desc[UR12][R2.64], R40 ;  /* 0x0000002802000986 */ /* 0x0009e8000c10190c */
[----:B------:R4:W-:Y:S04]  /*6590*/  @P2 STG.E desc[UR12][R2.64+0x4], R41 ;  /* 0x0000042902002986 */ /* 0x0009e8000c10190c */
[----:B------:R4:W-:Y:S02]  /*65a0*/  @P3 STG.E desc[UR12][R2.64+0x8], R42 ;  /* 0x0000082a02003986 */ /* 0x0009e4000c10190c */
.L_x_3150:
[----:B------:R-:W-:Y:S05]  /*65b0*/  BSYNC B6 ;  /* 0x0000000000067941 */ /* 0x000fea0003800000 */
.L_x_3147:
        /* <DEDUP_REMOVED lines=19> */
.L_x_3153:
[----:B------:R-:W-:Y:S05]  /*66f0*/  BSYNC B7 ;  /* 0x0000000000077941 */ /* 0x000fea0003800000 */
.L_x_3152:
[C---:B------:R-:W-:Y:S01]  /*6700*/  ISETP.NE.AND P0, PT, R0.reuse, RZ, PT ;  /* 0x000000ff0000720c */ /* 0x040fe20003f05270 */
[----:B------:R4:W-:Y:S01]  /*6710*/  @P1 STG.E desc[UR12][R2.64+0xc], R39 ;  /* 0x00000c2702001986 */ /* 0x0009e2000c10190c */
[C---:B------:R-:W-:Y:S02]  /*6720*/  ISETP.GE.U32.AND P2, PT, R0.reuse, 0x2, PT ;  /* 0x000000020000780c */ /* 0x040fe40003f46070 */
[----:B------:R-:W-:-:S09]  /*6730*/  ISETP.GE.U32.AND P3, PT, R0, 0x3, PT ;  /* 0x000000030000780c */ /* 0x000fd20003f66070 */
[----:B------:R4:W-:Y:S04]  /*6740*/  @P0 STG.E desc[UR12][R2.64], R36 ;  /* 0x0000002402000986 */ /* 0x0009e8000c10190c */
[----:B------:R4:W-:Y:S04]  /*6750*/  @P2 STG.E desc[UR12][R2.64+0x4], R37 ;  /* 0x0000042502002986 */ /* 0x0009e8000c10190c */
[----:B------:R4:W-:Y:S02]  /*6760*/  @P3 STG.E desc[UR12][R2.64+0x8], R38 ;  /* 0x0000082602003986 */ /* 0x0009e4000c10190c */
.L_x_3154:
[----:B------:R-:W-:Y:S05]  /*6770*/  BSYNC B6 ;  /* 0x0000000000067941 */ /* 0x000fea0003800000 */
.L_x_3151:
        /* <DEDUP_REMOVED lines=23> */
        .weak           $__internal_27_$__cuda_sm20_rcp_rn_f32_slowpath
        .type           $__internal_27_$__cuda_sm20_rcp_rn_f32_slowpath,@function
        .size           $__internal_27_$__cuda_sm20_rcp_rn_f32_slowpath,(.L_x_5654 - $__internal_27_$__cuda_sm20_rcp_rn_f32_slowpath)
$__internal_27_$__cuda_sm20_rcp_rn_f32_slowpath:
        /* <DEDUP_REMOVED lines=15> */
.L_x_3155:
        /* <DEDUP_REMOVED lines=33> */
.L_x_3157:
[----:B------:R0:W1:Y:S02]  /*6bf0*/  MUFU.RCP R2, R0 ;  /* 0x0000000000027308 */ /* 0x0000640000001000 */
.L_x_3156:
[----:B------:R-:W-:Y:S02]  /*6c00*/  IMAD.MOV.U32 R64, RZ, RZ, R68 ;  /* 0x000000ffff407224 */ /* 0x000fe400078e0044 */
[----:B------:R-:W-:-:S04]  /*6c10*/  IMAD.MOV.U32 R65, RZ, RZ, 0x0 ;  /* 0x00000000ff417424 */ /* 0x000fc800078e00ff */
[----:B0123--:R-:W-:Y:S05]  /*6c20*/  RET.REL.NODEC R64 `(_ZN18transformer_engine13normalization26rmsnorm_bwd_general_kernelINS0_13Kernel_traitsI6__halffS3_fjLj4096ELj1ELj1ELj4ELj16ENS0_18Kernel_traits_baseILj4096ES3_fS3_fjLj128EEEEELb0EEEvNS0_20BackwardKernelParamsE) ;  /* 0xffffff9040f47950 */ /* 0x00ffea0003c3ffff */
.L_x_3158:
        /* <DEDUP_REMOVED lines=13> */
.L_x_5654:


//--------------------- .text._ZN18transformer_engine13normalization26rmsnorm_bwd_general_kernelINS0_13Kernel_traitsI6__halfS3_S3_fjLj4096ELj1ELj1ELj4ELj16ENS0_18Kernel_traits_baseILj4096ES3_S3_S3_fjLj128EEEEELb0EEEvNS0_20BackwardKernelParamsE --------------------------
	.section	.text._ZN18transformer_engine13normalization26rmsnorm_bwd_general_kernelINS0_13Kernel_traitsI6__halfS3_S3_fjLj4096ELj1ELj1ELj4ELj16ENS0_18Kernel_traits_baseILj4096ES3_S3_S3_fjLj128EEEEELb0EEEvNS0_20BackwardKernelParamsE,"ax",@progbits
	.align	128
        .global         _ZN18transformer_engine13normalization26rmsnorm_bwd_general_kernelINS0_13Kernel_traitsI6__halfS3_S3_fjLj4096ELj1ELj1ELj4ELj16ENS0_18Kernel_traits_baseILj4096ES3_S3_S3_fjLj128EEEEELb0EEEvNS0_20BackwardKernelParamsE
        .type           _ZN18transformer_engine13normalization26rmsnorm_bwd_general_kernelINS0_13Kernel_traitsI6__halfS3_S3_fjLj4096ELj1ELj1ELj4ELj16ENS0_18Kernel_traits_baseILj4096ES3_S3_S3_fjLj128EEEEELb0EEEvNS0_20BackwardKernelParamsE,@function
        .size           _ZN18transformer_engine13normalization26rmsnorm_bwd_general_kernelINS0_13Kernel_traitsI6__halfS3_S3_fjLj4096ELj1ELj1ELj4ELj16ENS0_18Kernel_traits_baseILj4096ES3_S3_S3_fjLj128EEEEELb0EEEvNS0_20BackwardKernelParamsE,(.L_x_5655 - _ZN18transformer_engine13normalization26rmsnorm_bwd_general_kernelINS0_13Kernel_traitsI6__halfS3_S3_fjLj4096ELj1ELj1ELj4ELj16ENS0_18Kernel_traits_baseILj4096ES3_S3_S3_fjLj128EEEEELb0EEEvNS0_20BackwardKernelParamsE)
        .other          _ZN18transformer_engine13normalization26rmsnorm_bwd_general_kernelINS0_13Kernel_traitsI6__halfS3_S3_fjLj4096ELj1ELj1ELj4ELj16ENS0_18Kernel_traits_baseILj4096ES3_S3_S3_fjLj128EEEEELb0EEEvNS0_20BackwardKernelParamsE,@"STO_CUDA_ENTRY STV_DEFAULT"
_ZN18transformer_engine13normalization26rmsnorm_bwd_general_kernelINS0_13Kernel_traitsI6__halfS3_S3_fjLj4096ELj1ELj1ELj4ELj16ENS0_18Kernel_traits_baseILj4096ES3_S3_S3_fjLj128EEEEELb0EEEvNS0_20BackwardKernelParamsE:
.text._ZN18transformer_engine13normalization26rmsnorm_bwd_general_kernelINS0_13Kernel_traitsI6__halfS3_S3_fjLj4096ELj1ELj1ELj4ELj16ENS0_18Kernel_traits_baseILj4096ES3_S3_S3_fjLj128EEEEELb0EEEvNS0_20BackwardKernelParamsE:
        /* <DEDUP_REMOVED lines=24> */
[----:B------:R-:W-:Y:S02]  /*0180*/  ISETP.GE.U32.AND P1, PT, R3, R92, PT ;  /* 0x0000005c0300720c */ /* 0x000fe40003f26070 */
[----:B------:R-:W-:Y:S02]  /*0190*/  LOP3.LUT R3, R0, 0x3, RZ, 0xc0, !PT ;  /* 0x0000000300037812 */ /* 0x000fe400078ec0ff */
[----:B------:R-:W-:-:S09]  /*01a0*/  LOP3.LUT R0, R87, 0x1f, RZ, 0xc0, !PT ;  /* 0x0000001f57007812 */ /* 0x000fd200078ec0ff */
        /* <DEDUP_REMOVED lines=21> */
.L_x_3162:
        /* <DEDUP_REMOVED lines=28> */
.L_x_3163:
[----:B------:R-:W-:Y:S05]  /*04c0*/  BSYNC B1 ;  /* 0x0000000000017941 */ /* 0x000fea0003800000 */
.L_x_3161:
        /* <DEDUP_REMOVED lines=20> */
.L_x_3165:
        /* <DEDUP_REMOVED lines=28> */
.L_x_3166:
[----:B------:R-:W-:Y:S05]  /*07d0*/  BSYNC B1 ;  /* 0x0000000000017941 */ /* 0x000fea0003800000 */
.L_x_3164:
        /* <DEDUP_REMOVED lines=11> */
[C---:B------:R-:W-:Y:S01]  /*0890*/  IMAD.U32 R0, R7.reuse, 0x2, R12 ;  /* 0x0000000207007824 */ /* 0x040fe200078e000c */
[C---:B------:R-:W-:Y:S01]  /*08a0*/  IADD3 R6, -R7.reuse, UR8, RZ ;  /* 0x0000000807067c10 */ /* 0x040fe2000fffe1ff */
[----:B------:R-:W-:Y:S01]  /*08b0*/  BSSY B1, `(.L_x_3167) ;  /* 0x0000023000017945 */ /* 0x000fe20003800000 */
[----:B0-----:R-:W-:Y:S02]  /*08c0*/  IMAD.WIDE R2, R7, 0x2, R4 ;  /* 0x0000000207027825 */ /* 0x001fe400078e0204 */
[----:B------:R-:W-:-:S04]  /*08d0*/  LOP3.LUT P0, RZ, R0, 0xf, RZ, 0xc0, !PT ;  /* 0x0000000f00ff7812 */ /* 0x000fc8000780c0ff */
[----:B------:R-:W-:-:S13]  /*08e0*/  ISETP.LT.U32.OR P0, PT, R6, 0x8, P0 ;  /* 0x000000080600780c */ /* 0x000fda0000701470 */
[----:B------:R-:W-:Y:S05]  /*08f0*/  @P0 BRA `(.L_x_3168) ;  /* 0x0000000000080947 */ /* 0x000fea0003800000 */
[----:B------:R0:W5:Y:S01]  /*0900*/  LDG.E.128 R16, desc[UR6][R2.64] ;  /* 0x0000000602107981 */ /* 0x000162000c1e1d00 */
[----:B------:R-:W-:Y:S05]  /*0910*/  BRA `(.L_x_3169) ;  /* 0x0000000000707947 */ /* 0x000fea0003800000 */
.L_x_3168:
        /* <DEDUP_REMOVED lines=28> */
.L_x_3169:
[----:B------:R-:W-:Y:S05]  /*0ae0*/  BSYNC B1 ;  /* 0x0000000000017941 */ /* 0x000fea0003800000 */
.L_x_3167:
        /* <DEDUP_REMOVED lines=19> */
.L_x_3171:
        /* <DEDUP_REMOVED lines=28> */
.L_x_3172:
[----:B------:R-:W-:Y:S05]  /*0de0*/  BSYNC B1 ;  /* 0x0000000000017941 */ /* 0x000fea0003800000 */
.L_x_3170:
[----:B-----5:R-:W-:Y:S02]  /*0df0*/  HADD2.F32 R8, -RZ, R4.H0_H0 ;  /* 0x20000004ff087230 */ /* 0x020fe40000004100 */
[----:B------:R-:W-:Y:S02]  /*0e00*/  HADD2.F32 R102, -RZ, R6.H0_H0 ;  /* 0x20000006ff667230 */ /* 0x000fe40000004100 */
[----:B------:R-:W-:Y:S02]  /*0e10*/  HADD2.F32 R4, -RZ, R4.H1_H1 ;  /* 0x30000004ff047230 */ /* 0x000fe40000004100 */
[--C-:B------:R-:W-:Y:S02]  /*0e20*/  HADD2.F32 R98, -RZ, R5.reuse.H0_H0 ;  /* 0x20000005ff627230 */ /* 0x100fe40000004100 */
[----:B------:R-:W-:Y:S02]  /*0e30*/  HADD2.F32 R100, -RZ, R5.H1_H1 ;  /* 0x30000005ff647230 */ /* 0x000fe40000004100 */
[----:B------:R-:W-:-:S02]  /*0e40*/  HADD2.F32 R6, -RZ, R6.H1_H1 ;  /* 0x30000006ff067230 */ /* 0x000fc40000004100 */
[--C-:B------:R-:W-:Y:S02]  /*0e50*/  HADD2.F32 R104, -RZ, R7.reuse.H0_H0 ;  /* 0x20000007ff687230 */ /* 0x100fe40000004100 */
[----:B------:R-:W-:-:S07]  /*0e60*/  HADD2.F32 R106, -RZ, R7.H1_H1 ;  /* 0x30000007ff6a7230 */ /* 0x000fce0000004100 */
.L_x_3160:
[----:B------:R-:W-:Y:S05]  /*0e70*/  BSYNC B0 ;  /* 0x0000000000007941 */ /* 0x000fea0003800000 */
.L_x_3159:
        /* <DEDUP_REMOVED lines=23> */
[----:B0-----:R-:W-:Y:S01]  /*0ff0*/  VIADD R2, R0, 0x1800000 ;  /* 0x0180000000027836 */ /* 0x001fe20000000000 */
        /* <DEDUP_REMOVED lines=43> */
[----:B------:R-:W-:Y:S05]  /*12b0*/  CALL.REL.NOINC `($__internal_28_$__cuda_sm20_rcp_rn_f32_slowpath) ;  /* 0x0000004800487944 */ /* 0x000fea0003c00000 */
[----:B------:R-:W-:Y:S05]  /*12c0*/  BRA `(.L_x_3175) ;  /* 0x0000000000107947 */ /* 0x000fea0003800000 */
.L_x_3174:
[----:B------:R-:W0:Y:S02]  /*12d0*/  MUFU.RCP R5, R0 ;  /* 0x0000000000057308 */ /* 0x000e240000001000 */
[----:B0-----:R-:W-:-:S04]  /*12e0*/  FFMA R2, R0, R5, -1 ;  /* 0xbf80000000027423 */ /* 0x001fc80000000005 */
[----:B------:R-:W-:-:S04]  /*12f0*/  FADD.FTZ R2, -R2, -RZ ;  /* 0x800000ff02027221 */ /* 0x000fc80000010100 */
[----:B------:R-:W-:-:S07]  /*1300*/  FFMA R5, R5, R2, R5 ;  /* 0x0000000205057223 */ /* 0x000fce0000000005 */
.L_x_3175:
[----:B------:R-:W-:Y:S02]  /*1310*/  IMAD.MOV.U32 R0, RZ, RZ, 0x1 ;  /* 0x00000001ff007424 */ /* 0x000fe400078e00ff */
[----:B------:R-:W-:Y:S02]  /*1320*/  IMAD.MOV.U32 R4, RZ, RZ, R88 ;  /* 0x000000ffff047224 */ /* 0x000fe400078e0058 */
[----:B------:R-:W-:Y:S02]  /*1330*/  IMAD.MOV.U32 R2, RZ, RZ, RZ ;  /* 0x000000ffff027224 */ /* 0x000fe400078e00ff */
[----:B------:R-:W-:-:S07]  /*1340*/  IMAD.MOV.U32 R61, RZ, RZ, RZ ;  /* 0x000000ffff3d7224 */ /* 0x000fce00078e00ff */
.L_x_3231:
        /* <DEDUP_REMOVED lines=26> */
.L_x_3179:
        /* <DEDUP_REMOVED lines=28> */
.L_x_3180:
[----:B------:R-:W-:Y:S05]  /*16b0*/  BSYNC B1 ;  /* 0x0000000000017941 */ /* 0x000fea0003800000 */
.L_x_3178:
        /* <DEDUP_REMOVED lines=10> */
.L_x_3182:
        /* <DEDUP_REMOVED lines=28> */
.L_x_3183:
[----:B------:R-:W-:Y:S05]  /*1920*/  BSYNC B1 ;  /* 0x0000000000017941 */ /* 0x000fea0003800000 */
.L_x_3181:
[--C-:B-----5:R-:W-:Y:S01]  /*1930*/  HADD2.F32 R154, -RZ, R68.reuse.H1_H1 ;  /* 0x30000044ff9a7230 */ /* 0x120fe20000004100 */
[----:B------:R-:W-:Y:S01]  /*1940*/  ISETP.GE.AND P0, PT, R84, UR8, PT ;  /* 0x0000000854007c0c */ /* 0x000fe2000bf06270 */
[--C-:B------:R-:W-:Y:S02]  /*1950*/  HADD2.F32 R152, -RZ, R69.reuse.H0_H0 ;  /* 0x20000045ff987230 */ /* 0x100fe40000004100 */
[----:B------:R-:W-:Y:S02]  /*1960*/  HADD2.F32 R150, -RZ, R69.H1_H1 ;  /* 0x30000045ff967230 */ /* 0x000fe40000004100 */
[-C--:B------:R-:W-:Y:S01]  /*1970*/  FMUL R154, R154, R89.reuse ;  /* 0x000000599a9a7220 */ /* 0x080fe20000400000 */
[----:B------:R-:W-:Y:S02]  /*1980*/  HADD2.F32 R148, -RZ, R68.H0_H0 ;  /* 0x20000044ff947230 */ /* 0x000fe40000004100 */
[----:B------:R-:W-:Y:S01]  /*1990*/  FMUL R152, R152, R89 ;  /* 0x0000005998987220 */ /* 0x000fe20000400000 */
[----:B------:R-:W-:-:S02]  /*19a0*/  HADD2.F32 R69, -RZ, R64.H0_H0 ;  /* 0x20000040ff457230 */ /* 0x000fc40000004100 */
[-C--:B------:R-:W-:Y:S01]  /*19b0*/  FMUL R150, R150, R89.reuse ;  /* 0x0000005996967220 */ /* 0x080fe20000400000 */
[----:B------:R-:W-:Y:S02]  /*19c0*/  HADD2.F32 R68, -RZ, R64.H1_H1 ;  /* 0x30000040ff447230 */ /* 0x000fe40000004100 */
[----:B------:R-:W-:Y:S01]  /*19d0*/  FMUL R3, R148, R89 ;  /* 0x0000005994037220 */ /* 0x000fe20000400000 */
[--C-:B------:R-:W-:Y:S02]  /*19e0*/  HADD2.F32 R158, -RZ, R70.reuse.H0_H0 ;  /* 0x20000046ff9e7230 */ /* 0x100fe40000004100 */
[----:B------:R-:W-:Y:S01]  /*19f0*/  FMUL R156, R82, R69 ;  /* 0x00000045529c7220 */ /* 0x000fe20000400000 */
[----:B------:R-:W-:Y:S02]  /*1a00*/  HADD2.F32 R146, -RZ, R70.H1_H1 ;  /* 0x30000046ff927230 */ /* 0x000fe40000004100 */
[----:B------:R-:W-:Y:S01]  /*1a10*/  FFMA R61, R154, R68, R61 ;  /* 0x000000449a3d7223 */ /* 0x000fe2000000003d */
[----:B------:R-:W-:-:S02]  /*1a20*/  HADD2.F32 R151, -RZ, R65.H0_H0 ;  /* 0x20000041ff977230 */ /* 0x000fc40000004100 */
[----:B------:R-:W-:Y:S01]  /*1a30*/  FMUL R153, R81, R68 ;  /* 0x0000004451997220 */ /* 0x000fe20000400000 */
[----:B------:R-:W-:Y:S02]  /*1a40*/  HADD2.F32 R70, -RZ, R65.H1_H1 ;  /* 0x30000041ff467230 */ /* 0x000fe40000004100 */
[----:B------:R-:W-:Y:S01]  /*1a50*/  FADD R68, RZ, R156 ;  /* 0x0000009cff447221 */ /* 0x000fe20000000000 */
[----:B------:R-:W-:Y:S01]  /*1a60*/  FFMA R65, R3, R156, RZ ;  /* 0x0000009c03417223 */ /* 0x000fe200000000ff */
[-C--:B------:R-:W-:Y:S01]  /*1a70*/  FFMA R62, R152, R151.reuse, R62 ;  /* 0x00000097983e7223 */ /* 0x080fe2000000003e */
[----:B------:R-:W-:Y:S01]  /*1a80*/  FMUL R151, R80, R151 ;  /* 0x0000009750977220 */ /* 0x000fe20000400000 */
[----:B------:R-:W-:Y:S01]  /*1a90*/  FADD R68, R68, R153 ;  /* 0x0000009944447221 */ /* 0x000fe20000000000 */
[----:B------:R-:W-:Y:S01]  /*1aa0*/  FFMA R65, R154, R153, R65 ;  /* 0x000000999a417223 */ /* 0x000fe20000000041 */
[----:B------:R-:W-:Y:S02]  /*1ab0*/  HADD2.F32 R147, -RZ, R66.H0_H0 ;  /* 0x20000042ff937230 */ /* 0x000fe40000004100 */
        /* <DEDUP_REMOVED lines=43> */
.L_x_3185:
        /* <DEDUP_REMOVED lines=28> */
.L_x_3186:
[----:B------:R-:W-:Y:S05]  /*1f30*/  BSYNC B1 ;  /* 0x0000000000017941 */ /* 0x000fea0003800000 */
.L_x_3184:
        /* <DEDUP_REMOVED lines=9> */
.L_x_3188:
        /* <DEDUP_REMOVED lines=28> */
.L_x_3189:
[----:B------:R-:W-:Y:S05]  /*2190*/  BSYNC B1 ;  /* 0x0000000000017941 */ /* 0x000fea0003800000 */
.L_x_3187:
        /* <DEDUP_REMOVED lines=68> */
.L_x_3191:
        /* <DEDUP_REMOVED lines=28> */
.L_x_3192:
[----:B------:R-:W-:Y:S05]  /*27a0*/  BSYNC B1 ;  /* 0x0000000000017941 */ /* 0x000fea0003800000 */
.L_x_3190:
        /* <DEDUP_REMOVED lines=9> */
.L_x_3194:
        /* <DEDUP_REMOVED lines=28> */
.L_x_3195:
[----:B------:R-:W-:Y:S05]  /*2a00*/  BSYNC B1 ;  /* 0x0000000000017941 */ /* 0x000fea0003800000 */
.L_x_3193:
        /* <DEDUP_REMOVED lines=68> */
.L_x_3197:
        /* <DEDUP_REMOVED lines=28> */
.L_x_3198:
[----:B------:R-:W-:Y:S05]  /*3010*/  BSYNC B1 ;  /* 0x0000000000017941 */ /* 0x000fea0003800000 */
.L_x_3196:
        /* <DEDUP_REMOVED lines=9> */
.L_x_3200:
        /* <DEDUP_REMOVED lines=28> */
.L_x_3201:
[----:B------:R-:W-:Y:S05]  /*3270*/  BSYNC B1 ;  /* 0x0000000000017941 */ /* 0x000fea0003800000 */
.L_x_3199:
[--C-:B-----5:R-:W-:Y:S02]  /*3280*/  HADD2.F32 R92, -RZ, R64.reuse.H0_H0 ;  /* 0x20000040ff5c7230 */ /* 0x120fe40000004100 */
        /* <DEDUP_REMOVED lines=12> */
[-C--:B------:R-:W-:Y:S01]  /*3350*/  FFMA R37, R100, R68.reuse, R37 ;  /* 0x0000004464257223 */ /* 0x080fe20000000025 */
[----:B------:R-:W-:Y:S01]  /*3360*/  FMUL R105, R17, R68 ;  /* 0x0000004411697220 */ /* 0x000fe20000400000 */
[----:B------:R-:W-:-:S02]  /*3370*/  HADD2.F32 R93, -RZ, R69.H0_H0 ;  /* 0x20000045ff5d7230 */ /* 0x000fc40000004100 */
[----:B------:R-:W-:Y:S01]  /*3380*/  FFMA R36, R91, R67, R36 ;  /* 0x000000435b247223 */ /* 0x000fe20000000024 */
[----:B------:R-:W-:Y:S01]  /*3390*/  FADD R68, R155, R102 ;  /* 0x000000669b447221 */ /* 0x000fe20000000000 */
[----:B------:R-:W-:Y:S01]  /*33a0*/  FFMA R67, R91, R102, R158 ;  /* 0x000000665b437223 */ /* 0x000fe2000000009e */
[----:B------:R-:W-:Y:S02]  /*33b0*/  HADD2.F32 R108, -RZ, R69.H1_H1 ;  /* 0x30000045ff6c7230 */ /* 0x000fe40000004100 */
[-C--:B------:R-:W-:Y:S01]  /*33c0*/  FMUL R103, R104, R89.reuse ;  /* 0x0000005968677220 */ /* 0x080fe20000400000 */
[----:B------:R-:W-:Y:S01]  /*33d0*/  FMUL R104, R106, R89 ;  /* 0x000000596a687220 */ /* 0x000fe20000400000 */
[----:B------:R-:W-:Y:S01]  /*33e0*/  FADD R69, R68, R105 ;  /* 0x0000006944457221 */ /* 0x000fe20000000000 */
[----:B------:R-:W-:Y:S01]  /*33f0*/  FMUL R106, R16, R93 ;  /* 0x0000005d106a7220 */ /* 0x000fe20000400000 */
        /* <DEDUP_REMOVED lines=8> */
[----:B------:R-:W-:Y:S01]  /*3480*/  FFMA R39, R104, R108, R39 ;  /* 0x0000006c68277223 */ /* 0x000fe20000000027 */
[-C--:B------:R-:W-:Y:S01]  /*3490*/  FMUL R109, R110, R89.reuse ;  /* 0x000000596e6d7220 */ /* 0x080fe20000400000 */
[----:B------:R-:W-:Y:S01]  /*34a0*/  FMUL R108, R112, R89 ;  /* 0x00000059706c7220 */ /* 0x000fe20000400000 */
[----:B------:R-:W-:Y:S01]  /*34b0*/  FMUL R110, R14, R111 ;  /* 0x0000006f0e6e7220 */ /* 0x000fe20000400000 */
[----:B------:R-:W-:Y:S01]  /*34c0*/  FADD R69, R92, R107 ;  /* 0x0000006b5c457221 */ /* 0x000fe20000000000 */
[----:B------:R-:W-:Y:S01]  /*34d0*/  FFMA R68, R104, R107, R67 ;  /* 0x0000006b68447223 */ /* 0x000fe20000000043 */
        /* <DEDUP_REMOVED lines=8> */
[----:B------:R-:W-:Y:S01]  /*3560*/  FADD R69, R70, R111 ;  /* 0x0000006f46457221 */ /* 0x000fe20000000000 */
        /* <DEDUP_REMOVED lines=9> */
.L_x_3177:
[----:B------:R-:W-:Y:S05]  /*3600*/  BSYNC B0 ;  /* 0x0000000000007941 */ /* 0x000fea0003800000 */
.L_x_3176:
        /* <DEDUP_REMOVED lines=53> */
.L_x_3204:
[----:B------:R-:W-:Y:S05]  /*3960*/  BSYNC B0 ;  /* 0x0000000000007941 */ /* 0x000fea0003800000 */
.L_x_3203:
[----:B------:R-:W1:Y:S01]  /*3970*/  LDC R67, c[0x0][0x210] ;  /* 0x00008400ff437b82 */ /* 0x000e620000000800 */
[----:B------:R-:W-:Y:S01]  /*3980*/  LOP3.LUT R158, R2, 0x1, RZ, 0xc0, !PT ;  /* 0x00000001029e7812 */ /* 0x000fe200078ec0ff */
[----:B------:R-:W-:Y:S01]  /*3990*/  ULDC.64 UR4, c[0x0][0x240] ;  /* 0x0000900000047ab9 */ /* 0x000fe20000000a00 */
[----:B------:R-:W-:-:S03]  /*39a0*/  LEA.HI R69, R87, R88, RZ, 0x19 ;  /* 0x0000005857457211 */ /* 0x000fc600078fc8ff */
[----:B------:R-:W-:Y:S02]  /*39b0*/  IMAD.MOV R155, RZ, RZ, -R158 ;  /* 0x000000ffff9b7224 */ /* 0x000fe400078e0a9e */
[----:B0-----:R-:W0:Y:S01]  /*39c0*/  @!P0 LDC.64 R64, c[0x0][0x240] ;  /* 0x00009000ff408b82 */ /* 0x001e220000000a00 */
[----:B------:R-:W-:Y:S02]  /*39d0*/  IMAD R69, R69, R92, RZ ;  /* 0x0000005c45457224 */ /* 0x000fe400078e02ff */
[----:B-1----:R-:W-:-:S05]  /*39e0*/  IMAD R66, R92, R67, RZ ;  /* 0x000000435c427224 */ /* 0x002fca00078e02ff */
[----:B------:R-:W-:-:S04]  /*39f0*/  LOP3.LUT R66, R155, R66, RZ, 0xc0, !PT ;  /* 0x000000429b427212 */ /* 0x000fc800078ec0ff */
[----:B------:R-:W-:-:S04]  /*3a00*/  IADD3 R155, P2, R69, R66, RZ ;  /* 0x00000042459b7210 */ /* 0x000fc80007f5e0ff */
        /* <DEDUP_REMOVED lines=8> */
[----:B------:R-:W0:Y:S01]  /*3a90*/  LDC.64 R64, c[0x0][0x248] ;  /* 0x00009200ff407b82 */ /* 0x000e220000000a00 */
[----:B------:R-:W-:-:S04]  /*3aa0*/  ISETP.NE.AND P0, PT, R158, RZ, PT ;  /* 0x000000ff9e00720c */ /* 0x000fc80003f05270 */
[----:B------:R-:W-:-:S04]  /*3ab0*/  SEL R67, R67, RZ, P0 ;  /* 0x000000ff43437207 */ /* 0x000fc80000000000 */
[----:B------:R-:W-:Y:S02]  /*3ac0*/  SHF.R.S32.HI R69, RZ, 0x1f, R67 ;  /* 0x0000001fff457819 */ /* 0x000fe40000011443 */
[----:B------:R-:W-:-:S04]  /*3ad0*/  IADD3 R67, P0, R88, R67, RZ ;  /* 0x0000004358437210 */ /* 0x000fc80007f1e0ff */
[----:B------:R-:W-:Y:S02]  /*3ae0*/  LEA.HI.X.SX32 R66, R88, R69, 0x1, P0 ;  /* 0x0000004558427211 */ /* 0x000fe400000f0eff */
[----:B0-----:R-:W-:-:S04]  /*3af0*/  LEA R64, P0, R67, R64, 0x2 ;  /* 0x0000004043407211 */ /* 0x001fc800078010ff */
[----:B------:R-:W-:Y:S01]  /*3b00*/  LEA.HI.X R65, R67, R65, R66, 0x2, P0 ;  /* 0x0000004143417211 */ /* 0x000fe200000f1442 */
[----:B------:R-:W-:Y:S01]  /*3b10*/  IMAD.MOV.U32 R67, RZ, RZ, 0x1 ;  /* 0x00000001ff437424 */ /* 0x000fe200078e00ff */
        /* <DEDUP_REMOVED lines=13> */
.L_x_3206:
[----:B------:R-:W2:Y:S04]  /*3bf0*/  LDG.E.STRONG.GPU R66, desc[UR6][R64.64] ;  /* 0x0000000640427981 */ /* 0x000ea8000c1ef900 */
[----:B--2---:R-:W-:Y:S01]  /*3c00*/  CCTL.IVALL ;  /* 0x00000000ff00798f */ /* 0x004fe20002000000 */
[----:B------:R-:W-:Y:S05]  /*3c10*/  YIELD ;  /* 0x0000000000007946 */ /* 0x000fea0003800000 */
[----:B------:R-:W-:-:S13]  /*3c20*/  ISETP.NE.AND P0, PT, R66, R69, PT ;  /* 0x000000454200720c */ /* 0x000fda0003f05270 */
[----:B------:R-:W-:Y:S05]  /*3c30*/  @P0 BRA `(.L_x_3206) ;  /* 0xfffffffc00ec0947 */ /* 0x000fea000383ffff */
.L_x_3205:
        /* <DEDUP_REMOVED lines=14> */
.L_x_3211:
        /* <DEDUP_REMOVED lines=30> */
.L_x_3210:
[----:B------:R-:W-:Y:S05]  /*3f00*/  BSYNC B1 ;  /* 0x0000000000017941 */ /* 0x000fea0003800000 */
.L_x_3209:
        /* <DEDUP_REMOVED lines=20> */
.L_x_3213:
[----:B------:R-:W-:Y:S05]  /*4050*/  BSYNC B1 ;  /* 0x0000000000017941 */ /* 0x000fea0003800000 */
.L_x_3212:
        /* <DEDUP_REMOVED lines=9> */
.L_x_3208:
[----:B------:R-:W-:Y:S05]  /*40f0*/  BSYNC B0 ;  /* 0x0000000000007941 */ /* 0x000fea0003800000 */
.L_x_3207:
        /* <DEDUP_REMOVED lines=13> */
.L_x_3202:
        /* <DEDUP_REMOVED lines=31> */
.L_x_3214:
[----:B------:R-:W-:Y:S04]  /*43c0*/  BSSY B0, `(.L_x_3215) ;  /* 0x00000f4000007945 */ /* 0x000fe80003800000 */
[----:B------:R-:W-:Y:S05]  /*43d0*/  @!P1 BRA `(.L_x_3216) ;  /* 0x0000000c00c89947 */ /* 0x000fea0003800000 */
[----:B------:R-:W-:Y:S01]  /*43e0*/  FMUL R93, R68, R5 ;  /* 0x00000005445d7220 */ /* 0x000fe20000400000 */
[----:B------:R-:W-:Y:S01]  /*43f0*/  ISETP.GE.U32.AND P0, PT, R9, 0x8, PT ;  /* 0x000000080900780c */ /* 0x000fe20003f06070 */
[----:B------:R-:W-:Y:S01]  /*4400*/  IMAD R71, R90, UR8, R85 ;  /* 0x000000085a477c24 */ /* 0x000fe2000f8e0255 */
[----:B------:R-:W-:Y:S01]  /*4410*/  BSSY B1, `(.L_x_3217) ;  /* 0x0000039000017945 */ /* 0x000fe20003800000 */
[-C--:B------:R-:W-:Y:S01]  /*4420*/  FFMA R68, R152, -R93.reuse, R151 ;  /* 0x8000005d98447223 */ /* 0x080fe20000000097 */
[-C--:B------:R-:W-:Y:S01]  /*4430*/  FFMA R66, R154, -R93.reuse, R153 ;  /* 0x8000005d9a427223 */ /* 0x080fe20000000099 */
[-C--:B------:R-:W-:Y:S01]  /*4440*/  FFMA R70, R150, -R93.reuse, R149 ;  /* 0x8000005d96467223 */ /* 0x080fe20000000095 */
[----:B------:R-:W-:Y:S01]  /*4450*/  FFMA R64, R3, -R93, R156 ;  /* 0x8000005d03407223 */ /* 0x000fe2000000009c */
[-C--:B-----5:R-:W-:Y:S01]  /*4460*/  FMUL R65, R68, R89.reuse ;  /* 0x0000005944417220 */ /* 0x0a0fe20000400000 */
[-C--:B------:R-:W-:Y:S01]  /*4470*/  FMUL R155, R66, R89.reuse ;  /* 0x00000059429b7220 */ /* 0x080fe20000400000 */
[----:B------:R-:W0:Y:S01]  /*4480*/  LDC.64 R68, c[0x0][0x278] ;  /* 0x00009e00ff447b82 */ /* 0x000e220000000a00 */
[----:B------:R-:W-:Y:S01]  /*4490*/  FMUL R157, R70, R89 ;  /* 0x00000059469d7220 */ /* 0x000fe20000400000 */
[-C--:B------:R-:W-:Y:S01]  /*44a0*/  FFMA R66, R148, -R93.reuse, R147 ;  /* 0x8000005d94427223 */ /* 0x080fe20000000093 */
[-C--:B------:R-:W-:Y:S01]  /*44b0*/  FFMA R70, R146, -R93.reuse, R145 ;  /* 0x8000005d92467223 */ /* 0x080fe20000000091 */
[-C--:B------:R-:W-:Y:S01]  /*44c0*/  FFMA R160, R144, -R93.reuse, R143 ;  /* 0x8000005d90a07223 */ /* 0x080fe2000000008f */
[----:B------:R-:W-:Y:S01]  /*44d0*/  FFMA R162, R142, -R93, R141 ;  /* 0x8000005d8ea27223 */ /* 0x000fe2000000008d */
[-C--:B------:R-:W-:Y:S01]  /*44e0*/  FMUL R64, R64, R89.reuse ;  /* 0x0000005940407220 */ /* 0x080fe20000400000 */
[-C--:B------:R-:W-:Y:S01]  /*44f0*/  FMUL R66, R66, R89.reuse ;  /* 0x0000005942427220 */ /* 0x080fe20000400000 */
[-C--:B------:R-:W-:Y:S01]  /*4500*/  FMUL R158, R70, R89.reuse ;  /* 0x00000059469e7220 */ /* 0x080fe20000400000 */
[-C--:B------:R-:W-:Y:S01]  /*4510*/  FMUL R67, R160, R89.reuse ;  /* 0x00000059a0437220 */ /* 0x080fe20000400000 */
[----:B------:R-:W-:Y:S01]  /*4520*/  FMUL R159, R162, R89 ;  /* 0x00000059a29f7220 */ /* 0x000fe20000400000 */
[----:B------:R-:W-:Y:S01]  /*4530*/  BSSY B2, `(.L_x_3218) ;  /* 0x0000017000027945 */ /* 0x000fe20003800000 */
[----:B------:R-:W-:-:S02]  /*4540*/  F2FP.F16.F32.PACK_AB R64, RZ, R64 ;  /* 0x00000040ff40723e */ /* 0x000fc400000000ff */
[----:B------:R-:W-:Y:S02]  /*4550*/  F2FP.F16.F32.PACK_AB R155, RZ, R155 ;  /* 0x0000009bff9b723e */ /* 0x000fe400000000ff */
[----:B------:R-:W-:Y:S02]  /*4560*/  F2FP.F16.F32.PACK_AB R65, RZ, R65 ;  /* 0x00000041ff41723e */ /* 0x000fe400000000ff */
[----:B------:R-:W-:Y:S02]  /*4570*/  F2FP.F16.F32.PACK_AB R157, RZ, R157 ;  /* 0x0000009dff9d723e */ /* 0x000fe400000000ff */
[----:B------:R-:W-:Y:S02]  /*4580*/  F2FP.F16.F32.PACK_AB R66, RZ, R66 ;  /* 0x00000042ff42723e */ /* 0x000fe400000000ff */
[----:B------:R-:W-:Y:S02]  /*4590*/  F2FP.F16.F32.PACK_AB R158, RZ, R158 ;  /* 0x0000009eff9e723e */ /* 0x000fe400000000ff */
[----:B------:R-:W-:Y:S01]  /*45a0*/  F2FP.F16.F32.PACK_AB R67, RZ, R67 ;  /* 0x00000043ff43723e */ /* 0x000fe200000000ff */
[----:B0-----:R-:W-:Y:S01]  /*45b0*/  IMAD.WIDE R70, R71, 0x2, R68 ;  /* 0x0000000247467825 */ /* 0x001fe200078e0244 */
[----:B------:R-:W-:Y:S01]  /*45c0*/  F2FP.F16.F32.PACK_AB R159, RZ, R159 ;  /* 0x0000009fff9f723e */ /* 0x000fe200000000ff */
        /* <DEDUP_REMOVED lines=13> */
.L_x_3219:
[----:B------:R-:W-:Y:S05]  /*46a0*/  BSYNC B2 ;  /* 0x0000000000027941 */ /* 0x000fea0003800000 */
.L_x_3218:
        /* <DEDUP_REMOVED lines=15> */
.L_x_3220:
[----:B------:R-:W-:Y:S05]  /*47a0*/  BSYNC B1 ;  /* 0x0000000000017941 */ /* 0x000fea0003800000 */
.L_x_3217:
[----:B------:R-:W-:-:S13]  /*47b0*/  ISETP.GE.AND P0, PT, R84, UR8, PT ;  /* 0x0000000854007c0c */ /* 0x000fda000bf06270 */
[----:B------:R-:W-:Y:S05]  /*47c0*/  @P0 BRA `(.L_x_3216) ;  /* 0x0000000800cc0947 */ /* 0x000fea0003800000 */
[----:B------:R-:W-:Y:S01]  /*47d0*/  ISETP.GE.U32.AND P0, PT, R8, 0x8, PT ;  /* 0x000000080800780c */ /* 0x000fe20003f06070 */
[-C--:B01----:R-:W-:Y:S01]  /*47e0*/  FFMA R66, R139, -R93.reuse, R138 ;  /* 0x8000005d8b427223 */ /* 0x083fe2000000008a */
[-C--:B------:R-:W-:Y:S01]  /*47f0*/  FFMA R70, R137, -R93.reuse, R136 ;  /* 0x8000005d89467223 */ /* 0x080fe20000000088 */
[-C--:B------:R-:W-:Y:S01]  /*4800*/  FFMA R158, R135, -R93.reuse, R134 ;  /* 0x8000005d879e7223 */ /* 0x080fe20000000086 */
[----:B------:R-:W-:Y:S01]  /*4810*/  FFMA R64, R97, -R93, R140 ;  /* 0x8000005d61407223 */ /* 0x000fe2000000008c */
[-C--:B------:R-:W-:Y:S01]  /*4820*/  FMUL R155, R66, R89.reuse ;  /* 0x00000059429b7220 */ /* 0x080fe20000400000 */
        /* <DEDUP_REMOVED lines=9> */
[-C--:B------:R-:W-:Y:S01]  /*48c0*/  FMUL R67, R160, R89.reuse ;  /* 0x00000059a0437220 */ /* 0x080fe20000400000 */
[----:B------:R-:W-:Y:S01]  /*48d0*/  FMUL R159, R162, R89 ;  /* 0x00000059a29f7220 */ /* 0x000fe20000400000 */
[----:B------:R-:W-:Y:S01]  /*48e0*/  IMAD R71, R90, UR8, R84 ;  /* 0x000000085a477c24 */ /* 0x000fe2000f8e0254 */
[----:B------:R-:W-:Y:S04]  /*48f0*/  BSSY B1, `(.L_x_3221) ;  /* 0x0000028000017945 */ /* 0x000fe80003800000 */
[----:B------:R-:W-:Y:S01]  /*4900*/  BSSY B2, `(.L_x_3222) ;  /* 0x0000017000027945 */ /* 0x000fe20003800000 */
[----:B------:R-:W-:Y:S01]  /*4910*/  F2FP.F16.F32.PACK_AB R64, RZ, R64 ;  /* 0x00000040ff40723e */ /* 0x000fe200000000ff */
[----:B------:R-:W-:Y:S01]  /*4920*/  IMAD.WIDE R70, R71, 0x2, R68 ;  /* 0x0000000247467825 */ /* 0x000fe200078e0244 */
[----:B------:R-:W-:-:S02]  /*4930*/  F2FP.F16.F32.PACK_AB R155, RZ, R155 ;  /* 0x0000009bff9b723e */ /* 0x000fc400000000ff */
[----:B------:R-:W-:Y:S02]  /*4940*/  F2FP.F16.F32.PACK_AB R65, RZ, R65 ;  /* 0x00000041ff41723e */ /* 0x000fe400000000ff */
[----:B------:R-:W-:Y:S02]  /*4950*/  F2FP.F16.F32.PACK_AB R157, RZ, R157 ;  /* 0x0000009dff9d723e */ /* 0x000fe400000000ff */
[----:B------:R-:W-:Y:S02]  /*4960*/  F2FP.F16.F32.PACK_AB R66, RZ, R66 ;  /* 0x00000042ff42723e */ /* 0x000fe400000000ff */
[----:B------:R-:W-:Y:S02]  /*4970*/  F2FP.F16.F32.PACK_AB R158, RZ, R158 ;  /* 0x0000009eff9e723e */ /* 0x000fe400000000ff */
[----:B------:R-:W-:Y:S02]  /*4980*/  F2FP.F16.F32.PACK_AB R67, RZ, R67 ;  /* 0x00000043ff43723e */ /* 0x000fe400000000ff */
        /* <DEDUP_REMOVED lines=14> */
.L_x_3223:
[----:B------:R-:W-:Y:S05]  /*4a70*/  BSYNC B2 ;  /* 0x0000000000027941 */ /* 0x000fea0003800000 */
.L_x_3222:
        /* <DEDUP_REMOVED lines=15> */
.L_x_3224:
[----:B------:R-:W-:Y:S05]  /*4b70*/  BSYNC B1 ;  /* 0x0000000000017941 */ /* 0x000fea0003800000 */
.L_x_3221:
        /* <DEDUP_REMOVED lines=44> */
.L_x_3227:
[----:B------:R-:W-:Y:S05]  /*4e40*/  BSYNC B2 ;  /* 0x0000000000027941 */ /* 0x000fea0003800000 */
.L_x_3226:
        /* <DEDUP_REMOVED lines=15> */
.L_x_3228:
[----:B------:R-:W-:Y:S05]  /*4f40*/  BSYNC B1 ;  /* 0x0000000000017941 */ /* 0x000fea0003800000 */
.L_x_3225:
        /* <DEDUP_REMOVED lines=11> */
[----:B------:R-:W-:Y:S02]  /*5000*/  IMAD R155, R90, UR8, R10 ;  /* 0x000000085a9b7c24 */ /* 0x000fe4000f8e020a */
[-C--:B------:R-:W-:Y:S01]  /*5010*/  FMUL R70, R66, R89.reuse ;  /* 0x0000005942467220 */ /* 0x080fe20000400000 */
        /* <DEDUP_REMOVED lines=30> */
.L_x_3230:
[----:B------:R-:W-:Y:S05]  /*5200*/  BSYNC B1 ;  /* 0x0000000000017941 */ /* 0x000fea0003800000 */
.L_x_3229:
        /* <DEDUP_REMOVED lines=15> */
.L_x_3216:
[----:B------:R-:W-:Y:S05]  /*5300*/  BSYNC B0 ;  /* 0x0000000000007941 */ /* 0x000fea0003800000 */
.L_x_3215:
[----:B------:R-:W-:Y:S05]  /*5310*/  WARPSYNC.ALL ;  /* 0x0000000000007948 */ /* 0x000fea0003800000 */
[----:B0123--:R-:W0:Y:S01]  /*5320*/  LDC R65, c[0x0][0x210] ;  /* 0x00008400ff417b82 */ /* 0x00fe220000000800 */
[----:B------:R-:W-:-:S04]  /*5330*/  LOP3.LUT P1, RZ, R0, 0xff, RZ, 0xc0, !PT ;  /* 0x000000ff00ff7812 */ /* 0x000fc8000782c0ff */
[----:B------:R-:W-:Y:S01]  /*5340*/  SEL R0, RZ, 0x1, P1 ;  /* 0x00000001ff007807 */ /* 0x000fe20000800000 */
[----:B0-----:R-:W-:-:S05]  /*5350*/  IMAD.IADD R4, R4, 0x1, R65 ;  /* 0x0000000104047824 */ /* 0x001fca00078e0241 */
[----:B------:R-:W-:-:S13]  /*5360*/  ISETP.GE.AND P0, PT, R4, UR9, PT ;  /* 0x0000000904007c0c */ /* 0x000fda000bf06270 */
[----:B------:R-:W-:Y:S05]  /*5370*/  @!P0 BRA `(.L_x_3231) ;  /* 0xffffffbc00f48947 */ /* 0x000fea000383ffff */
.L_x_3173:
        /* <DEDUP_REMOVED lines=17> */
.L_x_3234:
[----:B------:R-:W-:Y:S05]  /*5490*/  BSYNC B0 ;  /* 0x0000000000007941 */ /* 0x000fea0003800000 */
.L_x_3233:
        /* <DEDUP_REMOVED lines=15> */
.L_x_3235:
[----:B------:R-:W-:Y:S05]  /*5590*/  BSYNC B1 ;  /* 0x0000000000017941 */ /* 0x000fea0003800000 */
.L_x_3232:
        /* <DEDUP_REMOVED lines=18> */
.L_x_3238:
[----:B------:R-:W-:Y:S05]  /*56c0*/  BSYNC B1 ;  /* 0x0000000000017941 */ /* 0x000fea0003800000 */
.L_x_3237:
        /* <DEDUP_REMOVED lines=15> */
.L_x_3239:
[----:B------:R-:W-:Y:S05]  /*57c0*/  BSYNC B2 ;  /* 0x0000000000027941 */ /* 0x000fea0003800000 */
.L_x_3236:
        /* <DEDUP_REMOVED lines=18> */
.L_x_3242:
[----:B------:R-:W-:Y:S05]  /*58f0*/  BSYNC B3 ;  /* 0x0000000000037941 */ /* 0x000fea0003800000 */
.L_x_3241:
        /* <DEDUP_REMOVED lines=15> */
.L_x_3243:
[----:B------:R-:W-:Y:S05]  /*59f0*/  BSYNC B2 ;  /* 0x0000000000027941 */ /* 0x000fea0003800000 */
.L_x_3240:
        /* <DEDUP_REMOVED lines=30> */
        .weak           $__internal_28_$__cuda_sm20_rcp_rn_f32_slowpath
        .type           $__internal_28_$__cuda_sm20_rcp_rn_f32_slowpath,@function
        .size           $__internal_28_$__cuda_sm20_rcp_rn_f32_slowpath,(.L_x_5655 - $__internal_28_$__cuda_sm20_rcp_rn_f32_slowpath)
$__internal_28_$__cuda_sm20_rcp_rn_f32_slowpath:
        /* <DEDUP_REMOVED lines=15> */
.L_x_3244:
        /* <DEDUP_REMOVED lines=33> */
.L_x_3246:
[----:B------:R0:W1:Y:S02]  /*5ee0*/  MUFU.RCP R2, R0 ;  /* 0x0000000000027308 */ /* 0x0000640000001000 */
.L_x_3245:
[----:B-1-3--:R-:W-:Y:S02]  /*5ef0*/  IMAD.MOV.U32 R5, RZ, RZ, R2 ;  /* 0x000000ffff057224 */ /* 0x00afe400078e0002 */
[----:B------:R-:W-:Y:S02]  /*5f00*/  IMAD.MOV.U32 R2, RZ, RZ, R66 ;  /* 0x000000ffff027224 */ /* 0x000fe400078e0042 */
[----:B------:R-:W-:-:S04]  /*5f10*/  IMAD.MOV.U32 R3, RZ, RZ, 0x0 ;  /* 0x00000000ff037424 */ /* 0x000fc800078e00ff */
[----:B0-2---:R-:W-:Y:S05]  /*5f20*/  RET.REL.NODEC R2 `(_ZN18transformer_engine13normalization26rmsnorm_bwd_general_kernelINS0_13Kernel_traitsI6__halfS3_S3_fjLj4096ELj1ELj1ELj4ELj16ENS0_18Kernel_traits_baseILj4096ES3_S3_S3_fjLj128EEEEELb0EEEvNS0_20BackwardKernelParamsE) ;  /* 0xffffffa002347950 */ /* 0x005fea0003c3ffff */
.L_x_3247:
        /* <DEDUP_REMOVED lines=13> */
.L_x_5655:


//--------------------- .text._ZN18transformer_engine13normalization26rmsnorm_bwd_general_kernelINS0_13Kernel_traitsIffffjLj4096ELj1ELj1ELj4ELj16ENS0_18Kernel_traits_baseILj4096EffffjLj128EEEEELb0EEEvNS0_20BackwardKernelParamsE --------------------------
	.section	.text._ZN18transformer_engine13normalization26rmsnorm_bwd_general_kernelINS0_13Kernel_traitsIffffjLj4096ELj1ELj1ELj4ELj16ENS0_18Kernel_traits_baseILj4096EffffjLj128EEEEELb0EEEvNS0_20BackwardKernelParamsE,"ax",@progbits
	.align	128
        .global         _ZN18transformer_engine13normalization26rmsnorm_bwd_general_kernelINS0_13Kernel_traitsIffffjLj4096ELj1ELj1ELj4ELj16ENS0_18Kernel_traits_baseILj4096EffffjLj128EEEEELb0EEEvNS0_20BackwardKernelParamsE
        .type           _ZN18transformer_engine13normalization26rmsnorm_bwd_general_kernelINS0_13Kernel_traitsIffffjLj4096ELj1ELj1ELj4ELj16ENS0_18Kernel_traits_baseILj4096EffffjLj128EEEEELb0EEEvNS0_20BackwardKernelParamsE,@function
        .size           _ZN18transformer_engine13normalization26rmsnorm_bwd_general_kernelINS0_13Kernel_traitsIffffjLj4096ELj1ELj1ELj4ELj16ENS0_18Kernel_traits_baseILj4096EffffjLj128EEEEELb0EEEvNS0_20BackwardKernelParamsE,(.L_x_5656 - _ZN18transformer_engine13normalization26rmsnorm_bwd_general_kernelINS0_13Kernel_traitsIffffjLj4096ELj1ELj1ELj4ELj16ENS0_18Kernel_traits_baseILj4096EffffjLj128EEEEELb0EEEvNS0_20BackwardKernelParamsE)
        .other          _ZN18transformer_engine13normalization26rmsnorm_bwd_general_kernelINS0_13Kernel_traitsIffffjLj4096ELj1ELj1ELj4ELj16ENS0_18Kernel_traits_baseILj4096EffffjLj128EEEEELb0EEEvNS0_20BackwardKernelParamsE,@"STO_CUDA_ENTRY STV_DEFAULT"
_ZN18transformer_engine13normalization26rmsnorm_bwd_general_kernelINS0_13Kernel_traitsIffffjLj4096ELj1ELj1ELj4ELj16ENS0_18Kernel_traits_baseILj4096EffffjLj128EEEEELb0EEEvNS0_20BackwardKernelParamsE:
.text._ZN18transformer_engine13normalization26rmsnorm_bwd_general_kernelINS0_13Kernel_traitsIffffjLj4096ELj1ELj1ELj4ELj16ENS0_18Kernel_traits_baseILj4096EffffjLj128EEEEELb0EEEvNS0_20BackwardKernelParamsE:
        /* <DEDUP_REMOVED lines=50> */
.L_x_3251:
        /* <DEDUP_REMOVED lines=9> */
.L_x_3252:
[----:B------:R-:W-:Y:S05]  /*03b0*/  BSYNC B1 ;  /* 0x0000000000017941 */ /* 0x000fea0003800000 */
.L_x_3250:
[----:B------:R-:W-:-:S04]  /*03c0*/  IMAD.U32 R5, RZ, RZ, UR14 ;  /* 0x0000000eff057e24 */ /* 0x000fc8000f8e00ff */
        /* <DEDUP_REMOVED lines=13> */
.L_x_3254:
        /* <DEDUP_REMOVED lines=9> */
.L_x_3255:
[----:B------:R-:W-:Y:S05]  /*0530*/  BSYNC B1 ;  /* 0x0000000000017941 */ /* 0x000fea0003800000 */
.L_x_3253:
[----:B01----:R-:W-:-:S04]  /*0540*/  IMAD.U32 R2, RZ, RZ, UR14 ;  /* 0x0000000eff027e24 */ /* 0x003fc8000f8e00ff */
[----:B------:R-:W-:-:S05]  /*0550*/  IMAD R5, R2, 0x200, R5 ;  /* 0x0000020002057824 */ /* 0x000fca00078e0205 */
[----:B------:R-:W-:-:S13]  /*0560*/  ISETP.GE.AND P0, PT, R5, UR15, PT ;  /* 0x0000000f05007c0c */ /* 0x000fda000bf06270 */
[----:B------:R-:W-:Y:S05]  /*0570*/  @P0 BRA `(.L_x_3249) ;  /* 0x0000000800240947 */ /* 0x000fea0003800000 */
[C---:B------:R-:W-:Y:S01]  /*0580*/  IMAD.U32 R2, R5.reuse, 0x4, R0 ;  /* 0x0000000405027824 */ /* 0x040fe200078e0000 */
        /* <DEDUP_REMOVED lines=9> */
.L_x_3257:
        /* <DEDUP_REMOVED lines=9> */
.L_x_3258:
[----:B------:R-:W-:Y:S05]  /*06b0*/  BSYNC B1 ;  /* 0x0000000000017941 */ /* 0x000fea0003800000 */
.L_x_3256:
        /* <DEDUP_REMOVED lines=14> */
.L_x_3260:
[C---:B------:R-:W-:Y:S02]  /*07a0*/  ISETP.NE.AND P0, PT, R4.reuse, RZ, PT ;  /* 0x000000ff0400720c */ /* 0x040fe40003f05270 */
[----:B------:R-:W-:Y:S02]  /*07b0*/  CS2R R6, SRZ ;  /* 0x0000000000067805 */ /* 0x000fe4000001ff00 */
[C---:B------:R-:W-:Y:S02]  /*07c0*/  ISETP.GE.U32.AND P2, PT, R4.reuse, 0x2, PT ;  /* 0x000000020400780c */ /* 0x040fe40003f46070 */
[----:B------:R-:W-:Y:S02]  /*07d0*/  ISETP.GE.U32.AND P3, PT, R4, 0x3, PT ;  /* 0x000000030400780c */ /* 0x000fe40003f66070 */
[----:B------:R-:W-:Y:S01]  /*07e0*/  CS2R R4, SRZ ;  /* 0x0000000000047805 */ /* 0x000fe2000001ff00 */
[----:B------:R0:W5:Y:S05]  /*07f0*/  @P1 LDG.E R7, desc[UR12][R2.64+0xc] ;  /* 0x00000c0c02071981 */ /* 0x00016a000c1e1900 */
[----:B------:R0:W5:Y:S04]  /*0800*/  @P0 LDG.E R4, desc[UR12][R2.64] ;  /* 0x0000000c02040981 */ /* 0x000168000c1e1900 */
[----:B------:R0:W5:Y:S04]  /*0810*/  @P2 LDG.E R5, desc[UR12][R2.64+0x4] ;  /* 0x0000040c02052981 */ /* 0x000168000c1e1900 */
[----:B------:R0:W5:Y:S02]  /*0820*/  @P3 LDG.E R6, desc[UR12][R2.64+0x8] ;  /* 0x0000080c02063981 */ /* 0x000164000c1e1900 */
.L_x_3261:
[----:B------:R-:W-:Y:S05]  /*0830*/  BSYNC B1 ;  /* 0x0000000000017941 */ /* 0x000fea0003800000 */
.L_x_3259:
        /* <DEDUP_REMOVED lines=14> */
.L_x_3263:
        /* <DEDUP_REMOVED lines=9> */
.L_x_3264:
[----:B------:R-:W-:Y:S05]  /*09b0*/  BSYNC B1 ;  /* 0x0000000000017941 */ /* 0x000fea0003800000 */
.L_x_3262:
        /* <DEDUP_REMOVED lines=14> */
.L_x_3266:
        /* <DEDUP_REMOVED lines=9> */
.L_x_3267:
[----:B------:R-:W-:Y:S05]  /*0b30*/  BSYNC B1 ;  /* 0x0000000000017941 */ /* 0x000fea0003800000 */
.L_x_3265:
[----:B01----:R-:W-:-:S04]  /*0b40*/  IMAD.U32 R2, RZ, RZ, UR14 ;  /* 0x0000000eff027e24 */ /* 0x003fc8000f8e00ff */
[----:B------:R-:W-:-:S05]  /*0b50*/  IMAD R23, R2, 0x200, R23 ;  /* 0x0000020002177824 */ /* 0x000fca00078e0217 */
[----:B------:R-:W-:-:S13]  /*0b60*/  ISETP.GE.AND P0, PT, R23, UR15, PT ;  /* 0x0000000f17007c0c */ /* 0x000fda000bf06270 */
[----:B------:R-:W-:Y:S05]  /*0b70*/  @P0 BRA `(.L_x_3249) ;  /* 0x0000000000a40947 */ /* 0x000fea0003800000 */
[C---:B------:R-:W-:Y:S01]  /*0b80*/  IMAD.U32 R0, R23.reuse, 0x4, R0 ;  /* 0x0000000417007824 */ /* 0x040fe200078e0000 */
[C---:B------:R-:W-:Y:S01]  /*0b90*/  IADD3 R22, -R23.reuse, UR15, RZ ;  /* 0x0000000f17167c10 */ /* 0x040fe2000fffe1ff */
[----:B------:R-:W-:Y:S01]  /*0ba0*/  BSSY B1, `(.L_x_3268) ;  /* 0x0000011000017945 */ /* 0x000fe20003800000 */
[----:B------:R-:W-:Y:S02]  /*0bb0*/  IMAD.WIDE R2, R23, 0x4, R20 ;  /* 0x0000000417027825 */ /* 0x000fe400078e0214 */
[----:B------:R-:W-:Y:S02]  /*0bc0*/  LOP3.LUT P0, RZ, R0, 0xf, RZ, 0xc0, !PT ;  /* 0x0000000f00ff7812 */ /* 0x000fe4000780c0ff */
[C---:B------:R-:W-:Y:S02]  /*0bd0*/  ISETP.GE.U32.AND P1, PT, R22.reuse, 0x4, PT ;  /* 0x000000041600780c */ /* 0x040fe40003f26070 */
[----:B------:R-:W-:-:S13]  /*0be0*/  ISETP.LT.U32.OR P0, PT, R22, 0x4, P0 ;  /* 0x000000041600780c */ /* 0x000fda0000701470 */
[----:B------:R-:W-:Y:S05]  /*0bf0*/  @P0 BRA `(.L_x_3269) ;  /* 0x0000000000080947 */ /* 0x000fea0003800000 */
[----:B------:R0:W5:Y:S01]  /*0c00*/  LDG.E.128 R68, desc[UR12][R2.64] ;  /* 0x0000000c02447981 */ /* 0x000162000c1e1d00 */
[----:B------:R-:W-:Y:S05]  /*0c10*/  BRA `(.L_x_3270) ;  /* 0x0000000000247947 */ /* 0x000fea0003800000 */
.L_x_3269:
        /* <DEDUP_REMOVED lines=9> */
.L_x_3270:
[----:B------:R-:W-:Y:S05]  /*0cb0*/  BSYNC B1 ;  /* 0x0000000000017941 */ /* 0x000fea0003800000 */
.L_x_3268:
[----:B------:R-:W-:-:S04]  /*0cc0*/  IMAD.U32 R0, RZ, RZ, UR14 ;  /* 0x0000000eff007e24 */ /* 0x000fc8000f8e00ff */
        /* <DEDUP_REMOVED lines=11> */
.L_x_3271:
        /* <DEDUP_REMOVED lines=9> */
.L_x_3249:
[----:B------:R-:W-:Y:S05]  /*0e10*/  BSYNC B0 ;  /* 0x0000000000007941 */ /* 0x000fea0003800000 */
.L_x_3248:
        /* <DEDUP_REMOVED lines=21> */
[----:B------:R-:W-:Y:S01]  /*0f70*/  IMAD.U32 R31, RZ, RZ, UR14 ;  /* 0x0000000eff1f7e24 */ /* 0x000fe2000f8e00ff */
[----:B------:R-:W-:Y:S02]  /*0f80*/  ISETP.NE.AND P0, PT, RZ, UR4, PT ;  /* 0x00000004ff007c0c */ /* 0x000fe4000bf05270 */
[----:B------:R-:W-:Y:S01]  /*0f90*/  I2FP.F32.S32 R61, UR15 ;  /* 0x0000000f003d7c45 */ /* 0x000fe20008201400 */
[----:B------:R-:W-:Y:S01]  /*0fa0*/  IMAD R0, R31, 0x200, R26 ;  /* 0x000002001f007824 */ /* 0x000fe200078e021a */
[----:B------:R-:W-:Y:S02]  /*0fb0*/  FSEL R94, RZ, 1, !P0 ;  /* 0x3f800000ff5e7808 */ /* 0x000fe40004000000 */
[----:B------:R-:W-:Y:S02]  /*0fc0*/  IADD3 R92, -R26, UR15, RZ ;  /* 0x0000000f1a5c7c10 */ /* 0x000fe4000fffe1ff */
[----:B------:R-:W-:Y:S01]  /*0fd0*/  IADD3 R91, -R0, UR15, RZ ;  /* 0x0000000f005b7c10 */ /* 0x000fe2000fffe1ff */
[----:B0123-5:R-:W-:Y:S01]  /*0fe0*/  FADD R2, R94, R75 ;  /* 0x0000004b5e027221 */ /* 0x02ffe20000000000 */
[----:B------:R-:W-:-:S02]  /*0ff0*/  IMAD.U32 R75, RZ, RZ, UR14 ;  /* 0x0000000eff4b7e24 */ /* 0x000fc4000f8e00ff */
[C---:B------:R-:W-:Y:S01]  /*1000*/  FADD R30, R94.reuse, R69 ;  /* 0x000000455e1e7221 */ /* 0x040fe20000000000 */
[C---:B------:R-:W-:Y:S01]  /*1010*/  FADD R3, R94.reuse, R74 ;  /* 0x0000004a5e037221 */ /* 0x040fe20000000000 */
[----:B------:R-:W-:Y:S01]  /*1020*/  MOV R69, UR14 ;  /* 0x0000000e00457c02 */ /* 0x000fe20008000f00 */
[C---:B------:R-:W-:Y:S01]  /*1030*/  FADD R31, R94.reuse, R68 ;  /* 0x000000445e1f7221 */ /* 0x040fe20000000000 */
[----:B------:R-:W-:Y:S02]  /*1040*/  IMAD R74, R75, 0x200, R0 ;  /* 0x000002004b4a7824 */ /* 0x000fe400078e0200 */
[C---:B------:R-:W-:Y:S01]  /*1050*/  FADD R24, R94.reuse, R17 ;  /* 0x000000115e187221 */ /* 0x040fe20000000000 */
[C---:B------:R-:W-:Y:S01]  /*1060*/  FADD R21, R94.reuse, R12 ;  /* 0x0000000c5e157221 */ /* 0x040fe20000000000 */
[----:B------:R-:W-:Y:S02]  /*1070*/  VIADD R68, R61, 0x1800000 ;  /* 0x018000003d447836 */ /* 0x000fe40000000000 */
[C---:B------:R-:W-:Y:S01]  /*1080*/  FADD R17, R94.reuse, R8 ;  /* 0x000000085e117221 */ /* 0x040fe20000000000 */
[C---:B------:R-:W-:Y:S01]  /*1090*/  FADD R12, R94.reuse, R5 ;  /* 0x000000055e0c7221 */ /* 0x040fe20000000000 */
[C---:B------:R-:W-:Y:S01]  /*10a0*/  FADD R8, R94.reuse, R77 ;  /* 0x0000004d5e087221 */ /* 0x040fe20000000000 */
[C---:B------:R-:W-:Y:S01]  /*10b0*/  FADD R5, R94.reuse, R72 ;  /* 0x000000485e057221 */ /* 0x040fe20000000000 */
[----:B------:R-:W-:Y:S01]  /*10c0*/  FADD R20, R94, R13 ;  /* 0x0000000d5e147221 */ /* 0x000fe20000000000 */
[----:B------:R-:W-:-:S02]  /*10d0*/  IMAD.U32 R77, RZ, RZ, UR14 ;  /* 0x0000000eff4d7e24 */ /* 0x000fc4000f8e00ff */
[C---:B------:R-:W-:Y:S01]  /*10e0*/  FADD R13, R94.reuse, R4 ;  /* 0x000000045e0d7221 */ /* 0x040fe20000000000 */
[----:B------:R-:W-:Y:S02]  /*10f0*/  IMAD R72, R69, 0x200, R74 ;  /* 0x0000020045487824 */ /* 0x000fe400078e024a */
[----:B------:R-:W-:Y:S01]  /*1100*/  FADD R4, R94, R73 ;  /* 0x000000495e047221 */ /* 0x000fe20000000000 */
[----:B------:R-:W-:Y:S01]  /*1110*/  LOP3.LUT R68, R68, 0x7f800000, RZ, 0xc0, !PT ;  /* 0x7f80000044447812 */ /* 0x000fe200078ec0ff */
[C---:B------:R-:W-:Y:S01]  /*1120*/  FADD R73, R94.reuse, R70 ;  /* 0x000000465e497221 */ /* 0x040fe20000000000 */
[----:B------:R-:W-:Y:S02]  /*1130*/  IMAD.U32 R70, RZ, RZ, UR14 ;  /* 0x0000000eff467e24 */ /* 0x000fe4000f8e00ff */
[----:B------:R-:W-:Y:S01]  /*1140*/  FADD R75, R94, R64 ;  /* 0x000000405e4b7221 */ /* 0x000fe20000000000 */
[----:B------:R-:W-:Y:S01]  /*1150*/  IMAD R77, R77, 0x200, R72 ;  /* 0x000002004d4d7824 */ /* 0x000fe200078e0248 */
[----:B------:R-:W-:Y:S01]  /*1160*/  ISETP.GT.U32.AND P0, PT, R68, 0x1ffffff, PT ;  /* 0x01ffffff4400780c */ /* 0x000fe20003f04070 */
[----:B------:R-:W-:-:S02]  /*1170*/  IMAD.U32 R64, RZ, RZ, UR14 ;  /* 0x0000000eff407e24 */ /* 0x000fc4000f8e00ff */
[----:B------:R-:W-:Y:S01]  /*1180*/  FADD R81, R94, R66 ;  /* 0x000000425e517221 */ /* 0x000fe20000000000 */
[----:B------:R-:W-:Y:S02]  /*1190*/  IMAD R87, R70, 0x200, R77 ;  /* 0x0000020046577824 */ /* 0x000fe400078e024d */
[C---:B------:R-:W-:Y:S01]  /*11a0*/  FADD R23, R94.reuse, R18 ;  /* 0x000000125e177221 */ /* 0x040fe20000000000 */
[----:B------:R-:W-:Y:S02]  /*11b0*/  IMAD.U32 R66, RZ, RZ, UR14 ;  /* 0x0000000eff427e24 */ /* 0x000fe4000f8e00ff */
        /* <DEDUP_REMOVED lines=25> */
[----:B------:R-:W-:Y:S05]  /*1350*/  CALL.REL.NOINC `($__internal_29_$__cuda_sm20_rcp_rn_f32_slowpath) ;  /* 0x0000004c00187944 */ /* 0x000fea0003c00000 */
[----:B------:R-:W-:Y:S05]  /*1360*/  BRA `(.L_x_3274) ;  /* 0x0000000000107947 */ /* 0x000fea0003800000 */
.L_x_3273:
[----:B------:R-:W0:Y:S02]  /*1370*/  MUFU.RCP R64, R61 ;  /* 0x0000003d00407308 */ /* 0x000e240000001000 */
[----:B0-----:R-:W-:-:S04]  /*1380*/  FFMA R65, R61, R64, -1 ;  /* 0xbf8000003d417423 */ /* 0x001fc80000000040 */
[----:B------:R-:W-:-:S04]  /*1390*/  FADD.FTZ R65, -R65, -RZ ;  /* 0x800000ff41417221 */ /* 0x000fc80000010100 */
[----:B------:R-:W-:-:S07]  /*13a0*/  FFMA R95, R64, R65, R64 ;  /* 0x00000041405f7223 */ /* 0x000fce0000000040 */
.L_x_3274:
[----:B------:R-:W-:Y:S01]  /*13b0*/  IMAD.MOV.U32 R93, RZ, RZ, 0x1 ;  /* 0x00000001ff5d7424 */ /* 0x000fe200078e00ff */
[----:B------:R-:W-:Y:S01]  /*13c0*/  UMOV UR7, UR5 ;  /* 0x0000000500077c82 */ /* 0x000fe20008000000 */
[----:B------:R-:W-:Y:S01]  /*13d0*/  IMAD.MOV.U32 R61, RZ, RZ, RZ ;  /* 0x000000ffff3d7224 */ /* 0x000fe200078e00ff */
[----:B------:R-:W-:-:S06]  /*13e0*/  UMOV UR4, URZ ;  /* 0x0000003f00047c82 */ /* 0x000fcc0008000000 */
.L_x_3368:
        /* <DEDUP_REMOVED lines=30> */
.L_x_3278:
        /* <DEDUP_REMOVED lines=9> */
.L_x_3279:
[----:B------:R-:W-:Y:S05]  /*1660*/  BSYNC B1 ;  /* 0x0000000000017941 */ /* 0x000fea0003800000 */
.L_x_3277:
        /* <DEDUP_REMOVED lines=10> */
.L_x_3281:
        /* <DEDUP_REMOVED lines=9> */
.L_x_3282:
[----:B------:R-:W-:Y:S05]  /*17a0*/  BSYNC B1 ;  /* 0x0000000000017941 */ /* 0x000fea0003800000 */
.L_x_3280:
[----:B01---5:R-:W-:Y:S01]  /*17b0*/  FMUL R144, R25, R68 ;  /* 0x0000004419907220 */ /* 0x023fe20000400000 */
[-C--:B------:R-:W-:Y:S01]  /*17c0*/  FMUL R111, R64, R96.reuse ;  /* 0x00000060406f7220 */ /* 0x080fe20000400000 */
[----:B------:R-:W-:Y:S01]  /*17d0*/  ISETP.GE.AND P0, PT, R0, UR15, PT ;  /* 0x0000000f00007c0c */ /* 0x000fe2000bf06270 */
[----:B------:R-:W-:Y:S01]  /*17e0*/  FMUL R112, R65, R96 ;  /* 0x0000006041707220 */ /* 0x000fe20000400000 */
[----:B------:R-:W-:Y:S01]  /*17f0*/  FMUL R145, R24, R69 ;  /* 0x0000004518917220 */ /* 0x000fe20000400000 */
[----:B------:R-:W-:Y:S01]  /*1800*/  FADD R64, RZ, R144 ;  /* 0x00000090ff407221 */ /* 0x000fe20000000000 */
[----:B------:R-:W-:Y:S01]  /*1810*/  FFMA R65, R111, R144, RZ ;  /* 0x000000906f417223 */ /* 0x000fe200000000ff */
[-C--:B------:R-:W-:Y:S01]  /*1820*/  FMUL R128, R67, R96.reuse ;  /* 0x0000006043807220 */ /* 0x080fe20000400000 */
        /* <DEDUP_REMOVED lines=26> */
.L_x_3284:
        /* <DEDUP_REMOVED lines=9> */
.L_x_3285:
[----:B------:R-:W-:Y:S05]  /*1a60*/  BSYNC B1 ;  /* 0x0000000000017941 */ /* 0x000fea0003800000 */
.L_x_3283:
        /* <DEDUP_REMOVED lines=9> */
.L_x_3287:
        /* <DEDUP_REMOVED lines=9> */
.L_x_3288:
[----:B------:R-:W-:Y:S05]  /*1b90*/  BSYNC B1 ;  /* 0x0000000000017941 */ /* 0x000fea0003800000 */
.L_x_3286:
[----:B-----5:R-:W-:Y:S01]  /*1ba0*/  FMUL R126, R21, R68 ;  /* 0x00000044157e7220 */ /* 0x020fe20000400000 */
[-C--:B------:R-:W-:Y:S01]  /*1bb0*/  FMUL R109, R64, R96.reuse ;  /* 0x00000060406d7220 */ /* 0x080fe20000400000 */
[----:B------:R-:W-:Y:S01]  /*1bc0*/  ISETP.GE.AND P0, PT, R74, UR15, PT ;  /* 0x0000000f4a007c0c */ /* 0x000fe2000bf06270 */
[----:B------:R-:W-:Y:S01]  /*1bd0*/  FMUL R110, R65, R96 ;  /* 0x00000060416e7220 */ /* 0x000fe20000400000 */
[----:B01----:R-:W-:Y:S01]  /*1be0*/  FMUL R143, R20, R69 ;  /* 0x00000045148f7220 */ /* 0x003fe20000400000 */
[----:B------:R-:W-:Y:S01]  /*1bf0*/  FADD R64, R163, R126 ;  /* 0x0000007ea3407221 */ /* 0x000fe20000000000 */
[----:B------:R-:W-:Y:S01]  /*1c00*/  FFMA R65, R109, R126, R164 ;  /* 0x0000007e6d417223 */ /* 0x000fe200000000a4 */
        /* <DEDUP_REMOVED lines=27> */
.L_x_3290:
        /* <DEDUP_REMOVED lines=9> */
.L_x_3291:
[----:B------:R-:W-:Y:S05]  /*1e50*/  BSYNC B1 ;  /* 0x0000000000017941 */ /* 0x000fea0003800000 */
.L_x_3289:
        /* <DEDUP_REMOVED lines=9> */
.L_x_3293:
        /* <DEDUP_REMOVED lines=9> */
.L_x_3294:
[----:B------:R-:W-:Y:S05]  /*1f80*/  BSYNC B1 ;  /* 0x0000000000017941 */ /* 0x000fea0003800000 */
.L_x_3292:
        /* <DEDUP_REMOVED lines=34> */
.L_x_3296:
        /* <DEDUP_REMOVED lines=9> */
.L_x_3297:
[----:B------:R-:W-:Y:S05]  /*2240*/  BSYNC B1 ;  /* 0x0000000000017941 */ /* 0x000fea0003800000 */
.L_x_3295:
        /* <DEDUP_REMOVED lines=9> */
.L_x_3299:
        /* <DEDUP_REMOVED lines=9> */
.L_x_3300:
[----:B------:R-:W-:Y:S05]  /*2370*/  BSYNC B1 ;  /* 0x0000000000017941 */ /* 0x000fea0003800000 */
.L_x_3298:
        /* <DEDUP_REMOVED lines=34> */
.L_x_3302:
        /* <DEDUP_REMOVED lines=9> */
.L_x_3303:
[----:B------:R-:W-:Y:S05]  /*2630*/  BSYNC B1 ;  /* 0x0000000000017941 */ /* 0x000fea0003800000 */
.L_x_3301:
        /* <DEDUP_REMOVED lines=9> */
.L_x_3305:
        /* <DEDUP_REMOVED lines=9> */
.L_x_3306:
[----:B------:R-:W-:Y:S05]  /*2760*/  BSYNC B1 ;  /* 0x0000000000017941 */ /* 0x000fea0003800000 */
.L_x_3304:
        /* <DEDUP_REMOVED lines=34> */
.L_x_3308:
        /* <DEDUP_REMOVED lines=9> */
.L_x_3309:
[----:B------:R-:W-:Y:S05]  /*2a20*/  BSYNC B1 ;  /* 0x0000000000017941 */ /* 0x000fea0003800000 */
.L_x_3307:
        /* <DEDUP_REMOVED lines=9> */
.L_x_3311:
        /* <DEDUP_REMOVED lines=9> */
.L_x_3312:
[----:B------:R-:W-:Y:S05]  /*2b50*/  BSYNC B1 ;  /* 0x0000000000017941 */ /* 0x000fea0003800000 */
.L_x_3310:
        /* <DEDUP_REMOVED lines=34> */
.L_x_3314:
        /* <DEDUP_REMOVED lines=9> */
.L_x_3315:
[----:B------:R-:W-:Y:S05]  /*2e10*/  BSYNC B1 ;  /* 0x0000000000017941 */ /* 0x000fea0003800000 */
.L_x_3313:
        /* <DEDUP_REMOVED lines=9> */
.L_x_3317:
        /* <DEDUP_REMOVED lines=9> */
.L_x_3318:
[----:B------:R-:W-:Y:S05]  /*2f40*/  BSYNC B1 ;  /* 0x0000000000017941 */ /* 0x000fea0003800000 */
.L_x_3316:
        /* <DEDUP_REMOVED lines=34> */
.L_x_3320:
        /* <DEDUP_REMOVED lines=9> */
.L_x_3321:
[----:B------:R-:W-:Y:S05]  /*3200*/  BSYNC B1 ;  /* 0x0000000000017941 */ /* 0x000fea0003800000 */
.L_x_3319:
        /* <DEDUP_REMOVED lines=9> */
.L_x_3323:
        /* <DEDUP_REMOVED lines=9> */
.L_x_3324:
[----:B------:R-:W-:Y:S05]  /*3330*/  BSYNC B1 ;  /* 0x0000000000017941 */ /* 0x000fea0003800000 */
.L_x_3322:
[----:B-----5:R-:W-:Y:S01]  /*3340*/  FMUL R114, R75, R68 ;  /* 0x000000444b727220 */ /* 0x020fe20000400000 */
[-C--:B------:R-:W-:Y:S01]  /*3350*/  FMUL R97, R64, R96.reuse ;  /* 0x0000006040617220 */ /* 0x080fe20000400000 */
[----:B------:R-:W-:Y:S01]  /*3360*/  FMUL R98, R65, R96 ;  /* 0x0000006041627220 */ /* 0x000fe20000400000 */
[----:B------:R-:W-:Y:S01]  /*3370*/  FMUL R131, R80, R69 ;  /* 0x0000004550837220 */ /* 0x000fe20000400000 */
        /* <DEDUP_REMOVED lines=16> */
.L_x_3276:
[----:B------:R-:W-:Y:S05]  /*3480*/  BSYNC B0 ;  /* 0x0000000000007941 */ /* 0x000fea0003800000 */
.L_x_3275:
        /* <DEDUP_REMOVED lines=11> */
[----:B01----:R-:W-:Y:S02]  /*3540*/  LEA R78, R65, UR8, 0x3 ;  /* 0x00000008414e7c11 */ /* 0x003fe4000f8e18ff */
[----:B------:R-:W-:Y:S01]  /*3550*/  LEA R66, R66, UR8, 0x3 ;  /* 0x0000000842427c11 */ /* 0x000fe2000f8e18ff */
[----:B------:R-:W-:Y:S06]  /*3560*/  @!P0 BRA `(.L_x_3325) ;  /* 0x0000000800c48947 */ /* 0x000fec0003800000 */
[----:B------:R-:W0:Y:S01]  /*3570*/  SHFL.DOWN PT, R64, R163, 0x10, 0x1f ;  /* 0x0a001f00a3407f89 */ /* 0x000e2200000e0000 */
[----:B------:R-:W-:Y:S01]  /*3580*/  ISETP.NE.AND P0, PT, R27, RZ, PT ;  /* 0x000000ff1b00720c */ /* 0x000fe20003f05270 */
[----:B------:R-:W-:Y:S02]  /*3590*/  BSSY B0, `(.L_x_3326) ;  /* 0x0000023000007945 */ /* 0x000fe40003800000 */
        /* <DEDUP_REMOVED lines=34> */
.L_x_3327:
[----:B------:R-:W-:Y:S05]  /*37c0*/  BSYNC B0 ;  /* 0x0000000000007941 */ /* 0x000fea0003800000 */
.L_x_3326:
        /* <DEDUP_REMOVED lines=43> */
.L_x_3329:
[----:B------:R-:W2:Y:S04]  /*3a80*/  LDG.E.STRONG.GPU R66, desc[UR12][R64.64] ;  /* 0x0000000c40427981 */ /* 0x000ea8000c1ef900 */
[----:B--2---:R-:W-:Y:S01]  /*3a90*/  CCTL.IVALL ;  /* 0x00000000ff00798f */ /* 0x004fe20002000000 */
[----:B------:R-:W-:Y:S05]  /*3aa0*/  YIELD ;  /* 0x0000000000007946 */ /* 0x000fea0003800000 */
[----:B------:R-:W-:-:S13]  /*3ab0*/  ISETP.NE.AND P0, PT, R66, R71, PT ;  /* 0x000000474200720c */ /* 0x000fda0003f05270 */
[----:B------:R-:W-:Y:S05]  /*3ac0*/  @P0 BRA `(.L_x_3329) ;  /* 0xfffffffc00ec0947 */ /* 0x000fea000383ffff */
.L_x_3328:
        /* <DEDUP_REMOVED lines=14> */
[----:B------:R-:W-:-:S04]  /*3bb0*/  PLOP3.LUT P0, PT, PT, PT, PT, 0x8, 0x0 ;  /* 0x000000000000781c */ /* 0x000fc80003f0e170 */
[----:B------:R-:W-:-:S09]  /*3bc0*/  IADD3 R79, R79, -0x60, RZ ;  /* 0xffffffa04f4f7810 */ /* 0x000fd20007ffe0ff */
.L_x_3334:
[----:B------:R-:W-:-:S04]  /*3bd0*/  IADD3 R64, P2, R70, R68, RZ ;  /* 0x0000004446407210 */ /* 0x000fc80007f5e0ff */
        /* <DEDUP_REMOVED lines=9> */
[----:B------:R0:W3:Y:S01]  /*3c70*/  LDG.E R64, desc[UR12][R64.64+0x4] ;  /* 0x0000040c40407981 */ /* 0x0000e2000c1e1900 */
[----:B------:R-:W-:-:S05]  /*3c80*/  VIADD R78, R70, 0x40 ;  /* 0x00000040464e7836 */ /* 0x000fca0000000000 */
[----:B------:R-:W-:-:S04]  /*3c90*/  IADD3 R162, P2, R78, R68, RZ ;  /* 0x000000444ea27210 */ /* 0x000fc80007f5e0ff */
[----:B------:R-:W-:Y:S01]  /*3ca0*/  LEA.HI.X.SX32 R163, R78, R69, 0x1, P2 ;  /* 0x000000454ea37211 */ /* 0x000fe200010f0eff */
[----:B------:R-:W-:Y:S02]  /*3cb0*/  VIADD R78, R70, 0x60 ;  /* 0x00000060464e7836 */ /* 0x000fe40000000000 */
[----:B--2---:R-:W-:Y:S01]  /*3cc0*/  FADD R71, R66, R71 ;  /* 0x0000004742477221 */ /* 0x004fe20000000000 */
[----:B------:R-:W-:-:S04]  /*3cd0*/  LEA R66, P2, R162, UR20, 0x3 ;  /* 0x00000014a2427c11 */ /* 0x000fc8000f8418ff */
[----:B------:R-:W-:Y:S02]  /*3ce0*/  LEA.HI.X R67, R162, UR21, R163, 0x3, P2 ;  /* 0x00000015a2437c11 */ /* 0x000fe400090f1ca3 */
[----:B------:R-:W-:-:S03]  /*3cf0*/  IADD3 R162, P2, R78, R68, RZ ;  /* 0x000000444ea27210 */ /* 0x000fc60007f5e0ff */
[----:B------:R-:W2:Y:S01]  /*3d00*/  LDG.E R66, desc[UR12][R66.64+0x4] ;  /* 0x0000040c42427981 */ /* 0x000ea2000c1e1900 */
[----:B0-----:R-:W-:Y:S01]  /*3d10*/  LEA.HI.X.SX32 R65, R78, R69, 0x1, P2 ;  /* 0x000000454e417211 */ /* 0x001fe200010f0eff */
[----:B---3--:R-:W-:Y:S01]  /*3d20*/  FADD R71, R71, R64 ;  /* 0x0000004047477221 */ /* 0x008fe20000000000 */
[----:B------:R-:W-:-:S04]  /*3d30*/  LEA R64, P2, R162, UR20, 0x3 ;  /* 0x00000014a2407c11 */ /* 0x000fc8000f8418ff */
[----:B------:R-:W-:-:S05]  /*3d40*/  LEA.HI.X R65, R162, UR21, R65, 0x3, P2 ;  /* 0x00000015a2417c11 */ /* 0x000fca00090f1c41 */
[----:B------:R-:W3:Y:S01]  /*3d50*/  LDG.E R64, desc[UR12][R64.64+0x4] ;  /* 0x0000040c40407981 */ /* 0x000ee2000c1e1900 */
[----:B------:R-:W-:-:S05]  /*3d60*/  VIADD R70, R70, 0x80 ;  /* 0x0000008046467836 */ /* 0x000fca0000000000 */
[----:B------:R-:W-:Y:S01]  /*3d70*/  ISETP.GE.AND P2, PT, R70, R79, PT ;  /* 0x0000004f4600720c */ /* 0x000fe20003f46270 */
[----:B--2---:R-:W-:-:S04]  /*3d80*/  FADD R71, R71, R66 ;  /* 0x0000004247477221 */ /* 0x004fc80000000000 */
[----:B---3--:R-:W-:-:S08]  /*3d90*/  FADD R71, R71, R64 ;  /* 0x0000004047477221 */ /* 0x008fd00000000000 */
[----:B------:R-:W-:Y:S05]  /*3da0*/  @!P2 BRA `(.L_x_3334) ;  /* 0xfffffffc0088a947 */ /* 0x000fea000383ffff */
.L_x_3333:
[----:B------:R-:W-:Y:S05]  /*3db0*/  BSYNC B1 ;  /* 0x0000000000017941 */ /* 0x000fea0003800000 */
.L_x_3332:
        /* <DEDUP_REMOVED lines=20> */
.L_x_3336:
[----:B------:R-:W-:Y:S05]  /*3f00*/  BSYNC B1 ;  /* 0x0000000000017941 */ /* 0x000fea0003800000 */
.L_x_3335:
        /* <DEDUP_REMOVED lines=9> */
.L_x_3331:
[----:B------:R-:W-:Y:S05]  /*3fa0*/  BSYNC B0 ;  /* 0x0000000000007941 */ /* 0x000fea0003800000 */
.L_x_3330:
        /* <DEDUP_REMOVED lines=13> */
.L_x_3325:
        /* <DEDUP_REMOVED lines=31> */
.L_x_3337:
[----:B------:R-:W-:Y:S01]  /*4270*/  ISETP.LT.AND P1, PT, R129, UR19, !P1 ;  /* 0x0000001381007c0c */ /* 0x000fe2000cf21270 */
[----:B------:R-:W-:-:S12]  /*4280*/  BSSY B0, `(.L_x_3338) ;  /* 0x00000f5000007945 */ /* 0x000fd80003800000 */
[----:B------:R-:W-:Y:S05]  /*4290*/  @!P1 BRA `(.L_x_3339) ;  /* 0x0000000c00cc9947 */ /* 0x000fea0003800000 */
[----:B------:R-:W0:Y:S01]  /*42a0*/  LDC.64 R70, c[0x0][0x278] ;  /* 0x00009e00ff467b82 */ /* 0x000e220000000a00 */
[----:B------:R-:W-:Y:S01]  /*42b0*/  FMUL R68, R68, R95 ;  /* 0x0000005f44447220 */ /* 0x000fe20000400000 */
[----:B------:R-:W-:Y:S01]  /*42c0*/  ISETP.GE.U32.AND P1, PT, R92, 0x4, PT ;  /* 0x000000045c00780c */ /* 0x000fe20003f26070 */
[----:B------:R-:W-:Y:S01]  /*42d0*/  IMAD R163, R129, UR15, R26 ;  /* 0x0000000f81a37c24 */ /* 0x000fe2000f8e021a */
[----:B------:R-:W-:Y:S01]  /*42e0*/  BSSY B1, `(.L_x_3340) ;  /* 0x000001a000017945 */ /* 0x000fe20003800000 */
[-C--:B------:R-:W-:Y:S01]  /*42f0*/  FFMA R65, R111, -R68.reuse, R144 ;  /* 0x800000446f417223 */ /* 0x080fe20000000090 */
[-C--:B------:R-:W-:Y:S01]  /*4300*/  FFMA R67, R112, -R68.reuse, R145 ;  /* 0x8000004470437223 */ /* 0x080fe20000000091 */
[----:B------:R-:W-:Y:S01]  /*4310*/  FFMA R69, R128, -R68, R161 ;  /* 0x8000004480457223 */ /* 0x000fe200000000a1 */
[----:B------:R-:W-:Y:S01]  /*4320*/  BSSY B2, `(.L_x_3341) ;  /* 0x000000e000027945 */ /* 0x000fe20003800000 */
[-C--:B-----5:R-:W-:Y:S01]  /*4330*/  FMUL R64, R65, R96.reuse ;  /* 0x0000006041407220 */ /* 0x0a0fe20000400000 */
[----:B------:R-:W-:Y:S01]  /*4340*/  FMUL R65, R67, R96 ;  /* 0x0000006043417220 */ /* 0x000fe20000400000 */
[----:B------:R-:W-:-:S04]  /*4350*/  FFMA R67, R127, -R68, R160 ;  /* 0x800000447f437223 */ /* 0x000fc800000000a0 */
[-C--:B------:R-:W-:Y:S01]  /*4360*/  FMUL R66, R67, R96.reuse ;  /* 0x0000006043427220 */ /* 0x080fe20000400000 */
        /* <DEDUP_REMOVED lines=9> */
.L_x_3342:
[----:B------:R-:W-:Y:S05]  /*4400*/  BSYNC B2 ;  /* 0x0000000000027941 */ /* 0x000fea0003800000 */
.L_x_3341:
[C---:B------:R-:W-:Y:S01]  /*4410*/  ISETP.NE.AND P0, PT, R92.reuse, RZ, PT ;  /* 0x000000ff5c00720c */ /* 0x040fe20003f05270 */
[----:B------:R1:W-:Y:S01]  /*4420*/  @P1 STG.E desc[UR12][R78.64+0xc], R67 ;  /* 0x00000c434e001986 */ /* 0x0003e2000c10190c */
[C---:B------:R-:W-:Y:S02]  /*4430*/  ISETP.GE.U32.AND P2, PT, R92.reuse, 0x2, PT ;  /* 0x000000025c00780c */ /* 0x040fe40003f46070 */
[----:B------:R-:W-:-:S09]  /*4440*/  ISETP.GE.U32.AND P3, PT, R92, 0x3, PT ;  /* 0x000000035c00780c */ /* 0x000fd20003f66070 */
[----:B------:R1:W-:Y:S04]  /*4450*/  @P0 STG.E desc[UR12][R78.64], R64 ;  /* 0x000000404e000986 */ /* 0x0003e8000c10190c */
[----:B------:R1:W-:Y:S04]  /*4460*/  @P2 STG.E desc[UR12][R78.64+0x4], R65 ;  /* 0x000004414e002986 */ /* 0x0003e8000c10190c */
[----:B------:R1:W-:Y:S02]  /*4470*/  @P3 STG.E desc[UR12][R78.64+0x8], R66 ;  /* 0x000008424e003986 */ /* 0x0003e4000c10190c */
.L_x_3343:
[----:B------:R-:W-:Y:S05]  /*4480*/  BSYNC B1 ;  /* 0x0000000000017941 */ /* 0x000fea0003800000 */
.L_x_3340:
[----:B------:R-:W-:-:S13]  /*4490*/  ISETP.GE.AND P0, PT, R0, UR15, PT ;  /* 0x0000000f00007c0c */ /* 0x000fda000bf06270 */
[----:B------:R-:W-:Y:S05]  /*44a0*/  @P0 BRA `(.L_x_3339) ;  /* 0x0000000c00480947 */ /* 0x000fea0003800000 */
[----:B------:R-:W-:Y:S01]  /*44b0*/  ISETP.GE.U32.AND P1, PT, R91, 0x4, PT ;  /* 0x000000045b00780c */ /* 0x000fe20003f26070 */
[-C--:B01----:R-:W-:Y:S01]  /*44c0*/  FFMA R65, R109, -R68.reuse, R126 ;  /* 0x800000446d417223 */ /* 0x083fe2000000007e */
[-C--:B------:R-:W-:Y:S01]  /*44d0*/  FFMA R67, R110, -R68.reuse, R143 ;  /* 0x800000446e437223 */ /* 0x080fe2000000008f */
[----:B------:R-:W-:Y:S01]  /*44e0*/  FFMA R69, R142, -R68, R159 ;  /* 0x800000448e457223 */ /* 0x000fe2000000009f */
[----:B------:R-:W-:Y:S02]  /*44f0*/  IMAD R163, R129, UR15, R0 ;  /* 0x0000000f81a37c24 */ /* 0x000fe4000f8e0200 */
[-C--:B------:R-:W-:Y:S01]  /*4500*/  FMUL R64, R65, R96.reuse ;  /* 0x0000006041407220 */ /* 0x080fe20000400000 */
[----:B------:R-:W-:Y:S01]  /*4510*/  FMUL R65, R67, R96 ;  /* 0x0000006043417220 */ /* 0x000fe20000400000 */
[----:B------:R-:W-:Y:S01]  /*4520*/  FFMA R67, R125, -R68, R158 ;  /* 0x800000447d437223 */ /* 0x000fe2000000009e */
[----:B------:R-:W-:Y:S04]  /*4530*/  BSSY B1, `(.L_x_3344) ;  /* 0x0000014000017945 */ /* 0x000fe80003800000 */
[----:B------:R-:W-:Y:S01]  /*4540*/  BSSY B2, `(.L_x_3345) ;  /* 0x000000b000027945 */ /* 0x000fe20003800000 */
[----:B------:R-:W-:-:S04]  /*4550*/  IMAD.WIDE R78, R163, 0x4, R70 ;  /* 0x00000004a34e7825 */ /* 0x000fc800078e0246 */
[-C--:B------:R-:W-:Y:S01]  /*4560*/  FMUL R66, R67, R96.reuse ;  /* 0x0000006043427220 */ /* 0x080fe20000400000 */
[----:B------:R-:W-:Y:S01]  /*4570*/  FMUL R67, R69, R96 ;  /* 0x0000006045437220 */ /* 0x000fe20000400000 */
[----:B------:R-:W-:Y:S06]  /*4580*/  @!P1 BRA `(.L_x_3346) ;  /* 0x0000000000189947 */ /* 0x000fec0003800000 */
[----:B------:R-:W-:Y:S02]  /*4590*/  ULDC UR8, c[0x0][0x278] ;  /* 0x00009e0000087ab9 */ /* 0x000fe40000000800 */
[----:B------:R-:W-:-:S04]  /*45a0*/  LEA R69, R163, UR8, 0x2 ;  /* 0x00000008a3457c11 */ /* 0x000fc8000f8e10ff */
[----:B------:R-:W-:-:S13]  /*45b0*/  LOP3.LUT P0, RZ, R69, 0xf, RZ, 0xc0, !PT ;  /* 0x0000000f45ff7812 */ /* 0x000fda000780c0ff */
[----:B------:R0:W-:Y:S01]  /*45c0*/  @!P0 STG.E.128 desc[UR12][R78.64], R64 ;  /* 0x000000404e008986 */ /* 0x0001e2000c101d0c */
[----:B------:R-:W-:Y:S05]  /*45d0*/  @!P0 BREAK B2 ;  /* 0x0000000000028942 */ /* 0x000fea0003800000 */
[----:B------:R-:W-:Y:S05]  /*45e0*/  @!P0 BRA `(.L_x_3347) ;  /* 0x0000000000208947 */ /* 0x000fea0003800000 */
.L_x_3346:
[----:B------:R-:W-:Y:S05]  /*45f0*/  BSYNC B2 ;  /* 0x0000000000027941 */ /* 0x000fea0003800000 */
.L_x_3345:
[C---:B------:R-:W-:Y:S01]  /*4600*/  ISETP.NE.AND P0, PT, R91.reuse, RZ, PT ;  /* 0x000000ff5b00720c */ /* 0x040fe20003f05270 */
[----:B------:R1:W-:Y:S01]  /*4610*/  @P1 STG.E desc[UR12][R78.64+0xc], R67 ;  /* 0x00000c434e001986 */ /* 0x0003e2000c10190c */
[C---:B------:R-:W-:Y:S02]  /*4620*/  ISETP.GE.U32.AND P2, PT, R91.reuse, 0x2, PT ;  /* 0x000000025b00780c */ /* 0x040fe40003f46070 */
[----:B------:R-:W-:-:S09]  /*4630*/  ISETP.GE.U32.AND P3, PT, R91, 0x3, PT ;  /* 0x000000035b00780c */ /* 0x000fd20003f66070 */
[----:B------:R1:W-:Y:S04]  /*4640*/  @P0 STG.E desc[UR12][R78.64], R64 ;  /* 0x000000404e000986 */ /* 0x0003e8000c10190c */
[----:B------:R1:W-:Y:S04]  /*4650*/  @P2 STG.E desc[UR12][R78.64+0x4], R65 ;  /* 0x000004414e002986 */ /* 0x0003e8000c10190c */
[----:B------:R1:W-:Y:S02]  /*4660*/  @P3 STG.E desc[UR12][R78.64+0x8], R66 ;  /* 0x000008424e003986 */ /* 0x0003e4000c10190c */
.L_x_3347:
[----:B------:R-:W-:Y:S05]  /*4670*/  BSYNC B1 ;  /* 0x0000000000017941 */ /* 0x000fea0003800000 */
.L_x_3344:
        /* <DEDUP_REMOVED lines=22> */
.L_x_3350:
[----:B------:R-:W-:Y:S05]  /*47e0*/  BSYNC B2 ;  /* 0x0000000000027941 */ /* 0x000fea0003800000 */
.L_x_3349:
[C---:B------:R-:W-:Y:S01]  /*47f0*/  ISETP.NE.AND P0, PT, R90.reuse, RZ, PT ;  /* 0x000000ff5a00720c */ /* 0x040fe20003f05270 */
[----:B------:R1:W-:Y:S01]  /*4800*/  @P1 STG.E desc[UR12][R78.64+0xc], R67 ;  /* 0x00000c434e001986 */ /* 0x0003e2000c10190c */
[C---:B------:R-:W-:Y:S02]  /*4810*/  ISETP.GE.U32.AND P2, PT, R90.reuse, 0x2, PT ;  /* 0x000000025a00780c */ /* 0x040fe40003f46070 */
[----:B------:R-:W-:-:S09]  /*4820*/  ISETP.GE.U32.AND P3, PT, R90, 0x3, PT ;  /* 0x000000035a00780c */ /* 0x000fd20003f66070 */
[----:B------:R1:W-:Y:S04]  /*4830*/  @P0 STG.E desc[UR12][R78.64], R64 ;  /* 0x000000404e000986 */ /* 0x0003e8000c10190c */
[----:B------:R1:W-:Y:S04]  /*4840*/  @P2 STG.E desc[UR12][R78.64+0x4], R65 ;  /* 0x000004414e002986 */ /* 0x0003e8000c10190c */
[----:B------:R1:W-:Y:S02]  /*4850*/  @P3 STG.E desc[UR12][R78.64+0x8], R66 ;  /* 0x000008424e003986 */ /* 0x0003e4000c10190c */
.L_x_3351:
[----:B------:R-:W-:Y:S05]  /*4860*/  BSYNC B1 ;  /* 0x0000000000017941 */ /* 0x000fea0003800000 */
.L_x_3348:
        /* <DEDUP_REMOVED lines=22> */
.L_x_3354:
[----:B------:R-:W-:Y:S05]  /*49d0*/  BSYNC B2 ;  /* 0x0000000000027941 */ /* 0x000fea0003800000 */
.L_x_3353:
[C---:B------:R-:W-:Y:S01]  /*49e0*/  ISETP.NE.AND P0, PT, R89.reuse, RZ, PT ;  /* 0x000000ff5900720c */ /* 0x040fe20003f05270 */
[----:B------:R1:W-:Y:S01]  /*49f0*/  @P1 STG.E desc[UR12][R78.64+0xc], R67 ;  /* 0x00000c434e001986 */ /* 0x0003e2000c10190c */
[C---:B------:R-:W-:Y:S02]  /*4a00*/  ISETP.GE.U32.AND P2, PT, R89.reuse, 0x2, PT ;  /* 0x000000025900780c */ /* 0x040fe40003f46070 */
[----:B------:R-:W-:-:S09]  /*4a10*/  ISETP.GE.U32.AND P3, PT, R89, 0x3, PT ;  /* 0x000000035900780c */ /* 0x000fd20003f66070 */
[----:B------:R1:W-:Y:S04]  /*4a20*/  @P0 STG.E desc[UR12][R78.64], R64 ;  /* 0x000000404e000986 */ /* 0x0003e8000c10190c */
[----:B------:R1:W-:Y:S04]  /*4a30*/  @P2 STG.E desc[UR12][R78.64+0x4], R65 ;  /* 0x000004414e002986 */ /* 0x0003e8000c10190c */
[----:B------:R1:W-:Y:S02]  /*4a40*/  @P3 STG.E desc[UR12][R78.64+0x8], R66 ;  /* 0x000008424e003986 */ /* 0x0003e4000c10190c */
.L_x_3355:
[----:B------:R-:W-:Y:S05]  /*4a50*/  BSYNC B1 ;  /* 0x0000000000017941 */ /* 0x000fea0003800000 */
.L_x_3352:
        /* <DEDUP_REMOVED lines=22> */
.L_x_3358:
[----:B------:R-:W-:Y:S05]  /*4bc0*/  BSYNC B2 ;  /* 0x0000000000027941 */ /* 0x000fea0003800000 */
.L_x_3357:
[C---:B------:R-:W-:Y:S01]  /*4bd0*/  ISETP.NE.AND P0, PT, R88.reuse, RZ, PT ;  /* 0x000000ff5800720c */ /* 0x040fe20003f05270 */
[----:B------:R1:W-:Y:S01]  /*4be0*/  @P1 STG.E desc[UR12][R78.64+0xc], R67 ;  /* 0x00000c434e001986 */ /* 0x0003e2000c10190c */
[C---:B------:R-:W-:Y:S02]  /*4bf0*/  ISETP.GE.U32.AND P2, PT, R88.reuse, 0x2, PT ;  /* 0x000000025800780c */ /* 0x040fe40003f46070 */
[----:B------:R-:W-:-:S09]  /*4c00*/  ISETP.GE.U32.AND P3, PT, R88, 0x3, PT ;  /* 0x000000035800780c */ /* 0x000fd20003f66070 */
[----:B------:R1:W-:Y:S04]  /*4c10*/  @P0 STG.E desc[UR12][R78.64], R64 ;  /* 0x000000404e000986 */ /* 0x0003e8000c10190c */
[----:B------:R1:W-:Y:S04]  /*4c20*/  @P2 STG.E desc[UR12][R78.64+0x4], R65 ;  /* 0x000004414e002986 */ /* 0x0003e8000c10190c */
[----:B------:R1:W-:Y:S02]  /*4c30*/  @P3 STG.E desc[UR12][R78.64+0x8], R66 ;  /* 0x000008424e003986 */ /* 0x0003e4000c10190c */
.L_x_3359:
[----:B------:R-:W-:Y:S05]  /*4c40*/  BSYNC B1 ;  /* 0x0000000000017941 */ /* 0x000fea0003800000 */
.L_x_3356:
        /* <DEDUP_REMOVED lines=22> */
.L_x_3362:
[----:B------:R-:W-:Y:S05]  /*4db0*/  BSYNC B2 ;  /* 0x0000000000027941 */ /* 0x000fea0003800000 */
.L_x_3361:
[C---:B------:R-:W-:Y:S01]  /*4dc0*/  ISETP.NE.AND P0, PT, R86.reuse, RZ, PT ;  /* 0x000000ff5600720c */ /* 0x040fe20003f05270 */
[----:B------:R1:W-:Y:S01]  /*4dd0*/  @P1 STG.E desc[UR12][R78.64+0xc], R67 ;  /* 0x00000c434e001986 */ /* 0x0003e2000c10190c */
[C---:B------:R-:W-:Y:S02]  /*4de0*/  ISETP.GE.U32.AND P2, PT, R86.reuse, 0x2, PT ;  /* 0x000000025600780c */ /* 0x040fe40003f46070 */
[----:B------:R-:W-:-:S09]  /*4df0*/  ISETP.GE.U32.AND P3, PT, R86, 0x3, PT ;  /* 0x000000035600780c */ /* 0x000fd20003f66070 */
[----:B------:R1:W-:Y:S04]  /*4e00*/  @P0 STG.E desc[UR12][R78.64], R64 ;  /* 0x000000404e000986 */ /* 0x0003e8000c10190c */
[----:B------:R1:W-:Y:S04]  /*4e10*/  @P2 STG.E desc[UR12][R78.64+0x4], R65 ;  /* 0x000004414e002986 */ /* 0x0003e8000c10190c */
[----:B------:R1:W-:Y:S02]  /*4e20*/  @P3 STG.E desc[UR12][R78.64+0x8], R66 ;  /* 0x000008424e003986 */ /* 0x0003e4000c10190c */
.L_x_3363:
[----:B------:R-:W-:Y:S05]  /*4e30*/  BSYNC B1 ;  /* 0x0000000000017941 */ /* 0x000fea0003800000 */
.L_x_3360:
        /* <DEDUP_REMOVED lines=22> */
.L_x_3366:
[----:B------:R-:W-:Y:S05]  /*4fa0*/  BSYNC B2 ;  /* 0x0000000000027941 */ /* 0x000fea0003800000 */
.L_x_3365:
[C---:B------:R-:W-:Y:S01]  /*4fb0*/  ISETP.NE.AND P0, PT, R84.reuse, RZ, PT ;  /* 0x000000ff5400720c */ /* 0x040fe20003f05270 */
[----:B------:R1:W-:Y:S01]  /*4fc0*/  @P1 STG.E desc[UR12][R78.64+0xc], R67 ;  /* 0x00000c434e001986 */ /* 0x0003e2000c10190c */
[C---:B------:R-:W-:Y:S02]  /*4fd0*/  ISETP.GE.U32.AND P2, PT, R84.reuse, 0x2, PT ;  /* 0x000000025400780c */ /* 0x040fe40003f46070 */
[----:B------:R-:W-:-:S09]  /*4fe0*/  ISETP.GE.U32.AND P3, PT, R84, 0x3, PT ;  /* 0x000000035400780c */ /* 0x000fd20003f66070 */
[----:B------:R1:W-:Y:S04]  /*4ff0*/  @P0 STG.E desc[UR12][R78.64], R64 ;  /* 0x000000404e000986 */ /* 0x0003e8000c10190c */
[----:B------:R1:W-:Y:S04]  /*5000*/  @P2 STG.E desc[UR12][R78.64+0x4], R65 ;  /* 0x000004414e002986 */ /* 0x0003e8000c10190c */
[----:B------:R1:W-:Y:S02]  /*5010*/  @P3 STG.E desc[UR12][R78.64+0x8], R66 ;  /* 0x000008424e003986 */ /* 0x0003e4000c10190c */
.L_x_3367:
[----:B------:R-:W-:Y:S05]  /*5020*/  BSYNC B1 ;  /* 0x0000000000017941 */ /* 0x000fea0003800000 */
.L_x_3364:
[----:B------:R-:W-:-:S13]  /*5030*/  ISETP.GE.AND P0, PT, R83, UR15, PT ;  /* 0x0000000f53007c0c */ /* 0x000fda000bf06270 */
[----:B------:R-:W-:Y:S05]  /*5040*/  @P0 BRA `(.L_x_3339) ;  /* 0x0000000000600947 */ /* 0x000fea0003800000 */
[----:B------:R-:W-:Y:S01]  /*5050*/  IMAD R129, R129, UR15, R83 ;  /* 0x0000000f81817c24 */ /* 0x000fe2000f8e0253 */
[----:B------:R-:W-:Y:S01]  /*5060*/  ULDC UR8, c[0x0][0x278] ;  /* 0x00009e0000087ab9 */ /* 0x000fe20000000800 */
[-C--:B01----:R-:W-:Y:S01]  /*5070*/  FFMA R65, R97, -R68.reuse, R114 ;  /* 0x8000004461417223 */ /* 0x083fe20000000072 */
[-C--:B------:R-:W-:Y:S01]  /*5080*/  FFMA R67, R98, -R68.reuse, R131 ;  /* 0x8000004462437223 */ /* 0x080fe20000000083 */
[-C--:B------:R-:W-:Y:S01]  /*5090*/  FFMA R69, R113, -R68.reuse, R146 ;  /* 0x8000004471457223 */ /* 0x080fe20000000092 */
[C---:B------:R-:W-:Y:S01]  /*50a0*/  LEA R64, R129.reuse, UR8, 0x2 ;  /* 0x0000000881407c11 */ /* 0x040fe2000f8e10ff */
[----:B------:R-:W-:Y:S01]  /*50b0*/  FFMA R79, R130, -R68, R147 ;  /* 0x80000044824f7223 */ /* 0x000fe20000000093 */
[----:B------:R-:W-:-:S04]  /*50c0*/  IMAD.WIDE R70, R129, 0x4, R70 ;  /* 0x0000000481467825 */ /* 0x000fc800078e0246 */
[-C--:B------:R-:W-:Y:S01]  /*50d0*/  FMUL R66, R69, R96.reuse ;  /* 0x0000006045427220 */ /* 0x080fe20000400000 */
[----:B------:R-:W-:Y:S01]  /*50e0*/  LOP3.LUT P0, RZ, R64, 0xf, RZ, 0xc0, !PT ;  /* 0x0000000f40ff7812 */ /* 0x000fe2000780c0ff */
[-C--:B------:R-:W-:Y:S01]  /*50f0*/  FMUL R64, R65, R96.reuse ;  /* 0x0000006041407220 */ /* 0x080fe20000400000 */
[-C--:B------:R-:W-:Y:S01]  /*5100*/  FMUL R65, R67, R96.reuse ;  /* 0x0000006043417220 */ /* 0x080fe20000400000 */
[----:B------:R-:W-:Y:S01]  /*5110*/  FMUL R67, R79, R96 ;  /* 0x000000604f437220 */ /* 0x000fe20000400000 */
[----:B------:R-:W-:-:S13]  /*5120*/  ISETP.LT.U32.OR P0, PT, R82, 0x4, P0 ;  /* 0x000000045200780c */ /* 0x000fda0000701470 */
        /* <DEDUP_REMOVED lines=10> */
.L_x_3339:
[----:B------:R-:W-:Y:S05]  /*51d0*/  BSYNC B0 ;  /* 0x0000000000007941 */ /* 0x000fea0003800000 */
.L_x_3338:
[----:B------:R-:W-:Y:S05]  /*51e0*/  WARPSYNC.ALL ;  /* 0x0000000000007948 */ /* 0x000fea0003800000 */
[----:B------:R-:W-:Y:S02]  /*51f0*/  PLOP3.LUT P1, PT, PT, PT, UP0, 0x80, 0x0 ;  /* 0x000000000000781c */ /* 0x000fe40003f2f008 */
[----:B------:R-:W-:-:S04]  /*5200*/  LOP3.LUT P0, RZ, R93, 0xff, RZ, 0xc0, !PT ;  /* 0x000000ff5dff7812 */ /* 0x000fc8000780c0ff */
[----:B------:R-:W-:-:S07]  /*5210*/  SEL R93, RZ, 0x1, P0 ;  /* 0x00000001ff5d7807 */ /* 0x000fce0000000000 */
[----:B------:R-:W-:Y:S05]  /*5220*/  @!P1 BRA `(.L_x_3368) ;  /* 0xffffffc000709947 */ /* 0x000fea000383ffff */
.L_x_3272:
[----:B------:R-:W-:-:S13]  /*5230*/  ISETP.GE.AND P0, PT, R26, UR15, PT ;  /* 0x0000000f1a007c0c */ /* 0x000fda000bf06270 */
[----:B------:R-:W-:Y:S05]  /*5240*/  @P0 EXIT ;  /* 0x000000000000094d */ /* 0x000fea0003800000 */
[----:B-----5:R-:W0:Y:S01]  /*5250*/  LDC.64 R4, c[0x0][0x270] ;  /* 0x00009c00ff047b82 */ /* 0x020e220000000a00 */
[----:B------:R-:W-:Y:S01]  /*5260*/  IADD3 R0, -R26, UR15, RZ ;  /* 0x0000000f1a007c10 */ /* 0x000fe2000fffe1ff */
[----:B------:R-:W-:Y:S01]  /*5270*/  IMAD.U32 R7, RZ, RZ, UR15 ;  /* 0x0000000fff077e24 */ /* 0x000fe2000f8e00ff */
[----:B------:R-:W-:Y:S04]  /*5280*/  BSSY B1, `(.L_x_3369) ;  /* 0x0000014000017945 */ /* 0x000fe80003800000 */
[----:B------:R-:W-:Y:S01]  /*5290*/  BSSY B0, `(.L_x_3370) ;  /* 0x000000b000007945 */ /* 0x000fe20003800000 */
[----:B------:R-:W-:Y:S01]  /*52a0*/  ISETP.GE.U32.AND P1, PT, R0, 0x4, PT ;  /* 0x000000040000780c */ /* 0x000fe20003f26070 */
[----:B------:R-:W-:-:S04]  /*52b0*/  IMAD R7, R7, UR5, R26 ;  /* 0x0000000507077c24 */ /* 0x000fc8000f8e021a */
[----:B0123--:R-:W-:-:S08]  /*52c0*/  IMAD.WIDE.U32 R2, R7, 0x4, R4 ;  /* 0x0000000407027825 */ /* 0x00ffd000078e0004 */
[----:B------:R-:W-:Y:S05]  /*52d0*/  @!P1 BRA `(.L_x_3371) ;  /* 0x0000000000189947 */ /* 0x000fea0003800000 */
[----:B------:R-:W-:Y:S02]  /*52e0*/  ULDC UR4, c[0x0][0x270] ;  /* 0x00009c0000047ab9 */ /* 0x000fe40000000800 */
[----:B------:R-:W-:-:S04]  /*52f0*/  LEA R7, R7, UR4, 0x2 ;  /* 0x0000000407077c11 */ /* 0x000fc8000f8e10ff */
[----:B------:R-:W-:-:S13]  /*5300*/  LOP3.LUT P0, RZ, R7, 0xf, RZ, 0xc0, !PT ;  /* 0x0000000f07ff7812 */ /* 0x000fda000780c0ff */
[----:B------:R0:W-:Y:S01]  /*5310*/  @!P0 STG.E.128 desc[UR12][R2.64], R60 ;  /* 0x0000003c02008986 */ /* 0x0001e2000c101d0c */
[----:B------:R-:W-:Y:S05]  /*5320*/  @!P0 BREAK B0 ;  /* 0x0000000000008942 */ /* 0x000fea0003800000 */
[----:B------:R-:W-:Y:S05]  /*5330*/  @!P0 BRA `(.L_x_3372) ;  /* 0x0000000000208947 */ /* 0x000fea0003800000 */
.L_x_3371:
[----:B------:R-:W-:Y:S05]  /*5340*/  BSYNC B0 ;  /* 0x0000000000007941 */ /* 0x000fea0003800000 */
.L_x_3370:
[C---:B------:R-:W-:Y:S01]  /*5350*/  ISETP.NE.AND P0, PT, R0.reuse, RZ, PT ;  /* 0x000000ff0000720c */ /* 0x040fe20003f05270 */
[----:B------:R1:W-:Y:S01]  /*5360*/  @P1 STG.E desc[UR12][R2.64+0xc], R63 ;  /* 0x00000c3f02001986 */ /* 0x0003e2000c10190c */
[C---:B------:R-:W-:Y:S02]  /*5370*/  ISETP.GE.U32.AND P2, PT, R0.reuse, 0x2, PT ;  /* 0x000000020000780c */ /* 0x040fe40003f46070 */
[----:B------:R-:W-:-:S09]  /*5380*/  ISETP.GE.U32.AND P3, PT, R0, 0x3, PT ;  /* 0x000000030000780c */ /* 0x000fd20003f66070 */
[----:B------:R1:W-:Y:S04]  /*5390*/  @P0 STG.E desc[UR12][R2.64], R60 ;  /* 0x0000003c02000986 */ /* 0x0003e8000c10190c */
[----:B------:R1:W-:Y:S04]  /*53a0*/  @P2 STG.E desc[UR12][R2.64+0x4], R61 ;  /* 0x0000043d02002986 */ /* 0x0003e8000c10190c */
[----:B------:R1:W-:Y:S02]  /*53b0*/  @P3 STG.E desc[UR12][R2.64+0x8], R62 ;  /* 0x0000083e02003986 */ /* 0x0003e4000c10190c */
.L_x_3372:
[----:B------:R-:W-:Y:S05]  /*53c0*/  BSYNC B1 ;  /* 0x0000000000017941 */ /* 0x000fea0003800000 */
.L_x_3369:
[----:B------:R-:W-:Y:S05]  /*53d0*/  WARPSYNC.ALL ;  /* 0x0000000000007948 */ /* 0x000fea0003800000 */
[----:B01----:R-:W-:-:S04]  /*53e0*/  IMAD.U32 R3, RZ, RZ, UR14 ;  /* 0x0000000eff037e24 */ /* 0x003fc8000f8e00ff */
        /* <DEDUP_REMOVED lines=17> */
.L_x_3375:
[----:B------:R-:W-:Y:S05]  /*5500*/  BSYNC B1 ;  /* 0x0000000000017941 */ /* 0x000fea0003800000 */
.L_x_3374:
[C---:B------:R-:W-:Y:S01]  /*5510*/  ISETP.NE.AND P0, PT, R0.reuse, RZ, PT ;  /* 0x000000ff0000720c */ /* 0x040fe20003f05270 */
[----:B------:R1:W-:Y:S01]  /*5520*/  @P1 STG.E desc[UR12][R2.64+0xc], R59 ;  /* 0x00000c3b02001986 */ /* 0x0003e2000c10190c */
[C---:B------:R-:W-:Y:S02]  /*5530*/  ISETP.GE.U32.AND P2, PT, R0.reuse, 0x2, PT ;  /* 0x000000020000780c */ /* 0x040fe40003f46070 */
[----:B------:R-:W-:-:S09]  /*5540*/  ISETP.GE.U32.AND P3, PT, R0, 0x3, PT ;  /* 0x000000030000780c */ /* 0x000fd20003f66070 */
[----:B------:R1:W-:Y:S04]  /*5550*/  @P0 STG.E desc[UR12][R2.64], R56 ;  /* 0x0000003802000986 */ /* 0x0003e8000c10190c */
[----:B------:R1:W-:Y:S04]  /*5560*/  @P2 STG.E desc[UR12][R2.64+0x4], R57 ;  /* 0x0000043902002986 */ /* 0x0003e8000c10190c */
[----:B------:R1:W-:Y:S02]  /*5570*/  @P3 STG.E desc[UR12][R2.64+0x8], R58 ;  /* 0x0000083a02003986 */ /* 0x0003e4000c10190c */
.L_x_3376:
[----:B------:R-:W-:Y:S05]  /*5580*/  BSYNC B2 ;  /* 0x0000000000027941 */ /* 0x000fea0003800000 */
.L_x_3373:
        /* <DEDUP_REMOVED lines=19> */
.L_x_3379:
[----:B------:R-:W-:Y:S05]  /*56c0*/  BSYNC B2 ;  /* 0x0000000000027941 */ /* 0x000fea0003800000 */
.L_x_3378:
[C---:B------:R-:W-:Y:S01]  /*56d0*/  ISETP.NE.AND P0, PT, R0.reuse, RZ, PT ;  /* 0x000000ff0000720c */ /* 0x040fe20003f05270 */
[----:B------:R1:W-:Y:S01]  /*56e0*/  @P1 STG.E desc[UR12][R2.64+0xc], R55 ;  /* 0x00000c3702001986 */ /* 0x0003e2000c10190c */
[C---:B------:R-:W-:Y:S02]  /*56f0*/  ISETP.GE.U32.AND P2, PT, R0.reuse, 0x2, PT ;  /* 0x000000020000780c */ /* 0x040fe40003f46070 */
[----:B------:R-:W-:-:S09]  /*5700*/  ISETP.GE.U32.AND P3, PT, R0, 0x3, PT ;  /* 0x000000030000780c */ /* 0x000fd20003f66070 */
[----:B------:R1:W-:Y:S04]  /*5710*/  @P0 STG.E desc[UR12][R2.64], R52 ;  /* 0x0000003402000986 */ /* 0x0003e8000c10190c */
[----:B------:R1:W-:Y:S04]  /*5720*/  @P2 STG.E desc[UR12][R2.64+0x4], R53 ;  /* 0x0000043502002986 */ /* 0x0003e8000c10190c */
[----:B------:R1:W-:Y:S02]  /*5730*/  @P3 STG.E desc[UR12][R2.64+0x8], R54 ;  /* 0x0000083602003986 */ /* 0x0003e4000c10190c */
.L_x_3380:
[----:B------:R-:W-:Y:S05]  /*5740*/  BSYNC B3 ;  /* 0x0000000000037941 */ /* 0x000fea0003800000 */
.L_x_3377:
        /* <DEDUP_REMOVED lines=19> */
.L_x_3383:
[----:B------:R-:W-:Y:S05]  /*5880*/  BSYNC B3 ;  /* 0x0000000000037941 */ /* 0x000fea0003800000 */
.L_x_3382:
[C---:B------:R-:W-:Y:S01]  /*5890*/  ISETP.NE.AND P0, PT, R0.reuse, RZ, PT ;  /* 0x000000ff0000720c */ /* 0x040fe20003f05270 */
[----:B------:R1:W-:Y:S01]  /*58a0*/  @P1 STG.E desc[UR12][R2.64+0xc], R51 ;  /* 0x00000c3302001986 */ /* 0x0003e2000c10190c */
[C---:B------:R-:W-:Y:S02]  /*58b0*/  ISETP.GE.U32.AND P2, PT, R0.reuse, 0x2, PT ;  /* 0x000000020000780c */ /* 0x040fe40003f46070 */
[----:B------:R-:W-:-:S09]  /*58c0*/  ISETP.GE.U32.AND P3, PT, R0, 0x3, PT ;  /* 0x000000030000780c */ /* 0x000fd20003f66070 */
[----:B------:R1:W-:Y:S04]  /*58d0*/  @P0 STG.E desc[UR12][R2.64], R48 ;  /* 0x0000003002000986 */ /* 0x0003e8000c10190c */
[----:B------:R1:W-:Y:S04]  /*58e0*/  @P2 STG.E desc[UR12][R2.64+0x4], R49 ;  /* 0x0000043102002986 */ /* 0x0003e8000c10190c */
[----:B------:R1:W-:Y:S02]  /*58f0*/  @P3 STG.E desc[UR12][R2.64+0x8], R50 ;  /* 0x0000083202003986 */ /* 0x0003e4000c10190c */
.L_x_3384:
[----:B------:R-:W-:Y:S05]  /*5900*/  BSYNC B4 ;  /* 0x0000000000047941 */ /* 0x000fea0003800000 */
.L_x_3381:
        /* <DEDUP_REMOVED lines=19> */
.L_x_3387:
[----:B------:R-:W-:Y:S05]  /*5a40*/  BSYNC B4 ;  /* 0x0000000000047941 */ /* 0x000fea0003800000 */
.L_x_3386:
[C---:B------:R-:W-:Y:S01]  /*5a50*/  ISETP.NE.AND P0, PT, R0.reuse, RZ, PT ;  /* 0x000000ff0000720c */ /* 0x040fe20003f05270 */
[----:B------:R1:W-:Y:S01]  /*5a60*/  @P1 STG.E desc[UR12][R2.64+0xc], R47 ;  /* 0x00000c2f02001986 */ /* 0x0003e2000c10190c */
[C---:B------:R-:W-:Y:S02]  /*5a70*/  ISETP.GE.U32.AND P2, PT, R0.reuse, 0x2, PT ;  /* 0x000000020000780c */ /* 0x040fe40003f46070 */
[----:B------:R-:W-:-:S09]  /*5a80*/  ISETP.GE.U32.AND P3, PT, R0, 0x3, PT ;  /* 0x000000030000780c */ /* 0x000fd20003f66070 */
[----:B------:R1:W-:Y:S04]  /*5a90*/  @P0 STG.E desc[UR12][R2.64], R44 ;  /* 0x0000002c02000986 */ /* 0x0003e8000c10190c */
[----:B------:R1:W-:Y:S04]  /*5aa0*/  @P2 STG.E desc[UR12][R2.64+0x4], R45 ;  /* 0x0000042d02002986 */ /* 0x0003e8000c10190c */
[----:B------:R1:W-:Y:S02]  /*5ab0*/  @P3 STG.E desc[UR12][R2.64+0x8], R46 ;  /* 0x0000082e02003986 */ /* 0x0003e4000c10190c */
.L_x_3388:
[----:B------:R-:W-:Y:S05]  /*5ac0*/  BSYNC B5 ;  /* 0x0000000000057941 */ /* 0x000fea0003800000 */
.L_x_3385:
[----:B------:R-:W-:Y:S05]  /*5ad0*/  WARPSYNC.ALL ;  /* 0x0000000000007948 */ /* 0x000fea0003800000 */
[----:B01----:R-:W-:-:S05]  /*5ae0*/  IMAD.U32 R3, RZ, RZ, UR14 ;  /* 0x0000000eff037e24 */ /* 0x003fca000f8e00ff */
[----:B------:R-:W-:-:S04]  /*5af0*/  LEA R26, R3, R26, 0x9 ;  /* 0x0000001a031a7211 */ /* 0x000fc800078e48ff */
        /* <DEDUP_REMOVED lines=16> */
.L_x_3391:
[----:B------:R-:W-:Y:S05]  /*5c00*/  BSYNC B5 ;  /* 0x0000000000057941 */ /* 0x000fea0003800000 */
.L_x_3390:
[C---:B------:R-:W-:Y:S01]  /*5c10*/  ISETP.NE.AND P0, PT, R0.reuse, RZ, PT ;  /* 0x000000ff0000720c */ /* 0x040fe20003f05270 */
[----:B------:R1:W-:Y:S01]  /*5c20*/  @P1 STG.E desc[UR12][R2.64+0xc], R43 ;  /* 0x00000c2b02001986 */ /* 0x0003e2000c10190c */
[C---:B------:R-:W-:Y:S02]  /*5c30*/  ISETP.GE.U32.AND P2, PT, R0.reuse, 0x2, PT ;  /* 0x000000020000780c */ /* 0x040fe40003f46070 */
[----:B------:R-:W-:-:S09]  /*5c40*/  ISETP.GE.U32.AND P3, PT, R0, 0x3, PT ;  /* 0x000000030000780c */ /* 0x000fd20003f66070 */
[----:B------:R1:W-:Y:S04]  /*5c50*/  @P0 STG.E desc[UR12][R2.64], R40 ;  /* 0x0000002802000986 */ /* 0x0003e8000c10190c */
[----:B------:R1:W-:Y:S04]  /*5c60*/  @P2 STG.E desc[UR12][R2.64+0x4], R41 ;  /* 0x0000042902002986 */ /* 0x0003e8000c10190c */
[----:B------:R1:W-:Y:S02]  /*5c70*/  @P3 STG.E desc[UR12][R2.64+0x8], R42 ;  /* 0x0000082a02003986 */ /* 0x0003e4000c10190c */
.L_x_3392:
[----:B------:R-:W-:Y:S05]  /*5c80*/  BSYNC B6 ;  /* 0x0000000000067941 */ /* 0x000fea0003800000 */
.L_x_3389:
        /* <DEDUP_REMOVED lines=19> */
.L_x_3395:
[----:B------:R-:W-:Y:S05]  /*5dc0*/  BSYNC B7 ;  /* 0x0000000000077941 */ /* 0x000fea0003800000 */
.L_x_3394:
[C---:B------:R-:W-:Y:S01]  /*5dd0*/  ISETP.NE.AND P0, PT, R0.reuse, RZ, PT ;  /* 0x000000ff0000720c */ /* 0x040fe20003f05270 */
[----:B------:R1:W-:Y:S01]  /*5de0*/  @P1 STG.E desc[UR12][R2.64+0xc], R39 ;  /* 0x00000c2702001986 */ /* 0x0003e2000c10190c */
[C---:B------:R-:W-:Y:S02]  /*5df0*/  ISETP.GE.U32.AND P2, PT, R0.reuse, 0x2, PT ;  /* 0x000000020000780c */ /* 0x040fe40003f46070 */
[----:B------:R-:W-:-:S09]  /*5e00*/  ISETP.GE.U32.AND P3, PT, R0, 0x3, PT ;  /* 0x000000030000780c */ /* 0x000fd20003f66070 */
[----:B------:R1:W-:Y:S04]  /*5e10*/  @P0 STG.E desc[UR12][R2.64], R36 ;  /* 0x0000002402000986 */ /* 0x0003e8000c10190c */
[----:B------:R1:W-:Y:S04]  /*5e20*/  @P2 STG.E desc[UR12][R2.64+0x4], R37 ;  /* 0x0000042502002986 */ /* 0x0003e8000c10190c */
[----:B------:R1:W-:Y:S02]  /*5e30*/  @P3 STG.E desc[UR12][R2.64+0x8], R38 ;  /* 0x0000082602003986 */ /* 0x0003e4000c10190c */
.L_x_3396:
[----:B------:R-:W-:Y:S05]  /*5e40*/  BSYNC B6 ;  /* 0x0000000000067941 */ /* 0x000fea0003800000 */
.L_x_3393:
[----:B------:R-:W-:Y:S05]  /*5e50*/  WARPSYNC.ALL ;  /* 0x0000000000007948 */ /* 0x000fea0003800000 */
[----:B01----:R-:W-:-:S04]  /*5e60*/  IMAD.U32 R3, RZ, RZ, UR14 ;  /* 0x0000000eff037e24 */ /* 0x003fc8000f8e00ff */
        /* <DEDUP_REMOVED lines=21> */
        .weak           $__internal_29_$__cuda_sm20_rcp_rn_f32_slowpath
        .type           $__internal_29_$__cuda_sm20_rcp_rn_f32_slowpath,@function
        .size           $__internal_29_$__cuda_sm20_rcp_rn_f32_slowpath,(.L_x_5656 - $__internal_29_$__cuda_sm20_rcp_rn_f32_slowpath)
$__internal_29_$__cuda_sm20_rcp_rn_f32_slowpath:
        /* <DEDUP_REMOVED lines=15> */
.L_x_3397:
        /* <DEDUP_REMOVED lines=33> */
.L_x_3399:
[----:B------:R2:W3:Y:S02]  /*62c0*/  MUFU.RCP R64, R61 ;  /* 0x0000003d00407308 */ /* 0x0004e40000001000 */
.L_x_3398:
[----:B-1-3--:R-:W-:Y:S02]  /*62d0*/  IMAD.MOV.U32 R95, RZ, RZ, R64 ;  /* 0x000000ffff5f7224 */ /* 0x00afe400078e0040 */
[----:B------:R-:W-:Y:S02]  /*62e0*/  IMAD.MOV.U32 R64, RZ, RZ, R70 ;  /* 0x000000ffff407224 */ /* 0x000fe400078e0046 */
[----:B------:R-:W-:-:S04]  /*62f0*/  IMAD.MOV.U32 R65, RZ, RZ, 0x0 ;  /* 0x00000000ff417424 */ /* 0x000fc800078e00ff */
[----:B0-2---:R-:W-:Y:S05]  /*6300*/  RET.REL.NODEC R64 `(_ZN18transformer_engine13normalization26rmsnorm_bwd_general_kernelINS0_13Kernel_traitsIffffjLj4096ELj1ELj1ELj4ELj16ENS0_18Kernel_traits_baseILj4096EffffjLj128EEEEELb0EEEvNS0_20BackwardKernelParamsE) ;  /* 0xffffff9c403c7950 */ /* 0x005fea0003c3ffff */
.L_x_3400:
        /* <DEDUP_REMOVED lines=15> */
.L_x_5656:


//--------------------- .text._ZN18transformer_engine13normalization26rmsnorm_bwd_general_kernelINS0_13Kernel_traitsI13__nv_bfloat16fS3_fjLj2048ELj1ELj1ELj4ELj16ENS0_18Kernel_traits_baseILj2048ES3_fS3_fjLj128EEEEELb0EEEvNS0_20BackwardKernelParamsE --------------------------
	.section	.text._ZN18transformer_engine13normalization26rmsnorm_bwd_general_kernelINS0_13Kernel_traitsI13__nv_bfloat16fS3_fjLj2048ELj1ELj1ELj4ELj16ENS0_18Kernel_traits_baseILj2048ES3_fS3_fjLj128EEEEELb0EEEvNS0_20BackwardKernelParamsE,"ax",@progbits
	.align	128
        .global         _ZN18transformer_engine13normalization26rmsnorm_bwd_general_kernelINS0_13Kernel_traitsI13__nv_bfloat16fS3_fjLj2048ELj1ELj1ELj4ELj16ENS0_18Kernel_traits_baseILj2048ES3_fS3_fjLj128EEEEELb0EEEvNS0_20BackwardKernelParamsE
        .type           _ZN18transformer_engine13normalization26rmsnorm_bwd_general_kernelINS0_13Kernel_traitsI13__nv_bfloat16fS3_fjLj2048ELj1ELj1ELj4ELj16ENS0_18Kernel_traits_baseILj2048ES3_fS3_fjLj128EEEEELb0EEEvNS0_20BackwardKernelParamsE,@function
        .size           _ZN18transformer_engine13normalization26rmsnorm_bwd_general_kernelINS0_13Kernel_traitsI13__nv_bfloat16fS3_fjLj2048ELj1ELj1ELj4ELj16ENS0_18Kernel_traits_baseILj2048ES3_fS3_fjLj128EEEEELb0EEEvNS0_20BackwardKernelParamsE,(.L_x_5657 - _ZN18transformer_engine13normalization26rmsnorm_bwd_general_kernelINS0_13Kernel_traitsI13__nv_bfloat16fS3_fjLj2048ELj1ELj1ELj4ELj16ENS0_18Kernel_traits_baseILj2048ES3_fS3_fjLj128EEEEELb0EEEvNS0_20BackwardKernelParamsE)
        .other          _ZN18transformer_engine13normalization26rmsnorm_bwd_general_kernelINS0_13Kernel_traitsI13__nv_bfloat16fS3_fjLj2048ELj1ELj1ELj4ELj16ENS0_18Kernel_traits_baseILj2048ES3_fS3_fjLj128EEEEELb0EEEvNS0_20BackwardKernelParamsE,@"STO_CUDA_ENTRY STV_DEFAULT"
_ZN18transformer_engine13normalization26rmsnorm_bwd_general_kernelINS0_13Kernel_traitsI13__nv_bfloat16fS3_fjLj2048ELj1ELj1ELj4ELj16ENS0_18Kernel_traits_baseILj2048ES3_fS3_fjLj128EEEEELb0EEEvNS0_20BackwardKernelParamsE:
.text._ZN18transformer_engine13normalization26rmsnorm_bwd_general_kernelINS0_13Kernel_traitsI13__nv_bfloat16fS3_fjLj2048ELj1ELj1ELj4ELj16ENS0_18Kernel_traits_baseILj2048ES3_fS3_fjLj128EEEEELb0EEEvNS0_20BackwardKernelParamsE:
        /* <DEDUP_REMOVED lines=52> */
.L_x_3404:
        /* <DEDUP_REMOVED lines=12> */
.L_x_3405:
[----:B------:R-:W-:Y:S05]  /*0400*/  BSYNC B1 ;  /* 0x0000000000017941 */ /* 0x000fea0003800000 */
.L_x_3403:
        /* <DEDUP_REMOVED lines=20> */
.L_x_3407:
        /* <DEDUP_REMOVED lines=12> */
.L_x_3408:
[----:B------:R-:W-:Y:S05]  /*0610*/  BSYNC B1 ;  /* 0x0000000000017941 */ /* 0x000fea0003800000 */
.L_x_3406:
        /* <DEDUP_REMOVED lines=20> */
.L_x_3410:
        /* <DEDUP_REMOVED lines=12> */
.L_x_3411:
[----:B------:R-:W-:Y:S05]  /*0820*/  BSYNC B1 ;  /* 0x0000000000017941 */ /* 0x000fea0003800000 */
.L_x_3409:
        /* <DEDUP_REMOVED lines=19> */
.L_x_3413:
        /* <DEDUP_REMOVED lines=12> */
.L_x_3414:
[----:B------:R-:W-:Y:S05]  /*0a20*/  BSYNC B1 ;  /* 0x0000000000017941 */ /* 0x000fea0003800000 */
.L_x_3412:
[----:B-----5:R-:W-:Y:S02]  /*0a30*/  IMAD.U32 R48, R0, 0x10000, RZ ;  /* 0x0001000000307824 */ /* 0x020fe400078e00ff */
[----:B------:R-:W-:Y:S02]  /*0a40*/  IMAD.U32 R4, R4, 0x10000, RZ ;  /* 0x0001000004047824 */ /* 0x000fe400078e00ff */
[----:B------:R-:W-:Y:S02]  /*0a50*/  IMAD.U32 R50, R5, 0x10000, RZ ;  /* 0x0001000005327824 */ /* 0x000fe400078e00ff */
[----:B------:R-:W-:-:S07]  /*0a60*/  IMAD.U32 R6, R6, 0x10000, RZ ;  /* 0x0001000006067824 */ /* 0x000fce00078e00ff */
.L_x_3402:
[----:B------:R-:W-:Y:S05]  /*0a70*/  BSYNC B0 ;  /* 0x0000000000007941 */ /* 0x000fea0003800000 */
.L_x_3401:
        /* <DEDUP_REMOVED lines=43> */
[----:B------:R-:W-:Y:S05]  /*0d30*/  CALL.REL.NOINC `($__internal_30_$__cuda_sm20_rcp_rn_f32_slowpath) ;  /* 0x0000002c00947944 */ /* 0x000fea0003c00000 */
[----:B------:R-:W-:Y:S05]  /*0d40*/  BRA `(.L_x_3417) ;  /* 0x0000000000107947 */ /* 0x000fea0003800000 */
.L_x_3416:
[----:B------:R-:W0:Y:S02]  /*0d50*/  MUFU.RCP R5, R0 ;  /* 0x0000000000057308 */ /* 0x000e240000001000 */
[----:B0-----:R-:W-:-:S04]  /*0d60*/  FFMA R2, R0, R5, -1 ;  /* 0xbf80000000027423 */ /* 0x001fc80000000005 */
[----:B------:R-:W-:-:S04]  /*0d70*/  FADD.FTZ R2, -R2, -RZ ;  /* 0x800000ff02027221 */ /* 0x000fc80000010100 */
[----:B------:R-:W-:-:S07]  /*0d80*/  FFMA R5, R5, R2, R5 ;  /* 0x0000000205057223 */ /* 0x000fce0000000005 */
.L_x_3417:
[----:B------:R-:W-:Y:S02]  /*0d90*/  IMAD.MOV.U32 R0, RZ, RZ, 0x1 ;  /* 0x00000001ff007424 */ /* 0x000fe400078e00ff */
[----:B------:R-:W-:Y:S02]  /*0da0*/  IMAD.MOV.U32 R4, RZ, RZ, R58 ;  /* 0x000000ffff047224 */ /* 0x000fe400078e003a */
[----:B------:R-:W-:Y:S02]  /*0db0*/  IMAD.MOV.U32 R2, RZ, RZ, RZ ;  /* 0x000000ffff027224 */ /* 0x000fe400078e00ff */
[----:B------:R-:W-:-:S07]  /*0dc0*/  IMAD.MOV.U32 R41, RZ, RZ, RZ ;  /* 0x000000ffff297224 */ /* 0x000fce00078e00ff */
.L_x_3461:
        /* <DEDUP_REMOVED lines=27> */
.L_x_3421:
        /* <DEDUP_REMOVED lines=9> */
.L_x_3422:
[----:B------:R-:W-:Y:S05]  /*1010*/  BSYNC B1 ;  /* 0x0000000000017941 */ /* 0x000fea0003800000 */
.L_x_3420:
        /* <DEDUP_REMOVED lines=25> */
.L_x_3424:
[----:B------:R-:W-:Y:S05]  /*11b0*/  BSYNC B1 ;  /* 0x0000000000017941 */ /* 0x000fea0003800000 */
.L_x_3423:
[----:B-----5:R-:W-:Y:S02]  /*11c0*/  IMAD.U32 R89, R50, 0x10000, RZ ;  /* 0x0001000032597824 */ /* 0x020fe400078e00ff */
[----:B------:R-:W-:Y:S01]  /*11d0*/  FMUL R66, R45, R59 ;  /* 0x0000003b2d427220 */ /* 0x000fe20000400000 */
[----:B------:R-:W-:Y:S01]  /*11e0*/  IMAD.U32 R44, R44, 0x10000, RZ ;  /* 0x000100002c2c7824 */ /* 0x000fe200078e00ff */
[----:B------:R-:W-:Y:S01]  /*11f0*/  ISETP.GE.AND P0, PT, R52, UR8, PT ;  /* 0x0000000834007c0c */ /* 0x000fe2000bf06270 */
[-C--:B------:R-:W-:Y:S01]  /*1200*/  FMUL R90, R26, R89.reuse ;  /* 0x000000591a5a7220 */ /* 0x080fe20000400000 */
[----:B------:R-:W-:Y:S01]  /*1210*/  FFMA R40, R3, R89, R40 ;  /* 0x0000005903287223 */ /* 0x000fe20000000028 */
[-C--:B------:R-:W-:Y:S01]  /*1220*/  FFMA R41, R66, R44.reuse, R41 ;  /* 0x0000002c42297223 */ /* 0x080fe20000000029 */
[----:B------:R-:W-:Y:S01]  /*1230*/  FMUL R89, R25, R44 ;  /* 0x0000002c19597220 */ /* 0x000fe20000400000 */
[----:B------:R-:W-:Y:S01]  /*1240*/  FADD R44, RZ, R90 ;  /* 0x0000005aff2c7221 */ /* 0x000fe20000000000 */
[----:B------:R-:W-:-:S02]  /*1250*/  IMAD.U32 R51, R51, 0x10000, RZ ;  /* 0x0001000033337824 */ /* 0x000fc400078e00ff */
[----:B------:R-:W-:Y:S01]  /*1260*/  FFMA R45, R3, R90, RZ ;  /* 0x0000005a032d7223 */ /* 0x000fe200000000ff */
[-C--:B------:R-:W-:Y:S01]  /*1270*/  FMUL R79, R46, R59.reuse ;  /* 0x0000003b2e4f7220 */ /* 0x080fe20000400000 */
[----:B------:R-:W-:Y:S01]  /*1280*/  FMUL R87, R47, R59 ;  /* 0x0000003b2f577220 */ /* 0x000fe20000400000 */
[----:B------:R-:W-:Y:S02]  /*1290*/  IMAD.U32 R46, R88, 0x10000, RZ ;  /* 0x00010000582e7824 */ /* 0x000fe400078e00ff */
[----:B------:R-:W-:Y:S01]  /*12a0*/  FADD R47, R44, R89 ;  /* 0x000000592c2f7221 */ /* 0x000fe20000000000 */
        /* <DEDUP_REMOVED lines=21> */
.L_x_3426:
        /* <DEDUP_REMOVED lines=9> */
.L_x_3427:
[----:B------:R-:W-:Y:S05]  /*1490*/  BSYNC B1 ;  /* 0x0000000000017941 */ /* 0x000fea0003800000 */
.L_x_3425:
        /* <DEDUP_REMOVED lines=24> */
.L_x_3429:
[----:B------:R-:W-:Y:S05]  /*1620*/  BSYNC B1 ;  /* 0x0000000000017941 */ /* 0x000fea0003800000 */
.L_x_3428:
        /* <DEDUP_REMOVED lines=36> */
.L_x_3431:
        /* <DEDUP_REMOVED lines=9> */
.L_x_3432:
[----:B------:R-:W-:Y:S05]  /*1900*/  BSYNC B1 ;  /* 0x0000000000017941 */ /* 0x000fea0003800000 */
.L_x_3430:
        /* <DEDUP_REMOVED lines=24> */
.L_x_3434:
[----:B------:R-:W-:Y:S05]  /*1a90*/  BSYNC B1 ;  /* 0x0000000000017941 */ /* 0x000fea0003800000 */
.L_x_3433:
        /* <DEDUP_REMOVED lines=8> */
[----:B------:R-:W-:Y:S01]  /*1b20*/  FADD R44, R95, R70 ;  /* 0x000000465f2c7221 */ /* 0x000fe20000000000 */
[----:B------:R-:W-:-:S02]  /*1b30*/  IMAD.U32 R51, R51, 0x10000, RZ ;  /* 0x0001000033337824 */ /* 0x000fc400078e00ff */
[----:B------:R-:W-:Y:S01]  /*1b40*/  FFMA R45, R61, R70, R96 ;  /* 0x000000463d2d7223 */ /* 0x000fe20000000060 */
[-C--:B------:R-:W-:Y:S01]  /*1b50*/  FMUL R68, R47, R59.reuse ;  /* 0x0000003b2f447220 */ /* 0x080fe20000400000 */
[----:B------:R-:W-:Y:S02]  /*1b60*/  IMAD.U32 R50, R72, 0x10000, RZ ;  /* 0x0001000048327824 */ /* 0x000fe400078e00ff */
        /* <DEDUP_REMOVED lines=23> */
.L_x_3436:
        /* <DEDUP_REMOVED lines=9> */
.L_x_3437:
[----:B------:R-:W-:Y:S05]  /*1d70*/  BSYNC B1 ;  /* 0x0000000000017941 */ /* 0x000fea0003800000 */
.L_x_3435:
        /* <DEDUP_REMOVED lines=24> */
.L_x_3439:
[----:B------:R-:W-:Y:S05]  /*1f00*/  BSYNC B1 ;  /* 0x0000000000017941 */ /* 0x000fea0003800000 */
.L_x_3438:
        /* <DEDUP_REMOVED lines=23> */
.L_x_3419:
[----:B------:R-:W-:Y:S05]  /*2080*/  BSYNC B0 ;  /* 0x0000000000007941 */ /* 0x000fea0003800000 */
.L_x_3418:
        /* <DEDUP_REMOVED lines=16> */
[----:B------:R-:W-:Y:S01]  /*2190*/  LOP3.LUT R99, R2, 0x1, RZ, 0xc0, !PT ;  /* 0x0000000102637812 */ /* 0x000fe200078ec0ff */
[----:B------:R-:W3:Y:S01]  /*21a0*/  SHFL.DOWN PT, R45, R96, 0x10, 0x1f ;  /* 0x0a001f00602d7f89 */ /* 0x000ee200000e0000 */
[----:B------:R-:W-:Y:S01]  /*21b0*/  ISETP.NE.AND P2, PT, R54, RZ, PT ;  /* 0x000000ff3600720c */ /* 0x000fe20003f45270 */
[----:B--2---:R-:W-:Y:S02]  /*21c0*/  FADD R44, R44, R95 ;  /* 0x0000005f2c2c7221 */ /* 0x004fe40000000000 */
[----:B------:R-:W2:Y:S01]  /*21d0*/  LDC R95, c[0x0][0x210] ;  /* 0x00008400ff5f7b82 */ /* 0x000ea20000000800 */
[----:B---3--:R-:W-:Y:S02]  /*21e0*/  FADD R45, R45, R96 ;  /* 0x000000602d2d7221 */ /* 0x008fe40000000000 */
[----:B------:R-:W3:Y:S04]  /*21f0*/  SHFL.DOWN PT, R47, R44, 0x8, 0x1f ;  /* 0x09001f002c2f7f89 */ /* 0x000ee800000e0000 */
[----:B------:R-:W4:Y:S01]  /*2200*/  SHFL.DOWN PT, R46, R45, 0x8, 0x1f ;  /* 0x09001f002d2e7f89 */ /* 0x000f2200000e0000 */
[----:B---3--:R-:W-:Y:S01]  /*2210*/  FADD R47, R44, R47 ;  /* 0x0000002f2c2f7221 */ /* 0x008fe20000000000 */
[----:B----4-:R-:W-:-:S04]  /*2220*/  FADD R46, R45, R46 ;  /* 0x0000002e2d2e7221 */ /* 0x010fc80000000000 */
[----:B------:R-:W3:Y:S01]  /*2230*/  SHFL.DOWN PT, R50, R47, 0x4, 0x1f ;  /* 0x08801f002f327f89 */ /* 0x000ee200000e0000 */
[----:B------:R-:W4:Y:S03]  /*2240*/  @!P0 LDC.64 R44, c[0x0][0x240] ;  /* 0x00009000ff2c8b82 */ /* 0x000f260000000a00 */
[----:B------:R-:W0:Y:S01]  /*2250*/  SHFL.DOWN PT, R49, R46, 0x4, 0x1f ;  /* 0x08801f002e317f89 */ /* 0x000e2200000e0000 */
[----:B---3--:R-:W-:Y:S01]  /*2260*/  FADD R50, R47, R50 ;  /* 0x000000322f327221 */ /* 0x008fe20000000000 */
[----:B------:R-:W-:Y:S01]  /*2270*/  LEA.HI R47, R57, R58, RZ, 0x19 ;  /* 0x0000003a392f7211 */ /* 0x000fe200078fc8ff */
[----:B0-----:R-:W-:-:S03]  /*2280*/  FADD R49, R46, R49 ;  /* 0x000000312e317221 */ /* 0x001fc60000000000 */
[----:B------:R-:W0:Y:S01]  /*2290*/  SHFL.DOWN PT, R51, R50, 0x2, 0x1f ;  /* 0x08401f0032337f89 */ /* 0x000e2200000e0000 */
[----:B--2---:R-:W-:Y:S02]  /*22a0*/  IMAD R46, R94, R95, RZ ;  /* 0x0000005f5e2e7224 */ /* 0x004fe400078e02ff */
[----:B------:R-:W-:Y:S01]  /*22b0*/  IMAD R47, R47, R94, RZ ;  /* 0x0000005e2f2f7224 */ /* 0x000fe200078e02ff */
[----:B-1----:R-:W1:Y:S01]  /*22c0*/  SHFL.DOWN PT, R92, R49, 0x2, 0x1f ;  /* 0x08401f00315c7f89 */ /* 0x002e6200000e0000 */
[----:B0-----:R-:W-:Y:S01]  /*22d0*/  FADD R51, R50, R51 ;  /* 0x0000003332337221 */ /* 0x001fe20000000000 */
[----:B-1----:R-:W-:Y:S01]  /*22e0*/  FADD R93, R49, R92 ;  /* 0x0000005c315d7221 */ /* 0x002fe20000000000 */
        /* <DEDUP_REMOVED lines=27> */
.L_x_3442:
[----:B------:R-:W-:Y:S05]  /*24a0*/  BSYNC B0 ;  /* 0x0000000000007941 */ /* 0x000fea0003800000 */
.L_x_3441:
[----:B------:R1:W-:Y:S01]  /*24b0*/  @!P0 STG.E.64 desc[UR6][R92.64], R50 ;  /* 0x000000325c008986 */ /* 0x0003e2000c101b06 */
[----:B------:R-:W-:Y:S01]  /*24c0*/  ULDC.64 UR4, c[0x0][0x240] ;  /* 0x0000900000047ab9 */ /* 0x000fe20000000a00 */
[----:B------:R-:W-:Y:S05]  /*24d0*/  @P3 BRA `(.L_x_3443) ;  /* 0x00000000006c3947 */ /* 0x000fea0003800000 */
[----:B------:R-:W2:Y:S01]  /*24e0*/  LDC.64 R44, c[0x0][0x248] ;  /* 0x00009200ff2c7b82 */ /* 0x000ea20000000a00 */
[----:B------:R-:W-:Y:S02]  /*24f0*/  ISETP.NE.AND P0, PT, R99, RZ, PT ;  /* 0x000000ff6300720c */ /* 0x000fe40003f05270 */
[----:B0-----:R-:W-:Y:S02]  /*2500*/  LOP3.LUT R46, R2, 0x2, RZ, 0xc0, !PT ;  /* 0x00000002022e7812 */ /* 0x001fe400078ec0ff */
[----:B------:R-:W-:Y:S02]  /*2510*/  SEL R95, R95, RZ, P0 ;  /* 0x000000ff5f5f7207 */ /* 0x000fe40000000000 */
[----:B------:R-:W-:Y:S02]  /*2520*/  ISETP.NE.AND P0, PT, R46, RZ, PT ;  /* 0x000000ff2e00720c */ /* 0x000fe40003f05270 */
[----:B------:R-:W-:Y:S02]  /*2530*/  SHF.R.S32.HI R47, RZ, 0x1f, R95 ;  /* 0x0000001fff2f7819 */ /* 0x000fe4000001145f */
[----:B------:R-:W-:-:S04]  /*2540*/  IADD3 R95, P2, R58, R95, RZ ;  /* 0x0000005f3a5f7210 */ /* 0x000fc80007f5e0ff */
[----:B------:R-:W-:Y:S01]  /*2550*/  LEA.HI.X.SX32 R46, R58, R47, 0x1, P2 ;  /* 0x0000002f3a2e7211 */ /* 0x000fe200010f0eff */
[----:B------:R-:W-:-:S05]  /*2560*/  IMAD.MOV.U32 R47, RZ, RZ, 0x1 ;  /* 0x00000001ff2f7424 */ /* 0x000fca00078e00ff */
[----:B------:R-:W-:Y:S02]  /*2570*/  SEL R47, R47, 0xffffffff, !P0 ;  /* 0xffffffff2f2f7807 */ /* 0x000fe40004000000 */
        /* <DEDUP_REMOVED lines=12> */
.L_x_3444:
[----:B------:R-:W2:Y:S04]  /*2640*/  LDG.E.STRONG.GPU R46, desc[UR6][R44.64] ;  /* 0x000000062c2e7981 */ /* 0x000ea8000c1ef900 */
[----:B--2---:R-:W-:Y:S01]  /*2650*/  CCTL.IVALL ;  /* 0x00000000ff00798f */ /* 0x004fe20002000000 */
[----:B------:R-:W-:Y:S05]  /*2660*/  YIELD ;  /* 0x0000000000007946 */ /* 0x000fea0003800000 */
[----:B------:R-:W-:-:S13]  /*2670*/  ISETP.NE.AND P0, PT, R46, R49, PT ;  /* 0x000000312e00720c */ /* 0x000fda0003f05270 */
[----:B------:R-:W-:Y:S05]  /*2680*/  @P0 BRA `(.L_x_3444) ;  /* 0xfffffffc00ec0947 */ /* 0x000fea000383ffff */
.L_x_3443:
        /* <DEDUP_REMOVED lines=11> */
[----:B-1----:R-:W-:-:S12]  /*2740*/  IMAD.MOV.U32 R93, RZ, RZ, R54 ;  /* 0x000000ffff5d7224 */ /* 0x002fd800078e0036 */
[----:B------:R-:W-:Y:S05]  /*2750*/  @!P2 BRA `(.L_x_3448) ;  /* 0x000000000080a947 */ /* 0x000fea0003800000 */
[----:B------:R-:W-:Y:S01]  /*2760*/  PLOP3.LUT P0, PT, PT, PT, PT, 0x8, 0x0 ;  /* 0x000000000000781c */ /* 0x000fe20003f0e170 */
[----:B------:R-:W-:-:S12]  /*2770*/  VIADD R92, R94, 0xffffffa0 ;  /* 0xffffffa05e5c7836 */ /* 0x000fd80000000000 */
.L_x_3449:
[C---:B0-----:R-:W-:Y:S01]  /*2780*/  IADD3 R46, P2, R93.reuse, R98, RZ ;  /* 0x000000625d2e7210 */ /* 0x041fe20007f5e0ff */
[C---:B------:R-:W-:Y:S02]  /*2790*/  VIADD R45, R93.reuse, 0x20 ;  /* 0x000000205d2d7836 */ /* 0x040fe40000000000 */
[C---:B------:R-:W-:Y:S01]  /*27a0*/  VIADD R47, R93.reuse, 0x40 ;  /* 0x000000405d2f7836 */ /* 0x040fe20000000000 */
[C---:B------:R-:W-:Y:S01]  /*27b0*/  LEA.HI.X.SX32 R51, R93.reuse, R96, 0x1, P2 ;  /* 0x000000605d337211 */ /* 0x040fe200010f0eff */
[----:B------:R-:W-:Y:S01]  /*27c0*/  VIADD R95, R93, 0x60 ;  /* 0x000000605d5f7836 */ /* 0x000fe20000000000 */
[----:B------:R-:W-:Y:S02]  /*27d0*/  LEA R50, P3, R46, UR4, 0x3 ;  /* 0x000000042e327c11 */ /* 0x000fe4000f8618ff */
[-C--:B------:R-:W-:Y:S02]  /*27e0*/  IADD3 R49, P4, R45, R98.reuse, RZ ;  /* 0x000000622d317210 */ /* 0x080fe40007f9e0ff */
[----:B------:R-:W-:-:S02]  /*27f0*/  IADD3 R44, P2, R47, R98, RZ ;  /* 0x000000622f2c7210 */ /* 0x000fc40007f5e0ff */
[----:B------:R-:W-:Y:S02]  /*2800*/  LEA.HI.X R51, R46, UR5, R51, 0x3, P3 ;  /* 0x000000052e337c11 */ /* 0x000fe400098f1c33 */
[-C--:B------:R-:W-:Y:S02]  /*2810*/  LEA.HI.X.SX32 R100, R45, R96.reuse, 0x1, P4 ;  /* 0x000000602d647211 */ /* 0x080fe400020f0eff */
[----:B------:R-:W-:Y:S01]  /*2820*/  LEA R48, P3, R49, UR4, 0x3 ;  /* 0x0000000431307c11 */ /* 0x000fe2000f8618ff */
[----:B------:R-:W2:Y:S01]  /*2830*/  LDG.E R50, desc[UR6][R50.64+0x4] ;  /* 0x0000040632327981 */ /* 0x000ea2000c1e1900 */
[----:B------:R-:W-:Y:S02]  /*2840*/  LEA.HI.X.SX32 R47, R47, R96, 0x1, P2 ;  /* 0x000000602f2f7211 */ /* 0x000fe400010f0eff */
[----:B------:R-:W-:Y:S02]  /*2850*/  LEA R46, P2, R44, UR4, 0x3 ;  /* 0x000000042c2e7c11 */ /* 0x000fe4000f8418ff */
[----:B------:R-:W-:-:S02]  /*2860*/  LEA.HI.X R49, R49, UR5, R100, 0x3, P3 ;  /* 0x0000000531317c11 */ /* 0x000fc400098f1c64 */
[C---:B------:R-:W-:Y:S02]  /*2870*/  IADD3 R45, P3, R95.reuse, R98, RZ ;  /* 0x000000625f2d7210 */ /* 0x040fe40007f7e0ff */
[----:B------:R-:W-:Y:S01]  /*2880*/  LEA.HI.X R47, R44, UR5, R47, 0x3, P2 ;  /* 0x000000052c2f7c11 */ /* 0x000fe200090f1c2f */
[----:B------:R-:W3:Y:S01]  /*2890*/  LDG.E R48, desc[UR6][R48.64+0x4] ;  /* 0x0000040630307981 */ /* 0x000ee2000c1e1900 */
        /* <DEDUP_REMOVED lines=12> */
.L_x_3448:
[----:B------:R-:W-:Y:S05]  /*2960*/  BSYNC B1 ;  /* 0x0000000000017941 */ /* 0x000fea0003800000 */
.L_x_3447:
        /* <DEDUP_REMOVED lines=20> */
.L_x_3451:
[----:B------:R-:W-:Y:S05]  /*2ab0*/  BSYNC B1 ;  /* 0x0000000000017941 */ /* 0x000fea0003800000 */
.L_x_3450:
        /* <DEDUP_REMOVED lines=9> */
.L_x_3446:
[----:B------:R-:W-:Y:S05]  /*2b50*/  BSYNC B0 ;  /* 0x0000000000007941 */ /* 0x000fea0003800000 */
.L_x_3445:
[----:B------:R-:W2:Y:S01]  /*2b60*/  SHFL.BFLY PT, R44, R91, 0x1, 0x1f ;  /* 0x0c201f005b2c7f89 */ /* 0x000ea200000e0000 */
[----:B------:R-:W-:-:S05]  /*2b70*/  VIADD R2, R2, 0x1 ;  /* 0x0000000102027836 */ /* 0x000fca0000000000 */
[----:B------:R-:W-:Y:S01]  /*2b80*/  LOP3.LUT R2, R2, 0x3, RZ, 0xc0, !PT ;  /* 0x0000000302027812 */ /* 0x000fe200078ec0ff */
[----:B--2---:R-:W-:-:S05]  /*2b90*/  FADD R44, R44, R91 ;  /* 0x0000005b2c2c7221 */ /* 0x004fca0000000000 */
[----:B------:R-:W2:Y:S02]  /*2ba0*/  SHFL.BFLY PT, R45, R44, 0x2, 0x1f ;  /* 0x0c401f002c2d7f89 */ /* 0x000ea400000e0000 */
[----:B--2---:R-:W-:-:S05]  /*2bb0*/  FADD R45, R44, R45 ;  /* 0x0000002d2c2d7221 */ /* 0x004fca0000000000 */
[----:B0-----:R-:W0:Y:S02]  /*2bc0*/  SHFL.BFLY PT, R46, R45, 0x4, 0x1f ;  /* 0x0c801f002d2e7f89 */ /* 0x001e2400000e0000 */
[----:B0-----:R-:W-:-:S05]  /*2bd0*/  FADD R47, R45, R46 ;  /* 0x0000002e2d2f7221 */ /* 0x001fca0000000000 */
[----:B------:R-:W0:Y:S02]  /*2be0*/  SHFL.BFLY PT, R46, R47, 0x8, 0x1f ;  /* 0x0d001f002f2e7f89 */ /* 0x000e2400000e0000 */
[----:B0-----:R-:W-:-:S05]  /*2bf0*/  FADD R48, R47, R46 ;  /* 0x0000002e2f307221 */ /* 0x001fca0000000000 */
[----:B------:R-:W0:Y:S02]  /*2c00*/  SHFL.BFLY PT, R49, R48, 0x10, 0x1f ;  /* 0x0e001f0030317f89 */ /* 0x000e2400000e0000 */
[----:B0-----:R-:W-:Y:S01]  /*2c10*/  FADD R46, R48, R49 ;  /* 0x00000031302e7221 */ /* 0x001fe20000000000 */
[----:B------:R-:W-:Y:S06]  /*2c20*/  BRA `(.L_x_3452) ;  /* 0x00000000007c7947 */ /* 0x000fec0003800000 */
.L_x_3440:
        /* <DEDUP_REMOVED lines=31> */
.L_x_3452:
[----:B------:R-:W-:Y:S04]  /*2e20*/  BSSY B0, `(.L_x_3453) ;  /* 0x000006e000007945 */ /* 0x000fe80003800000 */
[----:B------:R-:W-:Y:S05]  /*2e30*/  @!P1 BRA `(.L_x_3454) ;  /* 0x0000000400b09947 */ /* 0x000fea0003800000 */
[----:B-1----:R-:W0:Y:S01]  /*2e40*/  LDC R92, c[0x0][0x278] ;  /* 0x00009e00ff5c7b82 */ /* 0x002e220000000800 */
[----:B------:R-:W-:Y:S01]  /*2e50*/  LEA.HI R93, R57, R4, RZ, 0x19 ;  /* 0x00000004395d7211 */ /* 0x000fe200078fc8ff */
[----:B------:R-:W-:Y:S01]  /*2e60*/  FMUL R91, R46, R5 ;  /* 0x000000052e5b7220 */ /* 0x000fe20000400000 */
[----:B------:R-:W-:Y:S01]  /*2e70*/  BSSY B1, `(.L_x_3455) ;  /* 0x000001a000017945 */ /* 0x000fe20003800000 */
[----:B------:R-:W-:Y:S02]  /*2e80*/  ISETP.GE.AND P1, PT, R52, UR8, PT ;  /* 0x0000000834007c0c */ /* 0x000fe4000bf26270 */
[----:B------:R-:W-:Y:S02]  /*2e90*/  IMAD R51, R93, UR8, R53 ;  /* 0x000000085d337c24 */ /* 0x000fe4000f8e0235 */
[-C--:B------:R-:W-:Y:S01]  /*2ea0*/  FFMA R46, R66, -R91.reuse, R89 ;  /* 0x8000005b422e7223 */ /* 0x080fe20000000059 */
[----:B------:R-:W1:Y:S01]  /*2eb0*/  LDC.64 R48, c[0x0][0x278] ;  /* 0x00009e00ff307b82 */ /* 0x000e620000000a00 */
[-C--:B------:R-:W-:Y:S01]  /*2ec0*/  FFMA R96, R79, -R91.reuse, R88 ;  /* 0x8000005b4f607223 */ /* 0x080fe20000000058 */
[----:B------:R-:W-:Y:S01]  /*2ed0*/  FFMA R98, R87, -R91, R86 ;  /* 0x8000005b57627223 */ /* 0x000fe20000000056 */
[----:B-----5:R-:W-:-:S02]  /*2ee0*/  FMUL R45, R46, R59 ;  /* 0x0000003b2e2d7220 */ /* 0x020fc40000400000 */
[-C--:B------:R-:W-:Y:S01]  /*2ef0*/  FMUL R46, R96, R59.reuse ;  /* 0x0000003b602e7220 */ /* 0x080fe20000400000 */
[----:B------:R-:W-:Y:S01]  /*2f00*/  FMUL R47, R98, R59 ;  /* 0x0000003b622f7220 */ /* 0x000fe20000400000 */
[----:B0-----:R-:W-:-:S05]  /*2f10*/  IMAD.U32 R44, R51, 0x4, R92 ;  /* 0x00000004332c7824 */ /* 0x001fca00078e005c */
[----:B------:R-:W-:Y:S01]  /*2f20*/  LOP3.LUT P0, RZ, R44, 0xf, RZ, 0xc0, !PT ;  /* 0x0000000f2cff7812 */ /* 0x000fe2000780c0ff */
[----:B------:R-:W-:Y:S01]  /*2f30*/  FFMA R44, R3, -R91, R90 ;  /* 0x8000005b032c7223 */ /* 0x000fe2000000005a */
[----:B-1----:R-:W-:Y:S02]  /*2f40*/  IMAD.WIDE R50, R51, 0x4, R48 ;  /* 0x0000000433327825 */ /* 0x002fe400078e0230 */
[----:B------:R-:W-:Y:S02]  /*2f50*/  ISETP.LT.U32.OR P0, PT, R9, 0x4, P0 ;  /* 0x000000040900780c */ /* 0x000fe40000701470 */
        /* <DEDUP_REMOVED lines=11> */
.L_x_3456:
[----:B------:R-:W-:Y:S05]  /*3010*/  BSYNC B1 ;  /* 0x0000000000017941 */ /* 0x000fea0003800000 */
.L_x_3455:
[----:B------:R-:W-:Y:S05]  /*3020*/  @P1 BRA `(.L_x_3454) ;  /* 0x0000000400341947 */ /* 0x000fea0003800000 */
[----:B01----:R-:W-:Y:S02]  /*3030*/  IMAD R51, R93, UR8, R52 ;  /* 0x000000085d337c24 */ /* 0x003fe4000f8e0234 */
[-C--:B------:R-:W-:Y:S01]  /*3040*/  FFMA R46, R64, -R91.reuse, R85 ;  /* 0x8000005b402e7223 */ /* 0x080fe20000000055 */
[-C--:B------:R-:W-:Y:S01]  /*3050*/  FFMA R96, R81, -R91.reuse, R82 ;  /* 0x8000005b51607223 */ /* 0x080fe20000000052 */
[----:B------:R-:W-:Y:S01]  /*3060*/  FFMA R98, R80, -R91, R83 ;  /* 0x8000005b50627223 */ /* 0x000fe20000000053 */
[C---:B------:R-:W-:Y:S02]  /*3070*/  IMAD.U32 R44, R51.reuse, 0x4, R92 ;  /* 0x00000004332c7824 */ /* 0x040fe400078e005c */
[----:B------:R-:W-:Y:S01]  /*3080*/  FMUL R45, R46, R59 ;  /* 0x0000003b2e2d7220 */ /* 0x000fe20000400000 */
[----:B------:R-:W-:-:S04]  /*3090*/  IMAD.WIDE R50, R51, 0x4, R48 ;  /* 0x0000000433327825 */ /* 0x000fc800078e0230 */
[-C--:B------:R-:W-:Y:S01]  /*30a0*/  FMUL R46, R96, R59.reuse ;  /* 0x0000003b602e7220 */ /* 0x080fe20000400000 */
[----:B------:R-:W-:Y:S01]  /*30b0*/  FMUL R47, R98, R59 ;  /* 0x0000003b622f7220 */ /* 0x000fe20000400000 */
[----:B------:R-:W-:Y:S01]  /*30c0*/  LOP3.LUT P0, RZ, R44, 0xf, RZ, 0xc0, !PT ;  /* 0x0000000f2cff7812 */ /* 0x000fe2000780c0ff */
[----:B------:R-:W-:Y:S01]  /*30d0*/  FFMA R44, R65, -R91, R84 ;  /* 0x8000005b412c7223 */ /* 0x000fe20000000054 */
[----:B------:R-:W-:Y:S01]  /*30e0*/  BSSY B1, `(.L_x_3457) ;  /* 0x000000e000017945 */ /* 0x000fe20003800000 */
[----:B------:R-:W-:Y:S02]  /*30f0*/  ISETP.GE.AND P1, PT, R27, UR8, PT ;  /* 0x000000081b007c0c */ /* 0x000fe4000bf26270 */
[----:B------:R-:W-:Y:S01]  /*3100*/  ISETP.LT.U32.OR P0, PT, R8, 0x4, P0 ;  /* 0x000000040800780c */ /* 0x000fe20000701470 */
[----:B------:R-:W-:-:S12]  /*3110*/  FMUL R44, R44, R59 ;  /* 0x0000003b2c2c7220 */ /* 0x000fd80000400000 */
        /* <DEDUP_REMOVED lines=10> */
.L_x_3458:
[----:B------:R-:W-:Y:S05]  /*31c0*/  BSYNC B1 ;  /* 0x0000000000017941 */ /* 0x000fea0003800000 */
.L_x_3457:
        /* <DEDUP_REMOVED lines=26> */
.L_x_3460:
[----:B------:R-:W-:Y:S05]  /*3370*/  BSYNC B1 ;  /* 0x0000000000017941 */ /* 0x000fea0003800000 */
.L_x_3459:
[----:B------:R-:W-:Y:S05]  /*3380*/  @P1 BRA `(.L_x_3454) ;  /* 0x00000000005c1947 */ /* 0x000fea0003800000 */
[----:B01----:R-:W-:Y:S02]  /*3390*/  IMAD R45, R93, UR8, R10 ;  /* 0x000000085d2d7c24 */ /* 0x003fe4000f8e020a */
[-C--:B------:R-:W-:Y:S01]  /*33a0*/  FFMA R46, R62, -R91.reuse, R75 ;  /* 0x8000005b3e2e7223 */ /* 0x080fe2000000004b */
[-C--:B------:R-:W-:Y:S01]  /*33b0*/  FFMA R44, R63, -R91.reuse, R76 ;  /* 0x8000005b3f2c7223 */ /* 0x080fe2000000004c */
[----:B------:R-:W-:Y:S01]  /*33c0*/  FFMA R50, R69, -R91, R78 ;  /* 0x8000005b45327223 */ /* 0x000fe2000000004e */
[C---:B------:R-:W-:Y:S02]  /*33d0*/  IMAD.U32 R92, R45.reuse, 0x4, R92 ;  /* 0x000000042d5c7824 */ /* 0x040fe400078e005c */
[----:B------:R-:W-:-:S04]  /*33e0*/  IMAD.WIDE R48, R45, 0x4, R48 ;  /* 0x000000042d307825 */ /* 0x000fc800078e0230 */
[-C--:B------:R-:W-:Y:S01]  /*33f0*/  FMUL R45, R46, R59.reuse ;  /* 0x0000003b2e2d7220 */ /* 0x080fe20000400000 */
[----:B------:R-:W-:Y:S01]  /*3400*/  FMUL R44, R44, R59 ;  /* 0x0000003b2c2c7220 */ /* 0x000fe20000400000 */
[----:B------:R-:W-:Y:S01]  /*3410*/  LOP3.LUT P0, RZ, R92, 0xf, RZ, 0xc0, !PT ;  /* 0x0000000f5cff7812 */ /* 0x000fe2000780c0ff */
[----:B------:R-:W-:Y:S01]  /*3420*/  FFMA R92, R74, -R91, R77 ;  /* 0x8000005b4a5c7223 */ /* 0x000fe2000000004d */
[-C--:B------:R-:W-:Y:S02]  /*3430*/  FMUL R46, R50, R59.reuse ;  /* 0x0000003b322e7220 */ /* 0x080fe40000400000 */
        /* <DEDUP_REMOVED lines=12> */
.L_x_3454:
[----:B------:R-:W-:Y:S05]  /*3500*/  BSYNC B0 ;  /* 0x0000000000007941 */ /* 0x000fea0003800000 */
.L_x_3453:
[----:B0123--:R-:W0:Y:S01]  /*3510*/  LDC R45, c[0x0][0x210] ;  /* 0x00008400ff2d7b82 */ /* 0x00fe220000000800 */
[----:B------:R-:W-:-:S04]  /*3520*/  LOP3.LUT P1, RZ, R0, 0xff, RZ, 0xc0, !PT ;  /* 0x000000ff00ff7812 */ /* 0x000fc8000782c0ff */
[----:B------:R-:W-:Y:S01]  /*3530*/  SEL R0, RZ, 0x1, P1 ;  /* 0x00000001ff007807 */ /* 0x000fe20000800000 */
[----:B0-----:R-:W-:-:S05]  /*3540*/  IMAD.IADD R4, R4, 0x1, R45 ;  /* 0x0000000104047824 */ /* 0x001fca00078e022d */
[----:B------:R-:W-:-:S13]  /*3550*/  ISETP.GE.AND P0, PT, R4, UR9, PT ;  /* 0x0000000904007c0c */ /* 0x000fda000bf06270 */
[----:B------:R-:W-:Y:S05]  /*3560*/  @!P0 BRA `(.L_x_3461) ;  /* 0xffffffd800188947 */ /* 0x000fea000383ffff */
.L_x_3415:
        /* <DEDUP_REMOVED lines=16> */
.L_x_3464:
[----:B------:R-:W-:Y:S05]  /*3670*/  BSYNC B0 ;  /* 0x0000000000007941 */ /* 0x000fea0003800000 */
.L_x_3463:
[C---:B------:R-:W-:Y:S01]  /*3680*/  ISETP.NE.AND P0, PT, R0.reuse, RZ, PT ;  /* 0x000000ff0000720c */ /* 0x040fe20003f05270 */
[----:B------:R1:W-:Y:S01]  /*3690*/  @P1 STG.E desc[UR6][R2.64+0xc], R43 ;  /* 0x00000c2b02001986 */ /* 0x0003e2000c101906 */
[C---:B------:R-:W-:Y:S02]  /*36a0*/  ISETP.GE.U32.AND P2, PT, R0.reuse, 0x2, PT ;  /* 0x000000020000780c */ /* 0x040fe40003f46070 */
[----:B------:R-:W-:-:S09]  /*36b0*/  ISETP.GE.U32.AND P3, PT, R0, 0x3, PT ;  /* 0x000000030000780c */ /* 0x000fd20003f66070 */
[----:B------:R1:W-:Y:S04]  /*36c0*/  @P0 STG.E desc[UR6][R2.64], R40 ;  /* 0x0000002802000986 */ /* 0x0003e8000c101906 */
[----:B------:R1:W-:Y:S04]  /*36d0*/  @P2 STG.E desc[UR6][R2.64+0x4], R41 ;  /* 0x0000042902002986 */ /* 0x0003e8000c101906 */
[----:B------:R1:W-:Y:S02]  /*36e0*/  @P3 STG.E desc[UR6][R2.64+0x8], R42 ;  /* 0x0000082a02003986 */ /* 0x0003e4000c101906 */
.L_x_3465:
[----:B------:R-:W-:Y:S05]  /*36f0*/  BSYNC B1 ;  /* 0x0000000000017941 */ /* 0x000fea0003800000 */
.L_x_3462:
        /* <DEDUP_REMOVED lines=17> */
.L_x_3468:
[----:B------:R-:W-:Y:S05]  /*3810*/  BSYNC B1 ;  /* 0x0000000000017941 */ /* 0x000fea0003800000 */
.L_x_3467:
[C---:B------:R-:W-:Y:S01]  /*3820*/  ISETP.NE.AND P0, PT, R0.reuse, RZ, PT ;  /* 0x000000ff0000720c */ /* 0x040fe20003f05270 */
[----:B------:R1:W-:Y:S01]  /*3830*/  @P1 STG.E desc[UR6][R2.64+0xc], R39 ;  /* 0x00000c2702001986 */ /* 0x0003e2000c101906 */
[C---:B------:R-:W-:Y:S02]  /*3840*/  ISETP.GE.U32.AND P2, PT, R0.reuse, 0x2, PT ;  /* 0x000000020000780c */ /* 0x040fe40003f46070 */
[----:B------:R-:W-:-:S09]  /*3850*/  ISETP.GE.U32.AND P3, PT, R0, 0x3, PT ;  /* 0x000000030000780c */ /* 0x000fd20003f66070 */
[----:B------:R1:W-:Y:S04]  /*3860*/  @P0 STG.E desc[UR6][R2.64], R36 ;  /* 0x0000002402000986 */ /* 0x0003e8000c101906 */
[----:B------:R1:W-:Y:S04]  /*3870*/  @P2 STG.E desc[UR6][R2.64+0x4], R37 ;  /* 0x0000042502002986 */ /* 0x0003e8000c101906 */
[----:B------:R1:W-:Y:S02]  /*3880*/  @P3 STG.E desc[UR6][R2.64+0x8], R38 ;  /* 0x0000082602003986 */ /* 0x0003e4000c101906 */
.L_x_3469:
[----:B------:R-:W-:Y:S05]  /*3890*/  BSYNC B2 ;  /* 0x0000000000027941 */ /* 0x000fea0003800000 */
.L_x_3466:
        /* <DEDUP_REMOVED lines=17> */
.L_x_3472:
[----:B------:R-:W-:Y:S05]  /*39b0*/  BSYNC B3 ;  /* 0x0000000000037941 */ /* 0x000fea0003800000 */
.L_x_3471:
[C---:B------:R-:W-:Y:S01]  /*39c0*/  ISETP.NE.AND P0, PT, R0.reuse, RZ, PT ;  /* 0x000000ff0000720c */ /* 0x040fe20003f05270 */
[----:B------:R1:W-:Y:S01]  /*39d0*/  @P1 STG.E desc[UR6][R2.64+0xc], R35 ;  /* 0x00000c2302001986 */ /* 0x0003e2000c101906 */
[C---:B------:R-:W-:Y:S02]  /*39e0*/  ISETP.GE.U32.AND P2, PT, R0.reuse, 0x2, PT ;  /* 0x000000020000780c */ /* 0x040fe40003f46070 */
[----:B------:R-:W-:-:S09]  /*39f0*/  ISETP.GE.U32.AND P3, PT, R0, 0x3, PT ;  /* 0x000000030000780c */ /* 0x000fd20003f66070 */
[----:B------:R1:W-:Y:S04]  /*3a00*/  @P0 STG.E desc[UR6][R2.64], R32 ;  /* 0x0000002002000986 */ /* 0x0003e8000c101906 */
[----:B------:R1:W-:Y:S04]  /*3a10*/  @P2 STG.E desc[UR6][R2.64+0x4], R33 ;  /* 0x0000042102002986 */ /* 0x0003e8000c101906 */
[----:B------:R1:W-:Y:S02]  /*3a20*/  @P3 STG.E desc[UR6][R2.64+0x8], R34 ;  /* 0x0000082202003986 */ /* 0x0003e4000c101906 */
.L_x_3473:
[----:B------:R-:W-:Y:S05]  /*3a30*/  BSYNC B2 ;  /* 0x0000000000027941 */ /* 0x000fea0003800000 */
.L_x_3470:
        /* <DEDUP_REMOVED lines=21> */
        .weak           $__internal_30_$__cuda_sm20_rcp_rn_f32_slowpath
        .type           $__internal_30_$__cuda_sm20_rcp_rn_f32_slowpath,@function
        .size           $__internal_30_$__cuda_sm20_rcp_rn_f32_slowpath,(.L_x_5657 - $__internal_30_$__cuda_sm20_rcp_rn_f32_slowpath)
$__internal_30_$__cuda_sm20_rcp_rn_f32_slowpath:
        /* <DEDUP_REMOVED lines=15> */
.L_x_3474:
        /* <DEDUP_REMOVED lines=33> */
.L_x_3476:
[----:B------:R2:W3:Y:S02]  /*3e90*/  MUFU.RCP R2, R0 ;  /* 0x0000000000027308 */ /* 0x0004e40000001000 */
.L_x_3475:
[----:B-1-3--:R-:W-:Y:S02]  /*3ea0*/  IMAD.MOV.U32 R5, RZ, RZ, R2 ;  /* 0x000000ffff057224 */ /* 0x00afe400078e0002 */
[----:B------:R-:W-:Y:S02]  /*3eb0*/  IMAD.MOV.U32 R2, RZ, RZ, R46 ;  /* 0x000000ffff027224 */ /* 0x000fe400078e002e */
[----:B------:R-:W-:-:S04]  /*3ec0*/  IMAD.MOV.U32 R3, RZ, RZ, 0x0 ;  /* 0x00000000ff037424 */ /* 0x000fc800078e00ff */
[----:B0-2---:R-:W-:Y:S05]  /*3ed0*/  RET.REL.NODEC R2 `(_ZN18transformer_engine13normalization26rmsnorm_bwd_general_kernelINS0_13Kernel_traitsI13__nv_bfloat16fS3_fjLj2048ELj1ELj1ELj4ELj16ENS0_18Kernel_traits_baseILj2048ES3_fS3_fjLj128EEEEELb0EEEvNS0_20BackwardKernelParamsE) ;  /* 0xffffffc002487950 */ /* 0x005fea0003c3ffff */
.L_x_3477:
        /* <DEDUP_REMOVED lines=10> */
.L_x_5657:


//--------------------- .text._ZN18transformer_engine13normalization26rmsnorm_bwd_general_kernelINS0_13Kernel_traitsI13__nv_bfloat16S3_S3_fjLj2048ELj1ELj1ELj4ELj16ENS0_18Kernel_traits_baseILj2048ES3_S3_S3_fjLj128EEEEELb0EEEvNS0_20BackwardKernelParamsE --------------------------
	.section	.text._ZN18transformer_engine13normalization26rmsnorm_bwd_general_kernelINS0_13Kernel_traitsI13__nv_bfloat16S3_S3_fjLj2048ELj1ELj1ELj4ELj16ENS0_18Kernel_traits_baseILj2048ES3_S3_S3_fjLj128EEEEELb0EEEvNS0_20BackwardKernelParamsE,"ax",@progbits
	.align	128
        .global         _ZN18transformer_engine13normalization26rmsnorm_bwd_general_kernelINS0_13Kernel_traitsI13__nv_bfloat16S3_S3_fjLj2048ELj1ELj1ELj4ELj16ENS0_18Kernel_traits_baseILj2048ES3_S3_S3_fjLj128EEEEELb0EEEvNS0_20BackwardKernelParamsE
        .type           _ZN18transformer_engine13normalization26rmsnorm_bwd_general_kernelINS0_13Kernel_traitsI13__nv_bfloat16S3_S3_fjLj2048ELj1ELj1ELj4ELj16ENS0_18Kernel_traits_baseILj2048ES3_S3_S3_fjLj128EEEEELb0EEEvNS0_20BackwardKernelParamsE,@function
        .size           _ZN18transformer_engine13normalization26rmsnorm_bwd_general_kernelINS0_13Kernel_traitsI13__nv_bfloat16S3_S3_fjLj2048ELj1ELj1ELj4ELj16ENS0_18Kernel_traits_baseILj2048ES3_S3_S3_fjLj128EEEEELb0EEEvNS0_20BackwardKernelParamsE,(.L_x_5658 - _ZN18transformer_engine13normalization26rmsnorm_bwd_general_kernelINS0_13Kernel_traitsI13__nv_bfloat16S3_S3_fjLj2048ELj1ELj1ELj4ELj16ENS0_18Kernel_traits_baseILj2048ES3_S3_S3_fjLj128EEEEELb0EEEvNS0_20BackwardKernelParamsE)
        .other          _ZN18transformer_engine13normalization26rmsnorm_bwd_general_kernelINS0_13Kernel_traitsI13__nv_bfloat16S3_S3_fjLj2048ELj1ELj1ELj4ELj16ENS0_18Kernel_traits_baseILj2048ES3_S3_S3_fjLj128EEEEELb0EEEvNS0_20BackwardKernelParamsE,@"STO_CUDA_ENTRY STV_DEFAULT"
_ZN18transformer_engine13normalization26rmsnorm_bwd_general_kernelINS0_13Kernel_traitsI13__nv_bfloat16S3_S3_fjLj2048ELj1ELj1ELj4ELj16ENS0_18Kernel_traits_baseILj2048ES3_S3_S3_fjLj128EEEEELb0EEEvNS0_20BackwardKernelParamsE:
.text._ZN18transformer_engine13normalization26rmsnorm_bwd_general_kernelINS0_13Kernel_traitsI13__nv_bfloat16S3_S3_fjLj2048ELj1ELj1ELj4ELj16ENS0_18Kernel_traits_baseILj2048ES3_S3_S3_fjLj128EEEEELb0EEEvNS0_20BackwardKernelParamsE:
[----:B------:R-:W-:Y:S01]  /*0000*/  LDC R1, c[0x0][0x28] ;  /* 0x00000a00ff017b82 */ /* 0x000fe20000000800 */
[----:B------:R-:W-:-:S07]  /*0010*/  ULDC UR14, c[0x0][0x214] ;  /* 0x00008500000e7ab9 */ /* 0x000fce0000000800 */
[----:B------:R-:W0:Y:S01]  /*0020*/  S2UR UR6, SR_CTAID.X ;  /* 0x00000000000679c3 */ /* 0x000e220000002500 */
[----:B------:R-:W1:Y:S01]  /*0030*/  I2F.U32.RP R0, UR14 ;  /* 0x0000000e00007d06 */ /* 0x000e620008209000 */
[----:B------:R-:W-:Y:S02]  /*0040*/  UISETP.NE.U32.AND UP2, UPT, UR14, URZ, UPT ;  /* 0x0000003f0e00728c */ /* 0x000fe4000bf45070 */
[----:B------:R-:W-:Y:S01]  /*0050*/  IMAD.U32 R4, RZ, RZ, UR14 ;  /* 0x0000000eff047e24 */ /* 0x000fe2000f8e00ff */
[----:B------:R-:W-:Y:S01]  /*0060*/  ULDC.64 UR12, c[0x0][0x208] ;  /* 0x00008200000c7ab9 */ /* 0x000fe20000000a00 */
[----:B------:R-:W-:Y:S03]  /*0070*/  BSSY B0, `(.L_x_3478) ;  /* 0x0000089000007945 */ /* 0x000fe60003800000 */
[----:B-1----:R-:W1:Y:S02]  /*0080*/  MUFU.RCP R0, R0 ;  /* 0x0000000000007308 */ /* 0x002e640000001000 */
[----:B-1----:R-:W-:-:S02]  /*0090*/  VIADD R2, R0, 0xffffffe ;  /* 0x0ffffffe00027836 */ /* 0x002fc40000000000 */
[----:B------:R-:W1:Y:S04]  /*00a0*/  S2R R0, SR_TID.X ;  /* 0x0000000000007919 */ /* 0x000e680000002100 */
[----:B------:R-:W2:Y:S02]  /*00b0*/  F2I.FTZ.U32.TRUNC.NTZ R2, R2 ;  /* 0x0000000200027305 */ /* 0x000ea4000021f000 */
[----:B--2---:R-:W-:-:S13]  /*00c0*/  R2UR UR5, R2 ;  /* 0x00000000020572ca */ /* 0x004fda00000e0000 */
[----:B------:R-:W-:Y:S01]  /*00d0*/  UIMAD UR4, UR5, UR14, URZ ;  /* 0x0000000e050472a4 */ /* 0x000fe2000f8e023f */
[----:B-1----:R-:W-:Y:S02]  /*00e0*/  SHF.R.U32.HI R3, RZ, 0x5, R0 ;  /* 0x00000005ff037819 */ /* 0x002fe40000011600 */
[----:B------:R-:W-:Y:S01]  /*00f0*/  LOP3.LUT R2, R0, 0x1f, RZ, 0xc0, !PT ;  /* 0x0000001f00027812 */ /* 0x000fe200078ec0ff */
[----:B------:R-:W-:Y:S01]  /*0100*/  UIADD3 UR7, -UR4, URZ, URZ ;  /* 0x0000003f04077290 */ /* 0x000fe2000fffe13f */
[----:B------:R-:W-:Y:S02]  /*0110*/  LOP3.LUT R3, R3, 0x3, RZ, 0xc0, !PT ;  /* 0x0000000303037812 */ /* 0x000fe400078ec0ff */
        /* <DEDUP_REMOVED lines=12> */
[----:B------:R-:W-:-:S03]  /*01e0*/  UIMAD UR6, UR14, UR4, UR6 ;  /* 0x000000040e0672a4 */ /* 0x000fc6000f8e0206 */
[----:B------:R-:W-:-:S03]  /*01f0*/  ULDC UR4, c[0x0][0x21c] ;  /* 0x0000870000047ab9 */ /* 0x000fc60000000800 */
[----:B------:R-:W-:-:S04]  /*0200*/  IMAD R4, R3, R4, UR6 ;  /* 0x0000000603047e24 */ /* 0x000fc8000f8e0204 */
[----:B------:R-:W-:Y:S02]  /*0210*/  IMAD.SHL.U32 R5, R4, 0x20, RZ ;  /* 0x0000002004057824 */ /* 0x000fe400078e00ff */
[----:B------:R-:W-:-:S03]  /*0220*/  IMAD.U32 R4, RZ, RZ, UR4 ;  /* 0x00000004ff047e24 */ /* 0x000fc6000f8e00ff */
[----:B------:R-:W-:-:S05]  /*0230*/  LOP3.LUT R5, R5, 0xffffffe0, R2, 0xe2, !PT ;  /* 0xffffffe005057812 */ /* 0x000fca00078ee202 */
[----:B------:R-:W-:-:S05]  /*0240*/  IMAD.SHL.U32 R5, R5, 0x8, RZ ;  /* 0x0000000805057824 */ /* 0x000fca00078e00ff */
[----:B------:R-:W-:-:S13]  /*0250*/  ISETP.GE.AND P0, PT, R5, R4, PT ;  /* 0x000000040500720c */ /* 0x000fda0003f06270 */
[----:B------:R-:W-:Y:S05]  /*0260*/  @P0 BRA `(.L_x_3479) ;  /* 0x0000000400a40947 */ /* 0x000fea0003800000 */
[----:B------:R-:W-:Y:S01]  /*0270*/  ULDC UR4, c[0x0][0x238] ;  /* 0x00008e0000047ab9 */ /* 0x000fe20000000800 */
[----:B------:R-:W0:Y:S01]  /*0280*/  LDC.64 R8, c[0x0][0x238] ;  /* 0x00008e00ff087b82 */ /* 0x000e220000000a00 */
[----:B------:R-:W-:Y:S01]  /*0290*/  LEA R6, R5, UR4, 0x1 ;  /* 0x0000000405067c11 */ /* 0x000fe2000f8e08ff */
[----:B------:R-:W-:Y:S01]  /*02a0*/  IMAD.IADD R10, R4, 0x1, -R5 ;  /* 0x00000001040a7824 */ /* 0x000fe200078e0a05 */
[----:B------:R-:W-:Y:S02]  /*02b0*/  BSSY B1, `(.L_x_3480) ;  /* 0x0000023000017945 */ /* 0x000fe40003800000 */
[----:B------:R-:W-:-:S04]  /*02c0*/  LOP3.LUT P0, RZ, R6, 0xf, RZ, 0xc0, !PT ;  /* 0x0000000f06ff7812 */ /* 0x000fc8000780c0ff */
[----:B------:R-:W-:Y:S01]  /*02d0*/  ISETP.LT.U32.OR P0, PT, R10, 0x8, P0 ;  /* 0x000000080a00780c */ /* 0x000fe20000701470 */
[----:B0-----:R-:W-:-:S12]  /*02e0*/  IMAD.WIDE R6, R5, 0x2, R8 ;  /* 0x0000000205067825 */ /* 0x001fd800078e0208 */
[----:B------:R-:W-:Y:S05]  /*02f0*/  @P0 BRA `(.L_x_3481) ;  /* 0x0000000000080947 */ /* 0x000fea0003800000 */
[----:B------:R0:W5:Y:S01]  /*0300*/  LDG.E.128 R20, desc[UR12][R6.64] ;  /* 0x0000000c06147981 */ /* 0x000162000c1e1d00 */
[----:B------:R-:W-:Y:S05]  /*0310*/  BRA `(.L_x_3482) ;  /* 0x0000000000707947 */ /* 0x000fea0003800000 */
.L_x_3481:
        /* <DEDUP_REMOVED lines=28> */
.L_x_3482:
[----:B------:R-:W-:Y:S05]  /*04e0*/  BSYNC B1 ;  /* 0x0000000000017941 */ /* 0x000fea0003800000 */
.L_x_3480:
[----:B------:R-:W-:Y:S01]  /*04f0*/  IMAD.U32 R10, RZ, RZ, UR14 ;  /* 0x0000000eff0a7e24 */ /* 0x000fe2000f8e00ff */
[C---:B0----5:R-:W-:Y:S01]  /*0500*/  PRMT R6, R20.reuse, 0x7632, R6 ;  /* 0x0000763214067816 */ /* 0x061fe20000000006 */
[----:B------:R-:W-:Y:S01]  /*0510*/  IMAD.U32 R17, R20, 0x10000, RZ ;  /* 0x0001000014117824 */ /* 0x000fe200078e00ff */
[C---:B------:R-:W-:Y:S01]  /*0520*/  PRMT R7, R21.reuse, 0x7632, R7 ;  /* 0x0000763215077816 */ /* 0x040fe20000000007 */
[----:B------:R-:W-:Y:S01]  /*0530*/  IMAD R13, R10, 0x400, R5 ;  /* 0x000004000a0d7824 */ /* 0x000fe200078e0205 */
[C---:B------:R-:W-:Y:S01]  /*0540*/  PRMT R10, R22.reuse, 0x7632, R10 ;  /* 0x00007632160a7816 */ /* 0x040fe2000000000a */
[----:B------:R-:W-:Y:S01]  /*0550*/  IMAD.U32 R37, R21, 0x10000, RZ ;  /* 0x0001000015257824 */ /* 0x000fe200078e00ff */
[----:B------:R-:W-:Y:S01]  /*0560*/  PRMT R11, R23, 0x7632, R11 ;  /* 0x00007632170b7816 */ /* 0x000fe2000000000b */
[----:B------:R-:W-:Y:S01]  /*0570*/  IMAD.U32 R41, R22, 0x10000, RZ ;  /* 0x0001000016297824 */ /* 0x000fe200078e00ff */
[----:B------:R-:W-:Y:S01]  /*0580*/  ISETP.GE.AND P0, PT, R13, R4, PT ;  /* 0x000000040d00720c */ /* 0x000fe20003f06270 */
[----:B------:R-:W-:-:S02]  /*0590*/  IMAD.U32 R45, R23, 0x10000, RZ ;  /* 0x00010000172d7824 */ /* 0x000fc400078e00ff */
[----:B------:R-:W-:Y:S02]  /*05a0*/  IMAD.U32 R19, R6, 0x10000, RZ ;  /* 0x0001000006137824 */ /* 0x000fe400078e00ff */
[----:B------:R-:W-:Y:S02]  /*05b0*/  IMAD.U32 R39, R7, 0x10000, RZ ;  /* 0x0001000007277824 */ /* 0x000fe400078e00ff */
[----:B------:R-:W-:Y:S02]  /*05c0*/  IMAD.U32 R43, R10, 0x10000, RZ ;  /* 0x000100000a2b7824 */ /* 0x000fe400078e00ff */
[----:B------:R-:W-:-:S04]  /*05d0*/  IMAD.U32 R47, R11, 0x10000, RZ ;  /* 0x000100000b2f7824 */ /* 0x000fc800078e00ff */
[----:B------:R-:W-:Y:S05]  /*05e0*/  @P0 BRA `(.L_x_3479) ;  /* 0x0000000000c40947 */ /* 0x000fea0003800000 */
[----:B------:R-:W-:Y:S01]  /*05f0*/  IMAD.WIDE R8, R13, 0x2, R8 ;  /* 0x000000020d087825 */ /* 0x000fe200078e0208 */
[----:B------:R-:W-:Y:S03]  /*0600*/  BSSY B1, `(.L_x_3483) ;  /* 0x0000023000017945 */ /* 0x000fe60003800000 */
[----:B------:R-:W-:Y:S01]  /*0610*/  IMAD.IADD R13, R4, 0x1, -R13 ;  /* 0x00000001040d7824 */ /* 0x000fe200078e0a0d */
[----:B------:R-:W-:-:S04]  /*0620*/  LOP3.LUT P0, RZ, R8, 0xf, RZ, 0xc0, !PT ;  /* 0x0000000f08ff7812 */ /* 0x000fc8000780c0ff */
[----:B------:R-:W-:-:S13]  /*0630*/  ISETP.LT.U32.OR P0, PT, R13, 0x8, P0 ;  /* 0x000000080d00780c */ /* 0x000fda0000701470 */
[----:B------:R-:W-:Y:S05]  /*0640*/  @P0 BRA `(.L_x_3484) ;  /* 0x0000000000080947 */ /* 0x000fea0003800000 */
[----:B------:R-:W5:Y:S01]  /*0650*/  LDG.E.128 R8, desc[UR12][R8.64] ;  /* 0x0000000c08087981 */ /* 0x000f62000c1e1d00 */
[----:B------:R-:W-:Y:S05]  /*0660*/  BRA `(.L_x_3485) ;  /* 0x0000000000707947 */ /* 0x000fea0003800000 */
.L_x_3484:
        /* <DEDUP_REMOVED lines=28> */
.L_x_3485:
[----:B------:R-:W-:Y:S05]  /*0830*/  BSYNC B1 ;  /* 0x0000000000017941 */ /* 0x000fea0003800000 */
.L_x_3483:
        /* <DEDUP_REMOVED lines=12> */
.L_x_3479:
[----:B------:R-:W-:Y:S05]  /*0900*/  BSYNC B0 ;  /* 0x0000000000007941 */ /* 0x000fea0003800000 */
.L_x_3478:
        /* <DEDUP_REMOVED lines=10> */
[----:B------:R-:W-:-:S09]  /*09b0*/  CS2R R22, SRZ ;  /* 0x0000000000167805 */ /* 0x000fd2000001ff00 */
[----:B------:R-:W-:Y:S05]  /*09c0*/  @P0 BRA `(.L_x_3486) ;  /* 0x0000002c00540947 */ /* 0x000fea0003800000 */
[----:B------:R-:W-:Y:S01]  /*09d0*/  I2FP.F32.S32 R33, R4 ;  /* 0x0000000400217245 */ /* 0x000fe20000201400 */
[----:B------:R-:W-:Y:S01]  /*09e0*/  ULDC.U8 UR4, c[0x0][0x250] ;  /* 0x0000940000047ab9 */ /* 0x000fe20000000000 */
[----:B------:R-:W-:Y:S01]  /*09f0*/  IMAD.U32 R8, RZ, RZ, UR14 ;  /* 0x0000000eff087e24 */ /* 0x000fe2000f8e00ff */
[----:B------:R-:W-:Y:S02]  /*0a00*/  ISETP.NE.AND P0, PT, RZ, UR4, PT ;  /* 0x00000004ff007c0c */ /* 0x000fe4000bf05270 */
[----:B------:R-:W-:Y:S02]  /*0a10*/  VIADD R6, R33, 0x1800000 ;  /* 0x0180000021067836 */ /* 0x000fe40000000000 */
[----:B------:R-:W-:Y:S01]  /*0a20*/  FSEL R46, RZ, 1, !P0 ;  /* 0x3f800000ff2e7808 */ /* 0x000fe20004000000 */
[----:B------:R-:W-:Y:S02]  /*0a30*/  IMAD R7, R8, 0x400, R5 ;  /* 0x0000040008077824 */ /* 0x000fe400078e0205 */
[----:B------:R-:W-:-:S02]  /*0a40*/  LOP3.LUT R6, R6, 0x7f800000, RZ, 0xc0, !PT ;  /* 0x7f80000006067812 */ /* 0x000fc400078ec0ff */
        /* <DEDUP_REMOVED lines=17> */
[----:B------:R-:W-:-:S02]  /*0b60*/  IMAD.IADD R47, R4, 0x1, -R5 ;  /* 0x00000001042f7824 */ /* 0x000fc400078e0a05 */
[----:B------:R-:W-:Y:S01]  /*0b70*/  IMAD.IADD R48, R4, 0x1, -R7 ;  /* 0x0000000104307824 */ /* 0x000fe200078e0a07 */
[----:B------:R-:W-:Y:S06]  /*0b80*/  @P0 BRA `(.L_x_3487) ;  /* 0x0000000000100947 */ /* 0x000fec0003800000 */
[----:B------:R-:W-:-:S07]  /*0b90*/  MOV R42, 0xbb0 ;  /* 0x00000bb0002a7802 */ /* 0x000fce0000000f00 */
[----:B------:R-:W-:Y:S05]  /*0ba0*/  CALL.REL.NOINC `($__internal_31_$__cuda_sm20_rcp_rn_f32_slowpath) ;  /* 0x0000002c00e07944 */ /* 0x000fea0003c00000 */
[----:B------:R-:W-:Y:S01]  /*0bb0*/  IMAD.MOV.U32 R49, RZ, RZ, R33 ;  /* 0x000000ffff317224 */ /* 0x000fe200078e0021 */
[----:B------:R-:W-:Y:S06]  /*0bc0*/  BRA `(.L_x_3488) ;  /* 0x0000000000107947 */ /* 0x000fec0003800000 */
.L_x_3487:
[----:B------:R-:W0:Y:S02]  /*0bd0*/  MUFU.RCP R4, R33 ;  /* 0x0000002100047308 */ /* 0x000e240000001000 */
[----:B0-----:R-:W-:-:S04]  /*0be0*/  FFMA R36, R33, R4, -1 ;  /* 0xbf80000021247423 */ /* 0x001fc80000000004 */
[----:B------:R-:W-:-:S04]  /*0bf0*/  FADD.FTZ R49, -R36, -RZ ;  /* 0x800000ff24317221 */ /* 0x000fc80000010100 */
[----:B------:R-:W-:-:S07]  /*0c00*/  FFMA R49, R4, R49, R4 ;  /* 0x0000003104317223 */ /* 0x000fce0000000004 */
.L_x_3488:
[----:B------:R-:W-:Y:S01]  /*0c10*/  IMAD.MOV.U32 R50, RZ, RZ, 0x1 ;  /* 0x00000001ff327424 */ /* 0x000fe200078e00ff */
[----:B------:R-:W-:Y:S01]  /*0c20*/  UMOV UR7, UR5 ;  /* 0x0000000500077c82 */ /* 0x000fe20008000000 */
[----:B------:R-:W-:Y:S01]  /*0c30*/  IMAD.MOV.U32 R33, RZ, RZ, RZ ;  /* 0x000000ffff217224 */ /* 0x000fe200078e00ff */
[----:B------:R-:W-:-:S06]  /*0c40*/  UMOV UR4, URZ ;  /* 0x0000003f00047c82 */ /* 0x000fcc0008000000 */
.L_x_3524:
[----:B------:R-:W-:Y:S01]  /*0c50*/  LEA.HI R52, R0, UR7, RZ, 0x19 ;  /* 0x0000000700347c11 */ /* 0x000fe2000f8fc8ff */
[----:B------:R-:W-:Y:S01]  /*0c60*/  ULDC UR18, c[0x0][0x218] ;  /* 0x0000860000127ab9 */ /* 0x000fe20000000800 */
[----:B------:R-:W-:Y:S01]  /*0c70*/  ULDC UR8, c[0x0][0x21c] ;  /* 0x0000870000087ab9 */ /* 0x000fe20000000800 */
[----:B---3-5:R-:W-:Y:S01]  /*0c80*/  IMAD.MOV.U32 R51, RZ, RZ, RZ ;  /* 0x000000ffff337224 */ /* 0x028fe200078e00ff */
[----:B------:R-:W-:-:S13]  /*0c90*/  ISETP.GE.AND P0, PT, R52, UR18, PT ;  /* 0x0000001234007c0c */ /* 0x000fda000bf06270 */
[----:B012---:R-:W0:Y:S01]  /*0ca0*/  @!P0 LDC.64 R36, c[0x0][0x230] ;  /* 0x00008c00ff248b82 */ /* 0x007e220000000a00 */
[----:B------:R-:W-:-:S05]  /*0cb0*/  IMAD.U32 R4, RZ, RZ, UR8 ;  /* 0x00000008ff047e24 */ /* 0x000fca000f8e00ff */
[----:B------:R-:W-:Y:S01]  /*0cc0*/  ISETP.GE.AND P1, PT, R5, R4, PT ;  /* 0x000000040500720c */ /* 0x000fe20003f26270 */
[----:B0-----:R-:W-:-:S05]  /*0cd0*/  @!P0 IMAD.WIDE R36, R52, 0x4, R36 ;  /* 0x0000000434248825 */ /* 0x001fca00078e0224 */
[----:B------:R0:W5:Y:S01]  /*0ce0*/  @!P0 LDG.E R51, desc[UR12][R36.64] ;  /* 0x0000000c24338981 */ /* 0x000162000c1e1900 */
[----:B------:R-:W-:Y:S01]  /*0cf0*/  ISETP.LT.AND P0, PT, R52, UR18, !P1 ;  /* 0x0000001234007c0c */ /* 0x000fe2000cf01270 */
[----:B------:R-:W-:Y:S01]  /*0d00*/  BSSY B0, `(.L_x_3489) ;  /* 0x0000123000007945 */ /* 0x000fe20003800000 */
[----:B------:R-:W-:Y:S02]  /*0d10*/  IMAD.MOV.U32 R87, RZ, RZ, RZ ;  /* 0x000000ffff577224 */ /* 0x000fe400078e00ff */
[----:B------:R-:W-:-:S09]  /*0d20*/  IMAD.MOV.U32 R90, RZ, RZ, RZ ;  /* 0x000000ffff5a7224 */ /* 0x000fd200078e00ff */
[----:B0-----:R-:W-:Y:S05]  /*0d30*/  @!P0 BRA `(.L_x_3490) ;  /* 0x00000010007c8947 */ /* 0x001fea0003800000 */
[----:B------:R-:W0:Y:S01]  /*0d40*/  LDC R91, c[0x0][0x220] ;  /* 0x00008800ff5b7b82 */ /* 0x000e220000000800 */
[----:B------:R-:W-:Y:S01]  /*0d50*/  IMAD R71, R52, R4, R5 ;  /* 0x0000000434477224 */ /* 0x000fe200078e0205 */
        /* <DEDUP_REMOVED lines=10> */
.L_x_3492:
        /* <DEDUP_REMOVED lines=28> */
.L_x_3493:
[----:B------:R-:W-:Y:S05]  /*0fc0*/  BSYNC B1 ;  /* 0x0000000000017941 */ /* 0x000fea0003800000 */
.L_x_3491:
        /* <DEDUP_REMOVED lines=10> */
.L_x_3495:
        /* <DEDUP_REMOVED lines=28> */
.L_x_3496:
[----:B------:R-:W-:Y:S05]  /*1230*/  BSYNC B1 ;  /* 0x0000000000017941 */ /* 0x000fea0003800000 */
.L_x_3494:
[C---:B-----5:R-:W-:Y:S01]  /*1240*/  PRMT R72, R36.reuse, 0x7632, R72 ;  /* 0x0000763224487816 */ /* 0x060fe20000000048 */
        /* <DEDUP_REMOVED lines=9> */
[----:B------:R-:W-:Y:S01]  /*12e0*/  FFMA R32, R86, R85, R32 ;  /* 0x0000005556207223 */ /* 0x000fe20000000020 */
[----:B------:R-:W-:Y:S01]  /*12f0*/  FMUL R84, R72, R51 ;  /* 0x0000003348547220 */ /* 0x000fe20000400000 */
[----:B------:R-:W-:Y:S01]  /*1300*/  FMUL R85, R6, R85 ;  /* 0x0000005506557220 */ /* 0x000fe20000400000 */
[----:B------:R-:W-:Y:S01]  /*1310*/  PRMT R79, R41, 0x7632, R79 ;  /* 0x00007632294f7816 */ /* 0x000fe2000000004f */
[C---:B------:R-:W-:Y:S01]  /*1320*/  IMAD.U32 R74, R39.reuse, 0x10000, RZ ;  /* 0x00010000274a7824 */ /* 0x040fe200078e00ff */
[----:B------:R-:W-:Y:S01]  /*1330*/  PRMT R36, R39, 0x7632, R36 ;  /* 0x0000763227247816 */ /* 0x000fe20000000024 */
[----:B------:R-:W-:Y:S02]  /*1340*/  IMAD.U32 R80, R73, 0x10000, RZ ;  /* 0x0001000049507824 */ /* 0x000fe400078e00ff */
[-C--:B------:R-:W-:Y:S01]  /*1350*/  FFMA R33, R84, R83.reuse, R33 ;  /* 0x0000005354217223 */ /* 0x080fe20000000021 */
[----:B------:R-:W-:Y:S02]  /*1360*/  IMAD.U32 R82, R37, 0x10000, RZ ;  /* 0x0001000025527824 */ /* 0x000fe400078e00ff */
[----:B------:R-:W-:Y:S01]  /*1370*/  FMUL R83, R8, R83 ;  /* 0x0000005308537220 */ /* 0x000fe20000400000 */
[----:B------:R-:W-:-:S02]  /*1380*/  IMAD.U32 R41, R41, 0x10000, RZ ;  /* 0x0001000029297824 */ /* 0x000fc400078e00ff */
[----:B------:R-:W-:Y:S01]  /*1390*/  FADD R38, RZ, R85 ;  /* 0x00000055ff267221 */ /* 0x000fe20000000000 */
[----:B------:R-:W-:Y:S01]  /*13a0*/  FFMA R39, R86, R85, RZ ;  /* 0x0000005556277223 */ /* 0x000fe200000000ff */
[----:B------:R-:W-:Y:S02]  /*13b0*/  IMAD.U32 R79, R79, 0x10000, RZ ;  /* 0x000100004f4f7824 */ /* 0x000fe400078e00ff */
[-C--:B------:R-:W-:Y:S01]  /*13c0*/  FMUL R80, R80, R51.reuse ;  /* 0x0000003350507220 */ /* 0x080fe20000400000 */
[----:B------:R-:W-:Y:S01]  /*13d0*/  FMUL R82, R82, R51 ;  /* 0x0000003352527220 */ /* 0x000fe20000400000 */
[----:B------:R-:W-:Y:S01]  /*13e0*/  FMUL R81, R9, R41 ;  /* 0x0000002909517220 */ /* 0x000fe20000400000 */
[----:B------:R-:W-:Y:S01]  /*13f0*/  FADD R38, R38, R83 ;  /* 0x0000005326267221 */ /* 0x000fe20000000000 */
[----:B------:R-:W-:Y:S01]  /*1400*/  FFMA R39, R84, R83, R39 ;  /* 0x0000005354277223 */ /* 0x000fe20000000027 */
[C---:B------:R-:W-:Y:S01]  /*1410*/  PRMT R75, R42.reuse, 0x7632, R75 ;  /* 0x000076322a4b7816 */ /* 0x040fe2000000004b */
[----:B------:R-:W-:-:S02]  /*1420*/  IMAD.U32 R77, R42, 0x10000, RZ ;  /* 0x000100002a4d7824 */ /* 0x000fc400078e00ff */
[----:B------:R-:W-:Y:S01]  /*1430*/  FMUL R78, R78, R51 ;  /* 0x000000334e4e7220 */ /* 0x000fe20000400000 */
[----:B------:R-:W-:Y:S02]  /*1440*/  IMAD.U32 R76, R71, 0x10000, RZ ;  /* 0x00010000474c7824 */ /* 0x000fe400078e00ff */
[-C--:B------:R-:W-:Y:S01]  /*1450*/  FFMA R35, R80, R79.reuse, R35 ;  /* 0x0000004f50237223 */ /* 0x080fe20000000023 */
[----:B------:R-:W-:Y:S01]  /*1460*/  FMUL R79, R10, R79 ;  /* 0x0000004f0a4f7220 */ /* 0x000fe20000400000 */
[----:B------:R-:W-:Y:S01]  /*1470*/  FADD R38, R38, R81 ;  /* 0x0000005126267221 */ /* 0x000fe20000000000 */
[----:B------:R-:W-:Y:S01]  /*1480*/  FFMA R39, R82, R81, R39 ;  /* 0x0000005152277223 */ /* 0x000fe20000000027 */
[----:B------:R-:W-:Y:S02]  /*1490*/  IMAD.U32 R75, R75, 0x10000, RZ ;  /* 0x000100004b4b7824 */ /* 0x000fe400078e00ff */
[----:B------:R-:W-:Y:S01]  /*14a0*/  FFMA R28, R78, R77, R28 ;  /* 0x0000004d4e1c7223 */ /* 0x000fe2000000001c */
[----:B------:R-:W-:Y:S01]  /*14b0*/  FMUL R76, R76, R51 ;  /* 0x000000334c4c7220 */ /* 0x000fe20000400000 */
[----:B------:R-:W-:Y:S01]  /*14c0*/  FMUL R77, R11, R77 ;  /* 0x0000004d0b4d7220 */ /* 0x000fe20000400000 */
[----:B------:R-:W-:Y:S01]  /*14d0*/  FADD R38, R38, R79 ;  /* 0x0000004f26267221 */ /* 0x000fe20000000000 */
[----:B------:R-:W-:Y:S01]  /*14e0*/  FFMA R39, R80, R79, R39 ;  /* 0x0000004f50277223 */ /* 0x000fe20000000027 */
[----:B------:R-:W-:Y:S01]  /*14f0*/  ISETP.GE.AND P0, PT, R7, R4, PT ;  /* 0x000000040700720c */ /* 0x000fe20003f06270 */
[----:B------:R-:W-:Y:S01]  /*1500*/  FFMA R29, R76, R75, R29 ;  /* 0x0000004b4c1d7223 */ /* 0x000fe2000000001d */
[C---:B------:R-:W-:Y:S01]  /*1510*/  PRMT R37, R43.reuse, 0x7632, R37 ;  /* 0x000076322b257816 */ /* 0x040fe20000000025 */
[----:B------:R-:W-:-:S02]  /*1520*/  IMAD.U32 R43, R43, 0x10000, RZ ;  /* 0x000100002b2b7824 */ /* 0x000fc400078e00ff */
[----:B------:R-:W-:Y:S01]  /*1530*/  FMUL R75, R12, R75 ;  /* 0x0000004b0c4b7220 */ /* 0x000fe20000400000 */
[----:B------:R-:W-:Y:S01]  /*1540*/  FADD R38, R38, R77 ;  /* 0x0000004d26267221 */ /* 0x000fe20000000000 */
[----:B------:R-:W-:Y:S01]  /*1550*/  FFMA R39, R78, R77, R39 ;  /* 0x0000004d4e277223 */ /* 0x000fe20000000027 */
[----:B------:R-:W-:Y:S01]  /*1560*/  FMUL R74, R74, R51 ;  /* 0x000000334a4a7220 */ /* 0x000fe20000400000 */
        /* <DEDUP_REMOVED lines=15> */
[----:B------:R-:W-:Y:S01]  /*1660*/  IMAD R55, R52, R4, R7 ;  /* 0x0000000434377224 */ /* 0x000fe200078e0207 */
        /* <DEDUP_REMOVED lines=9> */
.L_x_3498:
        /* <DEDUP_REMOVED lines=28> */
.L_x_3499:
[----:B------:R-:W-:Y:S05]  /*18c0*/  BSYNC B1 ;  /* 0x0000000000017941 */ /* 0x000fea0003800000 */
.L_x_3497:
        /* <DEDUP_REMOVED lines=9> */
.L_x_3501:
        /* <DEDUP_REMOVED lines=28> */
.L_x_3502:
[----:B------:R-:W-:Y:S05]  /*1b20*/  BSYNC B1 ;  /* 0x0000000000017941 */ /* 0x000fea0003800000 */
.L_x_3500:
        /* <DEDUP_REMOVED lines=9> */
[----:B------:R-:W-:Y:S01]  /*1bc0*/  IMAD.U32 R40, R40, 0x10000, RZ ;  /* 0x0001000028287824 */ /* 0x000fe200078e00ff */
[C---:B------:R-:W-:Y:S01]  /*1bd0*/  PRMT R58, R41.reuse, 0x7632, R58 ;  /* 0x00007632293a7816 */ /* 0x040fe2000000003a */
[----:B------:R-:W-:Y:S01]  /*1be0*/  IMAD.U32 R62, R41, 0x10000, RZ ;  /* 0x00010000293e7824 */ /* 0x000fe200078e00ff */
[----:B------:R-:W-:Y:S01]  /*1bf0*/  PRMT R41, R42, 0x7632, R41 ;  /* 0x000076322a297816 */ /* 0x000fe20000000029 */
[----:B------:R-:W-:Y:S01]  /*1c00*/  FMUL R69, R54, R51 ;  /* 0x0000003336457220 */ /* 0x000fe20000400000 */
[----:B------:R-:W-:-:S02]  /*1c10*/  IMAD.U32 R57, R39, 0x10000, RZ ;  /* 0x0001000027397824 */ /* 0x000fc400078e00ff */
[----:B------:R-:W-:Y:S01]  /*1c20*/  FMUL R60, R60, R51 ;  /* 0x000000333c3c7220 */ /* 0x000fe20000400000 */
[-C--:B------:R-:W-:Y:S01]  /*1c30*/  FMUL R54, R15, R40.reuse ;  /* 0x000000280f367220 */ /* 0x080fe20000400000 */
[----:B------:R-:W-:Y:S02]  /*1c40*/  IMAD.U32 R56, R37, 0x10000, RZ ;  /* 0x0001000025387824 */ /* 0x000fe400078e00ff */
[----:B------:R-:W-:Y:S01]  /*1c50*/  FFMA R24, R69, R40, R24 ;  /* 0x0000002845187223 */ /* 0x000fe20000000018 */
[----:B------:R-:W-:Y:S02]  /*1c60*/  IMAD.U32 R64, R55, 0x10000, RZ ;  /* 0x0001000037407824 */ /* 0x000fe400078e00ff */
[-C--:B------:R-:W-:Y:S01]  /*1c70*/  FFMA R25, R60, R57.reuse, R25 ;  /* 0x000000393c197223 */ /* 0x080fe20000000019 */
[----:B------:R-:W-:Y:S02]  /*1c80*/  IMAD.U32 R39, R41, 0x10000, RZ ;  /* 0x0001000029277824 */ /* 0x000fe400078e00ff */
[----:B------:R-:W-:Y:S01]  /*1c90*/  FADD R40, R87, R54 ;  /* 0x0000003657287221 */ /* 0x000fe20000000000 */
[----:B------:R-:W-:Y:S01]  /*1ca0*/  FMUL R57, R16, R57 ;  /* 0x0000003910397220 */ /* 0x000fe20000400000 */
[----:B------:R-:W-:Y:S01]  /*1cb0*/  FFMA R41, R69, R54, R90 ;  /* 0x0000003645297223 */ /* 0x000fe2000000005a */
[C---:B------:R-:W-:Y:S01]  /*1cc0*/  PRMT R37, R43.reuse, 0x7632, R37 ;  /* 0x000076322b257816 */ /* 0x040fe20000000025 */
[----:B------:R-:W-:-:S02]  /*1cd0*/  IMAD.U32 R68, R43, 0x10000, RZ ;  /* 0x000100002b447824 */ /* 0x000fc400078e00ff */
[-C--:B------:R-:W-:Y:S01]  /*1ce0*/  FMUL R53, R56, R51.reuse ;  /* 0x0000003338357220 */ /* 0x080fe20000400000 */
[----:B------:R-:W-:Y:S02]  /*1cf0*/  IMAD.U32 R63, R58, 0x10000, RZ ;  /* 0x000100003a3f7824 */ /* 0x000fe400078e00ff */
[-C--:B------:R-:W-:Y:S01]  /*1d00*/  FMUL R64, R64, R51.reuse ;  /* 0x0000003340407220 */ /* 0x080fe20000400000 */
[----:B------:R-:W-:Y:S01]  /*1d10*/  FMUL R56, R17, R62 ;  /* 0x0000003e11387220 */ /* 0x000fe20000400000 */
[----:B------:R-:W-:Y:S01]  /*1d20*/  FMUL R61, R38, R51 ;  /* 0x00000033263d7220 */ /* 0x000fe20000400000 */
[----:B------:R-:W-:Y:S01]  /*1d30*/  FADD R43, R40, R57 ;  /* 0x00000039282b7221 */ /* 0x000fe20000000000 */
[----:B------:R-:W-:Y:S01]  /*1d40*/  FFMA R38, R60, R57, R41 ;  /* 0x000000393c267223 */ /* 0x000fe20000000029 */
[-C--:B------:R-:W-:Y:S01]  /*1d50*/  FFMA R27, R64, R63.reuse, R27 ;  /* 0x0000003f401b7223 */ /* 0x080fe2000000001b */
[----:B------:R-:W-:Y:S02]  /*1d60*/  IMAD.U32 R42, R42, 0x10000, RZ ;  /* 0x000100002a2a7824 */ /* 0x000fe400078e00ff */
[----:B------:R-:W-:Y:S01]  /*1d70*/  FMUL R63, R18, R63 ;  /* 0x0000003f123f7220 */ /* 0x000fe20000400000 */
[----:B------:R-:W-:Y:S01]  /*1d80*/  FADD R40, R43, R56 ;  /* 0x000000382b287221 */ /* 0x000fe20000000000 */
[C---:B------:R-:W-:Y:S01]  /*1d90*/  FFMA R41, R53.reuse, R56, R38 ;  /* 0x0000003835297223 */ /* 0x040fe20000000026 */
[----:B------:R-:W-:Y:S01]  /*1da0*/  FFMA R26, R53, R62, R26 ;  /* 0x0000003e351a7223 */ /* 0x000fe2000000001a */
[----:B------:R-:W-:Y:S01]  /*1db0*/  FMUL R55, R70, R51 ;  /* 0x0000003346377220 */ /* 0x000fe20000400000 */
[----:B------:R-:W-:-:S02]  /*1dc0*/  IMAD.U32 R43, R37, 0x10000, RZ ;  /* 0x00010000252b7824 */ /* 0x000fc400078e00ff */
[----:B------:R-:W-:Y:S01]  /*1dd0*/  FMUL R62, R19, R42 ;  /* 0x0000002a133e7220 */ /* 0x000fe20000400000 */
[----:B------:R-:W-:Y:S02]  /*1de0*/  IMAD.U32 R70, R36, 0x10000, RZ ;  /* 0x0001000024467824 */ /* 0x000fe400078e00ff */
[----:B------:R-:W-:Y:S01]  /*1df0*/  FADD R37, R40, R63 ;  /* 0x0000003f28257221 */ /* 0x000fe20000000000 */
[----:B------:R-:W-:Y:S02]  /*1e00*/  IMAD.U32 R66, R66, 0x10000, RZ ;  /* 0x0001000042427824 */ /* 0x000fe400078e00ff */
[----:B------:R-:W-:Y:S01]  /*1e10*/  FFMA R36, R64, R63, R41 ;  /* 0x0000003f40247223 */ /* 0x000fe20000000029 */
        /* <DEDUP_REMOVED lines=17> */
.L_x_3490:
[----:B------:R-:W-:Y:S05]  /*1f30*/  BSYNC B0 ;  /* 0x0000000000007941 */ /* 0x000fea0003800000 */
.L_x_3489:
[----:B------:R-:W0:Y:S01]  /*1f40*/  S2UR UR9, SR_CgaCtaId ;  /* 0x00000000000979c3 */ /* 0x000e220000008800 */
        /* <DEDUP_REMOVED lines=9> */
[----:B0-----:R-:W-:-:S06]  /*1fe0*/  ULEA UR8, UR9, UR8, 0x18 ;  /* 0x0000000809087291 */ /* 0x001fcc000f8ec03f */
[----:B------:R-:W-:Y:S02]  /*1ff0*/  LEA R58, R58, UR8, 0x3 ;  /* 0x000000083a3a7c11 */ /* 0x000fe4000f8e18ff */
[----:B------:R-:W-:Y:S01]  /*2000*/  LEA R38, R38, UR8, 0x3 ;  /* 0x0000000826267c11 */ /* 0x000fe2000f8e18ff */
[----:B------:R-:W-:Y:S06]  /*2010*/  @!P0 BRA `(.L_x_3503) ;  /* 0x0000000800c88947 */ /* 0x000fec0003800000 */
        /* <DEDUP_REMOVED lines=37> */
.L_x_3505:
[----:B------:R-:W-:Y:S05]  /*2270*/  BSYNC B0 ;  /* 0x0000000000007941 */ /* 0x000fea0003800000 */
.L_x_3504:
[----:B------:R-:W-:Y:S01]  /*2280*/  ULOP3.LUT UR16, UR4, 0x1, URZ, 0xc0, !UPT ;  /* 0x0000000104107892 */ /* 0x000fe2000f8ec03f */
[----:B0-----:R-:W0:Y:S01]  /*2290*/  @!P0 LDC.64 R36, c[0x0][0x240] ;  /* 0x00009000ff248b82 */ /* 0x001e220000000a00 */
[----:B------:R-:W-:Y:S01]  /*22a0*/  ULDC UR15, c[0x0][0x210] ;  /* 0x00008400000f7ab9 */ /* 0x000fe20000000800 */
[----:B------:R-:W-:Y:S01]  /*22b0*/  LEA.HI R38, R0, UR5, RZ, 0x19 ;  /* 0x0000000500267c11 */ /* 0x000fe2000f8fc8ff */
[----:B------:R-:W-:Y:S01]  /*22c0*/  UIMAD UR8, UR14, UR15, URZ ;  /* 0x0000000f0e0872a4 */ /* 0x000fe2000f8e023f */
        /* <DEDUP_REMOVED lines=9> */
[----:B0-----:R-:W-:Y:S02]  /*2360*/  @!P0 LEA R36, P3, R38, R36, 0x3 ;  /* 0x0000002426248211 */ /* 0x001fe400078618ff */
[----:B------:R-:W-:Y:S02]  /*2370*/  ISETP.NE.AND P2, PT, R0, RZ, PT ;  /* 0x000000ff0000720c */ /* 0x000fe40003f45270 */
[----:B------:R-:W-:-:S05]  /*2380*/  @!P0 LEA.HI.X R37, R38, R37, R39, 0x3, P3 ;  /* 0x0000002526258211 */ /* 0x000fca00018f1c27 */
[----:B------:R0:W-:Y:S06]  /*2390*/  @!P0 STG.E.64 desc[UR12][R36.64], R42 ;  /* 0x0000002a24008986 */ /* 0x0001ec000c101b0c */
[----:B------:R-:W-:Y:S05]  /*23a0*/  @P2 BRA `(.L_x_3506) ;  /* 0x0000000000782947 */ /* 0x000fea0003800000 */
        /* <DEDUP_REMOVED lines=13> */
[----:B0-----:R-:W-:-:S03]  /*2480*/  IMAD.U32 R36, RZ, RZ, UR10 ;  /* 0x0000000aff247e24 */ /* 0x001fc6000f8e00ff */
        /* <DEDUP_REMOVED lines=11> */
.L_x_3507:
[----:B------:R-:W2:Y:S04]  /*2540*/  LDG.E.STRONG.GPU R38, desc[UR12][R36.64] ;  /* 0x0000000c24267981 */ /* 0x000ea8000c1ef900 */
[----:B--2---:R-:W-:Y:S01]  /*2550*/  CCTL.IVALL ;  /* 0x00000000ff00798f */ /* 0x004fe20002000000 */
[----:B------:R-:W-:Y:S05]  /*2560*/  YIELD ;  /* 0x0000000000007946 */ /* 0x000fea0003800000 */
[----:B------:R-:W-:-:S13]  /*2570*/  ISETP.NE.AND P0, PT, R38, R43, PT ;  /* 0x0000002b2600720c */ /* 0x000fda0003f05270 */
[----:B------:R-:W-:Y:S05]  /*2580*/  @P0 BRA `(.L_x_3507) ;  /* 0xfffffffc00ec0947 */ /* 0x000fea000383ffff */
.L_x_3506:
        /* <DEDUP_REMOVED lines=16> */
.L_x_3512:
        /* <DEDUP_REMOVED lines=30> */
.L_x_3511:
[----:B------:R-:W-:Y:S05]  /*2870*/  BSYNC B1 ;  /* 0x0000000000017941 */ /* 0x000fea0003800000 */
.L_x_3510:
        /* <DEDUP_REMOVED lines=20> */
.L_x_3514:
[----:B------:R-:W-:Y:S05]  /*29c0*/  BSYNC B1 ;  /* 0x0000000000017941 */ /* 0x000fea0003800000 */
.L_x_3513:
        /* <DEDUP_REMOVED lines=9> */
.L_x_3509:
[----:B------:R-:W-:Y:S05]  /*2a60*/  BSYNC B0 ;  /* 0x0000000000007941 */ /* 0x000fea0003800000 */
.L_x_3508:
        /* <DEDUP_REMOVED lines=13> */
.L_x_3503:
        /* <DEDUP_REMOVED lines=31> */
.L_x_3515:
[----:B------:R-:W-:Y:S01]  /*2d30*/  ISETP.LT.AND P1, PT, R52, UR18, !P1 ;  /* 0x0000001234007c0c */ /* 0x000fe2000cf21270 */
[----:B------:R-:W-:-:S12]  /*2d40*/  BSSY B0, `(.L_x_3516) ;  /* 0x0000095000007945 */ /* 0x000fd80003800000 */
        /* <DEDUP_REMOVED lines=8> */
[-C--:B------:R-:W-:Y:S01]  /*2dd0*/  FFMA R58, R80, -R42.reuse, R79 ;  /* 0x8000002a503a7223 */ /* 0x080fe2000000004f */
[-C--:B-----5:R-:W-:Y:S01]  /*2de0*/  FMUL R89, R36, R51.reuse ;  /* 0x0000003324597220 */ /* 0x0a0fe20000400000 */
[-C--:B------:R-:W-:Y:S01]  /*2df0*/  FMUL R87, R40, R51.reuse ;  /* 0x0000003328577220 */ /* 0x080fe20000400000 */
        /* <DEDUP_REMOVED lines=19> */
[----:B------:R-:W-:Y:S01]  /*2f30*/  IMAD R37, R52, R4, R5 ;  /* 0x0000000434257224 */ /* 0x000fe200078e0205 */
[----:B------:R-:W-:-:S04]  /*2f40*/  ULDC UR8, c[0x0][0x278] ;  /* 0x00009e0000087ab9 */ /* 0x000fc80000000800 */
[----:B------:R-:W-:-:S04]  /*2f50*/  LEA R36, R37, UR8, 0x1 ;  /* 0x0000000825247c11 */ /* 0x000fc8000f8e08ff */
[----:B------:R-:W-:-:S13]  /*2f60*/  LOP3.LUT P1, RZ, R36, 0xf, RZ, 0xc0, !PT ;  /* 0x0000000f24ff7812 */ /* 0x000fda000782c0ff */
[----:B------:R-:W0:Y:S01]  /*2f70*/  @!P1 LDC.64 R40, c[0x0][0x278] ;  /* 0x00009e00ff289b82 */ /* 0x000e220000000a00 */
[----:B------:R-:W-:Y:S01]  /*2f80*/  @!P1 PRMT R39, R39, 0x5410, R43 ;  /* 0x0000541027279816 */ /* 0x000fe2000000002b */
[----:B------:R-:W-:Y:S05]  /*2f90*/  @!P1 BREAK B2 ;  /* 0x0000000000029942 */ /* 0x000fea0003800000 */
[----:B------:R-:W-:Y:S02]  /*2fa0*/  @!P1 PRMT R38, R38, 0x5410, R58 ;  /* 0x0000541026269816 */ /* 0x000fe4000000003a */
[----:B------:R-:W-:Y:S01]  /*2fb0*/  @!P1 PRMT R36, R89, 0x5410, R88 ;  /* 0x0000541059249816 */ /* 0x000fe20000000058 */
[----:B0-----:R-:W-:Y:S01]  /*2fc0*/  @!P1 IMAD.WIDE R40, R37, 0x2, R40 ;  /* 0x0000000225289825 */ /* 0x001fe200078e0228 */
[----:B------:R-:W-:-:S05]  /*2fd0*/  @!P1 PRMT R37, R87, 0x5410, R59 ;  /* 0x0000541057259816 */ /* 0x000fca000000003b */
[----:B------:R0:W-:Y:S01]  /*2fe0*/  @!P1 STG.E.128 desc[UR12][R40.64], R36 ;  /* 0x0000002428009986 */ /* 0x0001e2000c101d0c */
[----:B------:R-:W-:Y:S05]  /*2ff0*/  @!P1 BRA `(.L_x_3521) ;  /* 0x0000000000b09947 */ /* 0x000fea0003800000 */
.L_x_3520:
[----:B------:R-:W-:Y:S05]  /*3000*/  BSYNC B2 ;  /* 0x0000000000027941 */ /* 0x000fea0003800000 */
.L_x_3519:
[C---:B------:R-:W-:Y:S02]  /*3010*/  ISETP.NE.AND P3, PT, R47.reuse, RZ, PT ;  /* 0x000000ff2f00720c */ /* 0x040fe40003f65270 */
[C---:B------:R-:W-:Y:S02]  /*3020*/  ISETP.GE.U32.AND P1, PT, R47.reuse, 0x2, PT ;  /* 0x000000022f00780c */ /* 0x040fe40003f26070 */
[----:B------:R-:W-:-:S09]  /*3030*/  ISETP.GE.U32.AND P2, PT, R47, 0x3, PT ;  /* 0x000000032f00780c */ /* 0x000fd20003f46070 */
[----:B0-----:R-:W0:Y:S01]  /*3040*/  @P3 LDC.64 R40, c[0x0][0x278] ;  /* 0x00009e00ff283b82 */ /* 0x001e220000000a00 */
[----:B------:R-:W-:-:S03]  /*3050*/  @P3 IMAD R91, R52, R4, R5 ;  /* 0x00000004345b3224 */ /* 0x000fc600078e0205 */
[----:B------:R-:W-:-:S04]  /*3060*/  @P2 IMAD R93, R52, R4, R5 ;  /* 0x00000004345d2224 */ /* 0x000fc800078e0205 */
[----:B------:R-:W1:Y:S01]  /*3070*/  @P1 LDC.64 R36, c[0x0][0x278] ;  /* 0x00009e00ff241b82 */ /* 0x000e620000000a00 */
[----:B0-----:R-:W-:Y:S01]  /*3080*/  @P3 IMAD.WIDE R40, R91, 0x2, R40 ;  /* 0x000000025b283825 */ /* 0x001fe200078e0228 */
[----:B------:R-:W-:-:S03]  /*3090*/  PRMT R91, R89, 0x7610, R91 ;  /* 0x00007610595b7816 */ /* 0x000fc6000000005b */
[----:B------:R-:W-:Y:S02]  /*30a0*/  @P1 IMAD R89, R52, R4, R5 ;  /* 0x0000000434591224 */ /* 0x000fe400078e0205 */
[----:B------:R0:W-:Y:S01]  /*30b0*/  @P3 STG.E.U16 desc[UR12][R40.64], R91 ;  /* 0x0000005b28003986 */ /* 0x0001e2000c10150c */
[----:B------:R-:W-:Y:S01]  /*30c0*/  ISETP.GE.U32.AND P3, PT, R47, 0x4, PT ;  /* 0x000000042f00780c */ /* 0x000fe20003f66070 */
[----:B-1----:R-:W-:Y:S01]  /*30d0*/  @P1 IMAD.WIDE R36, R89, 0x2, R36 ;  /* 0x0000000259241825 */ /* 0x002fe200078e0224 */
[----:B0-----:R-:W0:Y:S01]  /*30e0*/  @P2 LDC.64 R90, c[0x0][0x278] ;  /* 0x00009e00ff5a2b82 */ /* 0x001e220000000a00 */
[----:B------:R-:W-:-:S05]  /*30f0*/  PRMT R41, R88, 0x7610, R41 ;  /* 0x0000761058297816 */ /* 0x000fca0000000029 */
[----:B------:R1:W-:Y:S01]  /*3100*/  @P1 STG.E.U16 desc[UR12][R36.64+0x2], R41 ;  /* 0x0000022924001986 */ /* 0x0003e2000c10150c */
[----:B------:R-:W-:-:S04]  /*3110*/  ISETP.GE.U32.AND P1, PT, R47, 0x5, PT ;  /* 0x000000052f00780c */ /* 0x000fc80003f26070 */
[----:B------:R-:W2:Y:S01]  /*3120*/  @P3 LDC.64 R88, c[0x0][0x278] ;  /* 0x00009e00ff583b82 */ /* 0x000ea20000000a00 */
[----:B-1----:R-:W-:Y:S01]  /*3130*/  PRMT R37, R87, 0x7610, R37 ;  /* 0x0000761057257816 */ /* 0x002fe20000000025 */
[----:B------:R-:W-:-:S07]  /*3140*/  @P3 IMAD R87, R52, R4, R5 ;  /* 0x0000000434573224 */ /* 0x000fce00078e0205 */
[----:B------:R-:W1:Y:S01]  /*3150*/  @P1 LDC.64 R40, c[0x0][0x278] ;  /* 0x00009e00ff281b82 */ /* 0x000e620000000a00 */
[----:B0-----:R-:W-:-:S04]  /*3160*/  @P2 IMAD.WIDE R90, R93, 0x2, R90 ;  /* 0x000000025d5a2825 */ /* 0x001fc800078e025a */
[----:B------:R-:W-:Y:S01]  /*3170*/  @P1 IMAD R93, R52, R4, R5 ;  /* 0x00000004345d1224 */ /* 0x000fe200078e0205 */
[----:B------:R0:W-:Y:S01]  /*3180*/  @P2 STG.E.U16 desc[UR12][R90.64+0x4], R37 ;  /* 0x000004255a002986 */ /* 0x0001e2000c10150c */
[----:B------:R-:W-:Y:S01]  /*3190*/  ISETP.GE.U32.AND P2, PT, R47, 0x6, PT ;  /* 0x000000062f00780c */ /* 0x000fe20003f46070 */
[----:B--2---:R-:W-:Y:S01]  /*31a0*/  @P3 IMAD.WIDE R88, R87, 0x2, R88 ;  /* 0x0000000257583825 */ /* 0x004fe200078e0258 */
[----:B------:R-:W-:-:S05]  /*31b0*/  PRMT R87, R59, 0x7610, R87 ;  /* 0x000076103b577816 */ /* 0x000fca0000000057 */
[----:B------:R2:W-:Y:S01]  /*31c0*/  @P3 STG.E.U16 desc[UR12][R88.64+0x6], R87 ;  /* 0x0000065758003986 */ /* 0x0005e2000c10150c */
[----:B------:R-:W-:-:S05]  /*31d0*/  ISETP.GE.U32.AND P3, PT, R47, 0x7, PT ;  /* 0x000000072f00780c */ /* 0x000fca0003f66070 */
[----:B0-----:R-:W0:Y:S01]  /*31e0*/  @P2 LDC.64 R36, c[0x0][0x278] ;  /* 0x00009e00ff242b82 */ /* 0x001e220000000a00 */
[----:B-1----:R-:W-:-:S04]  /*31f0*/  @P1 IMAD.WIDE R92, R93, 0x2, R40 ;  /* 0x000000025d5c1825 */ /* 0x002fc800078e0228 */
[CCC-:B------:R-:W-:Y:S01]  /*3200*/  @P2 IMAD R59, R52.reuse, R4.reuse, R5.reuse ;  /* 0x00000004343b2224 */ /* 0x1c0fe200078e0205 */
[----:B------:R1:W-:Y:S01]  /*3210*/  @P1 STG.E.U16 desc[UR12][R92.64+0x8], R38 ;  /* 0x000008265c001986 */ /* 0x0003e2000c10150c */
[----:B--2---:R-:W-:Y:S01]  /*3220*/  @P0 IMAD R87, R52, R4, R5 ;  /* 0x0000000434570224 */ /* 0x004fe200078e0205 */
[----:B------:R-:W2:Y:S08]  /*3230*/  @P0 LDC.64 R40, c[0x0][0x278] ;  /* 0x00009e00ff280b82 */ /* 0x000eb00000000a00 */
[----:B------:R-:W3:Y:S01]  /*3240*/  @P3 LDC.64 R90, c[0x0][0x278] ;  /* 0x00009e00ff5a3b82 */ /* 0x000ee20000000a00 */
[----:B0-----:R-:W-:-:S04]  /*3250*/  @P2 IMAD.WIDE R36, R59, 0x2, R36 ;  /* 0x000000023b242825 */ /* 0x001fc800078e0224 */
[----:B------:R-:W-:Y:S01]  /*3260*/  @P3 IMAD R59, R52, R4, R5 ;  /* 0x00000004343b3224 */ /* 0x000fe200078e0205 */
[----:B------:R1:W-:Y:S01]  /*3270*/  @P2 STG.E.U16 desc[UR12][R36.64+0xa], R58 ;  /* 0x00000a3a24002986 */ /* 0x0003e2000c10150c */
[----:B--2---:R-:W-:-:S04]  /*3280*/  @P0 IMAD.WIDE R40, R87, 0x2, R40 ;  /* 0x0000000257280825 */ /* 0x004fc800078e0228 */
[----:B---3--:R-:W-:-:S05]  /*3290*/  @P3 IMAD.WIDE R90, R59, 0x2, R90 ;  /* 0x000000023b5a3825 */ /* 0x008fca00078e025a */
[----:B------:R1:W-:Y:S04]  /*32a0*/  @P3 STG.E.U16 desc[UR12][R90.64+0xc], R39 ;  /* 0x00000c275a003986 */ /* 0x0003e8000c10150c */
[----:B------:R1:W-:Y:S02]  /*32b0*/  @P0 STG.E.U16 desc[UR12][R40.64+0xe], R43 ;  /* 0x00000e2b28000986 */ /* 0x0003e4000c10150c */
.L_x_3521:
[----:B------:R-:W-:Y:S05]  /*32c0*/  BSYNC B1 ;  /* 0x0000000000017941 */ /* 0x000fea0003800000 */
.L_x_3518:
[----:B------:R-:W-:-:S13]  /*32d0*/  ISETP.GE.AND P0, PT, R7, R4, PT ;  /* 0x000000040700720c */ /* 0x000fda0003f06270 */
[----:B------:R-:W-:Y:S05]  /*32e0*/  @P0 BRA `(.L_x_3517) ;  /* 0x0000000000e80947 */ /* 0x000fea0003800000 */
[----:B01----:R-:W0:Y:S01]  /*32f0*/  LDC.64 R36, c[0x0][0x278] ;  /* 0x00009e00ff247b82 */ /* 0x003e220000000a00 */
[----:B------:R-:W-:Y:S01]  /*3300*/  ISETP.GE.U32.AND P0, PT, R48, 0x8, PT ;  /* 0x000000083000780c */ /* 0x000fe20003f06070 */
        /* <DEDUP_REMOVED lines=13> */
[-C--:B------:R-:W-:Y:S01]  /*33e0*/  FMUL R59, R90, R51.reuse ;  /* 0x000000335a3b7220 */ /* 0x080fe20000400000 */
[----:B------:R-:W-:Y:S01]  /*33f0*/  FMUL R87, R92, R51 ;  /* 0x000000335c577220 */ /* 0x000fe20000400000 */
[----:B------:R-:W-:-:S02]  /*3400*/  IMAD R41, R52, R4, R7 ;  /* 0x0000000434297224 */ /* 0x000fc400078e0207 */
[----:B------:R-:W-:Y:S01]  /*3410*/  FMUL R51, R89, R51 ;  /* 0x0000003359337220 */ /* 0x000fe20000400000 */
[----:B------:R-:W-:Y:S01]  /*3420*/  BSSY B1, `(.L_x_3522) ;  /* 0x0000017000017945 */ /* 0x000fe20003800000 */
[----:B------:R-:W-:Y:S02]  /*3430*/  F2FP.BF16.F32.PACK_AB R42, RZ, R42 ;  /* 0x0000002aff2a723e */ /* 0x000fe400000010ff */
[----:B------:R-:W-:Y:S01]  /*3440*/  F2FP.BF16.F32.PACK_AB R43, RZ, R43 ;  /* 0x0000002bff2b723e */ /* 0x000fe200000010ff */
[----:B0-----:R-:W-:Y:S01]  /*3450*/  IMAD.WIDE R40, R41, 0x2, R36 ;  /* 0x0000000229287825 */ /* 0x001fe200078e0224 */
[----:B------:R-:W-:Y:S02]  /*3460*/  F2FP.BF16.F32.PACK_AB R37, RZ, R39 ;  /* 0x00000027ff25723e */ /* 0x000fe400000010ff */
[----:B------:R-:W-:Y:S02]  /*3470*/  F2FP.BF16.F32.PACK_AB R58, RZ, R58 ;  /* 0x0000003aff3a723e */ /* 0x000fe400000010ff */
[----:B------:R-:W-:-:S02]  /*3480*/  F2FP.BF16.F32.PACK_AB R59, RZ, R59 ;  /* 0x0000003bff3b723e */ /* 0x000fc400000010ff */
[----:B------:R-:W-:Y:S02]  /*3490*/  F2FP.BF16.F32.PACK_AB R87, RZ, R87 ;  /* 0x00000057ff57723e */ /* 0x000fe400000010ff */
[----:B------:R-:W-:Y:S02]  /*34a0*/  F2FP.BF16.F32.PACK_AB R39, RZ, R38 ;  /* 0x00000026ff27723e */ /* 0x000fe400000010ff */
[----:B------:R-:W-:Y:S01]  /*34b0*/  F2FP.BF16.F32.PACK_AB R51, RZ, R51 ;  /* 0x00000033ff33723e */ /* 0x000fe200000010ff */
[----:B------:R-:W-:Y:S06]  /*34c0*/  @!P0 BRA `(.L_x_3523) ;  /* 0x0000000000308947 */ /* 0x000fec0003800000 */
[----:B------:R-:W-:Y:S01]  /*34d0*/  LEA.HI R36, R0, UR7, RZ, 0x19 ;  /* 0x0000000700247c11 */ /* 0x000fe2000f8fc8ff */
[----:B------:R-:W-:-:S04]  /*34e0*/  ULDC UR8, c[0x0][0x278] ;  /* 0x00009e0000087ab9 */ /* 0x000fc80000000800 */
[----:B------:R-:W-:-:S05]  /*34f0*/  IMAD R36, R4, R36, R7 ;  /* 0x0000002404247224 */ /* 0x000fca00078e0207 */
        /* <DEDUP_REMOVED lines=9> */
.L_x_3523:
[----:B------:R-:W-:Y:S05]  /*3590*/  BSYNC B1 ;  /* 0x0000000000017941 */ /* 0x000fea0003800000 */
.L_x_3522:
        /* <DEDUP_REMOVED lines=15> */
.L_x_3517:
[----:B------:R-:W-:Y:S05]  /*3690*/  BSYNC B0 ;  /* 0x0000000000007941 */ /* 0x000fea0003800000 */
.L_x_3516:
[----:B------:R-:W-:Y:S05]  /*36a0*/  WARPSYNC.ALL ;  /* 0x0000000000007948 */ /* 0x000fea0003800000 */
[----:B------:R-:W-:Y:S01]  /*36b0*/  ULDC UR8, c[0x0][0x210] ;  /* 0x0000840000087ab9 */ /* 0x000fe20000000800 */
[----:B------:R-:W-:Y:S01]  /*36c0*/  LOP3.LUT P0, RZ, R50, 0xff, RZ, 0xc0, !PT ;  /* 0x000000ff32ff7812 */ /* 0x000fe2000780c0ff */
[----:B------:R-:W-:-:S03]  /*36d0*/  UIADD3 UR7, UR7, UR8, URZ ;  /* 0x0000000807077290 */ /* 0x000fc6000fffe03f */
[----:B------:R-:W-:Y:S01]  /*36e0*/  SEL R50, RZ, 0x1, P0 ;  /* 0x00000001ff327807 */ /* 0x000fe20000000000 */
[----:B------:R-:W-:-:S06]  /*36f0*/  UISETP.GE.AND UP0, UPT, UR7, UR18, UPT ;  /* 0x000000120700728c */ /* 0x000fcc000bf06270 */
[----:B------:R-:W-:-:S13]  /*3700*/  PLOP3.LUT P1, PT, PT, PT, UP0, 0x80, 0x0 ;  /* 0x000000000000781c */ /* 0x000fda0003f2f008 */
[----:B------:R-:W-:Y:S05]  /*3710*/  @!P1 BRA `(.L_x_3524) ;  /* 0xffffffd4004c9947 */ /* 0x000fea000383ffff */
.L_x_3486:
[----:B------:R-:W-:-:S13]  /*3720*/  ISETP.GE.AND P0, PT, R5, R4, PT ;  /* 0x000000040500720c */ /* 0x000fda0003f06270 */
[----:B------:R-:W-:Y:S05]  /*3730*/  @P0 EXIT ;  /* 0x000000000000094d */ /* 0x000fea0003800000 */
[----:B------:R-:W4:Y:S01]  /*3740*/  LDC.64 R6, c[0x0][0x270] ;  /* 0x00009c00ff067b82 */ /* 0x000f220000000a00 */
[C-C-:B------:R-:W-:Y:S01]  /*3750*/  IMAD.IADD R0, R4.reuse, 0x1, -R5.reuse ;  /* 0x0000000104007824 */ /* 0x140fe200078e0a05 */
[----:B------:R-:W-:Y:S01]  /*3760*/  BSSY B0, `(.L_x_3525) ;  /* 0x000001d000007945 */ /* 0x000fe20003800000 */
[----:B------:R-:W-:-:S03]  /*3770*/  IMAD R9, R4, UR5, R5 ;  /* 0x0000000504097c24 */ /* 0x000fc6000f8e0205 */
        /* <DEDUP_REMOVED lines=11> */
.L_x_3527:
[----:B------:R-:W-:Y:S05]  /*3830*/  BSYNC B1 ;  /* 0x0000000000017941 */ /* 0x000fea0003800000 */
.L_x_3526:
        /* <DEDUP_REMOVED lines=15> */
.L_x_3528:
[----:B------:R-:W-:Y:S05]  /*3930*/  BSYNC B0 ;  /* 0x0000000000007941 */ /* 0x000fea0003800000 */
.L_x_3525:
[----:B------:R-:W-:Y:S05]  /*3940*/  WARPSYNC.ALL ;  /* 0x0000000000007948 */ /* 0x000fea0003800000 */
[----:B------:R-:W-:-:S04]  /*3950*/  IMAD.U32 R0, RZ, RZ, UR14 ;  /* 0x0000000eff007e24 */ /* 0x000fc8000f8e00ff */
[----:B------:R-:W-:-:S05]  /*3960*/  IMAD R5, R0, 0x400, R5 ;  /* 0x0000040000057824 */ /* 0x000fca00078e0205 */
[----:B------:R-:W-:-:S13]  /*3970*/  ISETP.GE.AND P0, PT, R5, R4, PT ;  /* 0x000000040500720c */ /* 0x000fda0003f06270 */
[----:B------:R-:W-:Y:S05]  /*3980*/  @P0 EXIT ;  /* 0x000000000000094d */ /* 0x000fea0003800000 */
[C-C-:B0---4-:R-:W-:Y:S02]  /*3990*/  IMAD R3, R4.reuse, UR5, R5.reuse ;  /* 0x0000000504037c24 */ /* 0x151fe4000f8e0205 */
[----:B------:R-:W-:Y:S02]  /*39a0*/  IMAD.IADD R4, R4, 0x1, -R5 ;  /* 0x0000000104047824 */ /* 0x000fe400078e0a05 */
        /* <DEDUP_REMOVED lines=24> */
        .weak           $__internal_31_$__cuda_sm20_rcp_rn_f32_slowpath
        .type           $__internal_31_$__cuda_sm20_rcp_rn_f32_slowpath,@function
        .size           $__internal_31_$__cuda_sm20_rcp_rn_f32_slowpath,(.L_x_5658 - $__internal_31_$__cuda_sm20_rcp_rn_f32_slowpath)
$__internal_31_$__cuda_sm20_rcp_rn_f32_slowpath:
        /* <DEDUP_REMOVED lines=16> */
.L_x_3529:
        /* <DEDUP_REMOVED lines=33> */
.L_x_3531:
[----:B------:R2:W3:Y:S02]  /*3e40*/  MUFU.RCP R33, R4 ;  /* 0x0000000400217308 */ /* 0x0004e40000001000 */
.L_x_3530:
[----:B------:R-:W-:Y:S02]  /*3e50*/  IMAD.MOV.U32 R36, RZ, RZ, R42 ;  /* 0x000000ffff247224 */ /* 0x000fe400078e002a */
[----:B------:R-:W-:-:S04]  /*3e60*/  IMAD.MOV.U32 R37, RZ, RZ, 0x0 ;  /* 0x00000000ff257424 */ /* 0x000fc800078e00ff */
[----:B0123--:R-:W-:Y:S05]  /*3e70*/  RET.REL.NODEC R36 `(_ZN18transformer_engine13normalization26rmsnorm_bwd_general_kernelINS0_13Kernel_traitsI13__nv_bfloat16S3_S3_fjLj2048ELj1ELj1ELj4ELj16ENS0_18Kernel_traits_baseILj2048ES3_S3_S3_fjLj128EEEEELb0EEEvNS0_20BackwardKernelParamsE) ;  /* 0xffffffc024607950 */ /* 0x00ffea0003c3ffff */
.L_x_3532:
        /* <DEDUP_REMOVED lines=16> */
.L_x_5658:


//--------------------- .text._ZN18transformer_engine13normalization26rmsnorm_bwd_general_kernelINS0_13Kernel_traitsI6__halffS3_fjLj2048ELj1ELj1ELj4ELj16ENS0_18Kernel_traits_baseILj2048ES3_fS3_fjLj128EEEEELb0EEEvNS0_20BackwardKernelParamsE --------------------------
	.section	.text._ZN18transformer_engine13normalization26rmsnorm_bwd_general_kernelINS0_13Kernel_traitsI6__halffS3_fjLj2048ELj1ELj1ELj4ELj16ENS0_18Kernel_traits_baseILj2048ES3_fS3_fjLj128EEEEELb0EEEvNS0_20BackwardKernelParamsE,"ax",@progbits
	.align	128
        .global         _ZN18transformer_engine13normalization26rmsnorm_bwd_general_kernelINS0_13Kernel_traitsI6__halffS3_fjLj2048ELj1ELj1ELj4ELj16ENS0_18Kernel_traits_baseILj2048ES3_fS3_fjLj128EEEEELb0EEEvNS0_20BackwardKernelParamsE
        .type           _ZN18transformer_engine13normalization26rmsnorm_bwd_general_kernelINS0_13Kernel_traitsI6__halffS3_fjLj2048ELj1ELj1ELj4ELj16ENS0_18Kernel_traits_baseILj2048ES3_fS3_fjLj128EEEEELb0EEEvNS0_20BackwardKernelParamsE,@function
        .size           _ZN18transformer_engine13normalization26rmsnorm_bwd_general_kernelINS0_13Kernel_traitsI6__halffS3_fjLj2048ELj1ELj1ELj4ELj16ENS0_18Kernel_traits_baseILj2048ES3_fS3_fjLj128EEEEELb0EEEvNS0_20BackwardKernelParamsE,(.L_x_5659 - _ZN18transformer_engine13normalization26rmsnorm_bwd_general_kernelINS0_13Kernel_traitsI6__halffS3_fjLj2048ELj1ELj1ELj4ELj16ENS0_18Kernel_traits_baseILj2048ES3_fS3_fjLj128EEEEELb0EEEvNS0_20BackwardKernelParamsE)
        .other          _ZN18transformer_engine13normalization26rmsnorm_bwd_general_kernelINS0_13Kernel_traitsI6__halffS3_fjLj2048ELj1ELj1ELj4ELj16ENS0_18Kernel_traits_baseILj2048ES3_fS3_fjLj128EEEEELb0EEEvNS0_20BackwardKernelParamsE,@"STO_CUDA_ENTRY STV_DEFAULT"
_ZN18transformer_engine13normalization26rmsnorm_bwd_general_kernelINS0_13Kernel_traitsI6__halffS3_fjLj2048ELj1ELj1ELj4ELj16ENS0_18Kernel_traits_baseILj2048ES3_fS3_fjLj128EEEEELb0EEEvNS0_20BackwardKernelParamsE:
.text._ZN18transformer_engine13normalization26rmsnorm_bwd_general_kernelINS0_13Kernel_traitsI6__halffS3_fjLj2048ELj1ELj1ELj4ELj16ENS0_18Kernel_traits_baseILj2048ES3_fS3_fjLj128EEEEELb0EEEvNS0_20BackwardKernelParamsE:
        /* <DEDUP_REMOVED lines=52> */
.L_x_3536:
        /* <DEDUP_REMOVED lines=12> */
.L_x_3537:
[----:B------:R-:W-:Y:S05]  /*0400*/  BSYNC B1 ;  /* 0x0000000000017941 */ /* 0x000fea0003800000 */
.L_x_3535:
        /* <DEDUP_REMOVED lines=20> */
.L_x_3539:
        /* <DEDUP_REMOVED lines=12> */
.L_x_3540:
[----:B------:R-:W-:Y:S05]  /*0610*/  BSYNC B1 ;  /* 0x0000000000017941 */ /* 0x000fea0003800000 */
.L_x_3538:
        /* <DEDUP_REMOVED lines=20> */
.L_x_3542:
        /* <DEDUP_REMOVED lines=12> */
.L_x_3543:
[----:B------:R-:W-:Y:S05]  /*0820*/  BSYNC B1 ;  /* 0x0000000000017941 */ /* 0x000fea0003800000 */
.L_x_3541:
        /* <DEDUP_REMOVED lines=19> */
.L_x_3545:
        /* <DEDUP_REMOVED lines=12> */
.L_x_3546:
[----:B------:R-:W-:Y:S05]  /*0a20*/  BSYNC B1 ;  /* 0x0000000000017941 */ /* 0x000fea0003800000 */
.L_x_3544:
[----:B-----5:R-:W-:Y:S02]  /*0a30*/  HADD2.F32 R48, -RZ, R0.H0_H0 ;  /* 0x20000000ff307230 */ /* 0x020fe40000004100 */
[----:B------:R-:W-:Y:S02]  /*0a40*/  HADD2.F32 R4, -RZ, R4.H0_H0 ;  /* 0x20000004ff047230 */ /* 0x000fe40000004100 */
[----:B------:R-:W-:Y:S02]  /*0a50*/  HADD2.F32 R50, -RZ, R5.H0_H0 ;  /* 0x20000005ff327230 */ /* 0x000fe40000004100 */
[----:B------:R-:W-:-:S07]  /*0a60*/  HADD2.F32 R6, -RZ, R6.H0_H0 ;  /* 0x20000006ff067230 */ /* 0x000fce0000004100 */
.L_x_3534:
[----:B------:R-:W-:Y:S05]  /*0a70*/  BSYNC B0 ;  /* 0x0000000000007941 */ /* 0x000fea0003800000 */
.L_x_3533:
        /* <DEDUP_REMOVED lines=43> */
[----:B------:R-:W-:Y:S05]  /*0d30*/  CALL.REL.NOINC `($__internal_32_$__cuda_sm20_rcp_rn_f32_slowpath) ;  /* 0x0000002c00947944 */ /* 0x000fea0003c00000 */
[----:B------:R-:W-:Y:S05]  /*0d40*/  BRA `(.L_x_3549) ;  /* 0x0000000000107947 */ /* 0x000fea0003800000 */
.L_x_3548:
[----:B------:R-:W0:Y:S02]  /*0d50*/  MUFU.RCP R5, R0 ;  /* 0x0000000000057308 */ /* 0x000e240000001000 */
[----:B0-----:R-:W-:-:S04]  /*0d60*/  FFMA R2, R0, R5, -1 ;  /* 0xbf80000000027423 */ /* 0x001fc80000000005 */
[----:B------:R-:W-:-:S04]  /*0d70*/  FADD.FTZ R2, -R2, -RZ ;  /* 0x800000ff02027221 */ /* 0x000fc80000010100 */
[----:B------:R-:W-:-:S07]  /*0d80*/  FFMA R5, R5, R2, R5 ;  /* 0x0000000205057223 */ /* 0x000fce0000000005 */
.L_x_3549:
[----:B------:R-:W-:Y:S02]  /*0d90*/  IMAD.MOV.U32 R0, RZ, RZ, 0x1 ;  /* 0x00000001ff007424 */ /* 0x000fe400078e00ff */
[----:B------:R-:W-:Y:S02]  /*0da0*/  IMAD.MOV.U32 R4, RZ, RZ, R58 ;  /* 0x000000ffff047224 */ /* 0x000fe400078e003a */
[----:B------:R-:W-:Y:S02]  /*0db0*/  IMAD.MOV.U32 R2, RZ, RZ, RZ ;  /* 0x000000ffff027224 */ /* 0x000fe400078e00ff */
[----:B------:R-:W-:-:S07]  /*0dc0*/  IMAD.MOV.U32 R41, RZ, RZ, RZ ;  /* 0x000000ffff297224 */ /* 0x000fce00078e00ff */
.L_x_3593:
        /* <DEDUP_REMOVED lines=27> */
.L_x_3553:
        /* <DEDUP_REMOVED lines=9> */
.L_x_3554:
[----:B------:R-:W-:Y:S05]  /*1010*/  BSYNC B1 ;  /* 0x0000000000017941 */ /* 0x000fea0003800000 */
.L_x_3552:
        /* <DEDUP_REMOVED lines=25> */
.L_x_3556:
[----:B------:R-:W-:Y:S05]  /*11b0*/  BSYNC B1 ;  /* 0x0000000000017941 */ /* 0x000fea0003800000 */
.L_x_3555:
        /* <DEDUP_REMOVED lines=9> */
[----:B------:R-:W-:Y:S01]  /*1250*/  FADD R44, RZ, R90 ;  /* 0x0000005aff2c7221 */ /* 0x000fe20000000000 */
[----:B------:R-:W-:Y:S01]  /*1260*/  FFMA R45, R3, R90, RZ ;  /* 0x0000005a032d7223 */ /* 0x000fe200000000ff */
[-C--:B------:R-:W-:Y:S01]  /*1270*/  FMUL R79, R46, R59.reuse ;  /* 0x0000003b2e4f7220 */ /* 0x080fe20000400000 */
        /* <DEDUP_REMOVED lines=24> */
.L_x_3558:
        /* <DEDUP_REMOVED lines=9> */
.L_x_3559:
[----:B------:R-:W-:Y:S05]  /*1490*/  BSYNC B1 ;  /* 0x0000000000017941 */ /* 0x000fea0003800000 */
.L_x_3557:
        /* <DEDUP_REMOVED lines=24> */
.L_x_3561:
[----:B------:R-:W-:Y:S05]  /*1620*/  BSYNC B1 ;  /* 0x0000000000017941 */ /* 0x000fea0003800000 */
.L_x_3560:
[----:B-----5:R-:W-:Y:S02]  /*1630*/  HADD2.F32 R83, -RZ, R50.H0_H0 ;  /* 0x20000032ff537230 */ /* 0x020fe40000004100 */
[----:B------:R-:W-:Y:S01]  /*1640*/  FMUL R64, R45, R59 ;  /* 0x0000003b2d407220 */ /* 0x000fe20000400000 */
        /* <DEDUP_REMOVED lines=34> */
.L_x_3563:
        /* <DEDUP_REMOVED lines=9> */
.L_x_3564:
[----:B------:R-:W-:Y:S05]  /*1900*/  BSYNC B1 ;  /* 0x0000000000017941 */ /* 0x000fea0003800000 */
.L_x_3562:
        /* <DEDUP_REMOVED lines=24> */
.L_x_3566:
[----:B------:R-:W-:Y:S05]  /*1a90*/  BSYNC B1 ;  /* 0x0000000000017941 */ /* 0x000fea0003800000 */
.L_x_3565:
        /* <DEDUP_REMOVED lines=36> */
.L_x_3568:
        /* <DEDUP_REMOVED lines=9> */
.L_x_3569:
[----:B------:R-:W-:Y:S05]  /*1d70*/  BSYNC B1 ;  /* 0x0000000000017941 */ /* 0x000fea0003800000 */
.L_x_3567:
        /* <DEDUP_REMOVED lines=24> */
.L_x_3571:
[----:B------:R-:W-:Y:S05]  /*1f00*/  BSYNC B1 ;  /* 0x0000000000017941 */ /* 0x000fea0003800000 */
.L_x_3570:
        /* <DEDUP_REMOVED lines=23> */
.L_x_3551:
[----:B------:R-:W-:Y:S05]  /*2080*/  BSYNC B0 ;  /* 0x0000000000007941 */ /* 0x000fea0003800000 */
.L_x_3550:
        /* <DEDUP_REMOVED lines=65> */
.L_x_3574:
[----:B------:R-:W-:Y:S05]  /*24a0*/  BSYNC B0 ;  /* 0x0000000000007941 */ /* 0x000fea0003800000 */
.L_x_3573:
        /* <DEDUP_REMOVED lines=25> */
.L_x_3576:
[----:B------:R-:W2:Y:S04]  /*2640*/  LDG.E.STRONG.GPU R46, desc[UR6][R44.64] ;  /* 0x000000062c2e7981 */ /* 0x000ea8000c1ef900 */
[----:B--2---:R-:W-:Y:S01]  /*2650*/  CCTL.IVALL ;  /* 0x00000000ff00798f */ /* 0x004fe20002000000 */
[----:B------:R-:W-:Y:S05]  /*2660*/  YIELD ;  /* 0x0000000000007946 */ /* 0x000fea0003800000 */
[----:B------:R-:W-:-:S13]  /*2670*/  ISETP.NE.AND P0, PT, R46, R49, PT ;  /* 0x000000312e00720c */ /* 0x000fda0003f05270 */
[----:B------:R-:W-:Y:S05]  /*2680*/  @P0 BRA `(.L_x_3576) ;  /* 0xfffffffc00ec0947 */ /* 0x000fea000383ffff */
.L_x_3575:
        /* <DEDUP_REMOVED lines=15> */
.L_x_3581:
        /* <DEDUP_REMOVED lines=30> */
.L_x_3580:
[----:B------:R-:W-:Y:S05]  /*2960*/  BSYNC B1 ;  /* 0x0000000000017941 */ /* 0x000fea0003800000 */
.L_x_3579:
        /* <DEDUP_REMOVED lines=20> */
.L_x_3583:
[----:B------:R-:W-:Y:S05]  /*2ab0*/  BSYNC B1 ;  /* 0x0000000000017941 */ /* 0x000fea0003800000 */
.L_x_3582:
        /* <DEDUP_REMOVED lines=9> */
.L_x_3578:
[----:B------:R-:W-:Y:S05]  /*2b50*/  BSYNC B0 ;  /* 0x0000000000007941 */ /* 0x000fea0003800000 */
.L_x_3577:
        /* <DEDUP_REMOVED lines=13> */
.L_x_3572:
        /* <DEDUP_REMOVED lines=31> */
.L_x_3584:
        /* <DEDUP_REMOVED lines=31> */
.L_x_3588:
[----:B------:R-:W-:Y:S05]  /*3010*/  BSYNC B1 ;  /* 0x0000000000017941 */ /* 0x000fea0003800000 */
.L_x_3587:
        /* <DEDUP_REMOVED lines=26> */
.L_x_3590:
[----:B------:R-:W-:Y:S05]  /*31c0*/  BSYNC B1 ;  /* 0x0000000000017941 */ /* 0x000fea0003800000 */
.L_x_3589:
        /* <DEDUP_REMOVED lines=26> */
.L_x_3592:
[----:B------:R-:W-:Y:S05]  /*3370*/  BSYNC B1 ;  /* 0x0000000000017941 */ /* 0x000fea0003800000 */
.L_x_3591:
        /* <DEDUP_REMOVED lines=24> */
.L_x_3586:
[----:B------:R-:W-:Y:S05]  /*3500*/  BSYNC B0 ;  /* 0x0000000000007941 */ /* 0x000fea0003800000 */
.L_x_3585:
[----:B0123--:R-:W0:Y:S01]  /*3510*/  LDC R45, c[0x0][0x210] ;  /* 0x00008400ff2d7b82 */ /* 0x00fe220000000800 */
[----:B------:R-:W-:-:S04]  /*3520*/  LOP3.LUT P1, RZ, R0, 0xff, RZ, 0xc0, !PT ;  /* 0x000000ff00ff7812 */ /* 0x000fc8000782c0ff */
[----:B------:R-:W-:Y:S01]  /*3530*/  SEL R0, RZ, 0x1, P1 ;  /* 0x00000001ff007807 */ /* 0x000fe20000800000 */
[----:B0-----:R-:W-:-:S05]  /*3540*/  IMAD.IADD R4, R4, 0x1, R45 ;  /* 0x0000000104047824 */ /* 0x001fca00078e022d */
[----:B------:R-:W-:-:S13]  /*3550*/  ISETP.GE.AND P0, PT, R4, UR9, PT ;  /* 0x0000000904007c0c */ /* 0x000fda000bf06270 */
[----:B------:R-:W-:Y:S05]  /*3560*/  @!P0 BRA `(.L_x_3593) ;  /* 0xffffffd800188947 */ /* 0x000fea000383ffff */
.L_x_3547:
        /* <DEDUP_REMOVED lines=16> */
.L_x_3596:
[----:B------:R-:W-:Y:S05]  /*3670*/  BSYNC B0 ;  /* 0x0000000000007941 */ /* 0x000fea0003800000 */
.L_x_3595:
[C---:B------:R-:W-:Y:S01]  /*3680*/  ISETP.NE.AND P0, PT, R0.reuse, RZ, PT ;  /* 0x000000ff0000720c */ /* 0x040fe20003f05270 */
[----:B------:R1:W-:Y:S01]  /*3690*/  @P1 STG.E desc[UR6][R2.64+0xc], R43 ;  /* 0x00000c2b02001986 */ /* 0x0003e2000c101906 */
[C---:B------:R-:W-:Y:S02]  /*36a0*/  ISETP.GE.U32.AND P2, PT, R0.reuse, 0x2, PT ;  /* 0x000000020000780c */ /* 0x040fe40003f46070 */
[----:B------:R-:W-:-:S09]  /*36b0*/  ISETP.GE.U32.AND P3, PT, R0, 0x3, PT ;  /* 0x000000030000780c */ /* 0x000fd20003f66070 */
[----:B------:R1:W-:Y:S04]  /*36c0*/  @P0 STG.E desc[UR6][R2.64], R40 ;  /* 0x0000002802000986 */ /* 0x0003e8000c101906 */
[----:B------:R1:W-:Y:S04]  /*36d0*/  @P2 STG.E desc[UR6][R2.64+0x4], R41 ;  /* 0x0000042902002986 */ /* 0x0003e8000c101906 */
[----:B------:R1:W-:Y:S02]  /*36e0*/  @P3 STG.E desc[UR6][R2.64+0x8], R42 ;  /* 0x0000082a02003986 */ /* 0x0003e4000c101906 */
.L_x_3597:
[----:B------:R-:W-:Y:S05]  /*36f0*/  BSYNC B1 ;  /* 0x0000000000017941 */ /* 0x000fea0003800000 */
.L_x_3594:
        /* <DEDUP_REMOVED lines=17> */
.L_x_3600:
[----:B------:R-:W-:Y:S05]  /*3810*/  BSYNC B1 ;  /* 0x0000000000017941 */ /* 0x000fea0003800000 */
.L_x_3599:
[C---:B------:R-:W-:Y:S01]  /*3820*/  ISETP.NE.AND P0, PT, R0.reuse, RZ, PT ;  /* 0x000000ff0000720c */ /* 0x040fe20003f05270 */
[----:B------:R1:W-:Y:S01]  /*3830*/  @P1 STG.E desc[UR6][R2.64+0xc], R39 ;  /* 0x00000c2702001986 */ /* 0x0003e2000c101906 */
[C---:B------:R-:W-:Y:S02]  /*3840*/  ISETP.GE.U32.AND P2, PT, R0.reuse, 0x2, PT ;  /* 0x000000020000780c */ /* 0x040fe40003f46070 */
[----:B------:R-:W-:-:S09]  /*3850*/  ISETP.GE.U32.AND P3, PT, R0, 0x3, PT ;  /* 0x000000030000780c */ /* 0x000fd20003f66070 */
[----:B------:R1:W-:Y:S04]  /*3860*/  @P0 STG.E desc[UR6][R2.64], R36 ;  /* 0x0000002402000986 */ /* 0x0003e8000c101906 */
[----:B------:R1:W-:Y:S04]  /*3870*/  @P2 STG.E desc[UR6][R2.64+0x4], R37 ;  /* 0x0000042502002986 */ /* 0x0003e8000c101906 */
[----:B------:R1:W-:Y:S02]  /*3880*/  @P3 STG.E desc[UR6][R2.64+0x8], R38 ;  /* 0x0000082602003986 */ /* 0x0003e4000c101906 */
.L_x_3601:
[----:B------:R-:W-:Y:S05]  /*3890*/  BSYNC B2 ;  /* 0x0000000000027941 */ /* 0x000fea0003800000 */
.L_x_3598:
        /* <DEDUP_REMOVED lines=17> */
.L_x_3604:
[----:B------:R-:W-:Y:S05]  /*39b0*/  BSYNC B3 ;  /* 0x0000000000037941 */ /* 0x000fea0003800000 */
.L_x_3603:
[C---:B------:R-:W-:Y:S01]  /*39c0*/  ISETP.NE.AND P0, PT, R0.reuse, RZ, PT ;  /* 0x000000ff0000720c */ /* 0x040fe20003f05270 */
[----:B------:R1:W-:Y:S01]  /*39d0*/  @P1 STG.E desc[UR6][R2.64+0xc], R35 ;  /* 0x00000c2302001986 */ /* 0x0003e2000c101906 */
[C---:B------:R-:W-:Y:S02]  /*39e0*/  ISETP.GE.U32.AND P2, PT, R0.reuse, 0x2, PT ;  /* 0x000000020000780c */ /* 0x040fe40003f46070 */
[----:B------:R-:W-:-:S09]  /*39f0*/  ISETP.GE.U32.AND P3, PT, R0, 0x3, PT ;  /* 0x000000030000780c */ /* 0x000fd20003f66070 */
[----:B------:R1:W-:Y:S04]  /*3a00*/  @P0 STG.E desc[UR6][R2.64], R32 ;  /* 0x0000002002000986 */ /* 0x0003e8000c101906 */
[----:B------:R1:W-:Y:S04]  /*3a10*/  @P2 STG.E desc[UR6][R2.64+0x4], R33 ;  /* 0x0000042102002986 */ /* 0x0003e8000c101906 */
[----:B------:R1:W-:Y:S02]  /*3a20*/  @P3 STG.E desc[UR6][R2.64+0x8], R34 ;  /* 0x0000082202003986 */ /* 0x0003e4000c101906 */
.L_x_3605:
[----:B------:R-:W-:Y:S05]  /*3a30*/  BSYNC B2 ;  /* 0x0000000000027941 */ /* 0x000fea0003800000 */
.L_x_3602:
        /* <DEDUP_REMOVED lines=21> */
        .weak           $__internal_32_$__cuda_sm20_rcp_rn_f32_slowpath
        .type           $__internal_32_$__cuda_sm20_rcp_rn_f32_slowpath,@function
        .size           $__internal_32_$__cuda_sm20_rcp_rn_f32_slowpath,(.L_x_5659 - $__internal_32_$__cuda_sm20_rcp_rn_f32_slowpath)
$__internal_32_$__cuda_sm20_rcp_rn_f32_slowpath:
        /* <DEDUP_REMOVED lines=15> */
.L_x_3606:
        /* <DEDUP_REMOVED lines=33> */
.L_x_3608:
[----:B------:R2:W3:Y:S02]  /*3e90*/  MUFU.RCP R2, R0 ;  /* 0x0000000000027308 */ /* 0x0004e40000001000 */
.L_x_3607:
[----:B-1-3--:R-:W-:Y:S02]  /*3ea0*/  IMAD.MOV.U32 R5, RZ, RZ, R2 ;  /* 0x000000ffff057224 */ /* 0x00afe400078e0002 */
[----:B------:R-:W-:Y:S02]  /*3eb0*/  IMAD.MOV.U32 R2, RZ, RZ, R46 ;  /* 0x000000ffff027224 */ /* 0x000fe400078e002e */
[----:B------:R-:W-:-:S04]  /*3ec0*/  IMAD.MOV.U32 R3, RZ, RZ, 0x0 ;  /* 0x00000000ff037424 */ /* 0x000fc800078e00ff */
[----:B0-2---:R-:W-:Y:S05]  /*3ed0*/  RET.REL.NODEC R2 `(_ZN18transformer_engine13normalization26rmsnorm_bwd_general_kernelINS0_13Kernel_traitsI6__halffS3_fjLj2048ELj1ELj1ELj4ELj16ENS0_18Kernel_traits_baseILj2048ES3_fS3_fjLj128EEEEELb0EEEvNS0_20BackwardKernelParamsE) ;  /* 0xffffffc002487950 */ /* 0x005fea0003c3ffff */
.L_x_3609:
        /* <DEDUP_REMOVED lines=10> */
.L_x_5659:


//--------------------- .text._ZN18transformer_engine13normalization26rmsnorm_bwd_general_kernelINS0_13Kernel_traitsI6__halfS3_S3_fjLj2048ELj1ELj1ELj4ELj16ENS0_18Kernel_traits_baseILj2048ES3_S3_S3_fjLj128EEEEELb0EEEvNS0_20BackwardKernelParamsE --------------------------
	.section	.text._ZN18transformer_engine13normalization26rmsnorm_bwd_general_kernelINS0_13Kernel_traitsI6__halfS3_S3_fjLj2048ELj1ELj1ELj4ELj16ENS0_18Kernel_traits_baseILj2048ES3_S3_S3_fjLj128EEEEELb0EEEvNS0_20BackwardKernelParamsE,"ax",@progbits
	.align	128
        .global         _ZN18transformer_engine13normalization26rmsnorm_bwd_general_kernelINS0_13Kernel_traitsI6__halfS3_S3_fjLj2048ELj1ELj1ELj4ELj16ENS0_18Kernel_traits_baseILj2048ES3_S3_S3_fjLj128EEEEELb0EEEvNS0_20BackwardKernelParamsE
        .type           _ZN18transformer_engine13normalization26rmsnorm_bwd_general_kernelINS0_13Kernel_traitsI6__halfS3_S3_fjLj2048ELj1ELj1ELj4ELj16ENS0_18Kernel_traits_baseILj2048ES3_S3_S3_fjLj128EEEEELb0EEEvNS0_20BackwardKernelParamsE,@function
        .size           _ZN18transformer_engine13normalization26rmsnorm_bwd_general_kernelINS0_13Kernel_traitsI6__halfS3_S3_fjLj2048ELj1ELj1ELj4ELj16ENS0_18Kernel_traits_baseILj2048ES3_S3_S3_fjLj128EEEEELb0EEEvNS0_20BackwardKernelParamsE,(.L_x_5660 - _ZN18transformer_engine13normalization26rmsnorm_bwd_general_kernelINS0_13Kernel_traitsI6__halfS3_S3_fjLj2048ELj1ELj1ELj4ELj16ENS0_18Kernel_traits_baseILj2048ES3_S3_S3_fjLj128EEEEELb0EEEvNS0_20BackwardKernelParamsE)
        .other          _ZN18transformer_engine13normalization26rmsnorm_bwd_general_kernelINS0_13Kernel_traitsI6__halfS3_S3_fjLj2048ELj1ELj1ELj4ELj16ENS0_18Kernel_traits_baseILj2048ES3_S3_S3_fjLj128EEEEELb0EEEvNS0_20BackwardKernelParamsE,@"STO_CUDA_ENTRY STV_DEFAULT"
_ZN18transformer_engine13normalization26rmsnorm_bwd_general_kernelINS0_13Kernel_traitsI6__halfS3_S3_fjLj2048ELj1ELj1ELj4ELj16ENS0_18Kernel_traits_baseILj2048ES3_S3_S3_fjLj128EEEEELb0EEEvNS0_20BackwardKernelParamsE:
.text._ZN18transformer_engine13normalization26rmsnorm_bwd_general_kernelINS0_13Kernel_traitsI6__halfS3_S3_fjLj2048ELj1ELj1ELj4ELj16ENS0_18Kernel_traits_baseILj2048ES3_S3_S3_fjLj128EEEEELb0EEEvNS0_20BackwardKernelParamsE:
[----:B------:R-:W-:Y:S01]  /*0000*/  LDC R1, c[0x0][0x28] ;  /* 0x00000a00ff017b82 */ /* 0x000fe20000000800 */
[----:B------:R-:W-:-:S07]  /*0010*/  ULDC UR14, c[0x0][0x214] ;  /* 0x00008500000e7ab9 */ /* 0x000fce0000000800 */
[----:B------:R-:W0:Y:S01]  /*0020*/  S2UR UR6, SR_CTAID.X ;  /* 0x00000000000679c3 */ /* 0x000e220000002500 */
[----:B------:R-:W1:Y:S01]  /*0030*/  I2F.U32.RP R0, UR14 ;  /* 0x0000000e00007d06 */ /* 0x000e620008209000 */
[----:B------:R-:W-:Y:S01]  /*0040*/  UISETP.NE.U32.AND UP2, UPT, UR14, URZ, UPT ;  /* 0x0000003f0e00728c */ /* 0x000fe2000bf45070 */
[----:B------:R-:W-:Y:S01]  /*0050*/  BSSY B0, `(.L_x_3610) ;  /* 0x0000083000007945 */ /* 0x000fe20003800000 */
[----:B------:R-:W-:-:S05]  /*0060*/  ULDC.64 UR12, c[0x0][0x208] ;  /* 0x00008200000c7ab9 */ /* 0x000fca0000000a00 */
[----:B-1----:R-:W1:Y:S02]  /*0070*/  MUFU.RCP R0, R0 ;  /* 0x0000000000007308 */ /* 0x002e640000001000 */
[----:B-1----:R-:W-:Y:S02]  /*0080*/  VIADD R2, R0, 0xffffffe ;  /* 0x0ffffffe00027836 */ /* 0x002fe40000000000 */
[----:B------:R-:W1:Y:S04]  /*0090*/  S2R R0, SR_TID.X ;  /* 0x0000000000007919 */ /* 0x000e680000002100 */
[----:B------:R-:W2:Y:S02]  /*00a0*/  F2I.FTZ.U32.TRUNC.NTZ R2, R2 ;  /* 0x0000000200027305 */ /* 0x000ea4000021f000 */
[----:B--2---:R-:W-:Y:S01]  /*00b0*/  R2UR UR5, R2 ;  /* 0x00000000020572ca */ /* 0x004fe200000e0000 */
[----:B------:R-:W-:-:S12]  /*00c0*/  IMAD.U32 R2, RZ, RZ, UR14 ;  /* 0x0000000eff027e24 */ /* 0x000fd8000f8e00ff */
[----:B------:R-:W-:Y:S01]  /*00d0*/  UIMAD UR4, UR5, UR14, URZ ;  /* 0x0000000e050472a4 */ /* 0x000fe2000f8e023f */
[----:B-1----:R-:W-:-:S03]  /*00e0*/  SHF.R.U32.HI R5, RZ, 0x5, R0 ;  /* 0x00000005ff057819 */ /* 0x002fc60000011600 */
        /* <DEDUP_REMOVED lines=15> */
[----:B------:R-:W-:Y:S02]  /*01e0*/  ULDC UR4, c[0x0][0x21c] ;  /* 0x0000870000047ab9 */ /* 0x000fe40000000800 */
[----:B------:R-:W-:Y:S02]  /*01f0*/  IMAD.U32 R4, RZ, RZ, UR4 ;  /* 0x00000004ff047e24 */ /* 0x000fe4000f8e00ff */
[----:B------:R-:W-:Y:S01]  /*0200*/  IMAD R3, R5, R2, UR6 ;  /* 0x0000000605037e24 */ /* 0x000fe2000f8e0202 */
[----:B------:R-:W-:-:S03]  /*0210*/  LOP3.LUT R2, R0, 0x1f, RZ, 0xc0, !PT ;  /* 0x0000001f00027812 */ /* 0x000fc600078ec0ff */
[----:B------:R-:W-:-:S05]  /*0220*/  IMAD.SHL.U32 R3, R3, 0x20, RZ ;  /* 0x0000002003037824 */ /* 0x000fca00078e00ff */
        /* <DEDUP_REMOVED lines=15> */
.L_x_3613:
        /* <DEDUP_REMOVED lines=28> */
.L_x_3614:
[----:B------:R-:W-:Y:S05]  /*04e0*/  BSYNC B1 ;  /* 0x0000000000017941 */ /* 0x000fea0003800000 */
.L_x_3612:
[----:B------:R-:W-:Y:S02]  /*04f0*/  IMAD.U32 R6, RZ, RZ, UR14 ;  /* 0x0000000eff067e24 */ /* 0x000fe4000f8e00ff */
[--C-:B-----5:R-:W-:Y:S02]  /*0500*/  HADD2.F32 R16, -RZ, R20.reuse.H0_H0 ;  /* 0x20000014ff107230 */ /* 0x120fe40000004100 */
[----:B------:R-:W-:Y:S02]  /*0510*/  IMAD R3, R6, 0x400, R7 ;  /* 0x0000040006037824 */ /* 0x000fe400078e0207 */
[----:B------:R-:W-:Y:S02]  /*0520*/  HADD2.F32 R18, -RZ, R20.H1_H1 ;  /* 0x30000014ff127230 */ /* 0x000fe40000004100 */
[--C-:B------:R-:W-:Y:S01]  /*0530*/  HADD2.F32 R36, -RZ, R21.reuse.H0_H0 ;  /* 0x20000015ff247230 */ /* 0x100fe20000004100 */
[----:B------:R-:W-:Y:S01]  /*0540*/  ISETP.GE.AND P0, PT, R3, R4, PT ;  /* 0x000000040300720c */ /* 0x000fe20003f06270 */
[----:B------:R-:W-:-:S02]  /*0550*/  HADD2.F32 R38, -RZ, R21.H1_H1 ;  /* 0x30000015ff267230 */ /* 0x000fc40000004100 */
[--C-:B------:R-:W-:Y:S02]  /*0560*/  HADD2.F32 R40, -RZ, R22.reuse.H0_H0 ;  /* 0x20000016ff287230 */ /* 0x100fe40000004100 */
[----:B------:R-:W-:Y:S02]  /*0570*/  HADD2.F32 R42, -RZ, R22.H1_H1 ;  /* 0x30000016ff2a7230 */ /* 0x000fe40000004100 */
[--C-:B------:R-:W-:Y:S02]  /*0580*/  HADD2.F32 R44, -RZ, R23.reuse.H0_H0 ;  /* 0x20000017ff2c7230 */ /* 0x100fe40000004100 */
[----:B------:R-:W-:-:S04]  /*0590*/  HADD2.F32 R46, -RZ, R23.H1_H1 ;  /* 0x30000017ff2e7230 */ /* 0x000fc80000004100 */
[----:B------:R-:W-:Y:S05]  /*05a0*/  @P0 BRA `(.L_x_3611) ;  /* 0x0000000000b40947 */ /* 0x000fea0003800000 */
[----:B0-----:R-:W-:Y:S01]  /*05b0*/  IMAD.WIDE R8, R3, 0x2, R10 ;  /* 0x0000000203087825 */ /* 0x001fe200078e020a */
[----:B------:R-:W-:Y:S03]  /*05c0*/  BSSY B1, `(.L_x_3615) ;  /* 0x0000023000017945 */ /* 0x000fe60003800000 */
[----:B------:R-:W-:Y:S01]  /*05d0*/  IMAD.IADD R3, R4, 0x1, -R3 ;  /* 0x0000000104037824 */ /* 0x000fe200078e0a03 */
[----:B------:R-:W-:-:S04]  /*05e0*/  LOP3.LUT P0, RZ, R8, 0xf, RZ, 0xc0, !PT ;  /* 0x0000000f08ff7812 */ /* 0x000fc8000780c0ff */
[----:B------:R-:W-:-:S13]  /*05f0*/  ISETP.LT.U32.OR P0, PT, R3, 0x8, P0 ;  /* 0x000000080300780c */ /* 0x000fda0000701470 */
[----:B------:R-:W-:Y:S05]  /*0600*/  @P0 BRA `(.L_x_3616) ;  /* 0x0000000000080947 */ /* 0x000fea0003800000 */
[----:B------:R-:W5:Y:S01]  /*0610*/  LDG.E.128 R8, desc[UR12][R8.64] ;  /* 0x0000000c08087981 */ /* 0x000f62000c1e1d00 */
[----:B------:R-:W-:Y:S05]  /*0620*/  BRA `(.L_x_3617) ;  /* 0x0000000000707947 */ /* 0x000fea0003800000 */
.L_x_3616:
        /* <DEDUP_REMOVED lines=28> */
.L_x_3617:
[----:B------:R-:W-:Y:S05]  /*07f0*/  BSYNC B1 ;  /* 0x0000000000017941 */ /* 0x000fea0003800000 */
.L_x_3615:
        /* <DEDUP_REMOVED lines=8> */
.L_x_3611:
[----:B------:R-:W-:Y:S05]  /*0880*/  BSYNC B0 ;  /* 0x0000000000007941 */ /* 0x000fea0003800000 */
.L_x_3610:
        /* <DEDUP_REMOVED lines=14> */
[----:B0-----:R-:W-:Y:S01]  /*0970*/  IMAD.U32 R8, RZ, RZ, UR14 ;  /* 0x0000000eff087e24 */ /* 0x001fe2000f8e00ff */
        /* <DEDUP_REMOVED lines=26> */
[----:B------:R-:W-:Y:S05]  /*0b20*/  CALL.REL.NOINC `($__internal_33_$__cuda_sm20_rcp_rn_f32_slowpath) ;  /* 0x0000002c00a07944 */ /* 0x000fea0003c00000 */
[----:B------:R-:W-:Y:S01]  /*0b30*/  IMAD.MOV.U32 R50, RZ, RZ, R4 ;  /* 0x000000ffff327224 */ /* 0x000fe200078e0004 */
[----:B------:R-:W-:Y:S06]  /*0b40*/  BRA `(.L_x_3620) ;  /* 0x0000000000107947 */ /* 0x000fec0003800000 */
.L_x_3619:
[----:B------:R-:W0:Y:S02]  /*0b50*/  MUFU.RCP R50, R3 ;  /* 0x0000000300327308 */ /* 0x000e240000001000 */
[----:B0-----:R-:W-:-:S04]  /*0b60*/  FFMA R4, R3, R50, -1 ;  /* 0xbf80000003047423 */ /* 0x001fc80000000032 */
[----:B------:R-:W-:-:S04]  /*0b70*/  FADD.FTZ R21, -R4, -RZ ;  /* 0x800000ff04157221 */ /* 0x000fc80000010100 */
[----:B------:R-:W-:-:S07]  /*0b80*/  FFMA R50, R50, R21, R50 ;  /* 0x0000001532327223 */ /* 0x000fce0000000032 */
.L_x_3620:
[----:B------:R-:W-:Y:S01]  /*0b90*/  IMAD.MOV.U32 R51, RZ, RZ, 0x1 ;  /* 0x00000001ff337424 */ /* 0x000fe200078e00ff */
[----:B------:R-:W-:Y:S01]  /*0ba0*/  UMOV UR7, UR5 ;  /* 0x0000000500077c82 */ /* 0x000fe20008000000 */
[----:B------:R-:W-:Y:S01]  /*0bb0*/  IMAD.MOV.U32 R21, RZ, RZ, RZ ;  /* 0x000000ffff157224 */ /* 0x000fe200078e00ff */
[----:B------:R-:W-:-:S06]  /*0bc0*/  UMOV UR4, URZ ;  /* 0x0000003f00047c82 */ /* 0x000fcc0008000000 */
.L_x_3656:
        /* <DEDUP_REMOVED lines=27> */
.L_x_3624:
        /* <DEDUP_REMOVED lines=28> */
.L_x_3625:
[----:B------:R-:W-:Y:S05]  /*0f40*/  BSYNC B1 ;  /* 0x0000000000017941 */ /* 0x000fea0003800000 */
.L_x_3623:
        /* <DEDUP_REMOVED lines=10> */
.L_x_3627:
        /* <DEDUP_REMOVED lines=28> */
.L_x_3628:
[----:B------:R-:W-:Y:S05]  /*11b0*/  BSYNC B1 ;  /* 0x0000000000017941 */ /* 0x000fea0003800000 */
.L_x_3626:
[--C-:B-----5:R-:W-:Y:S01]  /*11c0*/  HADD2.F32 R85, -RZ, R40.reuse.H1_H1 ;  /* 0x30000028ff557230 */ /* 0x120fe20000004100 */
[----:B------:R-:W-:Y:S01]  /*11d0*/  ISETP.GE.AND P0, PT, R9, R4, PT ;  /* 0x000000040900720c */ /* 0x000fe20003f06270 */
        /* <DEDUP_REMOVED lines=9> */
[----:B------:R-:W-:Y:S02]  /*1270*/  HADD2.F32 R81, -RZ, R41.H1_H1 ;  /* 0x30000029ff517230 */ /* 0x000fe40000004100 */
[----:B------:R-:W-:Y:S01]  /*1280*/  FMUL R86, R6, R43 ;  /* 0x0000002b06567220 */ /* 0x000fe20000400000 */
[--C-:B------:R-:W-:Y:S02]  /*1290*/  HADD2.F32 R87, -RZ, R37.reuse.H0_H0 ;  /* 0x20000025ff577230 */ /* 0x100fe40000004100 */
[----:B------:R-:W-:Y:S01]  /*12a0*/  FFMA R21, R85, R84, R21 ;  /* 0x0000005455157223 */ /* 0x000fe20000000015 */
[----:B------:R-:W-:-:S02]  /*12b0*/  HADD2.F32 R80, -RZ, R37.H1_H1 ;  /* 0x30000025ff507230 */ /* 0x000fc40000004100 */
[----:B------:R-:W-:Y:S01]  /*12c0*/  FMUL R84, R8, R84 ;  /* 0x0000005408547220 */ /* 0x000fe20000400000 */
[----:B------:R-:W-:Y:S02]  /*12d0*/  HADD2.F32 R83, -RZ, R41.H0_H0 ;  /* 0x20000029ff537230 */ /* 0x000fe40000004100 */
[----:B------:R-:W-:Y:S01]  /*12e0*/  FFMA R40, R3, R86, RZ ;  /* 0x0000005603287223 */ /* 0x000fe200000000ff */
[--C-:B------:R-:W-:Y:S02]  /*12f0*/  HADD2.F32 R37, -RZ, R39.reuse.H0_H0 ;  /* 0x20000027ff257230 */ /* 0x100fe40000004100 */
[-C--:B------:R-:W-:Y:S01]  /*1300*/  FMUL R81, R81, R52.reuse ;  /* 0x0000003451517220 */ /* 0x080fe20000400000 */
[----:B------:R-:W-:Y:S02]  /*1310*/  HADD2.F32 R36, -RZ, R39.H1_H1 ;  /* 0x30000027ff247230 */ /* 0x000fe40000004100 */
[----:B------:R-:W-:Y:S01]  /*1320*/  FADD R39, RZ, R86 ;  /* 0x00000056ff277221 */ /* 0x000fe20000000000 */
[----:B------:R-:W-:Y:S01]  /*1330*/  FMUL R83, R83, R52 ;  /* 0x0000003453537220 */ /* 0x000fe20000400000 */
[----:B------:R-:W-:Y:S01]  /*1340*/  FMUL R82, R10, R87 ;  /* 0x000000570a527220 */ /* 0x000fe20000400000 */
[----:B------:R-:W-:Y:S01]  /*1350*/  FFMA R40, R85, R84, R40 ;  /* 0x0000005455287223 */ /* 0x000fe20000000028 */
[----:B------:R-:W-:Y:S01]  /*1360*/  FADD R39, R39, R84 ;  /* 0x0000005427277221 */ /* 0x000fe20000000000 */
[----:B------:R-:W-:-:S02]  /*1370*/  HADD2.F32 R79, -RZ, R42.H0_H0 ;  /* 0x2000002aff4f7230 */ /* 0x000fc40000004100 */
[-C--:B------:R-:W-:Y:S01]  /*1380*/  FFMA R23, R81, R80.reuse, R23 ;  /* 0x0000005051177223 */ /* 0x080fe20000000017 */
[----:B------:R-:W-:Y:S02]  /*1390*/  HADD2.F32 R41, -RZ, R38.H0_H0 ;  /* 0x20000026ff297230 */ /* 0x000fe40000004100 */
[----:B------:R-:W-:Y:S01]  /*13a0*/  FMUL R80, R11, R80 ;  /* 0x000000500b507220 */ /* 0x000fe20000400000 */
[----:B------:R-:W-:Y:S01]  /*13b0*/  FADD R39, R39, R82 ;  /* 0x0000005227277221 */ /* 0x000fe20000000000 */
[----:B------:R-:W-:Y:S01]  /*13c0*/  FFMA R40, R83, R82, R40 ;  /* 0x0000005253287223 */ /* 0x000fe20000000028 */
[----:B------:R-:W-:Y:S02]  /*13d0*/  HADD2.F32 R77, -RZ, R42.H1_H1 ;  /* 0x3000002aff4d7230 */ /* 0x000fe40000004100 */
[----:B------:R-:W-:Y:S01]  /*13e0*/  FMUL R79, R79, R52 ;  /* 0x000000344f4f7220 */ /* 0x000fe20000400000 */
        /* <DEDUP_REMOVED lines=8> */
[-C--:B------:R-:W-:Y:S01]  /*1470*/  FMUL R74, R14, R37.reuse ;  /* 0x000000250e4a7220 */ /* 0x080fe20000400000 */
[----:B------:R-:W-:Y:S01]  /*1480*/  FFMA R26, R75, R37, R26 ;  /* 0x000000254b1a7223 */ /* 0x000fe2000000001a */
        /* <DEDUP_REMOVED lines=23> */
.L_x_3630:
        /* <DEDUP_REMOVED lines=28> */
.L_x_3631:
[----:B------:R-:W-:Y:S05]  /*17c0*/  BSYNC B1 ;  /* 0x0000000000017941 */ /* 0x000fea0003800000 */
.L_x_3629:
        /* <DEDUP_REMOVED lines=9> */
.L_x_3633:
        /* <DEDUP_REMOVED lines=28> */
.L_x_3634:
[----:B------:R-:W-:Y:S05]  /*1a20*/  BSYNC B1 ;  /* 0x0000000000017941 */ /* 0x000fea0003800000 */
.L_x_3632:
[----:B-----5:R-:W-:Y:S02]  /*1a30*/  HADD2.F32 R57, -RZ, R40.H0_H0 ;  /* 0x20000028ff397230 */ /* 0x020fe40000004100 */
[----:B------:R-:W-:Y:S02]  /*1a40*/  HADD2.F32 R55, -RZ, R36.H0_H0 ;  /* 0x20000024ff377230 */ /* 0x000fe40000004100 */
[----:B------:R-:W-:Y:S02]  /*1a50*/  HADD2.F32 R40, -RZ, R40.H1_H1 ;  /* 0x30000028ff287230 */ /* 0x000fe40000004100 */
[----:B------:R-:W-:Y:S01]  /*1a60*/  FMUL R70, R16, R57 ;  /* 0x0000003910467220 */ /* 0x000fe20000400000 */
[----:B------:R-:W-:Y:S02]  /*1a70*/  HADD2.F32 R71, -RZ, R36.H1_H1 ;  /* 0x30000024ff477230 */ /* 0x000fe40000004100 */
[----:B------:R-:W-:Y:S01]  /*1a80*/  FMUL R55, R55, R52 ;  /* 0x0000003437377220 */ /* 0x000fe20000400000 */
[----:B------:R-:W-:-:S02]  /*1a90*/  HADD2.F32 R69, -RZ, R37.H1_H1 ;  /* 0x30000025ff457230 */ /* 0x000fc40000004100 */
[----:B------:R-:W-:Y:S01]  /*1aa0*/  FMUL R54, R17, R40 ;  /* 0x0000002811367220 */ /* 0x000fe20000400000 */
[----:B------:R-:W-:Y:S02]  /*1ab0*/  HADD2.F32 R65, -RZ, R41.H0_H0 ;  /* 0x20000029ff417230 */ /* 0x000fe40000004100 */
[----:B------:R-:W-:Y:S01]  /*1ac0*/  FADD R87, R87, R70 ;  /* 0x0000004657577221 */ /* 0x000fe20000000000 */
[----:B------:R-:W-:Y:S02]  /*1ad0*/  HADD2.F32 R61, -RZ, R37.H0_H0 ;  /* 0x20000025ff3d7230 */ /* 0x000fe40000004100 */
[----:B------:R-:W-:Y:S01]  /*1ae0*/  FMUL R71, R71, R52 ;  /* 0x0000003447477220 */ /* 0x000fe20000400000 */
[--C-:B------:R-:W-:Y:S02]  /*1af0*/  HADD2.F32 R63, -RZ, R38.reuse.H0_H0 ;  /* 0x20000026ff3f7230 */ /* 0x100fe40000004100 */
[----:B------:R-:W-:Y:S01]  /*1b00*/  FFMA R90, R55, R70, R90 ;  /* 0x00000046375a7223 */ /* 0x000fe2000000005a */
[----:B------:R-:W-:-:S02]  /*1b10*/  HADD2.F32 R59, -RZ, R38.H1_H1 ;  /* 0x30000026ff3b7230 */ /* 0x000fc40000004100 */
[-C--:B------:R-:W-:Y:S01]  /*1b20*/  FMUL R56, R69, R52.reuse ;  /* 0x0000003445387220 */ /* 0x080fe20000400000 */
[----:B------:R-:W-:Y:S02]  /*1b30*/  HADD2.F32 R38, -RZ, R41.H1_H1 ;  /* 0x30000029ff267230 */ /* 0x000fe40000004100 */
[----:B------:R-:W-:Y:S01]  /*1b40*/  FFMA R28, R55, R57, R28 ;  /* 0x00000039371c7223 */ /* 0x000fe2000000001c */
[----:B------:R-:W-:Y:S01]  /*1b50*/  FMUL R60, R18, R65 ;  /* 0x00000041123c7220 */ /* 0x000fe20000400000 */
[----:B------:R-:W-:Y:S01]  /*1b60*/  FADD R87, R87, R54 ;  /* 0x0000003657577221 */ /* 0x000fe20000000000 */
[----:B------:R-:W-:Y:S01]  /*1b70*/  FMUL R57, R61, R52 ;  /* 0x000000343d397220 */ /* 0x000fe20000400000 */
[----:B------:R-:W-:Y:S01]  /*1b80*/  FFMA R90, R71, R54, R90 ;  /* 0x00000036475a7223 */ /* 0x000fe2000000005a */
[----:B------:R-:W-:Y:S02]  /*1b90*/  HADD2.F32 R41, -RZ, R42.H0_H0 ;  /* 0x2000002aff297230 */ /* 0x000fe40000004100 */
[-C--:B------:R-:W-:Y:S01]  /*1ba0*/  FFMA R31, R56, R38.reuse, R31 ;  /* 0x00000026381f7223 */ /* 0x080fe2000000001f */
[----:B------:R-:W-:Y:S01]  /*1bb0*/  FMUL R61, R19, R38 ;  /* 0x00000026133d7220 */ /* 0x000fe20000400000 */
[----:B------:R-:W-:Y:S01]  /*1bc0*/  FMUL R63, R63, R52 ;  /* 0x000000343f3f7220 */ /* 0x000fe20000400000 */
[----:B------:R-:W-:-:S02]  /*1bd0*/  HADD2.F32 R37, -RZ, R43.H0_H0 ;  /* 0x2000002bff257230 */ /* 0x000fc40000004100 */
[----:B------:R-:W-:Y:S01]  /*1be0*/  FADD R38, R87, R60 ;  /* 0x0000003c57267221 */ /* 0x000fe20000000000 */
[----:B------:R-:W-:Y:S02]  /*1bf0*/  HADD2.F32 R36, -RZ, R43.H1_H1 ;  /* 0x3000002bff247230 */ /* 0x000fe40000004100 */
[----:B------:R-:W-:Y:S01]  /*1c00*/  FFMA R43, R57, R60, R90 ;  /* 0x0000003c392b7223 */ /* 0x000fe2000000005a */
[-C--:B------:R-:W-:Y:S01]  /*1c10*/  FFMA R32, R63, R41.reuse, R32 ;  /* 0x000000293f207223 */ /* 0x080fe20000000020 */
[----:B------:R-:W-:Y:S01]  /*1c20*/  FMUL R64, R44, R41 ;  /* 0x000000292c407220 */ /* 0x000fe20000400000 */
[----:B------:R-:W-:Y:S02]  /*1c30*/  HADD2.F32 R42, -RZ, R42.H1_H1 ;  /* 0x3000002aff2a7230 */ /* 0x000fe40000004100 */
[----:B------:R-:W-:Y:S01]  /*1c40*/  FADD R41, R38, R61 ;  /* 0x0000003d26297221 */ /* 0x000fe20000000000 */
[----:B------:R-:W-:Y:S01]  /*1c50*/  FFMA R38, R56, R61, R43 ;  /* 0x0000003d38267223 */ /* 0x000fe2000000002b */
[----:B------:R-:W-:Y:S01]  /*1c60*/  FFMA R29, R71, R40, R29 ;  /* 0x00000028471d7223 */ /* 0x000fe2000000001d */
[----:B------:R-:W-:-:S02]  /*1c70*/  HADD2.F32 R67, -RZ, R39.H0_H0 ;  /* 0x20000027ff437230 */ /* 0x000fc40000004100 */
[----:B------:R-:W-:Y:S01]  /*1c80*/  FFMA R30, R57, R65, R30 ;  /* 0x00000041391e7223 */ /* 0x000fe2000000001e */
[----:B------:R-:W-:Y:S01]  /*1c90*/  FADD R40, R41, R64 ;  /* 0x0000004029287221 */ /* 0x000fe20000000000 */
[----:B------:R-:W-:Y:S01]  /*1ca0*/  FMUL R62, R59, R52 ;  /* 0x000000343b3e7220 */ /* 0x000fe20000400000 */
[----:B------:R-:W-:Y:S01]  /*1cb0*/  FMUL R65, R45, R42 ;  /* 0x0000002a2d417220 */ /* 0x000fe20000400000 */
[----:B------:R-:W-:Y:S01]  /*1cc0*/  FFMA R41, R63, R64, R38 ;  /* 0x000000403f297223 */ /* 0x000fe20000000026 */
[----:B------:R-:W-:Y:S02]  /*1cd0*/  HADD2.F32 R39, -RZ, R39.H1_H1 ;  /* 0x30000027ff277230 */ /* 0x000fe40000004100 */
[-C--:B------:R-:W-:Y:S01]  /*1ce0*/  FMUL R67, R67, R52.reuse ;  /* 0x0000003443437220 */ /* 0x080fe20000400000 */
[----:B------:R-:W-:Y:S01]  /*1cf0*/  FMUL R66, R46, R37 ;  /* 0x000000252e427220 */ /* 0x000fe20000400000 */
[----:B------:R-:W-:Y:S01]  /*1d00*/  FADD R43, R40, R65 ;  /* 0x00000041282b7221 */ /* 0x000fe20000000000 */
[C---:B------:R-:W-:Y:S01]  /*1d10*/  FFMA R38, R62.reuse, R65, R41 ;  /* 0x000000413e267223 */ /* 0x040fe20000000029 */
        /* <DEDUP_REMOVED lines=9> */
.L_x_3622:
[----:B------:R-:W-:Y:S05]  /*1db0*/  BSYNC B0 ;  /* 0x0000000000007941 */ /* 0x000fea0003800000 */
.L_x_3621:
        /* <DEDUP_REMOVED lines=51> */
.L_x_3637:
[----:B------:R-:W-:Y:S05]  /*20f0*/  BSYNC B0 ;  /* 0x0000000000007941 */ /* 0x000fea0003800000 */
.L_x_3636:
        /* <DEDUP_REMOVED lines=44> */
.L_x_3639:
[----:B------:R-:W2:Y:S04]  /*23c0*/  LDG.E.STRONG.GPU R38, desc[UR12][R36.64] ;  /* 0x0000000c24267981 */ /* 0x000ea8000c1ef900 */
[----:B--2---:R-:W-:Y:S01]  /*23d0*/  CCTL.IVALL ;  /* 0x00000000ff00798f */ /* 0x004fe20002000000 */
[----:B------:R-:W-:Y:S05]  /*23e0*/  YIELD ;  /* 0x0000000000007946 */ /* 0x000fea0003800000 */
[----:B------:R-:W-:-:S13]  /*23f0*/  ISETP.NE.AND P0, PT, R38, R43, PT ;  /* 0x0000002b2600720c */ /* 0x000fda0003f05270 */
[----:B------:R-:W-:Y:S05]  /*2400*/  @P0 BRA `(.L_x_3639) ;  /* 0xfffffffc00ec0947 */ /* 0x000fea000383ffff */
.L_x_3638:
        /* <DEDUP_REMOVED lines=16> */
.L_x_3644:
        /* <DEDUP_REMOVED lines=30> */
.L_x_3643:
[----:B------:R-:W-:Y:S05]  /*26f0*/  BSYNC B1 ;  /* 0x0000000000017941 */ /* 0x000fea0003800000 */
.L_x_3642:
        /* <DEDUP_REMOVED lines=20> */
.L_x_3646:
[----:B------:R-:W-:Y:S05]  /*2840*/  BSYNC B1 ;  /* 0x0000000000017941 */ /* 0x000fea0003800000 */
.L_x_3645:
        /* <DEDUP_REMOVED lines=9> */
.L_x_3641:
[----:B------:R-:W-:Y:S05]  /*28e0*/  BSYNC B0 ;  /* 0x0000000000007941 */ /* 0x000fea0003800000 */
.L_x_3640:
        /* <DEDUP_REMOVED lines=13> */
.L_x_3635:
        /* <DEDUP_REMOVED lines=31> */
.L_x_3647:
        /* <DEDUP_REMOVED lines=12> */
[-C--:B------:R-:W-:Y:S01]  /*2c70*/  FMUL R89, R37, R52.reuse ;  /* 0x0000003425597220 */ /* 0x080fe20000400000 */
        /* <DEDUP_REMOVED lines=9> */
[----:B------:R-:W-:Y:S01]  /*2d10*/  FMUL R43, R43, R52 ;  /* 0x000000342b2b7220 */ /* 0x000fe20000400000 */
        /* <DEDUP_REMOVED lines=22> */
.L_x_3652:
[----:B------:R-:W-:Y:S05]  /*2e80*/  BSYNC B2 ;  /* 0x0000000000027941 */ /* 0x000fea0003800000 */
.L_x_3651:
        /* <DEDUP_REMOVED lines=43> */
.L_x_3653:
[----:B------:R-:W-:Y:S05]  /*3140*/  BSYNC B1 ;  /* 0x0000000000017941 */ /* 0x000fea0003800000 */
.L_x_3650:
        /* <DEDUP_REMOVED lines=22> */
[----:B------:R-:W-:Y:S02]  /*32b0*/  F2FP.F16.F32.PACK_AB R42, RZ, R42 ;  /* 0x0000002aff2a723e */ /* 0x000fe400000000ff */
[----:B------:R-:W-:Y:S01]  /*32c0*/  F2FP.F16.F32.PACK_AB R43, RZ, R43 ;  /* 0x0000002bff2b723e */ /* 0x000fe200000000ff */
[----:B0-----:R-:W-:Y:S01]  /*32d0*/  IMAD.WIDE R40, R41, 0x2, R36 ;  /* 0x0000000229287825 */ /* 0x001fe200078e0224 */
[----:B------:R-:W-:Y:S02]  /*32e0*/  F2FP.F16.F32.PACK_AB R37, RZ, R39 ;  /* 0x00000027ff25723e */ /* 0x000fe400000000ff */
[----:B------:R-:W-:Y:S02]  /*32f0*/  F2FP.F16.F32.PACK_AB R58, RZ, R58 ;  /* 0x0000003aff3a723e */ /* 0x000fe400000000ff */
[----:B------:R-:W-:-:S02]  /*3300*/  F2FP.F16.F32.PACK_AB R59, RZ, R59 ;  /* 0x0000003bff3b723e */ /* 0x000fc400000000ff */
[----:B------:R-:W-:Y:S02]  /*3310*/  F2FP.F16.F32.PACK_AB R87, RZ, R87 ;  /* 0x00000057ff57723e */ /* 0x000fe400000000ff */
[----:B------:R-:W-:Y:S02]  /*3320*/  F2FP.F16.F32.PACK_AB R39, RZ, R38 ;  /* 0x00000026ff27723e */ /* 0x000fe400000000ff */
[----:B------:R-:W-:Y:S01]  /*3330*/  F2FP.F16.F32.PACK_AB R52, RZ, R52 ;  /* 0x00000034ff34723e */ /* 0x000fe200000000ff */
        /* <DEDUP_REMOVED lines=13> */
.L_x_3655:
[----:B------:R-:W-:Y:S05]  /*3410*/  BSYNC B1 ;  /* 0x0000000000017941 */ /* 0x000fea0003800000 */
.L_x_3654:
        /* <DEDUP_REMOVED lines=15> */
.L_x_3649:
[----:B------:R-:W-:Y:S05]  /*3510*/  BSYNC B0 ;  /* 0x0000000000007941 */ /* 0x000fea0003800000 */
.L_x_3648:
        /* <DEDUP_REMOVED lines=8> */
.L_x_3618:
[----:B------:R-:W-:-:S13]  /*35a0*/  ISETP.GE.AND P0, PT, R7, R4, PT ;  /* 0x000000040700720c */ /* 0x000fda0003f06270 */
[----:B------:R-:W-:Y:S05]  /*35b0*/  @P0 EXIT ;  /* 0x000000000000094d */ /* 0x000fea0003800000 */
[----:B0-----:R-:W0:Y:S01]  /*35c0*/  LDC.64 R8, c[0x0][0x270] ;  /* 0x00009c00ff087b82 */ /* 0x001e220000000a00 */
[C-C-:B------:R-:W-:Y:S01]  /*35d0*/  IMAD.IADD R0, R4.reuse, 0x1, -R7.reuse ;  /* 0x0000000104007824 */ /* 0x140fe200078e0a07 */
[----:B------:R-:W-:Y:S01]  /*35e0*/  BSSY B0, `(.L_x_3657) ;  /* 0x000001d000007945 */ /* 0x000fe20003800000 */
[----:B------:R-:W-:-:S03]  /*35f0*/  IMAD R5, R4, UR5, R7 ;  /* 0x0000000504057c24 */ /* 0x000fc6000f8e0207 */
        /* <DEDUP_REMOVED lines=11> */
.L_x_3659:
[----:B------:R-:W-:Y:S05]  /*36b0*/  BSYNC B1 ;  /* 0x0000000000017941 */ /* 0x000fea0003800000 */
.L_x_3658:
        /* <DEDUP_REMOVED lines=15> */
.L_x_3660:
[----:B------:R-:W-:Y:S05]  /*37b0*/  BSYNC B0 ;  /* 0x0000000000007941 */ /* 0x000fea0003800000 */
.L_x_3657:
        /* <DEDUP_REMOVED lines=31> */
        .weak           $__internal_33_$__cuda_sm20_rcp_rn_f32_slowpath
        .type           $__internal_33_$__cuda_sm20_rcp_rn_f32_slowpath,@function
        .size           $__internal_33_$__cuda_sm20_rcp_rn_f32_slowpath,(.L_x_5660 - $__internal_33_$__cuda_sm20_rcp_rn_f32_slowpath)
$__internal_33_$__cuda_sm20_rcp_rn_f32_slowpath:
        /* <DEDUP_REMOVED lines=15> */
.L_x_3661:
        /* <DEDUP_REMOVED lines=33> */
.L_x_3663:
[----:B------:R2:W3:Y:S02]  /*3cb0*/  MUFU.RCP R4, R3 ;  /* 0x0000000300047308 */ /* 0x0004e40000001000 */
.L_x_3662:
[----:B------:R-:W-:Y:S02]  /*3cc0*/  IMAD.MOV.U32 R36, RZ, RZ, R40 ;  /* 0x000000ffff247224 */ /* 0x000fe400078e0028 */
[----:B------:R-:W-:-:S04]  /*3cd0*/  IMAD.MOV.U32 R37, RZ, RZ, 0x0 ;  /* 0x00000000ff257424 */ /* 0x000fc800078e00ff */
[----:B0123--:R-:W-:Y:S05]  /*3ce0*/  RET.REL.NODEC R36 `(_ZN18transformer_engine13normalization26rmsnorm_bwd_general_kernelINS0_13Kernel_traitsI6__halfS3_S3_fjLj2048ELj1ELj1ELj4ELj16ENS0_18Kernel_traits_baseILj2048ES3_S3_S3_fjLj128EEEEELb0EEEvNS0_20BackwardKernelParamsE) ;  /* 0xffffffc024c47950 */ /* 0x00ffea0003c3ffff */
.L_x_3664:
        /* <DEDUP_REMOVED lines=9> */
.L_x_5660:


//--------------------- .text._ZN18transformer_engine13normalization26rmsnorm_bwd_general_kernelINS0_13Kernel_traitsIffffjLj2048ELj1ELj1ELj4ELj16ENS0_18Kernel_traits_baseILj2048EffffjLj128EEEEELb0EEEvNS0_20BackwardKernelParamsE --------------------------
	.section	.text._ZN18transformer_engine13normalization26rmsnorm_bwd_general_kernelINS0_13Kernel_traitsIffffjLj2048ELj1ELj1ELj4ELj16ENS0_18Kernel_traits_baseILj2048EffffjLj128EEEEELb0EEEvNS0_20BackwardKernelParamsE,"ax",@progbits
	.align	128
        .global         _ZN18transformer_engine13normalization26rmsnorm_bwd_general_kernelINS0_13Kernel_traitsIffffjLj2048ELj1ELj1ELj4ELj16ENS0_18Kernel_traits_baseILj2048EffffjLj128EEEEELb0EEEvNS0_20BackwardKernelParamsE
        .type           _ZN18transformer_engine13normalization26rmsnorm_bwd_general_kernelINS0_13Kernel_traitsIffffjLj2048ELj1ELj1ELj4ELj16ENS0_18Kernel_traits_baseILj2048EffffjLj128EEEEELb0EEEvNS0_20BackwardKernelParamsE,@function
        .size           _ZN18transformer_engine13normalization26rmsnorm_bwd_general_kernelINS0_13Kernel_traitsIffffjLj2048ELj1ELj1ELj4ELj16ENS0_18Kernel_traits_baseILj2048EffffjLj128EEEEELb0EEEvNS0_20BackwardKernelParamsE,(.L_x_5661 - _ZN18transformer_engine13normalization26rmsnorm_bwd_general_kernelINS0_13Kernel_traitsIffffjLj2048ELj1ELj1ELj4ELj16ENS0_18Kernel_traits_baseILj2048EffffjLj128EEEEELb0EEEvNS0_20BackwardKernelParamsE)
        .other          _ZN18transformer_engine13normalization26rmsnorm_bwd_general_kernelINS0_13Kernel_traitsIffffjLj2048ELj1ELj1ELj4ELj16ENS0_18Kernel_traits_baseILj2048EffffjLj128EEEEELb0EEEvNS0_20BackwardKernelParamsE,@"STO_CUDA_ENTRY STV_DEFAULT"
_ZN18transformer_engine13normalization26rmsnorm_bwd_general_kernelINS0_13Kernel_traitsIffffjLj2048ELj1ELj1ELj4ELj16ENS0_18Kernel_traits_baseILj2048EffffjLj128EEEEELb0EEEvNS0_20BackwardKernelParamsE:
.text._ZN18transformer_engine13normalization26rmsnorm_bwd_general_kernelINS0_13Kernel_traitsIffffjLj2048ELj1ELj1ELj4ELj16ENS0_18Kernel_traits_baseILj2048EffffjLj128EEEEELb0EEEvNS0_20BackwardKernelParamsE:
        /* <DEDUP_REMOVED lines=49> */
.L_x_3668:
        /* <DEDUP_REMOVED lines=9> */
.L_x_3669:
[----:B------:R-:W-:Y:S05]  /*03a0*/  BSYNC B1 ;  /* 0x0000000000017941 */ /* 0x000fea0003800000 */
.L_x_3667:
        /* <DEDUP_REMOVED lines=13> */
.L_x_3671:
        /* <DEDUP_REMOVED lines=9> */
.L_x_3672:
[----:B------:R-:W-:Y:S05]  /*0510*/  BSYNC B1 ;  /* 0x0000000000017941 */ /* 0x000fea0003800000 */
.L_x_3670:
        /* <DEDUP_REMOVED lines=13> */
.L_x_3674:
        /* <DEDUP_REMOVED lines=9> */
.L_x_3675:
[----:B------:R-:W-:Y:S05]  /*0680*/  BSYNC B1 ;  /* 0x0000000000017941 */ /* 0x000fea0003800000 */
.L_x_3673:
        /* <DEDUP_REMOVED lines=11> */
.L_x_3676:
        /* <DEDUP_REMOVED lines=9> */
.L_x_3666:
[----:B------:R-:W-:Y:S05]  /*07d0*/  BSYNC B0 ;  /* 0x0000000000007941 */ /* 0x000fea0003800000 */
.L_x_3665:
        /* <DEDUP_REMOVED lines=12> */
[----:B------:R-:W-:Y:S01]  /*08a0*/  ULDC.U8 UR4, c[0x0][0x250] ;  /* 0x0000940000047ab9 */ /* 0x000fe20000000000 */
[----:B------:R-:W-:Y:S01]  /*08b0*/  IMAD R20, R92, 0x200, R53 ;  /* 0x000002005c147824 */ /* 0x000fe200078e0235 */
        /* <DEDUP_REMOVED lines=26> */
[----:B------:R-:W-:Y:S01]  /*0a60*/  IADD3 R6, -R10, UR8, RZ ;  /* 0x000000080a067c10 */ /* 0x000fe2000fffe1ff */
[----:B------:R-:W-:Y:S06]  /*0a70*/  @P0 BRA `(.L_x_3678) ;  /* 0x00000000000c0947 */ /* 0x000fec0003800000 */
[----:B------:R-:W-:-:S07]  /*0a80*/  MOV R47, 0xaa0 ;  /* 0x00000aa0002f7802 */ /* 0x000fce0000000f00 */
[----:B------:R-:W-:Y:S05]  /*0a90*/  CALL.REL.NOINC `($__internal_34_$__cuda_sm20_rcp_rn_f32_slowpath) ;  /* 0x0000002c00047944 */ /* 0x000fea0003c00000 */
[----:B------:R-:W-:Y:S05]  /*0aa0*/  BRA `(.L_x_3679) ;  /* 0x0000000000107947 */ /* 0x000fea0003800000 */
.L_x_3678:
[----:B------:R-:W0:Y:S02]  /*0ab0*/  MUFU.RCP R5, R2 ;  /* 0x0000000200057308 */ /* 0x000e240000001000 */
[----:B0-----:R-:W-:-:S04]  /*0ac0*/  FFMA R0, R2, R5, -1 ;  /* 0xbf80000002007423 */ /* 0x001fc80000000005 */
[----:B------:R-:W-:-:S04]  /*0ad0*/  FADD.FTZ R0, -R0, -RZ ;  /* 0x800000ff00007221 */ /* 0x000fc80000010100 */
[----:B------:R-:W-:-:S07]  /*0ae0*/  FFMA R5, R5, R0, R5 ;  /* 0x0000000005057223 */ /* 0x000fce0000000005 */
.L_x_3679:
[----:B------:R-:W-:Y:S02]  /*0af0*/  IMAD.MOV.U32 R2, RZ, RZ, 0x1 ;  /* 0x00000001ff027424 */ /* 0x000fe400078e00ff */
[----:B------:R-:W-:Y:S02]  /*0b00*/  IMAD.MOV.U32 R4, RZ, RZ, R58 ;  /* 0x000000ffff047224 */ /* 0x000fe400078e003a */
[----:B------:R-:W-:Y:S02]  /*0b10*/  IMAD.MOV.U32 R3, RZ, RZ, RZ ;  /* 0x000000ffff037224 */ /* 0x000fe400078e00ff */
[----:B------:R-:W-:-:S07]  /*0b20*/  IMAD.MOV.U32 R41, RZ, RZ, RZ ;  /* 0x000000ffff297224 */ /* 0x000fce00078e00ff */
.L_x_3727:
        /* <DEDUP_REMOVED lines=27> */
.L_x_3683:
        /* <DEDUP_REMOVED lines=9> */
.L_x_3684:
[----:B------:R-:W-:Y:S05]  /*0d70*/  BSYNC B1 ;  /* 0x0000000000017941 */ /* 0x000fea0003800000 */
.L_x_3682:
[----:B------:R-:W2:Y:S01]  /*0d80*/  LDC.64 R68, c[0x0][0x258] ;  /* 0x00009600ff447b82 */ /* 0x000ea20000000a00 */
[C---:B------:R-:W-:Y:S01]  /*0d90*/  SHF.L.U64.HI R0, R51.reuse, 0x2, R0 ;  /* 0x0000000233007819 */ /* 0x040fe20000010200 */
[----:B------:R-:W-:Y:S01]  /*0da0*/  BSSY B1, `(.L_x_3685) ;  /* 0x0000011000017945 */ /* 0x000fe20003800000 */
[----:B--2---:R-:W-:-:S04]  /*0db0*/  LEA R60, P3, R51, R68, 0x2 ;  /* 0x00000044333c7211 */ /* 0x004fc800078610ff */
[----:B------:R-:W-:Y:S01]  /*0dc0*/  LOP3.LUT P0, RZ, R60, 0xf, RZ, 0xc0, !PT ;  /* 0x0000000f3cff7812 */ /* 0x000fe2000780c0ff */
[----:B------:R-:W-:-:S03]  /*0dd0*/  IMAD.X R61, R0, 0x1, R69, P3 ;  /* 0x00000001003d7824 */ /* 0x000fc600018e0645 */
[----:B------:R-:W-:-:S13]  /*0de0*/  ISETP.LT.U32.OR P0, PT, R9, 0x4, P0 ;  /* 0x000000040900780c */ /* 0x000fda0000701470 */
[----:B------:R-:W-:Y:S05]  /*0df0*/  @P0 BRA `(.L_x_3686) ;  /* 0x0000000000080947 */ /* 0x000fea0003800000 */
[----:B01----:R1:W5:Y:S01]  /*0e00*/  LDG.E.128 R48, desc[UR6][R60.64] ;  /* 0x000000063c307981 */ /* 0x003362000c1e1d00 */
[----:B------:R-:W-:Y:S05]  /*0e10*/  BRA `(.L_x_3687) ;  /* 0x0000000000247947 */ /* 0x000fea0003800000 */
.L_x_3686:
        /* <DEDUP_REMOVED lines=9> */
.L_x_3687:
[----:B------:R-:W-:Y:S05]  /*0eb0*/  BSYNC B1 ;  /* 0x0000000000017941 */ /* 0x000fea0003800000 */
.L_x_3685:
[-C--:B01---5:R-:W-:Y:S01]  /*0ec0*/  FMUL R61, R44, R59.reuse ;  /* 0x0000003b2c3d7220 */ /* 0x0a3fe20000400000 */
        /* <DEDUP_REMOVED lines=32> */
.L_x_3689:
        /* <DEDUP_REMOVED lines=9> */
.L_x_3690:
[----:B------:R-:W-:Y:S05]  /*1160*/  BSYNC B1 ;  /* 0x0000000000017941 */ /* 0x000fea0003800000 */
.L_x_3688:
        /* <DEDUP_REMOVED lines=9> */
.L_x_3692:
        /* <DEDUP_REMOVED lines=9> */
.L_x_3693:
[----:B------:R-:W-:Y:S05]  /*1290*/  BSYNC B1 ;  /* 0x0000000000017941 */ /* 0x000fea0003800000 */
.L_x_3691:
[-C--:B01---5:R-:W-:Y:S01]  /*12a0*/  FMUL R63, R44, R59.reuse ;  /* 0x0000003b2c3f7220 */ /* 0x0a3fe20000400000 */
        /* <DEDUP_REMOVED lines=32> */
.L_x_3695:
        /* <DEDUP_REMOVED lines=9> */
.L_x_3696:
[----:B------:R-:W-:Y:S05]  /*1540*/  BSYNC B1 ;  /* 0x0000000000017941 */ /* 0x000fea0003800000 */
.L_x_3694:
        /* <DEDUP_REMOVED lines=9> */
.L_x_3698:
        /* <DEDUP_REMOVED lines=9> */
.L_x_3699:
[----:B------:R-:W-:Y:S05]  /*1670*/  BSYNC B1 ;  /* 0x0000000000017941 */ /* 0x000fea0003800000 */
.L_x_3697:
        /* <DEDUP_REMOVED lines=33> */
.L_x_3701:
        /* <DEDUP_REMOVED lines=9> */
.L_x_3702:
[----:B------:R-:W-:Y:S05]  /*1920*/  BSYNC B1 ;  /* 0x0000000000017941 */ /* 0x000fea0003800000 */
.L_x_3700:
        /* <DEDUP_REMOVED lines=9> */
.L_x_3704:
        /* <DEDUP_REMOVED lines=9> */
.L_x_3705:
[----:B------:R-:W-:Y:S05]  /*1a50*/  BSYNC B1 ;  /* 0x0000000000017941 */ /* 0x000fea0003800000 */
.L_x_3703:
[----:B-----5:R-:W-:Y:S01]  /*1a60*/  FMUL R70, R13, R48 ;  /* 0x000000300d467220 */ /* 0x020fe20000400000 */
[----:B------:R-:W-:Y:S01]  /*1a70*/  FMUL R67, R44, R59 ;  /* 0x0000003b2c437220 */ /* 0x000fe20000400000 */
[----:B------:R-:W-:Y:S01]  /*1a80*/  FMUL R79, R14, R49 ;  /* 0x000000310e4f7220 */ /* 0x000fe20000400000 */
[-C--:B------:R-:W-:Y:S01]  /*1a90*/  FMUL R66, R45, R59.reuse ;  /* 0x0000003b2d427220 */ /* 0x080fe20000400000 */
        /* <DEDUP_REMOVED lines=16> */
.L_x_3681:
[----:B------:R-:W-:Y:S05]  /*1ba0*/  BSYNC B0 ;  /* 0x0000000000007941 */ /* 0x000fea0003800000 */
.L_x_3680:
[----:B------:R-:W4:Y:S01]  /*1bb0*/  LDC R92, c[0x0][0x214] ;  /* 0x00008500ff5c7b82 */ /* 0x000f220000000800 */
[----:B------:R-:W-:Y:S01]  /*1bc0*/  LOP3.LUT P0, RZ, R2, 0xff, RZ, 0xc0, !PT ;  /* 0x000000ff02ff7812 */ /* 0x000fe2000780c0ff */
[----:B------:R-:W-:Y:S01]  /*1bd0*/  UMOV UR4, 0x400 ;  /* 0x0000040000047882 */ /* 0x000fe20000000000 */
[----:B------:R-:W-:-:S04]  /*1be0*/  SHF.R.U32.HI R45, RZ, 0x5, R57 ;  /* 0x00000005ff2d7819 */ /* 0x000fc80000011639 */
[----:B------:R-:W-:Y:S01]  /*1bf0*/  LOP3.LUT R45, R45, 0x7fffffc, RZ, 0xc0, !PT ;  /* 0x07fffffc2d2d7812 */ /* 0x000fe200078ec0ff */
[----:B------:R-:W0:Y:S06]  /*1c00*/  S2UR UR5, SR_CgaCtaId ;  /* 0x00000000000579c3 */ /* 0x000e2c0000008800 */
[----:B------:R-:W-:-:S05]  /*1c10*/  @!P0 VIADD R45, R45, 0x4 ;  /* 0x000000042d2d8836 */ /* 0x000fca0000000000 */
[----:B------:R-:W-:Y:S02]  /*1c20*/  LOP3.LUT R48, R45, R56, RZ, 0xfc, !PT ;  /* 0x000000382d307212 */ /* 0x000fe400078efcff */
[----:B----4-:R-:W-:Y:S01]  /*1c30*/  ISETP.NE.AND P0, PT, R92, 0x1, PT ;  /* 0x000000015c00780c */ /* 0x010fe20003f05270 */
[----:B0-----:R-:W-:-:S06]  /*1c40*/  ULEA UR4, UR5, UR4, 0x18 ;  /* 0x0000000405047291 */ /* 0x001fcc000f8ec03f */
[----:B-1----:R-:W-:Y:S02]  /*1c50*/  LEA R94, R45, UR4, 0x3 ;  /* 0x000000042d5e7c11 */ /* 0x002fe4000f8e18ff */
[----:B------:R-:W-:-:S04]  /*1c60*/  LEA R48, R48, UR4, 0x3 ;  /* 0x0000000430307c11 */ /* 0x000fc8000f8e18ff */
[----:B------:R-:W-:Y:S05]  /*1c70*/  @!P0 BRA `(.L_x_3706) ;  /* 0x0000000800b48947 */ /* 0x000fea0003800000 */
[----:B------:R-:W0:Y:S01]  /*1c80*/  SHFL.DOWN PT, R44, R101, 0x10, 0x1f ;  /* 0x0a001f00652c7f89 */ /* 0x000e2200000e0000 */
[----:B------:R-:W1:Y:S01]  /*1c90*/  LDC R95, c[0x0][0x210] ;  /* 0x00008400ff5f7b82 */ /* 0x000e620000000800 */
[----:B------:R-:W-:Y:S01]  /*1ca0*/  LOP3.LUT P0, RZ, R56, 0x1f, R57, 0xf8, !PT ;  /* 0x0000001f38ff7812 */ /* 0x000fe2000780f839 */
[----:B------:R-:W-:Y:S01]  /*1cb0*/  BSSY B0, `(.L_x_3707) ;  /* 0x0000031000007945 */ /* 0x000fe20003800000 */
[----:B------:R-:W4:Y:S01]  /*1cc0*/  SHFL.DOWN PT, R46, R99, 0x10, 0x1f ;  /* 0x0a001f00632e7f89 */ /* 0x000f2200000e0000 */
[----:B--23--:R-:W-:Y:S02]  /*1cd0*/  LEA.HI R69, R57, R58, RZ, 0x19 ;  /* 0x0000003a39457211 */ /* 0x00cfe400078fc8ff */
[----:B------:R-:W-:-:S03]  /*1ce0*/  ISETP.NE.AND P2, PT, R54, RZ, PT ;  /* 0x000000ff3600720c */ /* 0x000fc60003f45270 */
[----:B------:R-:W-:Y:S02]  /*1cf0*/  IMAD R98, R69, R92, RZ ;  /* 0x0000005c45627224 */ /* 0x000fe400078e02ff */
[----:B0-----:R-:W-:Y:S01]  /*1d00*/  FADD R44, R44, R101 ;  /* 0x000000652c2c7221 */ /* 0x001fe20000000000 */
[----:B----4-:R-:W-:-:S04]  /*1d10*/  FADD R46, R46, R99 ;  /* 0x000000632e2e7221 */ /* 0x010fc80000000000 */
[----:B------:R-:W0:Y:S01]  /*1d20*/  SHFL.DOWN PT, R45, R44, 0x8, 0x1f ;  /* 0x09001f002c2d7f89 */ /* 0x000e2200000e0000 */
[----:B------:R-:W-:-:S03]  /*1d30*/  LOP3.LUT R99, R3, 0x1, RZ, 0xc0, !PT ;  /* 0x0000000103637812 */ /* 0x000fc600078ec0ff */
[----:B------:R-:W2:Y:S01]  /*1d40*/  SHFL.DOWN PT, R47, R46, 0x8, 0x1f ;  /* 0x09001f002e2f7f89 */ /* 0x000ea200000e0000 */
[----:B0-----:R-:W-:Y:S01]  /*1d50*/  FADD R45, R44, R45 ;  /* 0x0000002d2c2d7221 */ /* 0x001fe20000000000 */
[----:B--2---:R-:W-:-:S04]  /*1d60*/  FADD R47, R46, R47 ;  /* 0x0000002f2e2f7221 */ /* 0x004fc80000000000 */
[----:B------:R-:W0:Y:S04]  /*1d70*/  SHFL.DOWN PT, R50, R45, 0x4, 0x1f ;  /* 0x08801f002d327f89 */ /* 0x000e2800000e0000 */
[----:B------:R-:W2:Y:S01]  /*1d80*/  SHFL.DOWN PT, R68, R47, 0x4, 0x1f ;  /* 0x08801f002f447f89 */ /* 0x000ea200000e0000 */
[----:B0-----:R-:W-:Y:S02]  /*1d90*/  FADD R50, R45, R50 ;  /* 0x000000322d327221 */ /* 0x001fe40000000000 */
[----:B------:R-:W0:Y:S01]  /*1da0*/  @!P0 LDC.64 R44, c[0x0][0x240] ;  /* 0x00009000ff2c8b82 */ /* 0x000e220000000a00 */
[----:B--2---:R-:W-:Y:S02]  /*1db0*/  FADD R68, R47, R68 ;  /* 0x000000442f447221 */ /* 0x004fe40000000000 */
[----:B------:R-:W2:Y:S01]  /*1dc0*/  SHFL.DOWN PT, R49, R50, 0x2, 0x1f ;  /* 0x08401f0032317f89 */ /* 0x000ea200000e0000 */
[----:B-1----:R-:W-:-:S03]  /*1dd0*/  IMAD R47, R92, R95, RZ ;  /* 0x0000005f5c2f7224 */ /* 0x002fc600078e02ff */
[----:B------:R-:W1:Y:S01]  /*1de0*/  SHFL.DOWN PT, R51, R68, 0x2, 0x1f ;  /* 0x08401f0044337f89 */ /* 0x000e6200000e0000 */
[----:B--2---:R-:W-:Y:S01]  /*1df0*/  FADD R49, R50, R49 ;  /* 0x0000003132317221 */ /* 0x004fe20000000000 */
[----:B------:R-:W-:Y:S02]  /*1e00*/  IMAD.MOV R50, RZ, RZ, -R99 ;  /* 0x000000ffff327224 */ /* 0x000fe400078e0a63 */
[----:B-1----:R-:W-:Y:S02]  /*1e10*/  FADD R51, R68, R51 ;  /* 0x0000003344337221 */ /* 0x002fe40000000000 */
[----:B------:R-:W1:Y:S01]  /*1e20*/  SHFL.DOWN PT, R46, R49, 0x1, 0x1f ;  /* 0x08201f00312e7f89 */ /* 0x000e6200000e0000 */
[----:B------:R-:W-:-:S03]  /*1e30*/  LOP3.LUT R47, R50, R47, RZ, 0xc0, !PT ;  /* 0x0000002f322f7212 */ /* 0x000fc600078ec0ff */
[----:B------:R-:W2:Y:S01]  /*1e40*/  SHFL.DOWN PT, R100, R51, 0x1, 0x1f ;  /* 0x08201f0033647f89 */ /* 0x000ea200000e0000 */
[----:B------:R-:W-:-:S04]  /*1e50*/  IADD3 R98, P3, R98, R47, RZ ;  /* 0x0000002f62627210 */ /* 0x000fc80007f7e0ff */
[----:B------:R-:W-:Y:S01]  /*1e60*/  @!P0 IADD3 R50, P4, R55, R98, RZ ;  /* 0x0000006237328210 */ /* 0x000fe20007f9e0ff */
[----:B------:R-:W-:Y:S01]  /*1e70*/  IMAD.X R96, RZ, RZ, RZ, P3 ;  /* 0x000000ffff607224 */ /* 0x000fe200018e06ff */
[----:B------:R-:W-:Y:S01]  /*1e80*/  ISETP.NE.AND P3, PT, R57, RZ, PT ;  /* 0x000000ff3900720c */ /* 0x000fe20003f65270 */
[----:B-1----:R-:W-:-:S03]  /*1e90*/  FADD R46, R49, R46 ;  /* 0x0000002e312e7221 */ /* 0x002fc60000000000 */
[----:B------:R-:W-:Y:S02]  /*1ea0*/  @!P0 LEA.HI.X.SX32 R49, R55, R96, 0x1, P4 ;  /* 0x0000006037318211 */ /* 0x000fe400020f0eff */
[----:B0-----:R-:W-:Y:S01]  /*1eb0*/  @!P0 LEA R68, P4, R50, R44, 0x3 ;  /* 0x0000002c32448211 */ /* 0x001fe200078818ff */
        /* <DEDUP_REMOVED lines=16> */
.L_x_3708:
[----:B------:R-:W-:Y:S05]  /*1fc0*/  BSYNC B0 ;  /* 0x0000000000007941 */ /* 0x000fea0003800000 */
.L_x_3707:
        /* <DEDUP_REMOVED lines=25> */
.L_x_3710:
[----:B------:R-:W2:Y:S04]  /*2160*/  LDG.E.STRONG.GPU R46, desc[UR6][R44.64] ;  /* 0x000000062c2e7981 */ /* 0x000ea8000c1ef900 */
[----:B--2---:R-:W-:Y:S01]  /*2170*/  CCTL.IVALL ;  /* 0x00000000ff00798f */ /* 0x004fe20002000000 */
[----:B------:R-:W-:Y:S05]  /*2180*/  YIELD ;  /* 0x0000000000007946 */ /* 0x000fea0003800000 */
[----:B------:R-:W-:-:S13]  /*2190*/  ISETP.NE.AND P0, PT, R46, R49, PT ;  /* 0x000000312e00720c */ /* 0x000fda0003f05270 */
[----:B------:R-:W-:Y:S05]  /*21a0*/  @P0 BRA `(.L_x_3710) ;  /* 0xfffffffc00ec0947 */ /* 0x000fea000383ffff */
.L_x_3709:
        /* <DEDUP_REMOVED lines=15> */
.L_x_3715:
        /* <DEDUP_REMOVED lines=10> */
[----:B------:R-:W-:Y:S02]  /*2340*/  LEA R48, P3, R49, UR4, 0x3 ;  /* 0x0000000431307c11 */ /* 0x000fe4000f8618ff */
[----:B------:R-:W-:Y:S01]  /*2350*/  LEA.HI.X.SX32 R47, R47, R96, 0x1, P2 ;  /* 0x000000602f2f7211 */ /* 0x000fe200010f0eff */
[----:B------:R-:W2:Y:S01]  /*2360*/  LDG.E R51, desc[UR6][R50.64+0x4] ;  /* 0x0000040632337981 */ /* 0x000ea2000c1e1900 */
[----:B------:R-:W-:Y:S02]  /*2370*/  LEA R46, P2, R44, UR4, 0x3 ;  /* 0x000000042c2e7c11 */ /* 0x000fe4000f8418ff */
[----:B------:R-:W-:-:S02]  /*2380*/  LEA.HI.X R49, R49, UR5, R100, 0x3, P3 ;  /* 0x0000000531317c11 */ /* 0x000fc400098f1c64 */
[C---:B------:R-:W-:Y:S02]  /*2390*/  IADD3 R45, P3, R95.reuse, R98, RZ ;  /* 0x000000625f2d7210 */ /* 0x040fe40007f7e0ff */
[----:B------:R-:W-:Y:S02]  /*23a0*/  LEA.HI.X R47, R44, UR5, R47, 0x3, P2 ;  /* 0x000000052c2f7c11 */ /* 0x000fe400090f1c2f */
[----:B------:R-:W-:Y:S01]  /*23b0*/  LEA.HI.X.SX32 R100, R95, R96, 0x1, P3 ;  /* 0x000000605f647211 */ /* 0x000fe200018f0eff */
[----:B------:R-:W3:Y:S01]  /*23c0*/  LDG.E R49, desc[UR6][R48.64+0x4] ;  /* 0x0000040630317981 */ /* 0x000ee2000c1e1900 */
[----:B------:R-:W-:-:S03]  /*23d0*/  LEA R44, P2, R45, UR4, 0x3 ;  /* 0x000000042d2c7c11 */ /* 0x000fc6000f8418ff */
[----:B------:R-:W4:Y:S01]  /*23e0*/  LDG.E R47, desc[UR6][R46.64+0x4] ;  /* 0x000004062e2f7981 */ /* 0x000f22000c1e1900 */
        /* <DEDUP_REMOVED lines=9> */
.L_x_3714:
[----:B------:R-:W-:Y:S05]  /*2480*/  BSYNC B1 ;  /* 0x0000000000017941 */ /* 0x000fea0003800000 */
.L_x_3713:
        /* <DEDUP_REMOVED lines=20> */
.L_x_3717:
[----:B------:R-:W-:Y:S05]  /*25d0*/  BSYNC B1 ;  /* 0x0000000000017941 */ /* 0x000fea0003800000 */
.L_x_3716:
        /* <DEDUP_REMOVED lines=9> */
.L_x_3712:
[----:B------:R-:W-:Y:S05]  /*2670*/  BSYNC B0 ;  /* 0x0000000000007941 */ /* 0x000fea0003800000 */
.L_x_3711:
        /* <DEDUP_REMOVED lines=13> */
.L_x_3706:
        /* <DEDUP_REMOVED lines=31> */
.L_x_3718:
[----:B------:R-:W-:Y:S04]  /*2940*/  BSSY B0, `(.L_x_3719) ;  /* 0x000006e000007945 */ /* 0x000fe80003800000 */
[----:B------:R-:W-:Y:S05]  /*2950*/  @!P1 BRA `(.L_x_3720) ;  /* 0x0000000400b09947 */ /* 0x000fea0003800000 */
[----:B------:R-:W0:Y:S01]  /*2960*/  LDC R69, c[0x0][0x278] ;  /* 0x00009e00ff457b82 */ /* 0x000e220000000800 */
        /* <DEDUP_REMOVED lines=28> */
.L_x_3722:
[----:B------:R-:W-:Y:S05]  /*2b30*/  BSYNC B1 ;  /* 0x0000000000017941 */ /* 0x000fea0003800000 */
.L_x_3721:
[----:B------:R-:W-:Y:S05]  /*2b40*/  @P1 BRA `(.L_x_3720) ;  /* 0x0000000400341947 */ /* 0x000fea0003800000 */
[----:B01----:R-:W-:Y:S02]  /*2b50*/  IMAD R50, R95, UR8, R20 ;  /* 0x000000085f327c24 */ /* 0x003fe4000f8e0214 */
[-C--:B------:R-:W-:Y:S01]  /*2b60*/  FFMA R46, R62, -R68.reuse, R83 ;  /* 0x800000443e2e7223 */ /* 0x080fe20000000053 */
[-C--:B------:R-:W-:Y:S01]  /*2b70*/  FFMA R94, R73, -R68.reuse, R88 ;  /* 0x80000044495e7223 */ /* 0x080fe20000000058 */
[----:B------:R-:W-:Y:S01]  /*2b80*/  FFMA R96, R80, -R68, R91 ;  /* 0x8000004450607223 */ /* 0x000fe2000000005b */
[----:B------:R-:W-:Y:S02]  /*2b90*/  IMAD.U32 R44, R50, 0x4, R69 ;  /* 0x00000004322c7824 */ /* 0x000fe400078e0045 */
[----:B------:R-:W-:Y:S01]  /*2ba0*/  FMUL R45, R46, R59 ;  /* 0x0000003b2e2d7220 */ /* 0x000fe20000400000 */
[----:B------:R-:W-:-:S04]  /*2bb0*/  IMAD.WIDE R50, R50, 0x4, R48 ;  /* 0x0000000432327825 */ /* 0x000fc800078e0230 */
[-C--:B------:R-:W-:Y:S01]  /*2bc0*/  FMUL R46, R94, R59.reuse ;  /* 0x0000003b5e2e7220 */ /* 0x080fe20000400000 */
[-C--:B------:R-:W-:Y:S01]  /*2bd0*/  FMUL R47, R96, R59.reuse ;  /* 0x0000003b602f7220 */ /* 0x080fe20000400000 */
        /* <DEDUP_REMOVED lines=16> */
.L_x_3724:
[----:B------:R-:W-:Y:S05]  /*2ce0*/  BSYNC B1 ;  /* 0x0000000000017941 */ /* 0x000fea0003800000 */
.L_x_3723:
        /* <DEDUP_REMOVED lines=26> */
.L_x_3726:
[----:B------:R-:W-:Y:S05]  /*2e90*/  BSYNC B1 ;  /* 0x0000000000017941 */ /* 0x000fea0003800000 */
.L_x_3725:
[----:B------:R-:W-:Y:S05]  /*2ea0*/  @P1 BRA `(.L_x_3720) ;  /* 0x00000000005c1947 */ /* 0x000fea0003800000 */
[----:B01----:R-:W-:Y:S02]  /*2eb0*/  IMAD R45, R95, UR8, R10 ;  /* 0x000000085f2d7c24 */ /* 0x003fe4000f8e020a */
[-C--:B------:R-:W-:Y:S01]  /*2ec0*/  FFMA R44, R67, -R68.reuse, R70 ;  /* 0x80000044432c7223 */ /* 0x080fe20000000046 */
[-C--:B------:R-:W-:Y:S01]  /*2ed0*/  FFMA R46, R66, -R68.reuse, R79 ;  /* 0x80000044422e7223 */ /* 0x080fe2000000004f */
[-C--:B------:R-:W-:Y:S01]  /*2ee0*/  FFMA R50, R77, -R68.reuse, R84 ;  /* 0x800000444d327223 */ /* 0x080fe20000000054 */
[C---:B------:R-:W-:Y:S02]  /*2ef0*/  IMAD.U32 R69, R45.reuse, 0x4, R69 ;  /* 0x000000042d457824 */ /* 0x040fe400078e0045 */
[----:B------:R-:W-:Y:S01]  /*2f00*/  FFMA R68, R76, -R68, R87 ;  /* 0x800000444c447223 */ /* 0x000fe20000000057 */
[----:B------:R-:W-:-:S04]  /*2f10*/  IMAD.WIDE R48, R45, 0x4, R48 ;  /* 0x000000042d307825 */ /* 0x000fc800078e0230 */
[-C--:B------:R-:W-:Y:S01]  /*2f20*/  FMUL R45, R46, R59.reuse ;  /* 0x0000003b2e2d7220 */ /* 0x080fe20000400000 */
[-C--:B------:R-:W-:Y:S01]  /*2f30*/  FMUL R44, R44, R59.reuse ;  /* 0x0000003b2c2c7220 */ /* 0x080fe20000400000 */
[----:B------:R-:W-:Y:S01]  /*2f40*/  LOP3.LUT P0, RZ, R69, 0xf, RZ, 0xc0, !PT ;  /* 0x0000000f45ff7812 */ /* 0x000fe2000780c0ff */
[-C--:B------:R-:W-:Y:S01]  /*2f50*/  FMUL R46, R50, R59.reuse ;  /* 0x0000003b322e7220 */ /* 0x080fe20000400000 */
[----:B------:R-:W-:Y:S02]  /*2f60*/  FMUL R47, R68, R59 ;  /* 0x0000003b442f7220 */ /* 0x000fe40000400000 */
        /* <DEDUP_REMOVED lines=11> */
.L_x_3720:
[----:B------:R-:W-:Y:S05]  /*3020*/  BSYNC B0 ;  /* 0x0000000000007941 */ /* 0x000fea0003800000 */
.L_x_3719:
[----:B0123--:R-:W0:Y:S01]  /*3030*/  LDC R45, c[0x0][0x210] ;  /* 0x00008400ff2d7b82 */ /* 0x00fe220000000800 */
[----:B------:R-:W-:-:S04]  /*3040*/  LOP3.LUT P1, RZ, R2, 0xff, RZ, 0xc0, !PT ;  /* 0x000000ff02ff7812 */ /* 0x000fc8000782c0ff */
[----:B------:R-:W-:Y:S01]  /*3050*/  SEL R2, RZ, 0x1, P1 ;  /* 0x00000001ff027807 */ /* 0x000fe20000800000 */
[----:B0-----:R-:W-:-:S05]  /*3060*/  IMAD.IADD R4, R4, 0x1, R45 ;  /* 0x0000000104047824 */ /* 0x001fca00078e022d */
[----:B------:R-:W-:-:S13]  /*3070*/  ISETP.GE.AND P0, PT, R4, UR9, PT ;  /* 0x0000000904007c0c */ /* 0x000fda000bf06270 */
[----:B------:R-:W-:Y:S05]  /*3080*/  @!P0 BRA `(.L_x_3727) ;  /* 0xffffffd800a88947 */ /* 0x000fea000383ffff */
.L_x_3677:
        /* <DEDUP_REMOVED lines=16> */
.L_x_3730:
[----:B------:R-:W-:Y:S05]  /*3190*/  BSYNC B0 ;  /* 0x0000000000007941 */ /* 0x000fea0003800000 */
.L_x_3729:
[C---:B------:R-:W-:Y:S01]  /*31a0*/  ISETP.NE.AND P0, PT, R0.reuse, RZ, PT ;  /* 0x000000ff0000720c */ /* 0x040fe20003f05270 */
[----:B------:R1:W-:Y:S01]  /*31b0*/  @P1 STG.E desc[UR6][R2.64+0xc], R43 ;  /* 0x00000c2b02001986 */ /* 0x0003e2000c101906 */
[C---:B------:R-:W-:Y:S02]  /*31c0*/  ISETP.GE.U32.AND P2, PT, R0.reuse, 0x2, PT ;  /* 0x000000020000780c */ /* 0x040fe40003f46070 */
[----:B------:R-:W-:-:S09]  /*31d0*/  ISETP.GE.U32.AND P3, PT, R0, 0x3, PT ;  /* 0x000000030000780c */ /* 0x000fd20003f66070 */
[----:B------:R1:W-:Y:S04]  /*31e0*/  @P0 STG.E desc[UR6][R2.64], R40 ;  /* 0x0000002802000986 */ /* 0x0003e8000c101906 */
[----:B------:R1:W-:Y:S04]  /*31f0*/  @P2 STG.E desc[UR6][R2.64+0x4], R41 ;  /* 0x0000042902002986 */ /* 0x0003e8000c101906 */
[----:B------:R1:W-:Y:S02]  /*3200*/  @P3 STG.E desc[UR6][R2.64+0x8], R42 ;  /* 0x0000082a02003986 */ /* 0x0003e4000c101906 */
.L_x_3731:
[----:B------:R-:W-:Y:S05]  /*3210*/  BSYNC B1 ;  /* 0x0000000000017941 */ /* 0x000fea0003800000 */
.L_x_3728:
        /* <DEDUP_REMOVED lines=17> */
.L_x_3734:
[----:B------:R-:W-:Y:S05]  /*3330*/  BSYNC B1 ;  /* 0x0000000000017941 */ /* 0x000fea0003800000 */
.L_x_3733:
[C---:B------:R-:W-:Y:S01]  /*3340*/  ISETP.NE.AND P0, PT, R0.reuse, RZ, PT ;  /* 0x000000ff0000720c */ /* 0x040fe20003f05270 */
[----:B------:R1:W-:Y:S01]  /*3350*/  @P1 STG.E desc[UR6][R2.64+0xc], R39 ;  /* 0x00000c2702001986 */ /* 0x0003e2000c101906 */
[C---:B------:R-:W-:Y:S02]  /*3360*/  ISETP.GE.U32.AND P2, PT, R0.reuse, 0x2, PT ;  /* 0x000000020000780c */ /* 0x040fe40003f46070 */
[----:B------:R-:W-:-:S09]  /*3370*/  ISETP.GE.U32.AND P3, PT, R0, 0x3, PT ;  /* 0x000000030000780c */ /* 0x000fd20003f66070 */
[----:B------:R1:W-:Y:S04]  /*3380*/  @P0 STG.E desc[UR6][R2.64], R36 ;  /* 0x0000002402000986 */ /* 0x0003e8000c101906 */
[----:B------:R1:W-:Y:S04]  /*3390*/  @P2 STG.E desc[UR6][R2.64+0x4], R37 ;  /* 0x0000042502002986 */ /* 0x0003e8000c101906 */
[----:B------:R1:W-:Y:S02]  /*33a0*/  @P3 STG.E desc[UR6][R2.64+0x8], R38 ;  /* 0x0000082602003986 */ /* 0x0003e4000c101906 */
.L_x_3735:
[----:B------:R-:W-:Y:S05]  /*33b0*/  BSYNC B2 ;  /* 0x0000000000027941 */ /* 0x000fea0003800000 */
.L_x_3732:
        /* <DEDUP_REMOVED lines=17> */
.L_x_3738:
[----:B------:R-:W-:Y:S05]  /*34d0*/  BSYNC B3 ;  /* 0x0000000000037941 */ /* 0x000fea0003800000 */
.L_x_3737:
[C---:B------:R-:W-:Y:S01]  /*34e0*/  ISETP.NE.AND P0, PT, R0.reuse, RZ, PT ;  /* 0x000000ff0000720c */ /* 0x040fe20003f05270 */
[----:B------:R1:W-:Y:S01]  /*34f0*/  @P1 STG.E desc[UR6][R2.64+0xc], R35 ;  /* 0x00000c2302001986 */ /* 0x0003e2000c101906 */
[C---:B------:R-:W-:Y:S02]  /*3500*/  ISETP.GE.U32.AND P2, PT, R0.reuse, 0x2, PT ;  /* 0x000000020000780c */ /* 0x040fe40003f46070 */
[----:B------:R-:W-:-:S09]  /*3510*/  ISETP.GE.U32.AND P3, PT, R0, 0x3, PT ;  /* 0x000000030000780c */ /* 0x000fd20003f66070 */
[----:B------:R1:W-:Y:S04]  /*3520*/  @P0 STG.E desc[UR6][R2.64], R32 ;  /* 0x0000002002000986 */ /* 0x0003e8000c101906 */
[----:B------:R1:W-:Y:S04]  /*3530*/  @P2 STG.E desc[UR6][R2.64+0x4], R33 ;  /* 0x0000042102002986 */ /* 0x0003e8000c101906 */
[----:B------:R1:W-:Y:S02]  /*3540*/  @P3 STG.E desc[UR6][R2.64+0x8], R34 ;  /* 0x0000082202003986 */ /* 0x0003e4000c101906 */
.L_x_3739:
[----:B------:R-:W-:Y:S05]  /*3550*/  BSYNC B2 ;  /* 0x0000000000027941 */ /* 0x000fea0003800000 */
.L_x_3736:
        /* <DEDUP_REMOVED lines=21> */
        .weak           $__internal_34_$__cuda_sm20_rcp_rn_f32_slowpath
        .type           $__internal_34_$__cuda_sm20_rcp_rn_f32_slowpath,@function
        .size           $__internal_34_$__cuda_sm20_rcp_rn_f32_slowpath,(.L_x_5661 - $__internal_34_$__cuda_sm20_rcp_rn_f32_slowpath)
$__internal_34_$__cuda_sm20_rcp_rn_f32_slowpath:
        /* <DEDUP_REMOVED lines=16> */
.L_x_3740:
        /* <DEDUP_REMOVED lines=33> */
.L_x_3742:
[----:B------:R0:W1:Y:S02]  /*39c0*/  MUFU.RCP R2, R0 ;  /* 0x0000000000027308 */ /* 0x0000640000001000 */
.L_x_3741:
[----:B-1-3--:R-:W-:Y:S02]  /*39d0*/  IMAD.MOV.U32 R5, RZ, RZ, R2 ;  /* 0x000000ffff057224 */ /* 0x00afe400078e0002 */
[----:B------:R-:W-:Y:S02]  /*39e0*/  IMAD.MOV.U32 R2, RZ, RZ, R47 ;  /* 0x000000ffff027224 */ /* 0x000fe400078e002f */
[----:B------:R-:W-:-:S04]  /*39f0*/  IMAD.MOV.U32 R3, RZ, RZ, 0x0 ;  /* 0x00000000ff037424 */ /* 0x000fc800078e00ff */
[----:B0-2---:R-:W-:Y:S05]  /*3a00*/  RET.REL.NODEC R2 `(_ZN18transformer_engine13normalization26rmsnorm_bwd_general_kernelINS0_13Kernel_traitsIffffjLj2048ELj1ELj1ELj4ELj16ENS0_18Kernel_traits_baseILj2048EffffjLj128EEEEELb0EEEvNS0_20BackwardKernelParamsE) ;  /* 0xffffffc4027c7950 */ /* 0x005fea0003c3ffff */
.L_x_3743:
        /* <DEDUP_REMOVED lines=15> */
.L_x_5661:


//--------------------- .text._ZN18transformer_engine13normalization26rmsnorm_bwd_general_kernelINS0_13Kernel_traitsI13__nv_bfloat16fS3_fjLj1024ELj1ELj4ELj1ELj16ENS0_18Kernel_traits_baseILj1024ES3_fS3_fjLj128EEEEELb0EEEvNS0_20BackwardKernelParamsE --------------------------
	.section	.text._ZN18transformer_engine13normalization26rmsnorm_bwd_general_kernelINS0_13Kernel_traitsI13__nv_bfloat16fS3_fjLj1024ELj1ELj4ELj1ELj16ENS0_18Kernel_traits_baseILj1024ES3_fS3_fjLj128EEEEELb0EEEvNS0_20BackwardKernelParamsE,"ax",@progbits
	.align	128
        .global         _ZN18transformer_engine13normalization26rmsnorm_bwd_general_kernelINS0_13Kernel_traitsI13__nv_bfloat16fS3_fjLj1024ELj1ELj4ELj1ELj16ENS0_18Kernel_traits_baseILj1024ES3_fS3_fjLj128EEEEELb0EEEvNS0_20BackwardKernelParamsE
        .type           _ZN18transformer_engine13normalization26rmsnorm_bwd_general_kernelINS0_13Kernel_traitsI13__nv_bfloat16fS3_fjLj1024ELj1ELj4ELj1ELj16ENS0_18Kernel_traits_baseILj1024ES3_fS3_fjLj128EEEEELb0EEEvNS0_20BackwardKernelParamsE,@function
        .size           _ZN18transformer_engine13normalization26rmsnorm_bwd_general_kernelINS0_13Kernel_traitsI13__nv_bfloat16fS3_fjLj1024ELj1ELj4ELj1ELj16ENS0_18Kernel_traits_baseILj1024ES3_fS3_fjLj128EEEEELb0EEEvNS0_20BackwardKernelParamsE,(.L_x_5662 - _ZN18transformer_engine13normalization26rmsnorm_bwd_general_kernelINS0_13Kernel_traitsI13__nv_bfloat16fS3_fjLj1024ELj1ELj4ELj1ELj16ENS0_18Kernel_traits_baseILj1024ES3_fS3_fjLj128EEEEELb0EEEvNS0_20BackwardKernelParamsE)
        .other          _ZN18transformer_engine13normalization26rmsnorm_bwd_general_kernelINS0_13Kernel_traitsI13__nv_bfloat16fS3_fjLj1024ELj1ELj4ELj1ELj16ENS0_18Kernel_traits_baseILj1024ES3_fS3_fjLj128EEEEELb0EEEvNS0_20BackwardKernelParamsE,@"STO_CUDA_ENTRY STV_DEFAULT"
_ZN18transformer_engine13normalization26rmsnorm_bwd_general_kernelINS0_13Kernel_traitsI13__nv_bfloat16fS3_fjLj1024ELj1ELj4ELj1ELj16ENS0_18Kernel_traits_baseILj1024ES3_fS3_fjLj128EEEEELb0EEEvNS0_20BackwardKernelParamsE:
.text._ZN18transformer_engine13normalization26rmsnorm_bwd_general_kernelINS0_13Kernel_traitsI13__nv_bfloat16fS3_fjLj1024ELj1ELj4ELj1ELj16ENS0_18Kernel_traits_baseILj1024ES3_fS3_fjLj128EEEEELb0EEEvNS0_20BackwardKernelParamsE:
        /* <DEDUP_REMOVED lines=60> */
.L_x_3747:
        /* <DEDUP_REMOVED lines=12> */
.L_x_3748:
[----:B------:R-:W-:Y:S05]  /*0480*/  BSYNC B1 ;  /* 0x0000000000017941 */ /* 0x000fea0003800000 */
.L_x_3746:
        /* <DEDUP_REMOVED lines=20> */
.L_x_3750:
        /* <DEDUP_REMOVED lines=12> */
.L_x_3751:
[----:B------:R-:W-:Y:S05]  /*0690*/  BSYNC B1 ;  /* 0x0000000000017941 */ /* 0x000fea0003800000 */
.L_x_3749:
        /* <DEDUP_REMOVED lines=20> */
.L_x_3753:
        /* <DEDUP_REMOVED lines=12> */
.L_x_3754:
[----:B------:R-:W-:Y:S05]  /*08a0*/  BSYNC B1 ;  /* 0x0000000000017941 */ /* 0x000fea0003800000 */
.L_x_3752:
        /* <DEDUP_REMOVED lines=20> */
.L_x_3756:
        /* <DEDUP_REMOVED lines=12> */
.L_x_3757:
[----:B------:R-:W-:Y:S05]  /*0ab0*/  BSYNC B1 ;  /* 0x0000000000017941 */ /* 0x000fea0003800000 */
.L_x_3755:
        /* <DEDUP_REMOVED lines=20> */
.L_x_3759:
        /* <DEDUP_REMOVED lines=12> */
.L_x_3760:
[----:B------:R-:W-:Y:S05]  /*0cc0*/  BSYNC B1 ;  /* 0x0000000000017941 */ /* 0x000fea0003800000 */
.L_x_3758:
        /* <DEDUP_REMOVED lines=20> */
.L_x_3762:
        /* <DEDUP_REMOVED lines=12> */
.L_x_3763:
[----:B------:R-:W-:Y:S05]  /*0ed0*/  BSYNC B1 ;  /* 0x0000000000017941 */ /* 0x000fea0003800000 */
.L_x_3761:
        /* <DEDUP_REMOVED lines=20> */
.L_x_3765:
        /* <DEDUP_REMOVED lines=12> */
.L_x_3766:
[----:B------:R-:W-:Y:S05]  /*10e0*/  BSYNC B1 ;  /* 0x0000000000017941 */ /* 0x000fea0003800000 */
.L_x_3764:
        /* <DEDUP_REMOVED lines=19> */
.L_x_3768:
        /* <DEDUP_REMOVED lines=12> */
.L_x_3769:
[----:B------:R-:W-:Y:S05]  /*12e0*/  BSYNC B1 ;  /* 0x0000000000017941 */ /* 0x000fea0003800000 */
.L_x_3767:
[----:B-----5:R-:W-:Y:S02]  /*12f0*/  IMAD.U32 R132, R6, 0x10000, RZ ;  /* 0x0001000006847824 */ /* 0x020fe400078e00ff */
[----:B------:R-:W-:Y:S02]  /*1300*/  IMAD.U32 R64, R7, 0x10000, RZ ;  /* 0x0001000007407824 */ /* 0x000fe400078e00ff */
[----:B------:R-:W-:Y:S02]  /*1310*/  IMAD.U32 R130, R8, 0x10000, RZ ;  /* 0x0001000008827824 */ /* 0x000fe400078e00ff */
[----:B------:R-:W-:-:S07]  /*1320*/  IMAD.U32 R66, R9, 0x10000, RZ ;  /* 0x0001000009427824 */ /* 0x000fce00078e00ff */
.L_x_3745:
[----:B------:R-:W-:Y:S05]  /*1330*/  BSYNC B0 ;  /* 0x0000000000007941 */ /* 0x000fea0003800000 */
.L_x_3744:
        /* <DEDUP_REMOVED lines=75> */
[----:B------:R-:W-:Y:S05]  /*17f0*/  CALL.REL.NOINC `($__internal_35_$__cuda_sm20_rcp_rn_f32_slowpath) ;  /* 0x0000005000947944 */ /* 0x000fea0003c00000 */
[----:B------:R-:W-:Y:S05]  /*1800*/  BRA `(.L_x_3772) ;  /* 0x0000000000107947 */ /* 0x000fea0003800000 */
.L_x_3771:
[----:B------:R-:W0:Y:S02]  /*1810*/  MUFU.RCP R3, R4 ;  /* 0x0000000400037308 */ /* 0x000e240000001000 */
[----:B0-----:R-:W-:-:S04]  /*1820*/  FFMA R5, R4, R3, -1 ;  /* 0xbf80000004057423 */ /* 0x001fc80000000003 */
[----:B------:R-:W-:-:S04]  /*1830*/  FADD.FTZ R128, -R5, -RZ ;  /* 0x800000ff05807221 */ /* 0x000fc80000010100 */
[----:B------:R-:W-:-:S07]  /*1840*/  FFMA R128, R3, R128, R3 ;  /* 0x0000008003807223 */ /* 0x000fce0000000003 */
.L_x_3772:
        /* <DEDUP_REMOVED lines=17> */
.L_x_3856:
        /* <DEDUP_REMOVED lines=33> */
.L_x_3776:
        /* <DEDUP_REMOVED lines=9> */
.L_x_3777:
[----:B------:R-:W-:Y:S05]  /*1c00*/  BSYNC B1 ;  /* 0x0000000000017941 */ /* 0x000fea0003800000 */
.L_x_3775:
        /* <DEDUP_REMOVED lines=23> */
.L_x_3779:
[----:B------:R-:W-:Y:S05]  /*1d80*/  BSYNC B1 ;  /* 0x0000000000017941 */ /* 0x000fea0003800000 */
.L_x_3778:
[-C--:B-----5:R-:W-:Y:S01]  /*1d90*/  FMUL R113, R65, R53.reuse ;  /* 0x0000003541717220 */ /* 0x0a0fe20000400000 */
[----:B------:R-:W-:Y:S02]  /*1da0*/  IMAD.U32 R65, R102, 0x10000, RZ ;  /* 0x0001000066417824 */ /* 0x000fe400078e00ff */
[-C--:B------:R-:W-:Y:S01]  /*1db0*/  FMUL R112, R66, R53.reuse ;  /* 0x0000003542707220 */ /* 0x080fe20000400000 */
[----:B------:R-:W-:Y:S02]  /*1dc0*/  IMAD.U32 R66, R107, 0x10000, RZ ;  /* 0x000100006b427824 */ /* 0x000fe400078e00ff */
[----:B------:R-:W-:Y:S01]  /*1dd0*/  FMUL R3, R64, R53 ;  /* 0x0000003540037220 */ /* 0x000fe20000400000 */
[----:B------:R-:W-:Y:S01]  /*1de0*/  FMUL R100, R160, R65 ;  /* 0x00000041a0647220 */ /* 0x000fe20000400000 */
[----:B------:R-:W-:Y:S01]  /*1df0*/  ISETP.GE.AND P0, PT, R37, UR6, PT ;  /* 0x0000000625007c0c */ /* 0x000fe2000bf06270 */
[-C--:B------:R-:W-:Y:S01]  /*1e00*/  FFMA R5, R113, R66.reuse, R5 ;  /* 0x0000004271057223 */ /* 0x080fe20000000005 */
[----:B------:R-:W-:Y:S01]  /*1e10*/  FMUL R111, R159, R66 ;  /* 0x000000429f6f7220 */ /* 0x000fe20000400000 */
[----:B------:R-:W-:-:S02]  /*1e20*/  IMAD.U32 R103, R103, 0x10000, RZ ;  /* 0x0001000067677824 */ /* 0x000fc400078e00ff */
[----:B------:R-:W-:Y:S01]  /*1e30*/  FADD R66, RZ, R100 ;  /* 0x00000064ff427221 */ /* 0x000fe20000000000 */
[----:B------:R-:W-:Y:S01]  /*1e40*/  FFMA R102, R3, R100, RZ ;  /* 0x0000006403667223 */ /* 0x000fe200000000ff */
[----:B------:R-:W-:Y:S01]  /*1e50*/  FMUL R101, R67, R53 ;  /* 0x0000003543657220 */ /* 0x000fe20000400000 */
[----:B------:R-:W-:Y:S02]  /*1e60*/  IMAD.U32 R64, R99, 0x10000, RZ ;  /* 0x0001000063407824 */ /* 0x000fe400078e00ff */
[----:B------:R-:W-:Y:S01]  /*1e70*/  FFMA R4, R3, R65, R4 ;  /* 0x0000004103047223 */ /* 0x000fe20000000004 */
[----:B------:R-:W-:Y:S01]  /*1e80*/  FMUL R110, R158, R103 ;  /* 0x000000679e6e7220 */ /* 0x000fe20000400000 */
        /* <DEDUP_REMOVED lines=21> */
.L_x_3781:
        /* <DEDUP_REMOVED lines=9> */
.L_x_3782:
[----:B------:R-:W-:Y:S05]  /*2070*/  BSYNC B1 ;  /* 0x0000000000017941 */ /* 0x000fea0003800000 */
.L_x_3780:
        /* <DEDUP_REMOVED lines=23> */
.L_x_3784:
[----:B------:R-:W-:Y:S05]  /*21f0*/  BSYNC B1 ;  /* 0x0000000000017941 */ /* 0x000fea0003800000 */
.L_x_3783:
[-C--:B-----5:R-:W-:Y:S01]  /*2200*/  FMUL R106, R65, R53.reuse ;  /* 0x00000035416a7220 */ /* 0x0a0fe20000400000 */
[----:B------:R-:W-:Y:S02]  /*2210*/  IMAD.U32 R65, R98, 0x10000, RZ ;  /* 0x0001000062417824 */ /* 0x000fe400078e00ff */
[----:B------:R-:W-:Y:S01]  /*2220*/  FMUL R119, R64, R53 ;  /* 0x0000003540777220 */ /* 0x000fe20000400000 */
[----:B------:R-:W-:Y:S01]  /*2230*/  IMAD.U32 R95, R97, 0x10000, RZ ;  /* 0x00010000615f7824 */ /* 0x000fe200078e00ff */
[----:B------:R-:W-:Y:S01]  /*2240*/  ISETP.GE.AND P0, PT, R38, UR6, PT ;  /* 0x0000000626007c0c */ /* 0x000fe2000bf06270 */
[----:B------:R-:W-:Y:S02]  /*2250*/  IMAD.U32 R102, R102, 0x10000, RZ ;  /* 0x0001000066667824 */ /* 0x000fe400078e00ff */
[----:B------:R-:W-:Y:S01]  /*2260*/  FMUL R97, R156, R65 ;  /* 0x000000419c617220 */ /* 0x000fe20000400000 */
[----:B------:R-:W-:Y:S01]  /*2270*/  FMUL R71, R66, R53 ;  /* 0x0000003542477220 */ /* 0x000fe20000400000 */
[----:B------:R-:W-:Y:S01]  /*2280*/  FFMA R8, R119, R65, R8 ;  /* 0x0000004177087223 */ /* 0x000fe20000000008 */
        /* <DEDUP_REMOVED lines=28> */
.L_x_3786:
        /* <DEDUP_REMOVED lines=9> */
.L_x_3787:
[----:B------:R-:W-:Y:S05]  /*24e0*/  BSYNC B1 ;  /* 0x0000000000017941 */ /* 0x000fea0003800000 */
.L_x_3785:
[C---:B01----:R-:W-:Y:S02]  /*24f0*/  LEA R90, P2, R89.reuse, R86, 0x1 ;  /* 0x00000056595a7211 */ /* 0x043fe400078408ff */
        /* <DEDUP_REMOVED lines=22> */
.L_x_3789:
[----:B------:R-:W-:Y:S05]  /*2660*/  BSYNC B1 ;  /* 0x0000000000017941 */ /* 0x000fea0003800000 */
.L_x_3788:
[----:B-----5:R-:W-:Y:S02]  /*2670*/  IMAD.U32 R91, R92, 0x10000, RZ ;  /* 0x000100005c5b7824 */ /* 0x020fe400078e00ff */
[-C--:B------:R-:W-:Y:S01]  /*2680*/  FMUL R118, R64, R53.reuse ;  /* 0x0000003540767220 */ /* 0x080fe20000400000 */
[-C--:B------:R-:W-:Y:S01]  /*2690*/  FMUL R70, R66, R53.reuse ;  /* 0x0000003542467220 */ /* 0x080fe20000400000 */
[----:B------:R-:W-:Y:S01]  /*26a0*/  FMUL R105, R65, R53 ;  /* 0x0000003541697220 */ /* 0x000fe20000400000 */
[----:B------:R-:W-:Y:S02]  /*26b0*/  IMAD.U32 R66, R103, 0x10000, RZ ;  /* 0x0001000067427824 */ /* 0x000fe400078e00ff */
[-C--:B------:R-:W-:Y:S01]  /*26c0*/  FMUL R92, R152, R91.reuse ;  /* 0x0000005b985c7220 */ /* 0x080fe20000400000 */
[----:B------:R-:W-:Y:S01]  /*26d0*/  ISETP.GE.AND P0, PT, R39, UR6, PT ;  /* 0x0000000627007c0c */ /* 0x000fe2000bf06270 */
[----:B------:R-:W-:Y:S01]  /*26e0*/  FFMA R12, R118, R91, R12 ;  /* 0x0000005b760c7223 */ /* 0x000fe2000000000c */
[----:B------:R-:W-:-:S02]  /*26f0*/  IMAD.U32 R65, R102, 0x10000, RZ ;  /* 0x0001000066417824 */ /* 0x000fc400078e00ff */
[-C--:B------:R-:W-:Y:S01]  /*2700*/  FFMA R13, R105, R66.reuse, R13 ;  /* 0x00000042690d7223 */ /* 0x080fe2000000000d */
[----:B------:R-:W-:Y:S01]  /*2710*/  FMUL R91, R151, R66 ;  /* 0x00000042975b7220 */ /* 0x000fe20000400000 */
[----:B------:R-:W-:Y:S01]  /*2720*/  FADD R66, R107, R92 ;  /* 0x0000005c6b427221 */ /* 0x000fe20000000000 */
[----:B------:R-:W-:Y:S01]  /*2730*/  FFMA R108, R118, R92, R108 ;  /* 0x0000005c766c7223 */ /* 0x000fe2000000006c */
[----:B------:R-:W-:Y:S01]  /*2740*/  FMUL R93, R67, R53 ;  /* 0x00000035435d7220 */ /* 0x000fe20000400000 */
[----:B------:R-:W-:Y:S02]  /*2750*/  IMAD.U32 R64, R89, 0x10000, RZ ;  /* 0x0001000059407824 */ /* 0x000fe400078e00ff */
[-C--:B------:R-:W-:Y:S01]  /*2760*/  FFMA R14, R70, R65.reuse, R14 ;  /* 0x00000041460e7223 */ /* 0x080fe2000000000e */
[----:B------:R-:W-:Y:S01]  /*2770*/  FMUL R90, R150, R65 ;  /* 0x00000041965a7220 */ /* 0x000fe20000400000 */
[----:B------:R-:W-:Y:S01]  /*2780*/  FADD R65, R66, R91 ;  /* 0x0000005b42417221 */ /* 0x000fe20000000000 */
[----:B------:R-:W-:Y:S01]  /*2790*/  FFMA R67, R105, R91, R108 ;  /* 0x0000005b69437223 */ /* 0x000fe2000000006c */
[-C--:B------:R-:W-:Y:S01]  /*27a0*/  FFMA R15, R93, R64.reuse, R15 ;  /* 0x000000405d0f7223 */ /* 0x080fe2000000000f */
[----:B------:R-:W-:Y:S01]  /*27b0*/  FMUL R89, R149, R64 ;  /* 0x0000004095597220 */ /* 0x000fe20000400000 */
[----:B------:R-:W-:Y:S01]  /*27c0*/  FADD R64, R65, R90 ;  /* 0x0000005a41407221 */ /* 0x000fe20000000000 */
[----:B------:R-:W-:-:S03]  /*27d0*/  FFMA R108, R70, R90, R67 ;  /* 0x0000005a466c7223 */ /* 0x000fc60000000043 */
        /* <DEDUP_REMOVED lines=14> */
.L_x_3791:
        /* <DEDUP_REMOVED lines=9> */
.L_x_3792:
[----:B------:R-:W-:Y:S05]  /*2950*/  BSYNC B1 ;  /* 0x0000000000017941 */ /* 0x000fea0003800000 */
.L_x_3790:
        /* <DEDUP_REMOVED lines=23> */
.L_x_3794:
[----:B------:R-:W-:Y:S05]  /*2ad0*/  BSYNC B1 ;  /* 0x0000000000017941 */ /* 0x000fea0003800000 */
.L_x_3793:
[-C--:B-----5:R-:W-:Y:S01]  /*2ae0*/  FMUL R104, R65, R53.reuse ;  /* 0x0000003541687220 */ /* 0x0a0fe20000400000 */
[----:B------:R-:W-:Y:S02]  /*2af0*/  IMAD.U32 R65, R88, 0x10000, RZ ;  /* 0x0001000058417824 */ /* 0x000fe400078e00ff */
[----:B------:R-:W-:Y:S01]  /*2b00*/  FMUL R117, R64, R53 ;  /* 0x0000003540757220 */ /* 0x000fe20000400000 */
[----:B------:R-:W-:Y:S01]  /*2b10*/  SHF.L.U32 R83, R85, 0x10, RZ ;  /* 0x0000001055537819 */ /* 0x000fe200000006ff */
[----:B------:R-:W-:Y:S02]  /*2b20*/  IMAD.U32 R102, R102, 0x10000, RZ ;  /* 0x0001000066667824 */ /* 0x000fe400078e00ff */
[----:B------:R-:W-:Y:S01]  /*2b30*/  FMUL R85, R148, R65 ;  /* 0x0000004194557220 */ /* 0x000fe20000400000 */
[----:B------:R-:W-:Y:S01]  /*2b40*/  ISETP.GE.AND P0, PT, R40, UR6, PT ;  /* 0x0000000628007c0c */ /* 0x000fe2000bf06270 */
        /* <DEDUP_REMOVED lines=30> */
.L_x_3796:
        /* <DEDUP_REMOVED lines=9> */
.L_x_3797:
[----:B------:R-:W-:Y:S05]  /*2dc0*/  BSYNC B1 ;  /* 0x0000000000017941 */ /* 0x000fea0003800000 */
.L_x_3795:
        /* <DEDUP_REMOVED lines=23> */
.L_x_3799:
[----:B------:R-:W-:Y:S05]  /*2f40*/  BSYNC B1 ;  /* 0x0000000000017941 */ /* 0x000fea0003800000 */
.L_x_3798:
        /* <DEDUP_REMOVED lines=8> */
[----:B------:R-:W-:Y:S01]  /*2fd0*/  FMUL R81, R67, R53 ;  /* 0x0000003543517220 */ /* 0x000fe20000400000 */
[----:B------:R-:W-:-:S02]  /*2fe0*/  IMAD.U32 R65, R102, 0x10000, RZ ;  /* 0x0001000066417824 */ /* 0x000fc400078e00ff */
[-C--:B------:R-:W-:Y:S01]  /*2ff0*/  FFMA R21, R58, R66.reuse, R21 ;  /* 0x000000423a157223 */ /* 0x080fe20000000015 */
[----:B------:R-:W-:Y:S01]  /*3000*/  FMUL R79, R143, R66 ;  /* 0x000000428f4f7220 */ /* 0x000fe20000400000 */
[----:B------:R-:W-:Y:S01]  /*3010*/  FADD R66, R107, R80 ;  /* 0x000000506b427221 */ /* 0x000fe20000000000 */
[----:B------:R-:W-:Y:S01]  /*3020*/  FFMA R67, R116, R80, R108 ;  /* 0x0000005074437223 */ /* 0x000fe2000000006c */
        /* <DEDUP_REMOVED lines=21> */
[----:B------:R0:W5:Y:S01]  /*3180*/  LDG.E.128 R64, desc[UR4][R56.64] ;  /* 0x0000000438407981 */ /* 0x000162000c1e1d00 */
[----:B------:R-:W-:Y:S05]  /*3190*/  BRA `(.L_x_3802) ;  /* 0x0000000000247947 */ /* 0x000fea0003800000 */
.L_x_3801:
        /* <DEDUP_REMOVED lines=9> */
.L_x_3802:
[----:B------:R-:W-:Y:S05]  /*3230*/  BSYNC B1 ;  /* 0x0000000000017941 */ /* 0x000fea0003800000 */
.L_x_3800:
        /* <DEDUP_REMOVED lines=23> */
.L_x_3804:
[----:B------:R-:W-:Y:S05]  /*33b0*/  BSYNC B1 ;  /* 0x0000000000017941 */ /* 0x000fea0003800000 */
.L_x_3803:
        /* <DEDUP_REMOVED lines=8> */
[-C--:B------:R-:W-:Y:S01]  /*3440*/  FFMA R25, R57, R74.reuse, R25 ;  /* 0x0000004a39197223 */ /* 0x080fe20000000019 */
[----:B------:R-:W-:Y:S01]  /*3450*/  FMUL R74, R139, R74 ;  /* 0x0000004a8b4a7220 */ /* 0x000fe20000400000 */
[----:B------:R-:W-:Y:S01]  /*3460*/  FADD R107, R107, R75 ;  /* 0x0000004b6b6b7221 */ /* 0x000fe20000000000 */
[----:B------:R-:W-:Y:S01]  /*3470*/  FFMA R108, R115, R75, R108 ;  /* 0x0000004b736c7223 */ /* 0x000fe2000000006c */
        /* <DEDUP_REMOVED lines=25> */
.L_x_3806:
        /* <DEDUP_REMOVED lines=9> */
.L_x_3807:
[----:B------:R-:W-:Y:S05]  /*36a0*/  BSYNC B1 ;  /* 0x0000000000017941 */ /* 0x000fea0003800000 */
.L_x_3805:
        /* <DEDUP_REMOVED lines=22> */
.L_x_3809:
[----:B------:R-:W-:Y:S05]  /*3810*/  BSYNC B1 ;  /* 0x0000000000017941 */ /* 0x000fea0003800000 */
.L_x_3808:
[-C--:B-----5:R-:W-:Y:S01]  /*3820*/  FMUL R55, R61, R53.reuse ;  /* 0x000000353d377220 */ /* 0x0a0fe20000400000 */
[----:B------:R-:W-:Y:S02]  /*3830*/  IMAD.U32 R61, R64, 0x10000, RZ ;  /* 0x00010000403d7824 */ /* 0x000fe400078e00ff */
        /* <DEDUP_REMOVED lines=35> */
.L_x_3811:
        /* <DEDUP_REMOVED lines=9> */
.L_x_3812:
[----:B------:R-:W-:Y:S05]  /*3b00*/  BSYNC B1 ;  /* 0x0000000000017941 */ /* 0x000fea0003800000 */
.L_x_3810:
        /* <DEDUP_REMOVED lines=24> */
.L_x_3814:
[----:B------:R-:W-:Y:S05]  /*3c90*/  BSYNC B1 ;  /* 0x0000000000017941 */ /* 0x000fea0003800000 */
.L_x_3813:
[-C--:B-----5:R-:W-:Y:S01]  /*3ca0*/  FMUL R126, R65, R53.reuse ;  /* 0x00000035417e7220 */ /* 0x0a0fe20000400000 */
[----:B------:R-:W-:Y:S02]  /*3cb0*/  IMAD.U32 R65, R102, 0x10000, RZ ;  /* 0x0001000066417824 */ /* 0x000fe400078e00ff */
[-C--:B------:R-:W-:Y:S01]  /*3cc0*/  FMUL R127, R64, R53.reuse ;  /* 0x00000035407f7220 */ /* 0x080fe20000400000 */
[----:B------:R-:W-:Y:S02]  /*3cd0*/  IMAD.U32 R64, R103, 0x10000, RZ ;  /* 0x0001000067407824 */ /* 0x000fe400078e00ff */
[----:B------:R-:W-:Y:S01]  /*3ce0*/  FMUL R121, R67, R53 ;  /* 0x0000003543797220 */ /* 0x000fe20000400000 */
[-C--:B------:R-:W-:Y:S01]  /*3cf0*/  FMUL R124, R132, R65.reuse ;  /* 0x00000041847c7220 */ /* 0x080fe20000400000 */
[----:B------:R-:W-:Y:S01]  /*3d00*/  FFMA R32, R127, R65, R32 ;  /* 0x000000417f207223 */ /* 0x000fe20000000020 */
[-C--:B------:R-:W-:Y:S01]  /*3d10*/  FFMA R33, R126, R64.reuse, R33 ;  /* 0x000000407e217223 */ /* 0x080fe20000000021 */
[----:B------:R-:W-:Y:S01]  /*3d20*/  FMUL R123, R131, R64 ;  /* 0x00000040837b7220 */ /* 0x000fe20000400000 */
[----:B------:R-:W-:Y:S01]  /*3d30*/  FADD R64, R107, R124 ;  /* 0x0000007c6b407221 */ /* 0x000fe20000000000 */
[----:B------:R-:W-:-:S02]  /*3d40*/  IMAD.U32 R109, R109, 0x10000, RZ ;  /* 0x000100006d6d7824 */ /* 0x000fc400078e00ff */
[----:B------:R-:W-:Y:S01]  /*3d50*/  FFMA R65, R127, R124, R108 ;  /* 0x0000007c7f417223 */ /* 0x000fe2000000006c */
[----:B------:R-:W-:Y:S02]  /*3d60*/  IMAD.U32 R120, R120, 0x10000, RZ ;  /* 0x0001000078787824 */ /* 0x000fe400078e00ff */
[----:B------:R-:W-:Y:S01]  /*3d70*/  FADD R67, R64, R123 ;  /* 0x0000007b40437221 */ /* 0x000fe20000000000 */
[----:B------:R-:W-:Y:S01]  /*3d80*/  FMUL R125, R66, R53 ;  /* 0x00000035427d7220 */ /* 0x000fe20000400000 */
[----:B------:R-:W-:Y:S01]  /*3d90*/  FMUL R122, R130, R109 ;  /* 0x0000006d827a7220 */ /* 0x000fe20000400000 */
        /* <DEDUP_REMOVED lines=8> */
.L_x_3774:
[----:B------:R-:W-:Y:S05]  /*3e20*/  BSYNC B0 ;  /* 0x0000000000007941 */ /* 0x000fea0003800000 */
.L_x_3773:
[----:B------:R-:W0:Y:S02]  /*3e30*/  LDC R102, c[0x0][0x214] ;  /* 0x00008500ff667b82 */ /* 0x000e240000000800 */
[----:B0-----:R-:W-:-:S13]  /*3e40*/  ISETP.NE.AND P0, PT, R102, 0x1, PT ;  /* 0x000000016600780c */ /* 0x001fda0003f05270 */
[----:B------:R-:W-:Y:S05]  /*3e50*/  @!P0 BRA `(.L_x_3815) ;  /* 0x0000000800788947 */ /* 0x000fea0003800000 */
[----:B------:R-:W-:Y:S01]  /*3e60*/  ISETP.NE.AND P0, PT, R161, RZ, PT ;  /* 0x000000ffa100720c */ /* 0x000fe20003f05270 */
[----:B------:R-:W-:Y:S01]  /*3e70*/  ULDC UR7, c[0x0][0x210] ;  /* 0x0000840000077ab9 */ /* 0x000fe20000000800 */
[----:B------:R-:W-:Y:S01]  /*3e80*/  LOP3.LUT R66, R52, 0x1, RZ, 0xc0, !PT ;  /* 0x0000000134427812 */ /* 0x000fe200078ec0ff */
[----:B------:R-:W-:Y:S01]  /*3e90*/  IMAD R67, R102, UR7, RZ ;  /* 0x0000000766437c24 */ /* 0x000fe2000f8e02ff */
[----:B------:R-:W0:Y:S01]  /*3ea0*/  S2R R163, SR_TID.X ;  /* 0x0000000000a37919 */ /* 0x000e220000002100 */
[----:B------:R-:W-:Y:S01]  /*3eb0*/  IMAD R165, R36, 0x4, R165 ;  /* 0x0000000424a57824 */ /* 0x000fe200078e02a5 */
[----:B------:R-:W-:Y:S01]  /*3ec0*/  ULDC.64 UR10, c[0x0][0x240] ;  /* 0x00009000000a7ab9 */ /* 0x000fe20000000a00 */
[----:B------:R-:W-:Y:S02]  /*3ed0*/  IMAD.MOV R66, RZ, RZ, -R66 ;  /* 0x000000ffff427224 */ /* 0x000fe400078e0a42 */
[----:B------:R-:W-:Y:S02]  /*3ee0*/  IMAD.SHL.U32 R67, R67, 0x4, RZ ;  /* 0x0000000443437824 */ /* 0x000fe400078e00ff */
[----:B------:R-:W-:-:S02]  /*3ef0*/  IMAD R86, R165, R102, RZ ;  /* 0x00000066a5567224 */ /* 0x000fc400078e02ff */
[----:B------:R-:W1:Y:S01]  /*3f00*/  @!P0 LDC.64 R64, c[0x0][0x240] ;  /* 0x00009000ff408b82 */ /* 0x000e620000000a00 */
[----:B------:R-:W-:-:S04]  /*3f10*/  LOP3.LUT R67, R66, R67, RZ, 0xc0, !PT ;  /* 0x0000004342437212 */ /* 0x000fc800078ec0ff */
[----:B------:R-:W-:-:S04]  /*3f20*/  IADD3 R86, P2, R86, R67, RZ ;  /* 0x0000004356567210 */ /* 0x000fc80007f5e0ff */
[----:B------:R-:W-:Y:S01]  /*3f30*/  @!P0 IADD3 R66, P3, R0, R86, RZ ;  /* 0x0000005600428210 */ /* 0x000fe20007f7e0ff */
[----:B------:R-:W-:-:S05]  /*3f40*/  IMAD.X R87, RZ, RZ, RZ, P2 ;  /* 0x000000ffff577224 */ /* 0x000fca00010e06ff */
[----:B------:R-:W-:Y:S02]  /*3f50*/  @!P0 LEA.HI.X.SX32 R67, R0, R87, 0x1, P3 ;  /* 0x0000005700438211 */ /* 0x000fe400018f0eff */
[----:B-1----:R-:W-:-:S04]  /*3f60*/  @!P0 LEA R64, P2, R66, R64, 0x3 ;  /* 0x0000004042408211 */ /* 0x002fc800078418ff */
[----:B------:R-:W-:Y:S02]  /*3f70*/  @!P0 LEA.HI.X R65, R66, R65, R67, 0x3, P2 ;  /* 0x0000004142418211 */ /* 0x000fe400010f1c43 */
[----:B------:R-:W1:Y:S01]  /*3f80*/  SHFL.DOWN PT, R66, R107, 0x10, 0x1f ;  /* 0x0a001f006b427f89 */ /* 0x000e6200000e0000 */
[----:B0-----:R-:W-:-:S03]  /*3f90*/  ISETP.NE.AND P2, PT, R163, RZ, PT ;  /* 0x000000ffa300720c */ /* 0x001fc60003f45270 */
[----:B------:R-:W0:Y:S01]  /*3fa0*/  SHFL.DOWN PT, R67, R108, 0x10, 0x1f ;  /* 0x0a001f006c437f89 */ /* 0x000e2200000e0000 */
[----:B-1----:R-:W-:Y:S01]  /*3fb0*/  FADD R66, R66, R107 ;  /* 0x0000006b42427221 */ /* 0x002fe20000000000 */
        /* <DEDUP_REMOVED lines=18> */
[----:B------:R-:W-:Y:S05]  /*40e0*/  @P2 BRA `(.L_x_3816) ;  /* 0x0000000000702947 */ /* 0x000fea0003800000 */
[----:B0-----:R-:W0:Y:S01]  /*40f0*/  LDC R67, c[0x0][0x210] ;  /* 0x00008400ff437b82 */ /* 0x001e220000000800 */
        /* <DEDUP_REMOVED lines=22> */
.L_x_3817:
[----:B------:R-:W2:Y:S04]  /*4260*/  LDG.E.STRONG.GPU R66, desc[UR4][R64.64] ;  /* 0x0000000440427981 */ /* 0x000ea8000c1ef900 */
[----:B--2---:R-:W-:Y:S01]  /*4270*/  CCTL.IVALL ;  /* 0x00000000ff00798f */ /* 0x004fe20002000000 */
[----:B------:R-:W-:Y:S05]  /*4280*/  YIELD ;  /* 0x0000000000007946 */ /* 0x000fea0003800000 */
[----:B------:R-:W-:-:S13]  /*4290*/  ISETP.NE.AND P0, PT, R66, R103, PT ;  /* 0x000000674200720c */ /* 0x000fda0003f05270 */
[----:B------:R-:W-:Y:S05]  /*42a0*/  @P0 BRA `(.L_x_3817) ;  /* 0xfffffffc00ec0947 */ /* 0x000fea000383ffff */
.L_x_3816:
[----:B------:R-:W-:Y:S01]  /*42b0*/  ISETP.GE.AND P0, PT, R161, R102, PT ;  /* 0x00000066a100720c */ /* 0x000fe20003f06270 */
[----:B------:R-:W-:Y:S05]  /*42c0*/  WARPSYNC.ALL ;  /* 0x0000000000007948 */ /* 0x000fea0003800000 */
[----:B------:R-:W-:Y:S01]  /*42d0*/  BAR.SYNC.DEFER_BLOCKING 0x0 ;  /* 0x0000000000007b1d */ /* 0x000fe20000010000 */
[----:B0-----:R-:W-:-:S05]  /*42e0*/  IMAD.MOV.U32 R66, RZ, RZ, RZ ;  /* 0x000000ffff427224 */ /* 0x001fca00078e00ff */
        /* <DEDUP_REMOVED lines=10> */
.L_x_3822:
[----:B------:R-:W-:-:S04]  /*4390*/  IADD3 R65, P2, R161, R86, RZ ;  /* 0x00000056a1417210 */ /* 0x000fc80007f5e0ff */
[----:B------:R-:W-:Y:S02]  /*43a0*/  LEA.HI.X.SX32 R162, R161, R87, 0x1, P2 ;  /* 0x00000057a1a27211 */ /* 0x000fe400010f0eff */
[----:B------:R-:W-:-:S04]  /*43b0*/  LEA R64, P2, R65, UR10, 0x3 ;  /* 0x0000000a41407c11 */ /* 0x000fc8000f8418ff */
[----:B------:R-:W-:-:S05]  /*43c0*/  LEA.HI.X R65, R65, UR11, R162, 0x3, P2 ;  /* 0x0000000b41417c11 */ /* 0x000fca00090f1ca2 */
[----:B------:R0:W2:Y:S01]  /*43d0*/  LDG.E R67, desc[UR4][R64.64+0x4] ;  /* 0x0000040440437981 */ /* 0x0000a2000c1e1900 */
[----:B------:R-:W-:-:S05]  /*43e0*/  VIADD R103, R161, 0x20 ;  /* 0x00000020a1677836 */ /* 0x000fca0000000000 */
        /* <DEDUP_REMOVED lines=12> */
[----:B---3--:R-:W-:-:S03]  /*44b0*/  FADD R67, R67, R162 ;  /* 0x000000a243437221 */ /* 0x008fc60000000000 */
[C---:B------:R-:W-:Y:S01]  /*44c0*/  IADD3 R107, P2, R103.reuse, R86, RZ ;  /* 0x00000056676b7210 */ /* 0x040fe20007f5e0ff */
[----:B------:R0:W2:Y:S03]  /*44d0*/  LDG.E R66, desc[UR4][R64.64+0x4] ;  /* 0x0000040440427981 */ /* 0x0000a6000c1e1900 */
        /* <DEDUP_REMOVED lines=9> */
.L_x_3821:
[----:B------:R-:W-:Y:S05]  /*4570*/  BSYNC B1 ;  /* 0x0000000000017941 */ /* 0x000fea0003800000 */
.L_x_3820:
        /* <DEDUP_REMOVED lines=20> */
.L_x_3824:
[----:B------:R-:W-:Y:S05]  /*46c0*/  BSYNC B1 ;  /* 0x0000000000017941 */ /* 0x000fea0003800000 */
.L_x_3823:
        /* <DEDUP_REMOVED lines=9> */
.L_x_3819:
[----:B------:R-:W-:Y:S05]  /*4760*/  BSYNC B0 ;  /* 0x0000000000007941 */ /* 0x000fea0003800000 */
.L_x_3818:
        /* <DEDUP_REMOVED lines=13> */
.L_x_3815:
        /* <DEDUP_REMOVED lines=10> */
.L_x_3825:
[----:B------:R-:W0:Y:S01]  /*48e0*/  S2R R64, SR_TID.X ;  /* 0x0000000000407919 */ /* 0x000e220000002100 */
[----:B------:R-:W-:Y:S01]  /*48f0*/  BSSY B0, `(.L_x_3826) ;  /* 0x00000fc000007945 */ /* 0x000fe20003800000 */
[----:B0-----:R-:W-:-:S05]  /*4900*/  SHF.R.U32.HI R107, RZ, 0x5, R64 ;  /* 0x00000005ff6b7819 */ /* 0x001fca0000011640 */
[----:B------:R-:W-:-:S05]  /*4910*/  IMAD.IADD R107, R107, 0x1, R2 ;  /* 0x000000016b6b7824 */ /* 0x000fca00078e0202 */
[----:B------:R-:W-:-:S13]  /*4920*/  ISETP.LT.AND P1, PT, R107, UR8, !P1 ;  /* 0x000000086b007c0c */ /* 0x000fda000cf21270 */
[----:B------:R-:W-:Y:S05]  /*4930*/  @!P1 BRA `(.L_x_3827) ;  /* 0x0000000c00dc9947 */ /* 0x000fea0003800000 */
[----:B------:R-:W0:Y:S01]  /*4940*/  LDC.64 R108, c[0x0][0x278] ;  /* 0x00009e00ff6c7b82 */ /* 0x000e220000000a00 */
[----:B------:R-:W-:Y:S01]  /*4950*/  IMAD.SHL.U32 R65, R0, 0x20, RZ ;  /* 0x0000002000417824 */ /* 0x000fe200078e00ff */
[----:B------:R-:W-:Y:S01]  /*4960*/  LOP3.LUT R64, R64, 0x1f, RZ, 0xc0, !PT ;  /* 0x0000001f40407812 */ /* 0x000fe200078ec0ff */
[----:B------:R-:W-:Y:S01]  /*4970*/  FMUL R103, R103, R128 ;  /* 0x0000008067677220 */ /* 0x000fe20000400000 */
[----:B------:R-:W-:Y:S01]  /*4980*/  ISETP.GE.U32.AND P1, PT, R42, 0x4, PT ;  /* 0x000000042a00780c */ /* 0x000fe20003f26070 */
[----:B------:R-:W-:Y:S01]  /*4990*/  BSSY B1, `(.L_x_3828) ;  /* 0x000001d000017945 */ /* 0x000fe20003800000 */
[----:B------:R-:W-:Y:S01]  /*49a0*/  LOP3.LUT R64, R65, 0xffffffe0, R64, 0xe2, !PT ;  /* 0xffffffe041407812 */ /* 0x000fe200078ee240 */
[-C--:B------:R-:W-:Y:S01]  /*49b0*/  FFMA R86, R112, -R103.reuse, R110 ;  /* 0x8000006770567223 */ /* 0x080fe2000000006e */
[----:B------:R-:W-:Y:S01]  /*49c0*/  FFMA R162, R101, -R103, R99 ;  /* 0x8000006765a27223 */ /* 0x000fe20000000063 */
[----:B------:R-:W-:Y:S02]  /*49d0*/  BSSY B2, `(.L_x_3829) ;  /* 0x0000011000027945 */ /* 0x000fe40003800000 */
[----:B------:R-:W-:-:S02]  /*49e0*/  IMAD.SHL.U32 R66, R64, 0x4, RZ ;  /* 0x0000000440427824 */ /* 0x000fc400078e00ff */
[----:B------:R-:W-:Y:S01]  /*49f0*/  FFMA R64, R3, -R103, R100 ;  /* 0x8000006703407223 */ /* 0x000fe20000000064 */
[----:B-----5:R-:W-:Y:S01]  /*4a00*/  FMUL R67, R162, R53 ;  /* 0x00000035a2437220 */ /* 0x020fe20000400000 */
[----:B------:R-:W-:Y:S02]  /*4a10*/  IMAD R161, R107, UR6, R66 ;  /* 0x000000066ba17c24 */ /* 0x000fe4000f8e0242 */
[----:B------:R-:W-:Y:S01]  /*4a20*/  FFMA R66, R113, -R103, R111 ;  /* 0x8000006771427223 */ /* 0x000fe2000000006f */
[----:B------:R-:W-:-:S03]  /*4a30*/  FMUL R64, R64, R53 ;  /* 0x0000003540407220 */ /* 0x000fc60000400000 */
        /* <DEDUP_REMOVED lines=10> */
.L_x_3830:
[----:B------:R-:W-:Y:S05]  /*4ae0*/  BSYNC B2 ;  /* 0x0000000000027941 */ /* 0x000fea0003800000 */
.L_x_3829:
[C---:B------:R-:W-:Y:S01]  /*4af0*/  ISETP.NE.AND P0, PT, R42.reuse, RZ, PT ;  /* 0x000000ff2a00720c */ /* 0x040fe20003f05270 */
[----:B------:R1:W-:Y:S01]  /*4b00*/  @P1 STG.E desc[UR4][R86.64+0xc], R67 ;  /* 0x00000c4356001986 */ /* 0x0003e2000c101904 */
[----:B------:R-:W-:-:S11]  /*4b10*/  ISETP.GE.U32.AND P2, PT, R42, 0x3, PT ;  /* 0x000000032a00780c */ /* 0x000fd60003f46070 */
[----:B------:R1:W-:Y:S01]  /*4b20*/  @P0 STG.E desc[UR4][R86.64], R64 ;  /* 0x0000004056000986 */ /* 0x0003e2000c101904 */
[----:B------:R-:W-:-:S03]  /*4b30*/  ISETP.GE.U32.AND P0, PT, R42, 0x2, PT ;  /* 0x000000022a00780c */ /* 0x000fc60003f06070 */
[----:B------:R1:W-:Y:S10]  /*4b40*/  @P2 STG.E desc[UR4][R86.64+0x8], R66 ;  /* 0x0000084256002986 */ /* 0x0003f4000c101904 */
[----:B------:R1:W-:Y:S02]  /*4b50*/  @P0 STG.E desc[UR4][R86.64+0x4], R65 ;  /* 0x0000044156000986 */ /* 0x0003e4000c101904 */
.L_x_3831:
[----:B------:R-:W-:Y:S05]  /*4b60*/  BSYNC B1 ;  /* 0x0000000000017941 */ /* 0x000fea0003800000 */
.L_x_3828:
[----:B------:R-:W-:-:S13]  /*4b70*/  ISETP.GE.AND P0, PT, R37, UR6, PT ;  /* 0x0000000625007c0c */ /* 0x000fda000bf06270 */
[----:B------:R-:W-:Y:S05]  /*4b80*/  @P0 BRA `(.L_x_3827) ;  /* 0x0000000c00480947 */ /* 0x000fea0003800000 */
[----:B------:R-:W-:Y:S01]  /*4b90*/  ISETP.GE.U32.AND P1, PT, R44, 0x4, PT ;  /* 0x000000042c00780c */ /* 0x000fe20003f26070 */
[-C--:B01----:R-:W-:Y:S01]  /*4ba0*/  FFMA R66, R106, -R103.reuse, R96 ;  /* 0x800000676a427223 */ /* 0x083fe20000000060 */
[-C--:B------:R-:W-:Y:S01]  /*4bb0*/  FFMA R86, R98, -R103.reuse, R94 ;  /* 0x8000006762567223 */ /* 0x080fe2000000005e */
[----:B------:R-:W-:Y:S01]  /*4bc0*/  FFMA R64, R119, -R103, R97 ;  /* 0x8000006777407223 */ /* 0x000fe20000000061 */
[----:B------:R-:W-:Y:S02]  /*4bd0*/  IMAD R161, R107, UR6, R37 ;  /* 0x000000066ba17c24 */ /* 0x000fe4000f8e0225 */
[----:B------:R-:W-:Y:S01]  /*4be0*/  FMUL R65, R66, R53 ;  /* 0x0000003542417220 */ /* 0x000fe20000400000 */
        /* <DEDUP_REMOVED lines=14> */
.L_x_3834:
[----:B------:R-:W-:Y:S05]  /*4cd0*/  BSYNC B2 ;  /* 0x0000000000027941 */ /* 0x000fea0003800000 */
.L_x_3833:
[C---:B------:R-:W-:Y:S01]  /*4ce0*/  ISETP.NE.AND P0, PT, R44.reuse, RZ, PT ;  /* 0x000000ff2c00720c */ /* 0x040fe20003f05270 */
[----:B------:R1:W-:Y:S01]  /*4cf0*/  @P1 STG.E desc[UR4][R86.64+0xc], R67 ;  /* 0x00000c4356001986 */ /* 0x0003e2000c101904 */
[----:B------:R-:W-:-:S11]  /*4d00*/  ISETP.GE.U32.AND P2, PT, R44, 0x3, PT ;  /* 0x000000032c00780c */ /* 0x000fd60003f46070 */
[----:B------:R1:W-:Y:S01]  /*4d10*/  @P0 STG.E desc[UR4][R86.64], R64 ;  /* 0x0000004056000986 */ /* 0x0003e2000c101904 */
[----:B------:R-:W-:-:S03]  /*4d20*/  ISETP.GE.U32.AND P0, PT, R44, 0x2, PT ;  /* 0x000000022c00780c */ /* 0x000fc60003f06070 */
[----:B------:R1:W-:Y:S10]  /*4d30*/  @P2 STG.E desc[UR4][R86.64+0x8], R66 ;  /* 0x0000084256002986 */ /* 0x0003f4000c101904 */
[----:B------:R1:W-:Y:S02]  /*4d40*/  @P0 STG.E desc[UR4][R86.64+0x4], R65 ;  /* 0x0000044156000986 */ /* 0x0003e4000c101904 */
.L_x_3835:
[----:B------:R-:W-:Y:S05]  /*4d50*/  BSYNC B1 ;  /* 0x0000000000017941 */ /* 0x000fea0003800000 */
.L_x_3832:
        /* <DEDUP_REMOVED lines=22> */
.L_x_3838:
[----:B------:R-:W-:Y:S05]  /*4ec0*/  BSYNC B2 ;  /* 0x0000000000027941 */ /* 0x000fea0003800000 */
.L_x_3837:
[C---:B------:R-:W-:Y:S01]  /*4ed0*/  ISETP.NE.AND P0, PT, R45.reuse, RZ, PT ;  /* 0x000000ff2d00720c */ /* 0x040fe20003f05270 */
[----:B------:R1:W-:Y:S01]  /*4ee0*/  @P1 STG.E desc[UR4][R86.64+0xc], R67 ;  /* 0x00000c4356001986 */ /* 0x0003e2000c101904 */
[----:B------:R-:W-:-:S11]  /*4ef0*/  ISETP.GE.U32.AND P2, PT, R45, 0x3, PT ;  /* 0x000000032d00780c */ /* 0x000fd60003f46070 */
[----:B------:R1:W-:Y:S01]  /*4f00*/  @P0 STG.E desc[UR4][R86.64], R64 ;  /* 0x0000004056000986 */ /* 0x0003e2000c101904 */
[----:B------:R-:W-:-:S03]  /*4f10*/  ISETP.GE.U32.AND P0, PT, R45, 0x2, PT ;  /* 0x000000022d00780c */ /* 0x000fc60003f06070 */
[----:B------:R1:W-:Y:S10]  /*4f20*/  @P2 STG.E desc[UR4][R86.64+0x8], R66 ;  /* 0x0000084256002986 */ /* 0x0003f4000c101904 */
[----:B------:R1:W-:Y:S02]  /*4f30*/  @P0 STG.E desc[UR4][R86.64+0x4], R65 ;  /* 0x0000044156000986 */ /* 0x0003e4000c101904 */
.L_x_3839:
[----:B------:R-:W-:Y:S05]  /*4f40*/  BSYNC B1 ;  /* 0x0000000000017941 */ /* 0x000fea0003800000 */
.L_x_3836:
        /* <DEDUP_REMOVED lines=22> */
.L_x_3842:
[----:B------:R-:W-:Y:S05]  /*50b0*/  BSYNC B2 ;  /* 0x0000000000027941 */ /* 0x000fea0003800000 */
.L_x_3841:
[C---:B------:R-:W-:Y:S01]  /*50c0*/  ISETP.NE.AND P0, PT, R46.reuse, RZ, PT ;  /* 0x000000ff2e00720c */ /* 0x040fe20003f05270 */
[----:B------:R1:W-:Y:S01]  /*50d0*/  @P1 STG.E desc[UR4][R86.64+0xc], R67 ;  /* 0x00000c4356001986 */ /* 0x0003e2000c101904 */
[----:B------:R-:W-:-:S11]  /*50e0*/  ISETP.GE.U32.AND P2, PT, R46, 0x3, PT ;  /* 0x000000032e00780c */ /* 0x000fd60003f46070 */
[----:B------:R1:W-:Y:S01]  /*50f0*/  @P0 STG.E desc[UR4][R86.64], R64 ;  /* 0x0000004056000986 */ /* 0x0003e2000c101904 */
[----:B------:R-:W-:-:S03]  /*5100*/  ISETP.GE.U32.AND P0, PT, R46, 0x2, PT ;  /* 0x000000022e00780c */ /* 0x000fc60003f06070 */
[----:B------:R1:W-:Y:S10]  /*5110*/  @P2 STG.E desc[UR4][R86.64+0x8], R66 ;  /* 0x0000084256002986 */ /* 0x0003f4000c101904 */
[----:B------:R1:W-:Y:S02]  /*5120*/  @P0 STG.E desc[UR4][R86.64+0x4], R65 ;  /* 0x0000044156000986 */ /* 0x0003e4000c101904 */
.L_x_3843:
[----:B------:R-:W-:Y:S05]  /*5130*/  BSYNC B1 ;  /* 0x0000000000017941 */ /* 0x000fea0003800000 */
.L_x_3840:
        /* <DEDUP_REMOVED lines=22> */
.L_x_3846:
[----:B------:R-:W-:Y:S05]  /*52a0*/  BSYNC B2 ;  /* 0x0000000000027941 */ /* 0x000fea0003800000 */
.L_x_3845:
[C---:B------:R-:W-:Y:S01]  /*52b0*/  ISETP.NE.AND P0, PT, R48.reuse, RZ, PT ;  /* 0x000000ff3000720c */ /* 0x040fe20003f05270 */
[----:B------:R1:W-:Y:S01]  /*52c0*/  @P1 STG.E desc[UR4][R86.64+0xc], R67 ;  /* 0x00000c4356001986 */ /* 0x0003e2000c101904 */
[----:B------:R-:W-:-:S11]  /*52d0*/  ISETP.GE.U32.AND P2, PT, R48, 0x3, PT ;  /* 0x000000033000780c */ /* 0x000fd60003f46070 */
[----:B------:R1:W-:Y:S01]  /*52e0*/  @P0 STG.E desc[UR4][R86.64], R64 ;  /* 0x0000004056000986 */ /* 0x0003e2000c101904 */
[----:B------:R-:W-:-:S03]  /*52f0*/  ISETP.GE.U32.AND P0, PT, R48, 0x2, PT ;  /* 0x000000023000780c */ /* 0x000fc60003f06070 */
[----:B------:R1:W-:Y:S10]  /*5300*/  @P2 STG.E desc[UR4][R86.64+0x8], R66 ;  /* 0x0000084256002986 */ /* 0x0003f4000c101904 */
[----:B------:R1:W-:Y:S02]  /*5310*/  @P0 STG.E desc[UR4][R86.64+0x4], R65 ;  /* 0x0000044156000986 */ /* 0x0003e4000c101904 */
.L_x_3847:
[----:B------:R-:W-:Y:S05]  /*5320*/  BSYNC B1 ;  /* 0x0000000000017941 */ /* 0x000fea0003800000 */
.L_x_3844:
        /* <DEDUP_REMOVED lines=22> */
.L_x_3850:
[----:B------:R-:W-:Y:S05]  /*5490*/  BSYNC B2 ;  /* 0x0000000000027941 */ /* 0x000fea0003800000 */
.L_x_3849:
[C---:B------:R-:W-:Y:S01]  /*54a0*/  ISETP.NE.AND P0, PT, R49.reuse, RZ, PT ;  /* 0x000000ff3100720c */ /* 0x040fe20003f05270 */
[----:B------:R1:W-:Y:S01]  /*54b0*/  @P1 STG.E desc[UR4][R86.64+0xc], R67 ;  /* 0x00000c4356001986 */ /* 0x0003e2000c101904 */
[----:B------:R-:W-:-:S11]  /*54c0*/  ISETP.GE.U32.AND P2, PT, R49, 0x3, PT ;  /* 0x000000033100780c */ /* 0x000fd60003f46070 */
[----:B------:R1:W-:Y:S01]  /*54d0*/  @P0 STG.E desc[UR4][R86.64], R64 ;  /* 0x0000004056000986 */ /* 0x0003e2000c101904 */
[----:B------:R-:W-:-:S03]  /*54e0*/  ISETP.GE.U32.AND P0, PT, R49, 0x2, PT ;  /* 0x000000023100780c */ /* 0x000fc60003f06070 */
[----:B------:R1:W-:Y:S10]  /*54f0*/  @P2 STG.E desc[UR4][R86.64+0x8], R66 ;  /* 0x0000084256002986 */ /* 0x0003f4000c101904 */
[----:B------:R1:W-:Y:S02]  /*5500*/  @P0 STG.E desc[UR4][R86.64+0x4], R65 ;  /* 0x0000044156000986 */ /* 0x0003e4000c101904 */
.L_x_3851:
[----:B------:R-:W-:Y:S05]  /*5510*/  BSYNC B1 ;  /* 0x0000000000017941 */ /* 0x000fea0003800000 */
.L_x_3848:
        /* <DEDUP_REMOVED lines=22> */
.L_x_3854:
[----:B------:R-:W-:Y:S05]  /*5680*/  BSYNC B2 ;  /* 0x0000000000027941 */ /* 0x000fea0003800000 */
.L_x_3853:
[C---:B------:R-:W-:Y:S01]  /*5690*/  ISETP.NE.AND P0, PT, R50.reuse, RZ, PT ;  /* 0x000000ff3200720c */ /* 0x040fe20003f05270 */
[----:B------:R1:W-:Y:S01]  /*56a0*/  @P1 STG.E desc[UR4][R86.64+0xc], R67 ;  /* 0x00000c4356001986 */ /* 0x0003e2000c101904 */
[----:B------:R-:W-:-:S11]  /*56b0*/  ISETP.GE.U32.AND P2, PT, R50, 0x3, PT ;  /* 0x000000033200780c */ /* 0x000fd60003f46070 */
[----:B------:R1:W-:Y:S01]  /*56c0*/  @P0 STG.E desc[UR4][R86.64], R64 ;  /* 0x0000004056000986 */ /* 0x0003e2000c101904 */
[----:B------:R-:W-:-:S03]  /*56d0*/  ISETP.GE.U32.AND P0, PT, R50, 0x2, PT ;  /* 0x000000023200780c */ /* 0x000fc60003f06070 */
[----:B------:R1:W-:Y:S10]  /*56e0*/  @P2 STG.E desc[UR4][R86.64+0x8], R66 ;  /* 0x0000084256002986 */ /* 0x0003f4000c101904 */
[----:B------:R1:W-:Y:S02]  /*56f0*/  @P0 STG.E desc[UR4][R86.64+0x4], R65 ;  /* 0x0000044156000986 */ /* 0x0003e4000c101904 */
.L_x_3855:
[----:B------:R-:W-:Y:S05]  /*5700*/  BSYNC B1 ;  /* 0x0000000000017941 */ /* 0x000fea0003800000 */
.L_x_3852:
[----:B------:R-:W-:-:S13]  /*5710*/  ISETP.GE.AND P0, PT, R47, UR6, PT ;  /* 0x000000062f007c0c */ /* 0x000fda000bf06270 */
[----:B------:R-:W-:Y:S05]  /*5720*/  @P0 BRA `(.L_x_3827) ;  /* 0x0000000000600947 */ /* 0x000fea0003800000 */
[----:B01----:R-:W-:Y:S01]  /*5730*/  IMAD R87, R107, UR6, R47 ;  /* 0x000000066b577c24 */ /* 0x003fe2000f8e022f */
[----:B------:R-:W-:Y:S01]  /*5740*/  ULDC UR7, c[0x0][0x278] ;  /* 0x00009e0000077ab9 */ /* 0x000fe20000000800 */
[-C--:B------:R-:W-:Y:S01]  /*5750*/  FFMA R66, R126, -R103.reuse, R123 ;  /* 0x800000677e427223 */ /* 0x080fe2000000007b */
[----:B------:R-:W-:Y:S02]  /*5760*/  FFMA R162, R121, -R103, R120 ;  /* 0x8000006779a27223 */ /* 0x000fe40000000078 */
[C---:B------:R-:W-:Y:S01]  /*5770*/  LEA R64, R87.reuse, UR7, 0x2 ;  /* 0x0000000757407c11 */ /* 0x040fe2000f8e10ff */
[----:B------:R-:W-:-:S04]  /*5780*/  IMAD.WIDE R86, R87, 0x4, R108 ;  /* 0x0000000457567825 */ /* 0x000fc800078e026c */
[----:B------:R-:W-:Y:S01]  /*5790*/  FFMA R108, R125, -R103, R122 ;  /* 0x800000677d6c7223 */ /* 0x000fe2000000007a */
[----:B------:R-:W-:Y:S01]  /*57a0*/  FMUL R65, R66, R53 ;  /* 0x0000003542417220 */ /* 0x000fe20000400000 */
[----:B------:R-:W-:Y:S01]  /*57b0*/  LOP3.LUT P0, RZ, R64, 0xf, RZ, 0xc0, !PT ;  /* 0x0000000f40ff7812 */ /* 0x000fe2000780c0ff */
[----:B------:R-:W-:Y:S01]  /*57c0*/  FFMA R64, R127, -R103, R124 ;  /* 0x800000677f407223 */ /* 0x000fe2000000007c */
[-C--:B------:R-:W-:Y:S01]  /*57d0*/  FMUL R66, R108, R53.reuse ;  /* 0x000000356c427220 */ /* 0x080fe20000400000 */
[-C--:B------:R-:W-:Y:S01]  /*57e0*/  FMUL R67, R162, R53.reuse ;  /* 0x00000035a2437220 */ /* 0x080fe20000400000 */
        /* <DEDUP_REMOVED lines=12> */
.L_x_3827:
[----:B------:R-:W-:Y:S05]  /*58b0*/  BSYNC B0 ;  /* 0x0000000000007941 */ /* 0x000fea0003800000 */
.L_x_3826:
[----:B------:R-:W-:Y:S05]  /*58c0*/  WARPSYNC.ALL ;  /* 0x0000000000007948 */ /* 0x000fea0003800000 */
[----:B-----5:R-:W4:Y:S02]  /*58d0*/  LDC R53, c[0x0][0x210] ;  /* 0x00008400ff357b82 */ /* 0x020f240000000800 */
[----:B----4-:R-:W-:-:S05]  /*58e0*/  IMAD R2, R53, 0x4, R2 ;  /* 0x0000000435027824 */ /* 0x010fca00078e0202 */
[----:B------:R-:W-:-:S13]  /*58f0*/  ISETP.GE.AND P0, PT, R2, UR8, PT ;  /* 0x0000000802007c0c */ /* 0x000fda000bf06270 */
[----:B------:R-:W-:Y:S05]  /*5900*/  @!P0 BRA `(.L_x_3856) ;  /* 0xffffffc000148947 */ /* 0x000fea000383ffff */
[----:B------:R-:W-:Y:S01]  /*5910*/  STL.128 [R1+0x30], R16 ;  /* 0x0000301001007387 */ /* 0x000fe20000100c00 */
[----:B------:R-:W-:Y:S01]  /*5920*/  IMAD.MOV.U32 R43, RZ, RZ, R7 ;  /* 0x000000ffff2b7224 */ /* 0x000fe200078e0007 */
[----:B------:R-:W-:Y:S01]  /*5930*/  MOV R40, R4 ;  /* 0x0000000400287202 */ /* 0x000fe20000000f00 */
        /* <DEDUP_REMOVED lines=8> */
[----:B------:R-:W-:-:S03]  /*59c0*/  IMAD.MOV.U32 R44, RZ, RZ, R8 ;  /* 0x000000ffff2c7224 */ /* 0x000fc600078e0008 */
        /* <DEDUP_REMOVED lines=16> */
.L_x_3770:
        /* <DEDUP_REMOVED lines=53> */
.L_x_3858:
[----:B------:R-:W-:Y:S05]  /*5e20*/  BSYNC B0 ;  /* 0x0000000000007941 */ /* 0x000fea0003800000 */
.L_x_3857:
        /* <DEDUP_REMOVED lines=51> */
.L_x_3860:
[----:B------:R-:W-:Y:S05]  /*6160*/  BSYNC B0 ;  /* 0x0000000000007941 */ /* 0x000fea0003800000 */
.L_x_3859:
        /* <DEDUP_REMOVED lines=14> */
.L_x_3862:
[----:B------:R-:W-:Y:S05]  /*6250*/  BSYNC B0 ;  /* 0x0000000000007941 */ /* 0x000fea0003800000 */
.L_x_3861:
        /* <DEDUP_REMOVED lines=28> */
.L_x_3865:
[----:B------:R-:W-:Y:S05]  /*6420*/  BSYNC B0 ;  /* 0x0000000000007941 */ /* 0x000fea0003800000 */
.L_x_3864:
        /* <DEDUP_REMOVED lines=11> */
.L_x_3866:
[----:B------:R-:W-:Y:S05]  /*64e0*/  BSYNC B1 ;  /* 0x0000000000017941 */ /* 0x000fea0003800000 */
.L_x_3863:
        /* <DEDUP_REMOVED lines=20> */
.L_x_3868:
[----:B------:R-:W-:Y:S05]  /*6630*/  BSYNC B1 ;  /* 0x0000000000017941 */ /* 0x000fea0003800000 */
.L_x_3867:
        /* <DEDUP_REMOVED lines=14> */
.L_x_3870:
[----:B------:R-:W-:Y:S05]  /*6720*/  BSYNC B1 ;  /* 0x0000000000017941 */ /* 0x000fea0003800000 */
.L_x_3869:
        /* <DEDUP_REMOVED lines=14> */
.L_x_3872:
[----:B------:R-:W-:Y:S05]  /*6810*/  BSYNC B1 ;  /* 0x0000000000017941 */ /* 0x000fea0003800000 */
.L_x_3871:
        /* <DEDUP_REMOVED lines=21> */
.L_x_3873:
        /* <DEDUP_REMOVED lines=14> */
        .weak           $__internal_35_$__cuda_sm20_rcp_rn_f32_slowpath
        .type           $__internal_35_$__cuda_sm20_rcp_rn_f32_slowpath,@function
        .size           $__internal_35_$__cuda_sm20_rcp_rn_f32_slowpath,(.L_x_5662 - $__internal_35_$__cuda_sm20_rcp_rn_f32_slowpath)
$__internal_35_$__cuda_sm20_rcp_rn_f32_slowpath:
        /* <DEDUP_REMOVED lines=16> */
.L_x_3874:
        /* <DEDUP_REMOVED lines=33> */
.L_x_3876:
[----:B------:R0:W1:Y:S02]  /*6d60*/  MUFU.RCP R4, R3 ;  /* 0x0000000300047308 */ /* 0x0000640000001000 */
.L_x_3875:
[----:B-1-3--:R-:W-:Y:S02]  /*6d70*/  IMAD.MOV.U32 R128, RZ, RZ, R4 ;  /* 0x000000ffff807224 */ /* 0x00afe400078e0004 */
[----:B------:R-:W-:Y:S02]  /*6d80*/  IMAD.MOV.U32 R4, RZ, RZ, R11 ;  /* 0x000000ffff047224 */ /* 0x000fe400078e000b */
[----:B------:R-:W-:-:S04]  /*6d90*/  IMAD.MOV.U32 R5, RZ, RZ, 0x0 ;  /* 0x00000000ff057424 */ /* 0x000fc800078e00ff */
[----:B0-2---:R-:W-:Y:S05]  /*6da0*/  RET.REL.NODEC R4 `(_ZN18transformer_engine13normalization26rmsnorm_bwd_general_kernelINS0_13Kernel_traitsI13__nv_bfloat16fS3_fjLj1024ELj1ELj4ELj1ELj16ENS0_18Kernel_traits_baseILj1024ES3_fS3_fjLj128EEEEELb0EEEvNS0_20BackwardKernelParamsE) ;  /* 0xffffff9004947950 */ /* 0x005fea0003c3ffff */
.L_x_3877:
        /* <DEDUP_REMOVED lines=13> */
.L_x_5662:


//--------------------- .text._ZN18transformer_engine13normalization26rmsnorm_bwd_general_kernelINS0_13Kernel_traitsI13__nv_bfloat16S3_S3_fjLj1024ELj1ELj4ELj1ELj16ENS0_18Kernel_traits_baseILj1024ES3_S3_S3_fjLj128EEEEELb0EEEvNS0_20BackwardKernelParamsE --------------------------
	.section	.text._ZN18transformer_engine13normalization26rmsnorm_bwd_general_kernelINS0_13Kernel_traitsI13__nv_bfloat16S3_S3_fjLj1024ELj1ELj4ELj1ELj16ENS0_18Kernel_traits_baseILj1024ES3_S3_S3_fjLj128EEEEELb0EEEvNS0_20BackwardKernelParamsE,"ax",@progbits
	.align	128
        .global         _ZN18transformer_engine13normalization26rmsnorm_bwd_general_kernelINS0_13Kernel_traitsI13__nv_bfloat16S3_S3_fjLj1024ELj1ELj4ELj1ELj16ENS0_18Kernel_traits_baseILj1024ES3_S3_S3_fjLj128EEEEELb0EEEvNS0_20BackwardKernelParamsE
        .type           _ZN18transformer_engine13normalization26rmsnorm_bwd_general_kernelINS0_13Kernel_traitsI13__nv_bfloat16S3_S3_fjLj1024ELj1ELj4ELj1ELj16ENS0_18Kernel_traits_baseILj1024ES3_S3_S3_fjLj128EEEEELb0EEEvNS0_20BackwardKernelParamsE,@function
        .size           _ZN18transformer_engine13normalization26rmsnorm_bwd_general_kernelINS0_13Kernel_traitsI13__nv_bfloat16S3_S3_fjLj1024ELj1ELj4ELj1ELj16ENS0_18Kernel_traits_baseILj1024ES3_S3_S3_fjLj128EEEEELb0EEEvNS0_20BackwardKernelParamsE,(.L_x_5663 - _ZN18transformer_engine13normalization26rmsnorm_bwd_general_kernelINS0_13Kernel_traitsI13__nv_bfloat16S3_S3_fjLj1024ELj1ELj4ELj1ELj16ENS0_18Kernel_traits_baseILj1024ES3_S3_S3_fjLj128EEEEELb0EEEvNS0_20BackwardKernelParamsE)
        .other          _ZN18transformer_engine13normalization26rmsnorm_bwd_general_kernelINS0_13Kernel_traitsI13__nv_bfloat16S3_S3_fjLj1024ELj1ELj4ELj1ELj16ENS0_18Kernel_traits_baseILj1024ES3_S3_S3_fjLj128EEEEELb0EEEvNS0_20BackwardKernelParamsE,@"STO_CUDA_ENTRY STV_DEFAULT"
_ZN18transformer_engine13normalization26rmsnorm_bwd_general_kernelINS0_13Kernel_traitsI13__nv_bfloat16S3_S3_fjLj1024ELj1ELj4ELj1ELj16ENS0_18Kernel_traits_baseILj1024ES3_S3_S3_fjLj128EEEEELb0EEEvNS0_20BackwardKernelParamsE:
.text._ZN18transformer_engine13normalization26rmsnorm_bwd_general_kernelINS0_13Kernel_traitsI13__nv_bfloat16S3_S3_fjLj1024ELj1ELj4ELj1ELj16ENS0_18Kernel_traits_baseILj1024ES3_S3_S3_fjLj128EEEEELb0EEEvNS0_20BackwardKernelParamsE:
        /* <DEDUP_REMOVED lines=25> */
[----:B------:R-:W-:-:S06]  /*0190*/  IMAD.HI.U32 R3, R3, R5, R2 ;  /* 0x0000000503037227 */ /* 0x000fcc00078e0002 */
[----:B--2---:R-:W-:Y:S01]  /*01a0*/  IMAD.HI.U32 R86, R3, UR4, RZ ;  /* 0x0000000403567c27 */ /* 0x004fe2000f8e00ff */
[----:B-1----:R-:W-:-:S03]  /*01b0*/  LOP3.LUT R3, R87, 0x1f, RZ, 0xc0, !PT ;  /* 0x0000001f57037812 */ /* 0x002fc600078ec0ff */
        /* <DEDUP_REMOVED lines=28> */
.L_x_3881:
        /* <DEDUP_REMOVED lines=28> */
.L_x_3882:
[----:B------:R-:W-:Y:S05]  /*0540*/  BSYNC B1 ;  /* 0x0000000000017941 */ /* 0x000fea0003800000 */
.L_x_3880:
        /* <DEDUP_REMOVED lines=24> */
.L_x_3884:
        /* <DEDUP_REMOVED lines=28> */
.L_x_3885:
[----:B------:R-:W-:Y:S05]  /*0890*/  BSYNC B1 ;  /* 0x0000000000017941 */ /* 0x000fea0003800000 */
.L_x_3883:
        /* <DEDUP_REMOVED lines=24> */
.L_x_3887:
        /* <DEDUP_REMOVED lines=28> */
.L_x_3888:
[----:B------:R-:W-:Y:S05]  /*0be0*/  BSYNC B1 ;  /* 0x0000000000017941 */ /* 0x000fea0003800000 */
.L_x_3886:
        /* <DEDUP_REMOVED lines=23> */
.L_x_3890:
        /* <DEDUP_REMOVED lines=28> */
.L_x_3891:
[----:B------:R-:W-:Y:S05]  /*0f20*/  BSYNC B1 ;  /* 0x0000000000017941 */ /* 0x000fea0003800000 */
.L_x_3889:
        /* <DEDUP_REMOVED lines=12> */
.L_x_3879:
[----:B------:R-:W-:Y:S05]  /*0ff0*/  BSYNC B0 ;  /* 0x0000000000007941 */ /* 0x000fea0003800000 */
.L_x_3878:
        /* <DEDUP_REMOVED lines=67> */
[----:B------:R-:W-:Y:S05]  /*1430*/  CALL.REL.NOINC `($__internal_36_$__cuda_sm20_rcp_rn_f32_slowpath) ;  /* 0x0000004c00b87944 */ /* 0x000fea0003c00000 */
[----:B------:R-:W-:Y:S05]  /*1440*/  BRA `(.L_x_3894) ;  /* 0x0000000000107947 */ /* 0x000fea0003800000 */
.L_x_3893:
[----:B------:R-:W0:Y:S02]  /*1450*/  MUFU.RCP R5, R4 ;  /* 0x0000000400057308 */ /* 0x000e240000001000 */
[----:B0-----:R-:W-:-:S04]  /*1460*/  FFMA R6, R4, R5, -1 ;  /* 0xbf80000004067423 */ /* 0x001fc80000000005 */
[----:B------:R-:W-:-:S04]  /*1470*/  FADD.FTZ R6, -R6, -RZ ;  /* 0x800000ff06067221 */ /* 0x000fc80000010100 */
[----:B------:R-:W-:-:S07]  /*1480*/  FFMA R38, R5, R6, R5 ;  /* 0x0000000605267223 */ /* 0x000fce0000000005 */
.L_x_3894:
        /* <DEDUP_REMOVED lines=17> */
.L_x_3948:
        /* <DEDUP_REMOVED lines=26> */
.L_x_3898:
        /* <DEDUP_REMOVED lines=28> */
.L_x_3899:
[----:B------:R-:W-:Y:S05]  /*1900*/  BSYNC B1 ;  /* 0x0000000000017941 */ /* 0x000fea0003800000 */
.L_x_3897:
        /* <DEDUP_REMOVED lines=10> */
.L_x_3901:
        /* <DEDUP_REMOVED lines=28> */
.L_x_3902:
[----:B------:R-:W-:Y:S05]  /*1b70*/  BSYNC B1 ;  /* 0x0000000000017941 */ /* 0x000fea0003800000 */
.L_x_3900:
[----:B-----5:R-:W-:Y:S01]  /*1b80*/  PRMT R141, R64, 0x7632, R141 ;  /* 0x00007632408d7816 */ /* 0x020fe2000000008d */
[C---:B------:R-:W-:Y:S01]  /*1b90*/  IMAD.U32 R147, R66.reuse, 0x10000, RZ ;  /* 0x0001000042937824 */ /* 0x040fe200078e00ff */
[----:B------:R-:W-:Y:S01]  /*1ba0*/  PRMT R140, R66, 0x7632, R140 ;  /* 0x00007632428c7816 */ /* 0x000fe2000000008c */
        /* <DEDUP_REMOVED lines=73> */
.L_x_3904:
        /* <DEDUP_REMOVED lines=28> */
.L_x_3905:
[----:B------:R-:W-:Y:S05]  /*2200*/  BSYNC B1 ;  /* 0x0000000000017941 */ /* 0x000fea0003800000 */
.L_x_3903:
        /* <DEDUP_REMOVED lines=9> */
.L_x_3907:
        /* <DEDUP_REMOVED lines=28> */
.L_x_3908:
[----:B------:R-:W-:Y:S05]  /*2460*/  BSYNC B1 ;  /* 0x0000000000017941 */ /* 0x000fea0003800000 */
.L_x_3906:
        /* <DEDUP_REMOVED lines=76> */
.L_x_3910:
        /* <DEDUP_REMOVED lines=28> */
.L_x_3911:
[----:B------:R-:W-:Y:S05]  /*2af0*/  BSYNC B1 ;  /* 0x0000000000017941 */ /* 0x000fea0003800000 */
.L_x_3909:
        /* <DEDUP_REMOVED lines=9> */
.L_x_3913:
        /* <DEDUP_REMOVED lines=28> */
.L_x_3914:
[----:B------:R-:W-:Y:S05]  /*2d50*/  BSYNC B1 ;  /* 0x0000000000017941 */ /* 0x000fea0003800000 */
.L_x_3912:
        /* <DEDUP_REMOVED lines=13> */
[----:B------:R-:W-:Y:S01]  /*2e30*/  IMAD.U32 R110, R71, 0x10000, RZ ;  /* 0x00010000476e7824 */ /* 0x000fe200078e00ff */
[----:B------:R-:W-:Y:S01]  /*2e40*/  PRMT R107, R69, 0x7632, R107 ;  /* 0x00007632456b7816 */ /* 0x000fe2000000006b */
[----:B------:R-:W-:Y:S02]  /*2e50*/  IMAD.U32 R71, R100, 0x10000, RZ ;  /* 0x0001000064477824 */ /* 0x000fe400078e00ff */
[----:B------:R-:W-:Y:S01]  /*2e60*/  FMUL R100, R67, R88 ;  /* 0x0000005843647220 */ /* 0x000fe20000400000 */
[----:B------:R-:W-:Y:S02]  /*2e70*/  IMAD.U32 R105, R66, 0x10000, RZ ;  /* 0x0001000042697824 */ /* 0x000fe400078e00ff */
[----:B------:R-:W-:Y:S01]  /*2e80*/  FMUL R96, R59, R68 ;  /* 0x000000443b607220 */ /* 0x000fe20000400000 */
[----:B------:R-:W-:Y:S02]  /*2e90*/  IMAD.U32 R102, R69, 0x10000, RZ ;  /* 0x0001000045667824 */ /* 0x000fe400078e00ff */
[----:B------:R-:W-:Y:S01]  /*2ea0*/  FMUL R99, R99, R88 ;  /* 0x0000005863637220 */ /* 0x000fe20000400000 */
[----:B------:R-:W-:-:S02]  /*2eb0*/  IMAD.U32 R69, R98, 0x10000, RZ ;  /* 0x0001000062457824 */ /* 0x000fc400078e00ff */
[-C--:B------:R-:W-:Y:S01]  /*2ec0*/  FFMA R21, R100, R105.reuse, R21 ;  /* 0x0000006964157223 */ /* 0x080fe20000000015 */
[----:B------:R-:W-:Y:S01]  /*2ed0*/  FADD R66, R159, R96 ;  /* 0x000000609f427221 */ /* 0x000fe20000000000 */
[----:B------:R-:W-:Y:S01]  /*2ee0*/  FMUL R105, R58, R105 ;  /* 0x000000693a697220 */ /* 0x000fe20000400000 */
[----:B------:R-:W-:Y:S01]  /*2ef0*/  FFMA R67, R97, R96, R158 ;  /* 0x0000006061437223 */ /* 0x000fe2000000009e */
[----:B------:R-:W-:Y:S02]  /*2f00*/  IMAD.U32 R107, R107, 0x10000, RZ ;  /* 0x000100006b6b7824 */ /* 0x000fe400078e00ff */
[----:B------:R-:W-:Y:S01]  /*2f10*/  FMUL R104, R69, R88 ;  /* 0x0000005845687220 */ /* 0x000fe20000400000 */
[----:B------:R-:W-:Y:S01]  /*2f20*/  FMUL R98, R57, R102 ;  /* 0x0000006639627220 */ /* 0x000fe20000400000 */
[----:B------:R-:W-:Y:S02]  /*2f30*/  IMAD.U32 R111, R64, 0x10000, RZ ;  /* 0x00010000406f7824 */ /* 0x000fe400078e00ff */
[----:B------:R-:W-:Y:S01]  /*2f40*/  FADD R69, R66, R105 ;  /* 0x0000006942457221 */ /* 0x000fe20000000000 */
[----:B------:R-:W-:Y:S01]  /*2f50*/  FFMA R64, R100, R105, R67 ;  /* 0x0000006964407223 */ /* 0x000fe20000000043 */
[----:B------:R-:W-:Y:S01]  /*2f60*/  PRMT R109, R70, 0x7632, R109 ;  /* 0x00007632466d7816 */ /* 0x000fe2000000006d */
[----:B------:R-:W-:Y:S01]  /*2f70*/  FFMA R23, R104, R107, R23 ;  /* 0x0000006b68177223 */ /* 0x000fe20000000017 */
[----:B------:R-:W-:-:S02]  /*2f80*/  IMAD.U32 R70, R70, 0x10000, RZ ;  /* 0x0001000046467824 */ /* 0x000fc400078e00ff */
[----:B------:R-:W-:Y:S01]  /*2f90*/  FMUL R107, R56, R107 ;  /* 0x0000006b386b7220 */ /* 0x000fe20000400000 */
[----:B------:R-:W-:Y:S01]  /*2fa0*/  FADD R66, R69, R98 ;  /* 0x0000006245427221 */ /* 0x000fe20000000000 */
[C---:B------:R-:W-:Y:S01]  /*2fb0*/  FFMA R67, R99.reuse, R98, R64 ;  /* 0x0000006263437223 */ /* 0x040fe20000000040 */
[----:B------:R-:W-:Y:S01]  /*2fc0*/  FFMA R22, R99, R102, R22 ;  /* 0x0000006663167223 */ /* 0x000fe20000000016 */
[----:B------:R-:W-:Y:S02]  /*2fd0*/  IMAD.U32 R69, R65, 0x10000, RZ ;  /* 0x0001000041457824 */ /* 0x000fe400078e00ff */
[----:B------:R-:W-:Y:S01]  /*2fe0*/  FMUL R102, R55, R70 ;  /* 0x0000004637667220 */ /* 0x000fe20000400000 */
[----:B------:R-:W-:Y:S02]  /*2ff0*/  IMAD.U32 R109, R109, 0x10000, RZ ;  /* 0x000100006d6d7824 */ /* 0x000fe400078e00ff */
[-C--:B------:R-:W-:Y:S01]  /*3000*/  FMUL R106, R71, R88.reuse ;  /* 0x00000058476a7220 */ /* 0x080fe20000400000 */
[----:B------:R-:W-:Y:S01]  /*3010*/  FADD R65, R66, R107 ;  /* 0x0000006b42417221 */ /* 0x000fe20000000000 */
[-C--:B------:R-:W-:Y:S01]  /*3020*/  FMUL R101, R101, R88.reuse ;  /* 0x0000005865657220 */ /* 0x080fe20000400000 */
[----:B------:R-:W-:Y:S01]  /*3030*/  FFMA R64, R104, R107, R67 ;  /* 0x0000006b68407223 */ /* 0x000fe20000000043 */
[----:B------:R-:W-:Y:S01]  /*3040*/  ISETP.GE.AND P0, PT, R43, UR6, PT ;  /* 0x000000062b007c0c */ /* 0x000fe2000bf06270 */
        /* <DEDUP_REMOVED lines=29> */
.L_x_3916:
        /* <DEDUP_REMOVED lines=28> */
.L_x_3917:
[----:B------:R-:W-:Y:S05]  /*33e0*/  BSYNC B1 ;  /* 0x0000000000017941 */ /* 0x000fea0003800000 */
.L_x_3915:
        /* <DEDUP_REMOVED lines=9> */
.L_x_3919:
        /* <DEDUP_REMOVED lines=28> */
.L_x_3920:
[----:B------:R-:W-:Y:S05]  /*3640*/  BSYNC B1 ;  /* 0x0000000000017941 */ /* 0x000fea0003800000 */
.L_x_3918:
        /* <DEDUP_REMOVED lines=9> */
[----:B------:R-:W-:Y:S01]  /*36e0*/  FMUL R115, R115, R88 ;  /* 0x0000005873737220 */ /* 0x000fe20000400000 */
[----:B------:R-:W-:Y:S01]  /*36f0*/  PRMT R66, R68, 0x7632, R66 ;  /* 0x0000763244427816 */ /* 0x000fe20000000042 */
[----:B------:R-:W-:Y:S01]  /*3700*/  IMAD.U32 R67, R92, 0x10000, RZ ;  /* 0x000100005c437824 */ /* 0x000fe200078e00ff */
[----:B------:R-:W-:Y:S01]  /*3710*/  PRMT R69, R70, 0x7632, R69 ;  /* 0x0000763246457816 */ /* 0x000fe20000000045 */
[----:B------:R-:W-:-:S02]  /*3720*/  IMAD.U32 R68, R68, 0x10000, RZ ;  /* 0x0001000044447824 */ /* 0x000fc400078e00ff */
[-C--:B------:R-:W-:Y:S01]  /*3730*/  FFMA R30, R115, R116.reuse, R30 ;  /* 0x00000074731e7223 */ /* 0x080fe2000000001e */
[----:B------:R-:W-:Y:S01]  /*3740*/  IMAD.U32 R113, R64, 0x10000, RZ ;  /* 0x0001000040717824 */ /* 0x000fe200078e00ff */
[----:B------:R-:W-:Y:S01]  /*3750*/  PRMT R64, R71, 0x7632, R64 ;  /* 0x0000763247407816 */ /* 0x000fe20000000040 */
[----:B------:R-:W-:Y:S02]  /*3760*/  IMAD.U32 R123, R114, 0x10000, RZ ;  /* 0x00010000727b7824 */ /* 0x000fe400078e00ff */
[----:B------:R-:W-:Y:S01]  /*3770*/  FMUL R114, R49, R116 ;  /* 0x0000007431727220 */ /* 0x000fe20000400000 */
[----:B------:R-:W-:Y:S02]  /*3780*/  IMAD.U32 R121, R66, 0x10000, RZ ;  /* 0x0001000042797824 */ /* 0x000fe400078e00ff */
[----:B------:R-:W-:Y:S01]  /*3790*/  FMUL R116, R67, R88 ;  /* 0x0000005843747220 */ /* 0x000fe20000400000 */
[----:B------:R-:W-:Y:S01]  /*37a0*/  FMUL R112, R51, R68 ;  /* 0x0000004433707220 */ /* 0x000fe20000400000 */
[----:B------:R-:W-:Y:S01]  /*37b0*/  FMUL R113, R113, R88 ;  /* 0x0000005871717220 */ /* 0x000fe20000400000 */
[----:B------:R-:W-:-:S02]  /*37c0*/  IMAD.U32 R93, R93, 0x10000, RZ ;  /* 0x000100005d5d7824 */ /* 0x000fc400078e00ff */
[-C--:B------:R-:W-:Y:S01]  /*37d0*/  FFMA R29, R116, R121.reuse, R29 ;  /* 0x00000079741d7223 */ /* 0x080fe2000000001d */
[----:B------:R-:W-:Y:S01]  /*37e0*/  FADD R66, R159, R112 ;  /* 0x000000709f427221 */ /* 0x000fe20000000000 */
[----:B------:R-:W-:Y:S01]  /*37f0*/  FMUL R121, R50, R121 ;  /* 0x0000007932797220 */ /* 0x000fe20000400000 */
[----:B------:R-:W-:Y:S01]  /*3800*/  FFMA R67, R113, R112, R158 ;  /* 0x0000007071437223 */ /* 0x000fe2000000009e */
[----:B------:R-:W-:Y:S01]  /*3810*/  FMUL R120, R93, R88 ;  /* 0x000000585d787220 */ /* 0x000fe20000400000 */
[----:B------:R-:W-:Y:S02]  /*3820*/  IMAD.U32 R93, R65, 0x10000, RZ ;  /* 0x00010000415d7824 */ /* 0x000fe400078e00ff */
[----:B------:R-:W-:Y:S01]  /*3830*/  FADD R65, R66, R121 ;  /* 0x0000007942417221 */ /* 0x000fe20000000000 */
[----:B------:R-:W-:Y:S01]  /*3840*/  FFMA R66, R116, R121, R67 ;  /* 0x0000007974427223 */ /* 0x000fe20000000043 */
[----:B------:R-:W-:Y:S02]  /*3850*/  IMAD.U32 R124, R71, 0x10000, RZ ;  /* 0x00010000477c7824 */ /* 0x000fe400078e00ff */
[----:B------:R-:W-:Y:S01]  /*3860*/  FFMA R28, R113, R68, R28 ;  /* 0x00000044711c7223 */ /* 0x000fe2000000001c */
[----:B------:R-:W-:-:S02]  /*3870*/  IMAD.U32 R71, R118, 0x10000, RZ ;  /* 0x0001000076477824 */ /* 0x000fc400078e00ff */
[-C--:B------:R-:W-:Y:S01]  /*3880*/  FFMA R31, R120, R123.reuse, R31 ;  /* 0x0000007b781f7223 */ /* 0x080fe2000000001f */
[----:B------:R-:W-:Y:S01]  /*3890*/  FADD R68, R65, R114 ;  /* 0x0000007241447221 */ /* 0x000fe20000000000 */
[----:B------:R-:W-:Y:S02]  /*38a0*/  IMAD.U32 R70, R70, 0x10000, RZ ;  /* 0x0001000046467824 */ /* 0x000fe400078e00ff */
[----:B------:R-:W-:Y:S01]  /*38b0*/  FMUL R123, R48, R123 ;  /* 0x0000007b307b7220 */ /* 0x000fe20000400000 */
[----:B------:R-:W-:Y:S01]  /*38c0*/  FFMA R65, R115, R114, R66 ;  /* 0x0000007273417223 */ /* 0x000fe20000000042 */
[-C--:B------:R-:W-:Y:S01]  /*38d0*/  FMUL R122, R71, R88.reuse ;  /* 0x00000058477a7220 */ /* 0x080fe20000400000 */
[----:B------:R-:W-:Y:S02]  /*38e0*/  IMAD.U32 R71, R64, 0x10000, RZ ;  /* 0x0001000040477824 */ /* 0x000fe400078e00ff */
        /* <DEDUP_REMOVED lines=22> */
.L_x_3896:
[----:B------:R-:W-:Y:S05]  /*3a50*/  BSYNC B0 ;  /* 0x0000000000007941 */ /* 0x000fea0003800000 */
.L_x_3895:
        /* <DEDUP_REMOVED lines=27> */
[----:B------:R-:W-:Y:S02]  /*3c10*/  IMAD R70, R86, 0x4, R157 ;  /* 0x0000000456467824 */ /* 0x000fe400078e029d */
[----:B--2---:R-:W-:Y:S02]  /*3c20*/  FADD R92, R71, R92 ;  /* 0x0000005c475c7221 */ /* 0x004fe40000000000 */
[----:B------:R-:W-:Y:S01]  /*3c30*/  IMAD R93, R70, R69, RZ ;  /* 0x00000045465d7224 */ /* 0x000fe200078e02ff */
[----:B------:R-:W0:Y:S04]  /*3c40*/  SHFL.DOWN PT, R71, R156, 0x1, 0x1f ;  /* 0x08201f009c477f89 */ /* 0x000e2800000e0000 */
[----:B------:R-:W2:Y:S01]  /*3c50*/  SHFL.DOWN PT, R159, R92, 0x1, 0x1f ;  /* 0x08201f005c9f7f89 */ /* 0x000ea200000e0000 */
[----:B------:R-:W-:-:S04]  /*3c60*/  IADD3 R93, P2, R93, R66, RZ ;  /* 0x000000425d5d7210 */ /* 0x000fc80007f5e0ff */
        /* <DEDUP_REMOVED lines=32> */
.L_x_3923:
[----:B------:R-:W2:Y:S04]  /*3e70*/  LDG.E.STRONG.GPU R66, desc[UR4][R64.64] ;  /* 0x0000000440427981 */ /* 0x000ea8000c1ef900 */
[----:B--2---:R-:W-:Y:S01]  /*3e80*/  CCTL.IVALL ;  /* 0x00000000ff00798f */ /* 0x004fe20002000000 */
[----:B------:R-:W-:Y:S05]  /*3e90*/  YIELD ;  /* 0x0000000000007946 */ /* 0x000fea0003800000 */
[----:B------:R-:W-:-:S13]  /*3ea0*/  ISETP.NE.AND P0, PT, R66, R71, PT ;  /* 0x000000474200720c */ /* 0x000fda0003f05270 */
[----:B------:R-:W-:Y:S05]  /*3eb0*/  @P0 BRA `(.L_x_3923) ;  /* 0xfffffffc00ec0947 */ /* 0x000fea000383ffff */
.L_x_3922:
        /* <DEDUP_REMOVED lines=15> */
.L_x_3928:
        /* <DEDUP_REMOVED lines=30> */
.L_x_3927:
[----:B------:R-:W-:Y:S05]  /*4190*/  BSYNC B1 ;  /* 0x0000000000017941 */ /* 0x000fea0003800000 */
.L_x_3926:
        /* <DEDUP_REMOVED lines=20> */
.L_x_3930:
[----:B------:R-:W-:Y:S05]  /*42e0*/  BSYNC B1 ;  /* 0x0000000000017941 */ /* 0x000fea0003800000 */
.L_x_3929:
        /* <DEDUP_REMOVED lines=9> */
.L_x_3925:
[----:B------:R-:W-:Y:S05]  /*4380*/  BSYNC B0 ;  /* 0x0000000000007941 */ /* 0x000fea0003800000 */
.L_x_3924:
        /* <DEDUP_REMOVED lines=13> */
.L_x_3921:
        /* <DEDUP_REMOVED lines=10> */
.L_x_3931:
        /* <DEDUP_REMOVED lines=46> */
.L_x_3936:
[----:B------:R-:W-:Y:S05]  /*47e0*/  BSYNC B2 ;  /* 0x0000000000027941 */ /* 0x000fea0003800000 */
.L_x_3935:
        /* <DEDUP_REMOVED lines=15> */
.L_x_3937:
[----:B------:R-:W-:Y:S05]  /*48e0*/  BSYNC B1 ;  /* 0x0000000000017941 */ /* 0x000fea0003800000 */
.L_x_3934:
        /* <DEDUP_REMOVED lines=44> */
.L_x_3940:
[----:B------:R-:W-:Y:S05]  /*4bb0*/  BSYNC B2 ;  /* 0x0000000000027941 */ /* 0x000fea0003800000 */
.L_x_3939:
        /* <DEDUP_REMOVED lines=15> */
.L_x_3941:
[----:B------:R-:W-:Y:S05]  /*4cb0*/  BSYNC B1 ;  /* 0x0000000000017941 */ /* 0x000fea0003800000 */
.L_x_3938:
        /* <DEDUP_REMOVED lines=44> */
.L_x_3944:
[----:B------:R-:W-:Y:S05]  /*4f80*/  BSYNC B2 ;  /* 0x0000000000027941 */ /* 0x000fea0003800000 */
.L_x_3943:
        /* <DEDUP_REMOVED lines=15> */
.L_x_3945:
[----:B------:R-:W-:Y:S05]  /*5080*/  BSYNC B1 ;  /* 0x0000000000017941 */ /* 0x000fea0003800000 */
.L_x_3942:
        /* <DEDUP_REMOVED lines=43> */
.L_x_3947:
[----:B------:R-:W-:Y:S05]  /*5340*/  BSYNC B1 ;  /* 0x0000000000017941 */ /* 0x000fea0003800000 */
.L_x_3946:
        /* <DEDUP_REMOVED lines=15> */
.L_x_3933:
[----:B------:R-:W-:Y:S05]  /*5440*/  BSYNC B0 ;  /* 0x0000000000007941 */ /* 0x000fea0003800000 */
.L_x_3932:
[----:B------:R-:W-:Y:S05]  /*5450*/  WARPSYNC.ALL ;  /* 0x0000000000007948 */ /* 0x000fea0003800000 */
[----:B0123--:R-:W0:Y:S02]  /*5460*/  LDC R65, c[0x0][0x210] ;  /* 0x00008400ff417b82 */ /* 0x00fe240000000800 */
        /* <DEDUP_REMOVED lines=31> */
.L_x_3892:
[----:B------:R-:W-:Y:S01]  /*5660*/  BAR.SYNC.DEFER_BLOCKING 0x0 ;  /* 0x0000000000007b1d */ /* 0x000fe20000010000 */
[----:B------:R-:W-:-:S05]  /*5670*/  ISETP.GE.AND P0, PT, R2, UR6, PT ;  /* 0x0000000602007c0c */ /* 0x000fca000bf06270 */
[----:B------:R-:W-:Y:S08]  /*5680*/  BSSY B0, `(.L_x_3949) ;  /* 0x000001e000007945 */ /* 0x000ff00003800000 */
[----:B------:R-:W-:Y:S05]  /*5690*/  @P0 BRA `(.L_x_3950) ;  /* 0x0000000000700947 */ /* 0x000fea0003800000 */
[----:B------:R-:W0:Y:S01]  /*56a0*/  S2R R17, SR_CgaCtaId ;  /* 0x0000000000117919 */ /* 0x000e220000008800 */
[----:B------:R-:W-:Y:S01]  /*56b0*/  MOV R0, 0x400 ;  /* 0x0000040000007802 */ /* 0x000fe20000000f00 */
[----:B------:R-:W-:Y:S01]  /*56c0*/  IMAD.SHL.U32 R16, R87, 0x20, RZ ;  /* 0x0000002057107824 */ /* 0x000fe200078e00ff */
[----:B------:R-:W-:Y:S01]  /*56d0*/  SHF.R.U32.HI R19, RZ, 0x5, R87 ;  /* 0x00000005ff137819 */ /* 0x000fe20000011657 */
[----:B------:R-:W-:-:S03]  /*56e0*/  IMAD R2, R69, 0x100, R2 ;  /* 0x0000010045027824 */ /* 0x000fc600078e0202 */
[----:B------:R-:W-:Y:S02]  /*56f0*/  ISETP.NE.AND P0, PT, R19, RZ, PT ;  /* 0x000000ff1300720c */ /* 0x000fe40003f05270 */
[----:B0-----:R-:W-:Y:S02]  /*5700*/  LEA R0, R17, R0, 0x18 ;  /* 0x0000000011007211 */ /* 0x001fe400078ec0ff */
[----:B------:R-:W-:-:S03]  /*5710*/  LOP3.LUT R17, R16, 0x3e0, RZ, 0xc0, !PT ;  /* 0x000003e010117812 */ /* 0x000fc600078ec0ff */
        /* <DEDUP_REMOVED lines=20> */
.L_x_3950:
[----:B------:R-:W-:Y:S05]  /*5860*/  BSYNC B0 ;  /* 0x0000000000007941 */ /* 0x000fea0003800000 */
.L_x_3949:
[----:B------:R-:W3:Y:S01]  /*5870*/  S2UR UR7, SR_CTAID.X ;  /* 0x00000000000779c3 */ /* 0x000ee20000002500 */
[----:B012---:R-:W-:-:S07]  /*5880*/  IMAD.MOV R0, RZ, RZ, -R86 ;  /* 0x000000ffff007224 */ /* 0x007fce00078e0a56 */
        /* <DEDUP_REMOVED lines=32> */
[----:B------:R-:W3:Y:S04]  /*5a90*/  LDL.64 R6, [R15] ;  /* 0x000000000f067983 */ /* 0x000ee80000100a00 */
[----:B------:R-:W4:Y:S04]  /*5aa0*/  LDL R12, [R15+0xc] ;  /* 0x00000c000f0c7983 */ /* 0x000f280000100800 */
[----:B------:R-:W4:Y:S04]  /*5ab0*/  LDL R5, [R15+0x10] ;  /* 0x000010000f057983 */ /* 0x000f280000100800 */
[----:B------:R-:W4:Y:S04]  /*5ac0*/  LDL R16, [R15+0x14] ;  /* 0x000014000f107983 */ /* 0x000f280000100800 */
[----:B------:R-:W4:Y:S04]  /*5ad0*/  LDL.64 R18, [R15+0x18] ;  /* 0x000018000f127983 */ /* 0x000f280000100a00 */
[----:B------:R-:W2:Y:S04]  /*5ae0*/  LDS R0, [R4+0x8] ;  /* 0x0000080004007984 */ /* 0x000ea80000000800 */
[----:B------:R-:W3:Y:S04]  /*5af0*/  LDS.128 R8, [R4] ;  /* 0x0000000004087984 */ /* 0x000ee80000000c00 */
[----:B------:R-:W0:Y:S04]  /*5b00*/  LDS R14, [R4+0x10] ;  /* 0x00001000040e7984 */ /* 0x000e280000000800 */
[----:B------:R-:W1:Y:S01]  /*5b10*/  LDS.128 R20, [R4+0x10] ;  /* 0x0000100004147984 */ /* 0x000e620000000c00 */
[----:B--2---:R-:W-:Y:S01]  /*5b20*/  FADD R0, R0, R17 ;  /* 0x0000001100007221 */ /* 0x004fe20000000000 */
[----:B---3--:R-:W-:Y:S01]  /*5b30*/  FADD R7, R9, R7 ;  /* 0x0000000709077221 */ /* 0x008fe20000000000 */
        /* <DEDUP_REMOVED lines=12> */
.L_x_3952:
[----:B------:R-:W-:Y:S05]  /*5c00*/  BSYNC B0 ;  /* 0x0000000000007941 */ /* 0x000fea0003800000 */
.L_x_3951:
[----:B------:R-:W-:Y:S04]  /*5c10*/  BSSY B0, `(.L_x_3953) ;  /* 0x000001a000007945 */ /* 0x000fe80003800000 */
[----:B------:R-:W-:Y:S05]  /*5c20*/  @!P2 BRA `(.L_x_3954) ;  /* 0x000000000060a947 */ /* 0x000fea0003800000 */
[----:B------:R-:W3:Y:S04]  /*5c30*/  LDL R17, [R15+0x8] ;  /* 0x000008000f117983 */ /* 0x000ee80000100800 */
[----:B--2---:R-:W2:Y:S04]  /*5c40*/  LDL.64 R6, [R15] ;  /* 0x000000000f067983 */ /* 0x004ea80000100a00 */
        /* <DEDUP_REMOVED lines=22> */
.L_x_3954:
[----:B------:R-:W-:Y:S05]  /*5db0*/  BSYNC B0 ;  /* 0x0000000000007941 */ /* 0x000fea0003800000 */
.L_x_3953:
[----:B------:R-:W-:Y:S04]  /*5dc0*/  BSSY B0, `(.L_x_3955) ;  /* 0x000001a000007945 */ /* 0x000fe80003800000 */
[----:B------:R-:W-:Y:S05]  /*5dd0*/  @!P3 BRA `(.L_x_3956) ;  /* 0x000000000060b947 */ /* 0x000fea0003800000 */
[----:B------:R-:W4:Y:S04]  /*5de0*/  LDL R17, [R15+0x8] ;  /* 0x000008000f117983 */ /* 0x000f280000100800 */
[----:B--23--:R-:W2:Y:S04]  /*5df0*/  LDL.64 R6, [R15] ;  /* 0x000000000f067983 */ /* 0x00cea80000100a00 */
        /* <DEDUP_REMOVED lines=22> */
.L_x_3956:
[----:B------:R-:W-:Y:S05]  /*5f60*/  BSYNC B0 ;  /* 0x0000000000007941 */ /* 0x000fea0003800000 */
.L_x_3955:
[----:B------:R-:W-:Y:S04]  /*5f70*/  BSSY B0, `(.L_x_3957) ;  /* 0x000001a000007945 */ /* 0x000fe80003800000 */
[----:B------:R-:W-:Y:S05]  /*5f80*/  @!P4 BRA `(.L_x_3958) ;  /* 0x000000000060c947 */ /* 0x000fea0003800000 */
[----:B------:R-:W2:Y:S04]  /*5f90*/  LDL R17, [R15+0x8] ;  /* 0x000008000f117983 */ /* 0x000ea80000100800 */
[----:B--234-:R-:W2:Y:S04]  /*5fa0*/  LDL.64 R6, [R15] ;  /* 0x000000000f067983 */ /* 0x01cea80000100a00 */
[----:B------:R-:W3:Y:S04]  /*5fb0*/  LDL R12, [R15+0xc] ;  /* 0x00000c000f0c7983 */ /* 0x000ee80000100800 */
[----:B------:R-:W4:Y:S04]  /*5fc0*/  LDL R5, [R15+0x10] ;  /* 0x000010000f057983 */ /* 0x000f280000100800 */
[----:B------:R-:W4:Y:S04]  /*5fd0*/  LDL R16, [R15+0x14] ;  /* 0x000014000f107983 */ /* 0x000f280000100800 */
[----:B------:R-:W4:Y:S04]  /*5fe0*/  LDL.64 R18, [R15+0x18] ;  /* 0x000018000f127983 */ /* 0x000f280000100a00 */
[----:B------:R-:W0:Y:S04]  /*5ff0*/  LDS R0, [R4+0xc68] ;  /* 0x000c680004007984 */ /* 0x000e280000000800 */
[----:B------:R-:W2:Y:S04]  /*6000*/  LDS.128 R8, [R4+0xc60] ;  /* 0x000c600004087984 */ /* 0x000ea80000000c00 */
[----:B------:R-:W4:Y:S04]  /*6010*/  LDS R14, [R4+0xc70] ;  /* 0x000c7000040e7984 */ /* 0x000f280000000800 */
[----:B------:R-:W1:Y:S01]  /*6020*/  LDS.128 R20, [R4+0xc70] ;  /* 0x000c700004147984 */ /* 0x000e620000000c00 */
[----:B0-----:R-:W-:Y:S01]  /*6030*/  FADD R0, R0, R17 ;  /* 0x0000001100007221 */ /* 0x001fe20000000000 */
[----:B--2---:R-:W-:Y:S01]  /*6040*/  FADD R7, R9, R7 ;  /* 0x0000000709077221 */ /* 0x004fe20000000000 */
[----:B------:R-:W-:-:S03]  /*6050*/  FADD R6, R8, R6 ;  /* 0x0000000608067221 */ /* 0x000fc60000000000 */
[----:B------:R0:W-:Y:S01]  /*6060*/  STL [R15+0x8], R0 ;  /* 0x000008000f007387 */ /* 0x0001e20000100800 */
[----:B---3--:R-:W-:-:S03]  /*6070*/  FADD R11, R11, R12 ;  /* 0x0000000c0b0b7221 */ /* 0x008fc60000000000 */
[----:B------:R0:W-:Y:S01]  /*6080*/  STL.64 [R15], R6 ;  /* 0x000000060f007387 */ /* 0x0001e20000100a00 */
[----:B----4-:R-:W-:-:S03]  /*6090*/  FADD R5, R5, R14 ;  /* 0x0000000e05057221 */ /* 0x010fc60000000000 */
[----:B------:R0:W-:Y:S01]  /*60a0*/  STL [R15+0xc], R11 ;  /* 0x00000c0b0f007387 */ /* 0x0001e20000100800 */
[----:B-1----:R-:W-:-:S03]  /*60b0*/  FADD R16, R21, R16 ;  /* 0x0000001015107221 */ /* 0x002fc60000000000 */
[----:B------:R0:W-:Y:S01]  /*60c0*/  STL [R15+0x10], R5 ;  /* 0x000010050f007387 */ /* 0x0001e20000100800 */
[----:B------:R-:W-:Y:S01]  /*60d0*/  FADD R18, R22, R18 ;  /* 0x0000001216127221 */ /* 0x000fe20000000000 */
[----:B------:R-:W-:Y:S02]  /*60e0*/  FADD R19, R23, R19 ;  /* 0x0000001317137221 */ /* 0x000fe40000000000 */
[----:B------:R0:W-:Y:S04]  /*60f0*/  STL [R15+0x14], R16 ;  /* 0x000014100f007387 */ /* 0x0001e80000100800 */
[----:B------:R0:W-:Y:S02]  /*6100*/  STL.64 [R15+0x18], R18 ;  /* 0x000018120f007387 */ /* 0x0001e40000100a00 */
.L_x_3958:
[----:B------:R-:W-:Y:S05]  /*6110*/  BSYNC B0 ;  /* 0x0000000000007941 */ /* 0x000fea0003800000 */
.L_x_3957:
[----:B------:R-:W-:Y:S05]  /*6120*/  @P0 BRA `(.L_x_3959) ;  /* 0x0000000000140947 */ /* 0x000fea0003800000 */
[----:B0-234-:R-:W2:Y:S04]  /*6130*/  LDL.128 R4, [R15] ;  /* 0x000000000f047983 */ /* 0x01dea80000100c00 */
[----:B------:R-:W3:Y:S04]  /*6140*/  LDL.128 R8, [R15+0x10] ;  /* 0x000010000f087983 */ /* 0x000ee80000100c00 */
[----:B--2---:R-:W-:Y:S04]  /*6150*/  STG.E.128 desc[UR4][R2.64], R4 ;  /* 0x0000000402007986 */ /* 0x004fe8000c101d04 */
[----:B---3--:R-:W-:Y:S01]  /*6160*/  STG.E.128 desc[UR4][R2.64+0x10], R8 ;  /* 0x0000100802007986 */ /* 0x008fe2000c101d04 */
[----:B------:R-:W-:Y:S05]  /*6170*/  EXIT ;  /* 0x000000000000794d */ /* 0x000fea0003800000 */
.L_x_3959:
[C---:B------:R-:W-:Y:S02]  /*6180*/  ISETP.NE.AND P6, PT, R13.reuse, RZ, PT ;  /* 0x000000ff0d00720c */ /* 0x040fe40003fc5270 */
[C---:B------:R-:W-:Y:S02]  /*6190*/  ISETP.GE.U32.AND P5, PT, R13.reuse, 0x2, PT ;  /* 0x000000020d00780c */ /* 0x040fe40003fa6070 */
[C---:B------:R-:W-:Y:S02]  /*61a0*/  ISETP.GE.U32.AND P4, PT, R13.reuse, 0x3, PT ;  /* 0x000000030d00780c */ /* 0x040fe40003f86070 */
[C---:B------:R-:W-:Y:S02]  /*61b0*/  ISETP.GE.U32.AND P3, PT, R13.reuse, 0x4, PT ;  /* 0x000000040d00780c */ /* 0x040fe40003f66070 */
[C---:B------:R-:W-:Y:S02]  /*61c0*/  ISETP.GE.U32.AND P2, PT, R13.reuse, 0x5, PT ;  /* 0x000000050d00780c */ /* 0x040fe40003f46070 */
[----:B------:R-:W-:-:S02]  /*61d0*/  ISETP.GE.U32.AND P1, PT, R13, 0x6, PT ;  /* 0x000000060d00780c */ /* 0x000fc40003f26070 */
[C---:B------:R-:W-:Y:S01]  /*61e0*/  ISETP.GE.U32.AND P0, PT, R13.reuse, 0x7, PT ;  /* 0x000000070d00780c */ /* 0x040fe20003f06070 */
[----:B0-234-:R-:W2:Y:S04]  /*61f0*/  @P6 LDL R5, [R15] ;  /* 0x000000000f056983 */ /* 0x01dea80000100800 */
[----:B------:R-:W3:Y:S04]  /*6200*/  @P5 LDL R7, [R15+0x4] ;  /* 0x000004000f075983 */ /* 0x000ee80000100800 */
[----:B------:R-:W4:Y:S04]  /*6210*/  @P4 LDL R9, [R15+0x8] ;  /* 0x000008000f094983 */ /* 0x000f280000100800 */
[----:B------:R-:W4:Y:S04]  /*6220*/  @P3 LDL R11, [R15+0xc] ;  /* 0x00000c000f0b3983 */ /* 0x000f280000100800 */
[----:B------:R-:W4:Y:S04]  /*6230*/  @P2 LDL R17, [R15+0x10] ;  /* 0x000010000f112983 */ /* 0x000f280000100800 */
[----:B------:R-:W4:Y:S04]  /*6240*/  @P1 LDL R19, [R15+0x14] ;  /* 0x000014000f131983 */ /* 0x000f280000100800 */
[----:B------:R-:W4:Y:S04]  /*6250*/  @P0 LDL R21, [R15+0x18] ;  /* 0x000018000f150983 */ /* 0x000f280000100800 */
[----:B--2---:R0:W-:Y:S01]  /*6260*/  @P6 STG.E desc[UR4][R2.64], R5 ;  /* 0x0000000502006986 */ /* 0x0041e2000c101904 */
[----:B------:R-:W-:-:S03]  /*6270*/  ISETP.GE.U32.AND P6, PT, R13, 0x8, PT ;  /* 0x000000080d00780c */ /* 0x000fc60003fc6070 */
[----:B---3--:R0:W-:Y:S04]  /*6280*/  @P5 STG.E desc[UR4][R2.64+0x4], R7 ;  /* 0x0000040702005986 */ /* 0x0081e8000c101904 */
[----:B----4-:R0:W-:Y:S04]  /*6290*/  @P4 STG.E desc[UR4][R2.64+0x8], R9 ;  /* 0x0000080902004986 */ /* 0x0101e8000c101904 */
        /* <DEDUP_REMOVED lines=8> */
        .weak           $__internal_36_$__cuda_sm20_rcp_rn_f32_slowpath
        .type           $__internal_36_$__cuda_sm20_rcp_rn_f32_slowpath,@function
        .size           $__internal_36_$__cuda_sm20_rcp_rn_f32_slowpath,(.L_x_5663 - $__internal_36_$__cuda_sm20_rcp_rn_f32_slowpath)
$__internal_36_$__cuda_sm20_rcp_rn_f32_slowpath:
        /* <DEDUP_REMOVED lines=15> */
.L_x_3960:
        /* <DEDUP_REMOVED lines=33> */
.L_x_3962:
[----:B------:R0:W1:Y:S02]  /*6620*/  MUFU.RCP R5, R4 ;  /* 0x0000000400057308 */ /* 0x0000640000001000 */
.L_x_3961:
[----:B-1-3--:R-:W-:Y:S02]  /*6630*/  IMAD.MOV.U32 R38, RZ, RZ, R5 ;  /* 0x000000ffff267224 */ /* 0x00afe400078e0005 */
[----:B0-2---:R-:W-:Y:S02]  /*6640*/  IMAD.MOV.U32 R4, RZ, RZ, R11 ;  /* 0x000000ffff047224 */ /* 0x005fe400078e000b */
[----:B------:R-:W-:-:S04]  /*6650*/  IMAD.MOV.U32 R5, RZ, RZ, 0x0 ;  /* 0x00000000ff057424 */ /* 0x000fc800078e00ff */
[----:B------:R-:W-:Y:S05]  /*6660*/  RET.REL.NODEC R4 `(_ZN18transformer_engine13normalization26rmsnorm_bwd_general_kernelINS0_13Kernel_traitsI13__nv_bfloat16S3_S3_fjLj1024ELj1ELj4ELj1ELj16ENS0_18Kernel_traits_baseILj1024ES3_S3_S3_fjLj128EEEEELb0EEEvNS0_20BackwardKernelParamsE) ;  /* 0xffffff9804647950 */ /* 0x000fea0003c3ffff */
.L_x_3963:
        /* <DEDUP_REMOVED lines=9> */
.L_x_5663:


//--------------------- .text._ZN18transformer_engine13normalization26rmsnorm_bwd_general_kernelINS0_13Kernel_traitsI6__halffS3_fjLj1024ELj1ELj4ELj1ELj16ENS0_18Kernel_traits_baseILj1024ES3_fS3_fjLj128EEEEELb0EEEvNS0_20BackwardKernelParamsE --------------------------
	.section	.text._ZN18transformer_engine13normalization26rmsnorm_bwd_general_kernelINS0_13Kernel_traitsI6__halffS3_fjLj1024ELj1ELj4ELj1ELj16ENS0_18Kernel_traits_baseILj1024ES3_fS3_fjLj128EEEEELb0EEEvNS0_20BackwardKernelParamsE,"ax",@progbits
	.align	128
        .global         _ZN18transformer_engine13normalization26rmsnorm_bwd_general_kernelINS0_13Kernel_traitsI6__halffS3_fjLj1024ELj1ELj4ELj1ELj16ENS0_18Kernel_traits_baseILj1024ES3_fS3_fjLj128EEEEELb0EEEvNS0_20BackwardKernelParamsE
        .type           _ZN18transformer_engine13normalization26rmsnorm_bwd_general_kernelINS0_13Kernel_traitsI6__halffS3_fjLj1024ELj1ELj4ELj1ELj16ENS0_18Kernel_traits_baseILj1024ES3_fS3_fjLj128EEEEELb0EEEvNS0_20BackwardKernelParamsE,@function
        .size           _ZN18transformer_engine13normalization26rmsnorm_bwd_general_kernelINS0_13Kernel_traitsI6__halffS3_fjLj1024ELj1ELj4ELj1ELj16ENS0_18Kernel_traits_baseILj1024ES3_fS3_fjLj128EEEEELb0EEEvNS0_20BackwardKernelParamsE,(.L_x_5664 - _ZN18transformer_engine13normalization26rmsnorm_bwd_general_kernelINS0_13Kernel_traitsI6__halffS3_fjLj1024ELj1ELj4ELj1ELj16ENS0_18Kernel_traits_baseILj1024ES3_fS3_fjLj128EEEEELb0EEEvNS0_20BackwardKernelParamsE)
        .other          _ZN18transformer_engine13normalization26rmsnorm_bwd_general_kernelINS0_13Kernel_traitsI6__halffS3_fjLj1024ELj1ELj4ELj1ELj16ENS0_18Kernel_traits_baseILj1024ES3_fS3_fjLj128EEEEELb0EEEvNS0_20BackwardKernelParamsE,@"STO_CUDA_ENTRY STV_DEFAULT"
_ZN18transformer_engine13normalization26rmsnorm_bwd_general_kernelINS0_13Kernel_traitsI6__halffS3_fjLj1024ELj1ELj4ELj1ELj16ENS0_18Kernel_traits_baseILj1024ES3_fS3_fjLj128EEEEELb0EEEvNS0_20BackwardKernelParamsE:
.text._ZN18transformer_engine13normalization26rmsnorm_bwd_general_kernelINS0_13Kernel_traitsI6__halffS3_fjLj1024ELj1ELj4ELj1ELj16ENS0_18Kernel_traits_baseILj1024ES3_fS3_fjLj128EEEEELb0EEEvNS0_20BackwardKernelParamsE:
        /* <DEDUP_REMOVED lines=60> */
.L_x_3967:
        /* <DEDUP_REMOVED lines=12> */
.L_x_3968:
[----:B------:R-:W-:Y:S05]  /*0480*/  BSYNC B1 ;  /* 0x0000000000017941 */ /* 0x000fea0003800000 */
.L_x_3966:
        /* <DEDUP_REMOVED lines=20> */
.L_x_3970:
        /* <DEDUP_REMOVED lines=12> */
.L_x_3971:
[----:B------:R-:W-:Y:S05]  /*0690*/  BSYNC B1 ;  /* 0x0000000000017941 */ /* 0x000fea0003800000 */
.L_x_3969:
        /* <DEDUP_REMOVED lines=20> */
.L_x_3973:
        /* <DEDUP_REMOVED lines=12> */
.L_x_3974:
[----:B------:R-:W-:Y:S05]  /*08a0*/  BSYNC B1 ;  /* 0x0000000000017941 */ /* 0x000fea0003800000 */
.L_x_3972:
        /* <DEDUP_REMOVED lines=20> */
.L_x_3976:
        /* <DEDUP_REMOVED lines=12> */
.L_x_3977:
[----:B------:R-:W-:Y:S05]  /*0ab0*/  BSYNC B1 ;  /* 0x0000000000017941 */ /* 0x000fea0003800000 */
.L_x_3975:
        /* <DEDUP_REMOVED lines=20> */
.L_x_3979:
        /* <DEDUP_REMOVED lines=12> */
.L_x_3980:
[----:B------:R-:W-:Y:S05]  /*0cc0*/  BSYNC B1 ;  /* 0x0000000000017941 */ /* 0x000fea0003800000 */
.L_x_3978:
        /* <DEDUP_REMOVED lines=20> */
.L_x_3982:
        /* <DEDUP_REMOVED lines=12> */
.L_x_3983:
[----:B------:R-:W-:Y:S05]  /*0ed0*/  BSYNC B1 ;  /* 0x0000000000017941 */ /* 0x000fea0003800000 */
.L_x_3981:
        /* <DEDUP_REMOVED lines=20> */
.L_x_3985:
        /* <DEDUP_REMOVED lines=12> */
.L_x_3986:
[----:B------:R-:W-:Y:S05]  /*10e0*/  BSYNC B1 ;  /* 0x0000000000017941 */ /* 0x000fea0003800000 */
.L_x_3984:
        /* <DEDUP_REMOVED lines=19> */
.L_x_3988:
        /* <DEDUP_REMOVED lines=12> */
.L_x_3989:
[----:B------:R-:W-:Y:S05]  /*12e0*/  BSYNC B1 ;  /* 0x0000000000017941 */ /* 0x000fea0003800000 */
.L_x_3987:
[----:B-----5:R-:W-:Y:S02]  /*12f0*/  HADD2.F32 R132, -RZ, R6.H0_H0 ;  /* 0x20000006ff847230 */ /* 0x020fe40000004100 */
[----:B------:R-:W-:Y:S02]  /*1300*/  HADD2.F32 R64, -RZ, R7.H0_H0 ;  /* 0x20000007ff407230 */ /* 0x000fe40000004100 */
[----:B------:R-:W-:Y:S02]  /*1310*/  HADD2.F32 R130, -RZ, R8.H0_H0 ;  /* 0x20000008ff827230 */ /* 0x000fe40000004100 */
[----:B------:R-:W-:-:S07]  /*1320*/  HADD2.F32 R66, -RZ, R9.H0_H0 ;  /* 0x20000009ff427230 */ /* 0x000fce0000004100 */
.L_x_3965:
[----:B------:R-:W-:Y:S05]  /*1330*/  BSYNC B0 ;  /* 0x0000000000007941 */ /* 0x000fea0003800000 */
.L_x_3964:
        /* <DEDUP_REMOVED lines=75> */
[----:B------:R-:W-:Y:S05]  /*17f0*/  CALL.REL.NOINC `($__internal_37_$__cuda_sm20_rcp_rn_f32_slowpath) ;  /* 0x0000005000947944 */ /* 0x000fea0003c00000 */
[----:B------:R-:W-:Y:S05]  /*1800*/  BRA `(.L_x_3992) ;  /* 0x0000000000107947 */ /* 0x000fea0003800000 */
.L_x_3991:
[----:B------:R-:W0:Y:S02]  /*1810*/  MUFU.RCP R3, R4 ;  /* 0x0000000400037308 */ /* 0x000e240000001000 */
[----:B0-----:R-:W-:-:S04]  /*1820*/  FFMA R5, R4, R3, -1 ;  /* 0xbf80000004057423 */ /* 0x001fc80000000003 */
[----:B------:R-:W-:-:S04]  /*1830*/  FADD.FTZ R128, -R5, -RZ ;  /* 0x800000ff05807221 */ /* 0x000fc80000010100 */
[----:B------:R-:W-:-:S07]  /*1840*/  FFMA R128, R3, R128, R3 ;  /* 0x0000008003807223 */ /* 0x000fce0000000003 */
.L_x_3992:
        /* <DEDUP_REMOVED lines=17> */
.L_x_4076:
        /* <DEDUP_REMOVED lines=33> */
.L_x_3996:
        /* <DEDUP_REMOVED lines=9> */
.L_x_3997:
[----:B------:R-:W-:Y:S05]  /*1c00*/  BSYNC B1 ;  /* 0x0000000000017941 */ /* 0x000fea0003800000 */
.L_x_3995:
        /* <DEDUP_REMOVED lines=23> */
.L_x_3999:
[----:B------:R-:W-:Y:S05]  /*1d80*/  BSYNC B1 ;  /* 0x0000000000017941 */ /* 0x000fea0003800000 */
.L_x_3998:
[-C--:B-----5:R-:W-:Y:S01]  /*1d90*/  FMUL R113, R65, R53.reuse ;  /* 0x0000003541717220 */ /* 0x0a0fe20000400000 */
[----:B------:R-:W-:Y:S02]  /*1da0*/  HADD2.F32 R65, -RZ, R102.H0_H0 ;  /* 0x20000066ff417230 */ /* 0x000fe40000004100 */
[-C--:B------:R-:W-:Y:S01]  /*1db0*/  FMUL R112, R66, R53.reuse ;  /* 0x0000003542707220 */ /* 0x080fe20000400000 */
[----:B------:R-:W-:Y:S02]  /*1dc0*/  HADD2.F32 R66, -RZ, R107.H0_H0 ;  /* 0x2000006bff427230 */ /* 0x000fe40000004100 */
[----:B------:R-:W-:Y:S01]  /*1dd0*/  FMUL R3, R64, R53 ;  /* 0x0000003540037220 */ /* 0x000fe20000400000 */
[----:B------:R-:W-:Y:S01]  /*1de0*/  ISETP.GE.AND P0, PT, R37, UR6, PT ;  /* 0x0000000625007c0c */ /* 0x000fe2000bf06270 */
        /* <DEDUP_REMOVED lines=31> */
.L_x_4001:
        /* <DEDUP_REMOVED lines=9> */
.L_x_4002:
[----:B------:R-:W-:Y:S05]  /*2070*/  BSYNC B1 ;  /* 0x0000000000017941 */ /* 0x000fea0003800000 */
.L_x_4000:
        /* <DEDUP_REMOVED lines=23> */
.L_x_4004:
[----:B------:R-:W-:Y:S05]  /*21f0*/  BSYNC B1 ;  /* 0x0000000000017941 */ /* 0x000fea0003800000 */
.L_x_4003:
        /* <DEDUP_REMOVED lines=37> */
.L_x_4006:
        /* <DEDUP_REMOVED lines=9> */
.L_x_4007:
[----:B------:R-:W-:Y:S05]  /*24e0*/  BSYNC B1 ;  /* 0x0000000000017941 */ /* 0x000fea0003800000 */
.L_x_4005:
        /* <DEDUP_REMOVED lines=23> */
.L_x_4009:
[----:B------:R-:W-:Y:S05]  /*2660*/  BSYNC B1 ;  /* 0x0000000000017941 */ /* 0x000fea0003800000 */
.L_x_4008:
[----:B-----5:R-:W-:Y:S02]  /*2670*/  HADD2.F32 R91, -RZ, R92.H0_H0 ;  /* 0x2000005cff5b7230 */ /* 0x020fe40000004100 */
[-C--:B------:R-:W-:Y:S01]  /*2680*/  FMUL R70, R66, R53.reuse ;  /* 0x0000003542467220 */ /* 0x080fe20000400000 */
[-C--:B------:R-:W-:Y:S01]  /*2690*/  FMUL R118, R64, R53.reuse ;  /* 0x0000003540767220 */ /* 0x080fe20000400000 */
[----:B------:R-:W-:Y:S02]  /*26a0*/  HADD2.F32 R66, -RZ, R103.H0_H0 ;  /* 0x20000067ff427230 */ /* 0x000fe40000004100 */
[----:B------:R-:W-:Y:S01]  /*26b0*/  FMUL R105, R65, R53 ;  /* 0x0000003541697220 */ /* 0x000fe20000400000 */
[-C--:B------:R-:W-:Y:S01]  /*26c0*/  FMUL R92, R152, R91.reuse ;  /* 0x0000005b985c7220 */ /* 0x080fe20000400000 */
[----:B------:R-:W-:Y:S01]  /*26d0*/  ISETP.GE.AND P0, PT, R39, UR6, PT ;  /* 0x0000000627007c0c */ /* 0x000fe2000bf06270 */
[----:B------:R-:W-:Y:S02]  /*26e0*/  HADD2.F32 R65, -RZ, R102.H0_H0 ;  /* 0x20000066ff417230 */ /* 0x000fe40000004100 */
[C---:B------:R-:W-:Y:S01]  /*26f0*/  FFMA R12, R118.reuse, R91, R12 ;  /* 0x0000005b760c7223 */ /* 0x040fe2000000000c */
[-C--:B------:R-:W-:Y:S01]  /*2700*/  FFMA R13, R105, R66.reuse, R13 ;  /* 0x00000042690d7223 */ /* 0x080fe2000000000d */
[----:B------:R-:W-:Y:S01]  /*2710*/  FMUL R91, R151, R66 ;  /* 0x00000042975b7220 */ /* 0x000fe20000400000 */
[----:B------:R-:W-:Y:S01]  /*2720*/  FADD R66, R107, R92 ;  /* 0x0000005c6b427221 */ /* 0x000fe20000000000 */
[----:B------:R-:W-:Y:S01]  /*2730*/  FFMA R108, R118, R92, R108 ;  /* 0x0000005c766c7223 */ /* 0x000fe2000000006c */
[----:B------:R-:W-:-:S02]  /*2740*/  HADD2.F32 R64, -RZ, R89.H0_H0 ;  /* 0x20000059ff407230 */ /* 0x000fc40000004100 */
        /* <DEDUP_REMOVED lines=23> */
.L_x_4011:
        /* <DEDUP_REMOVED lines=9> */
.L_x_4012:
[----:B------:R-:W-:Y:S05]  /*2950*/  BSYNC B1 ;  /* 0x0000000000017941 */ /* 0x000fea0003800000 */
.L_x_4010:
        /* <DEDUP_REMOVED lines=23> */
.L_x_4014:
[----:B------:R-:W-:Y:S05]  /*2ad0*/  BSYNC B1 ;  /* 0x0000000000017941 */ /* 0x000fea0003800000 */
.L_x_4013:
        /* <DEDUP_REMOVED lines=37> */
.L_x_4016:
        /* <DEDUP_REMOVED lines=9> */
.L_x_4017:
[----:B------:R-:W-:Y:S05]  /*2dc0*/  BSYNC B1 ;  /* 0x0000000000017941 */ /* 0x000fea0003800000 */
.L_x_4015:
        /* <DEDUP_REMOVED lines=23> */
.L_x_4019:
[----:B------:R-:W-:Y:S05]  /*2f40*/  BSYNC B1 ;  /* 0x0000000000017941 */ /* 0x000fea0003800000 */
.L_x_4018:
        /* <DEDUP_REMOVED lines=8> */
[----:B------:R-:W-:Y:S01]  /*2fd0*/  FFMA R20, R116, R79, R20 ;  /* 0x0000004f74147223 */ /* 0x000fe20000000014 */
[----:B------:R-:W-:Y:S01]  /*2fe0*/  FMUL R81, R67, R53 ;  /* 0x0000003543517220 */ /* 0x000fe20000400000 */
        /* <DEDUP_REMOVED lines=27> */
.L_x_4021:
        /* <DEDUP_REMOVED lines=9> */
.L_x_4022:
[----:B------:R-:W-:Y:S05]  /*3230*/  BSYNC B1 ;  /* 0x0000000000017941 */ /* 0x000fea0003800000 */
.L_x_4020:
        /* <DEDUP_REMOVED lines=23> */
.L_x_4024:
[----:B------:R-:W-:Y:S05]  /*33b0*/  BSYNC B1 ;  /* 0x0000000000017941 */ /* 0x000fea0003800000 */
.L_x_4023:
        /* <DEDUP_REMOVED lines=37> */
.L_x_4026:
        /* <DEDUP_REMOVED lines=9> */
.L_x_4027:
[----:B------:R-:W-:Y:S05]  /*36a0*/  BSYNC B1 ;  /* 0x0000000000017941 */ /* 0x000fea0003800000 */
.L_x_4025:
        /* <DEDUP_REMOVED lines=22> */
.L_x_4029:
[----:B------:R-:W-:Y:S05]  /*3810*/  BSYNC B1 ;  /* 0x0000000000017941 */ /* 0x000fea0003800000 */
.L_x_4028:
[-C--:B-----5:R-:W-:Y:S01]  /*3820*/  FMUL R55, R61, R53.reuse ;  /* 0x000000353d377220 */ /* 0x0a0fe20000400000 */
[----:B------:R-:W-:Y:S02]  /*3830*/  HADD2.F32 R61, -RZ, R64.H0_H0 ;  /* 0x20000040ff3d7230 */ /* 0x000fe40000004100 */
[-C--:B------:R-:W-:Y:S01]  /*3840*/  FMUL R114, R60, R53.reuse ;  /* 0x000000353c727220 */ /* 0x080fe20000400000 */
[----:B------:R-:W-:Y:S02]  /*3850*/  HADD2.F32 R66, -RZ, R66.H0_H0 ;  /* 0x20000042ff427230 */ /* 0x000fe40000004100 */
[----:B------:R-:W-:Y:S01]  /*3860*/  FMUL R54, R62, R53 ;  /* 0x000000353e367220 */ /* 0x000fe20000400000 */
[----:B------:R-:W-:Y:S01]  /*3870*/  ISETP.GE.AND P0, PT, R47, UR6, PT ;  /* 0x000000062f007c0c */ /* 0x000fe2000bf06270 */
[-C--:B------:R-:W-:Y:S01]  /*3880*/  FMUL R62, R136, R61.reuse ;  /* 0x0000003d883e7220 */ /* 0x080fe20000400000 */
        /* <DEDUP_REMOVED lines=30> */
.L_x_4031:
        /* <DEDUP_REMOVED lines=9> */
.L_x_4032:
[----:B------:R-:W-:Y:S05]  /*3b00*/  BSYNC B1 ;  /* 0x0000000000017941 */ /* 0x000fea0003800000 */
.L_x_4030:
        /* <DEDUP_REMOVED lines=24> */
.L_x_4034:
[----:B------:R-:W-:Y:S05]  /*3c90*/  BSYNC B1 ;  /* 0x0000000000017941 */ /* 0x000fea0003800000 */
.L_x_4033:
[-C--:B-----5:R-:W-:Y:S01]  /*3ca0*/  FMUL R126, R65, R53.reuse ;  /* 0x00000035417e7220 */ /* 0x0a0fe20000400000 */
[----:B------:R-:W-:Y:S02]  /*3cb0*/  HADD2.F32 R65, -RZ, R102.H0_H0 ;  /* 0x20000066ff417230 */ /* 0x000fe40000004100 */
[-C--:B------:R-:W-:Y:S01]  /*3cc0*/  FMUL R127, R64, R53.reuse ;  /* 0x00000035407f7220 */ /* 0x080fe20000400000 */
[----:B------:R-:W-:Y:S02]  /*3cd0*/  HADD2.F32 R64, -RZ, R103.H0_H0 ;  /* 0x20000067ff407230 */ /* 0x000fe40000004100 */
[----:B------:R-:W-:Y:S01]  /*3ce0*/  FMUL R121, R67, R53 ;  /* 0x0000003543797220 */ /* 0x000fe20000400000 */
[----:B------:R-:W-:Y:S02]  /*3cf0*/  HADD2.F32 R109, -RZ, R109.H0_H0 ;  /* 0x2000006dff6d7230 */ /* 0x000fe40000004100 */
[-C--:B------:R-:W-:Y:S01]  /*3d00*/  FMUL R124, R132, R65.reuse ;  /* 0x00000041847c7220 */ /* 0x080fe20000400000 */
[----:B------:R-:W-:Y:S01]  /*3d10*/  FFMA R32, R127, R65, R32 ;  /* 0x000000417f207223 */ /* 0x000fe20000000020 */
        /* <DEDUP_REMOVED lines=16> */
.L_x_3994:
[----:B------:R-:W-:Y:S05]  /*3e20*/  BSYNC B0 ;  /* 0x0000000000007941 */ /* 0x000fea0003800000 */
.L_x_3993:
        /* <DEDUP_REMOVED lines=67> */
.L_x_4037:
[----:B------:R-:W2:Y:S04]  /*4260*/  LDG.E.STRONG.GPU R66, desc[UR4][R64.64] ;  /* 0x0000000440427981 */ /* 0x000ea8000c1ef900 */
[----:B--2---:R-:W-:Y:S01]  /*4270*/  CCTL.IVALL ;  /* 0x00000000ff00798f */ /* 0x004fe20002000000 */
[----:B------:R-:W-:Y:S05]  /*4280*/  YIELD ;  /* 0x0000000000007946 */ /* 0x000fea0003800000 */
[----:B------:R-:W-:-:S13]  /*4290*/  ISETP.NE.AND P0, PT, R66, R103, PT ;  /* 0x000000674200720c */ /* 0x000fda0003f05270 */
[----:B------:R-:W-:Y:S05]  /*42a0*/  @P0 BRA `(.L_x_4037) ;  /* 0xfffffffc00ec0947 */ /* 0x000fea000383ffff */
.L_x_4036:
[----:B------:R-:W-:Y:S01]  /*42b0*/  ISETP.GE.AND P0, PT, R161, R102, PT ;  /* 0x00000066a100720c */ /* 0x000fe20003f06270 */
[----:B------:R-:W-:Y:S05]  /*42c0*/  WARPSYNC.ALL ;  /* 0x0000000000007948 */ /* 0x000fea0003800000 */
[----:B------:R-:W-:Y:S01]  /*42d0*/  BAR.SYNC.DEFER_BLOCKING 0x0 ;  /* 0x0000000000007b1d */ /* 0x000fe20000010000 */
[----:B0-----:R-:W-:-:S05]  /*42e0*/  IMAD.MOV.U32 R66, RZ, RZ, RZ ;  /* 0x000000ffff427224 */ /* 0x001fca00078e00ff */
[----:B------:R-:W-:Y:S04]  /*42f0*/  BSSY B0, `(.L_x_4038) ;  /* 0x0000047000007945 */ /* 0x000fe80003800000 */
[----:B------:R-:W-:Y:S05]  /*4300*/  @P0 BRA `(.L_x_4039) ;  /* 0x0000000400140947 */ /* 0x000fea0003800000 */
[----:B------:R-:W-:Y:S01]  /*4310*/  IADD3 R64, -R161, R102, RZ ;  /* 0x00000066a1407210 */ /* 0x000fe20007ffe1ff */
[----:B------:R-:W-:Y:S01]  /*4320*/  BSSY B1, `(.L_x_4040) ;  /* 0x0000025000017945 */ /* 0x000fe20003800000 */
[----:B------:R-:W-:Y:S01]  /*4330*/  PLOP3.LUT P0, PT, PT, PT, PT, 0x80, 0x0 ;  /* 0x000000000000781c */ /* 0x000fe20003f0f070 */
[----:B------:R-:W-:Y:S01]  /*4340*/  IMAD.MOV.U32 R66, RZ, RZ, RZ ;  /* 0x000000ffff427224 */ /* 0x000fe200078e00ff */
[----:B------:R-:W-:-:S13]  /*4350*/  ISETP.GT.AND P2, PT, R64, 0x60, PT ;  /* 0x000000604000780c */ /* 0x000fda0003f44270 */
[----:B------:R-:W-:Y:S05]  /*4360*/  @!P2 BRA `(.L_x_4041) ;  /* 0x000000000080a947 */ /* 0x000fea0003800000 */
[----:B------:R-:W-:Y:S01]  /*4370*/  PLOP3.LUT P0, PT, PT, PT, PT, 0x8, 0x0 ;  /* 0x000000000000781c */ /* 0x000fe20003f0e170 */
[----:B------:R-:W-:-:S12]  /*4380*/  VIADD R108, R102, 0xffffffa0 ;  /* 0xffffffa0666c7836 */ /* 0x000fd80000000000 */
.L_x_4042:
        /* <DEDUP_REMOVED lines=30> */
.L_x_4041:
[----:B------:R-:W-:Y:S05]  /*4570*/  BSYNC B1 ;  /* 0x0000000000017941 */ /* 0x000fea0003800000 */
.L_x_4040:
        /* <DEDUP_REMOVED lines=20> */
.L_x_4044:
[----:B------:R-:W-:Y:S05]  /*46c0*/  BSYNC B1 ;  /* 0x0000000000017941 */ /* 0x000fea0003800000 */
.L_x_4043:
        /* <DEDUP_REMOVED lines=9> */
.L_x_4039:
[----:B------:R-:W-:Y:S05]  /*4760*/  BSYNC B0 ;  /* 0x0000000000007941 */ /* 0x000fea0003800000 */
.L_x_4038:
        /* <DEDUP_REMOVED lines=13> */
.L_x_4035:
        /* <DEDUP_REMOVED lines=10> */
.L_x_4045:
        /* <DEDUP_REMOVED lines=32> */
.L_x_4050:
[----:B------:R-:W-:Y:S05]  /*4ae0*/  BSYNC B2 ;  /* 0x0000000000027941 */ /* 0x000fea0003800000 */
.L_x_4049:
[C---:B------:R-:W-:Y:S01]  /*4af0*/  ISETP.NE.AND P0, PT, R42.reuse, RZ, PT ;  /* 0x000000ff2a00720c */ /* 0x040fe20003f05270 */
[----:B------:R1:W-:Y:S01]  /*4b00*/  @P1 STG.E desc[UR4][R86.64+0xc], R67 ;  /* 0x00000c4356001986 */ /* 0x0003e2000c101904 */
[----:B------:R-:W-:-:S11]  /*4b10*/  ISETP.GE.U32.AND P2, PT, R42, 0x3, PT ;  /* 0x000000032a00780c */ /* 0x000fd60003f46070 */
[----:B------:R1:W-:Y:S01]  /*4b20*/  @P0 STG.E desc[UR4][R86.64], R64 ;  /* 0x0000004056000986 */ /* 0x0003e2000c101904 */
[----:B------:R-:W-:-:S03]  /*4b30*/  ISETP.GE.U32.AND P0, PT, R42, 0x2, PT ;  /* 0x000000022a00780c */ /* 0x000fc60003f06070 */
[----:B------:R1:W-:Y:S10]  /*4b40*/  @P2 STG.E desc[UR4][R86.64+0x8], R66 ;  /* 0x0000084256002986 */ /* 0x0003f4000c101904 */
[----:B------:R1:W-:Y:S02]  /*4b50*/  @P0 STG.E desc[UR4][R86.64+0x4], R65 ;  /* 0x0000044156000986 */ /* 0x0003e4000c101904 */
.L_x_4051:
[----:B------:R-:W-:Y:S05]  /*4b60*/  BSYNC B1 ;  /* 0x0000000000017941 */ /* 0x000fea0003800000 */
.L_x_4048:
        /* <DEDUP_REMOVED lines=22> */
.L_x_4054:
[----:B------:R-:W-:Y:S05]  /*4cd0*/  BSYNC B2 ;  /* 0x0000000000027941 */ /* 0x000fea0003800000 */
.L_x_4053:
[C---:B------:R-:W-:Y:S01]  /*4ce0*/  ISETP.NE.AND P0, PT, R44.reuse, RZ, PT ;  /* 0x000000ff2c00720c */ /* 0x040fe20003f05270 */
[----:B------:R1:W-:Y:S01]  /*4cf0*/  @P1 STG.E desc[UR4][R86.64+0xc], R67 ;  /* 0x00000c4356001986 */ /* 0x0003e2000c101904 */
[----:B------:R-:W-:-:S11]  /*4d00*/  ISETP.GE.U32.AND P2, PT, R44, 0x3, PT ;  /* 0x000000032c00780c */ /* 0x000fd60003f46070 */
[----:B------:R1:W-:Y:S01]  /*4d10*/  @P0 STG.E desc[UR4][R86.64], R64 ;  /* 0x0000004056000986 */ /* 0x0003e2000c101904 */
[----:B------:R-:W-:-:S03]  /*4d20*/  ISETP.GE.U32.AND P0, PT, R44, 0x2, PT ;  /* 0x000000022c00780c */ /* 0x000fc60003f06070 */
[----:B------:R1:W-:Y:S10]  /*4d30*/  @P2 STG.E desc[UR4][R86.64+0x8], R66 ;  /* 0x0000084256002986 */ /* 0x0003f4000c101904 */
[----:B------:R1:W-:Y:S02]  /*4d40*/  @P0 STG.E desc[UR4][R86.64+0x4], R65 ;  /* 0x0000044156000986 */ /* 0x0003e4000c101904 */
.L_x_4055:
[----:B------:R-:W-:Y:S05]  /*4d50*/  BSYNC B1 ;  /* 0x0000000000017941 */ /* 0x000fea0003800000 */
.L_x_4052:
        /* <DEDUP_REMOVED lines=22> */
.L_x_4058:
[----:B------:R-:W-:Y:S05]  /*4ec0*/  BSYNC B2 ;  /* 0x0000000000027941 */ /* 0x000fea0003800000 */
.L_x_4057:
[C---:B------:R-:W-:Y:S01]  /*4ed0*/  ISETP.NE.AND P0, PT, R45.reuse, RZ, PT ;  /* 0x000000ff2d00720c */ /* 0x040fe20003f05270 */
[----:B------:R1:W-:Y:S01]  /*4ee0*/  @P1 STG.E desc[UR4][R86.64+0xc], R67 ;  /* 0x00000c4356001986 */ /* 0x0003e2000c101904 */
[----:B------:R-:W-:-:S11]  /*4ef0*/  ISETP.GE.U32.AND P2, PT, R45, 0x3, PT ;  /* 0x000000032d00780c */ /* 0x000fd60003f46070 */
[----:B------:R1:W-:Y:S01]  /*4f00*/  @P0 STG.E desc[UR4][R86.64], R64 ;  /* 0x0000004056000986 */ /* 0x0003e2000c101904 */
[----:B------:R-:W-:-:S03]  /*4f10*/  ISETP.GE.U32.AND P0, PT, R45, 0x2, PT ;  /* 0x000000022d00780c */ /* 0x000fc60003f06070 */
[----:B------:R1:W-:Y:S10]  /*4f20*/  @P2 STG.E desc[UR4][R86.64+0x8], R66 ;  /* 0x0000084256002986 */ /* 0x0003f4000c101904 */
[----:B------:R1:W-:Y:S02]  /*4f30*/  @P0 STG.E desc[UR4][R86.64+0x4], R65 ;  /* 0x0000044156000986 */ /* 0x0003e4000c101904 */
.L_x_4059:
[----:B------:R-:W-:Y:S05]  /*4f40*/  BSYNC B1 ;  /* 0x0000000000017941 */ /* 0x000fea0003800000 */
.L_x_4056:
        /* <DEDUP_REMOVED lines=22> */
.L_x_4062:
[----:B------:R-:W-:Y:S05]  /*50b0*/  BSYNC B2 ;  /* 0x0000000000027941 */ /* 0x000fea0003800000 */
.L_x_4061:
[C---:B------:R-:W-:Y:S01]  /*50c0*/  ISETP.NE.AND P0, PT, R46.reuse, RZ, PT ;  /* 0x000000ff2e00720c */ /* 0x040fe20003f05270 */
[----:B------:R1:W-:Y:S01]  /*50d0*/  @P1 STG.E desc[UR4][R86.64+0xc], R67 ;  /* 0x00000c4356001986 */ /* 0x0003e2000c101904 */
[----:B------:R-:W-:-:S11]  /*50e0*/  ISETP.GE.U32.AND P2, PT, R46, 0x3, PT ;  /* 0x000000032e00780c */ /* 0x000fd60003f46070 */
[----:B------:R1:W-:Y:S01]  /*50f0*/  @P0 STG.E desc[UR4][R86.64], R64 ;  /* 0x0000004056000986 */ /* 0x0003e2000c101904 */
[----:B------:R-:W-:-:S03]  /*5100*/  ISETP.GE.U32.AND P0, PT, R46, 0x2, PT ;  /* 0x000000022e00780c */ /* 0x000fc60003f06070 */
[----:B------:R1:W-:Y:S10]  /*5110*/  @P2 STG.E desc[UR4][R86.64+0x8], R66 ;  /* 0x0000084256002986 */ /* 0x0003f4000c101904 */
[----:B------:R1:W-:Y:S02]  /*5120*/  @P0 STG.E desc[UR4][R86.64+0x4], R65 ;  /* 0x0000044156000986 */ /* 0x0003e4000c101904 */
.L_x_4063:
[----:B------:R-:W-:Y:S05]  /*5130*/  BSYNC B1 ;  /* 0x0000000000017941 */ /* 0x000fea0003800000 */
.L_x_4060:
        /* <DEDUP_REMOVED lines=22> */
.L_x_4066:
[----:B------:R-:W-:Y:S05]  /*52a0*/  BSYNC B2 ;  /* 0x0000000000027941 */ /* 0x000fea0003800000 */
.L_x_4065:
[C---:B------:R-:W-:Y:S01]  /*52b0*/  ISETP.NE.AND P0, PT, R48.reuse, RZ, PT ;  /* 0x000000ff3000720c */ /* 0x040fe20003f05270 */
[----:B------:R1:W-:Y:S01]  /*52c0*/  @P1 STG.E desc[UR4][R86.64+0xc], R67 ;  /* 0x00000c4356001986 */ /* 0x0003e2000c101904 */
[----:B------:R-:W-:-:S11]  /*52d0*/  ISETP.GE.U32.AND P2, PT, R48, 0x3, PT ;  /* 0x000000033000780c */ /* 0x000fd60003f46070 */
[----:B------:R1:W-:Y:S01]  /*52e0*/  @P0 STG.E desc[UR4][R86.64], R64 ;  /* 0x0000004056000986 */ /* 0x0003e2000c101904 */
[----:B------:R-:W-:-:S03]  /*52f0*/  ISETP.GE.U32.AND P0, PT, R48, 0x2, PT ;  /* 0x000000023000780c */ /* 0x000fc60003f06070 */
[----:B------:R1:W-:Y:S10]  /*5300*/  @P2 STG.E desc[UR4][R86.64+0x8], R66 ;  /* 0x0000084256002986 */ /* 0x0003f4000c101904 */
[----:B------:R1:W-:Y:S02]  /*5310*/  @P0 STG.E desc[UR4][R86.64+0x4], R65 ;  /* 0x0000044156000986 */ /* 0x0003e4000c101904 */
.L_x_4067:
[----:B------:R-:W-:Y:S05]  /*5320*/  BSYNC B1 ;  /* 0x0000000000017941 */ /* 0x000fea0003800000 */
.L_x_4064:
        /* <DEDUP_REMOVED lines=22> */
.L_x_4070:
[----:B------:R-:W-:Y:S05]  /*5490*/  BSYNC B2 ;  /* 0x0000000000027941 */ /* 0x000fea0003800000 */
.L_x_4069:
[C---:B------:R-:W-:Y:S01]  /*54a0*/  ISETP.NE.AND P0, PT, R49.reuse, RZ, PT ;  /* 0x000000ff3100720c */ /* 0x040fe20003f05270 */
[----:B------:R1:W-:Y:S01]  /*54b0*/  @P1 STG.E desc[UR4][R86.64+0xc], R67 ;  /* 0x00000c4356001986 */ /* 0x0003e2000c101904 */
[----:B------:R-:W-:-:S11]  /*54c0*/  ISETP.GE.U32.AND P2, PT, R49, 0x3, PT ;  /* 0x000000033100780c */ /* 0x000fd60003f46070 */
[----:B------:R1:W-:Y:S01]  /*54d0*/  @P0 STG.E desc[UR4][R86.64], R64 ;  /* 0x0000004056000986 */ /* 0x0003e2000c101904 */
[----:B------:R-:W-:-:S03]  /*54e0*/  ISETP.GE.U32.AND P0, PT, R49, 0x2, PT ;  /* 0x000000023100780c */ /* 0x000fc60003f06070 */
[----:B------:R1:W-:Y:S10]  /*54f0*/  @P2 STG.E desc[UR4][R86.64+0x8], R66 ;  /* 0x0000084256002986 */ /* 0x0003f4000c101904 */
[----:B------:R1:W-:Y:S02]  /*5500*/  @P0 STG.E desc[UR4][R86.64+0x4], R65 ;  /* 0x0000044156000986 */ /* 0x0003e4000c101904 */
.L_x_4071:
[----:B------:R-:W-:Y:S05]  /*5510*/  BSYNC B1 ;  /* 0x0000000000017941 */ /* 0x000fea0003800000 */
.L_x_4068:
        /* <DEDUP_REMOVED lines=22> */
.L_x_4074:
[----:B------:R-:W-:Y:S05]  /*5680*/  BSYNC B2 ;  /* 0x0000000000027941 */ /* 0x000fea0003800000 */
.L_x_4073:
[C---:B------:R-:W-:Y:S01]  /*5690*/  ISETP.NE.AND P0, PT, R50.reuse, RZ, PT ;  /* 0x000000ff3200720c */ /* 0x040fe20003f05270 */
[----:B------:R1:W-:Y:S01]  /*56a0*/  @P1 STG.E desc[UR4][R86.64+0xc], R67 ;  /* 0x00000c4356001986 */ /* 0x0003e2000c101904 */
[----:B------:R-:W-:-:S11]  /*56b0*/  ISETP.GE.U32.AND P2, PT, R50, 0x3, PT ;  /* 0x000000033200780c */ /* 0x000fd60003f46070 */
[----:B------:R1:W-:Y:S01]  /*56c0*/  @P0 STG.E desc[UR4][R86.64], R64 ;  /* 0x0000004056000986 */ /* 0x0003e2000c101904 */
[----:B------:R-:W-:-:S03]  /*56d0*/  ISETP.GE.U32.AND P0, PT, R50, 0x2, PT ;  /* 0x000000023200780c */ /* 0x000fc60003f06070 */
[----:B------:R1:W-:Y:S10]  /*56e0*/  @P2 STG.E desc[UR4][R86.64+0x8], R66 ;  /* 0x0000084256002986 */ /* 0x0003f4000c101904 */
[----:B------:R1:W-:Y:S02]  /*56f0*/  @P0 STG.E desc[UR4][R86.64+0x4], R65 ;  /* 0x0000044156000986 */ /* 0x0003e4000c101904 */
.L_x_4075:
[----:B------:R-:W-:Y:S05]  /*5700*/  BSYNC B1 ;  /* 0x0000000000017941 */ /* 0x000fea0003800000 */
.L_x_4072:
        /* <DEDUP_REMOVED lines=26> */
.L_x_4047:
[----:B------:R-:W-:Y:S05]  /*58b0*/  BSYNC B0 ;  /* 0x0000000000007941 */ /* 0x000fea0003800000 */
.L_x_4046:
[----:B------:R-:W-:Y:S05]  /*58c0*/  WARPSYNC.ALL ;  /* 0x0000000000007948 */ /* 0x000fea0003800000 */
[----:B-----5:R-:W4:Y:S02]  /*58d0*/  LDC R53, c[0x0][0x210] ;  /* 0x00008400ff357b82 */ /* 0x020f240000000800 */
        /* <DEDUP_REMOVED lines=23> */
[----:B-----5:R-:W-:Y:S01]  /*5a50*/  IMAD.MOV.U32 R11, RZ, RZ, R19 ;  /* 0x000000ffff0b7224 */ /* 0x020fe200078e0013 */
[----:B0-----:R-:W-:Y:S01]  /*5a60*/  MOV R12, R20 ;  /* 0x00000014000c7202 */ /* 0x001fe20000000f00 */
[----:B------:R-:W-:Y:S02]  /*5a70*/  IMAD.MOV.U32 R10, RZ, RZ, R18 ;  /* 0x000000ffff0a7224 */ /* 0x000fe400078e0012 */
[----:B------:R-:W-:-:S02]  /*5a80*/  IMAD.MOV.U32 R9, RZ, RZ, R17 ;  /* 0x000000ffff097224 */ /* 0x000fc400078e0011 */
[----:B------:R-:W-:Y:S02]  /*5a90*/  IMAD.MOV.U32 R8, RZ, RZ, R16 ;  /* 0x000000ffff087224 */ /* 0x000fe400078e0010 */
[----:B------:R-:W-:Y:S02]  /*5aa0*/  IMAD.MOV.U32 R15, RZ, RZ, R23 ;  /* 0x000000ffff0f7224 */ /* 0x000fe400078e0017 */
[----:B------:R-:W-:Y:S02]  /*5ab0*/  IMAD.MOV.U32 R14, RZ, RZ, R22 ;  /* 0x000000ffff0e7224 */ /* 0x000fe400078e0016 */
[----:B------:R-:W-:-:S07]  /*5ac0*/  IMAD.MOV.U32 R13, RZ, RZ, R21 ;  /* 0x000000ffff0d7224 */ /* 0x000fce00078e0015 */
.L_x_3990:
        /* <DEDUP_REMOVED lines=53> */
.L_x_4078:
[----:B------:R-:W-:Y:S05]  /*5e20*/  BSYNC B0 ;  /* 0x0000000000007941 */ /* 0x000fea0003800000 */
.L_x_4077:
        /* <DEDUP_REMOVED lines=51> */
.L_x_4080:
[----:B------:R-:W-:Y:S05]  /*6160*/  BSYNC B0 ;  /* 0x0000000000007941 */ /* 0x000fea0003800000 */
.L_x_4079:
        /* <DEDUP_REMOVED lines=14> */
.L_x_4082:
[----:B------:R-:W-:Y:S05]  /*6250*/  BSYNC B0 ;  /* 0x0000000000007941 */ /* 0x000fea0003800000 */
.L_x_4081:
        /* <DEDUP_REMOVED lines=28> */
.L_x_4085:
[----:B------:R-:W-:Y:S05]  /*6420*/  BSYNC B0 ;  /* 0x0000000000007941 */ /* 0x000fea0003800000 */
.L_x_4084:
        /* <DEDUP_REMOVED lines=11> */
.L_x_4086:
[----:B------:R-:W-:Y:S05]  /*64e0*/  BSYNC B1 ;  /* 0x0000000000017941 */ /* 0x000fea0003800000 */
.L_x_4083:
        /* <DEDUP_REMOVED lines=20> */
.L_x_4088:
[----:B------:R-:W-:Y:S05]  /*6630*/  BSYNC B1 ;  /* 0x0000000000017941 */ /* 0x000fea0003800000 */
.L_x_4087:
        /* <DEDUP_REMOVED lines=14> */
.L_x_4090:
[----:B------:R-:W-:Y:S05]  /*6720*/  BSYNC B1 ;  /* 0x0000000000017941 */ /* 0x000fea0003800000 */
.L_x_4089:
        /* <DEDUP_REMOVED lines=14> */
.L_x_4092:
[----:B------:R-:W-:Y:S05]  /*6810*/  BSYNC B1 ;  /* 0x0000000000017941 */ /* 0x000fea0003800000 */
.L_x_4091:
        /* <DEDUP_REMOVED lines=21> */
.L_x_4093:
        /* <DEDUP_REMOVED lines=14> */
        .weak           $__internal_37_$__cuda_sm20_rcp_rn_f32_slowpath
        .type           $__internal_37_$__cuda_sm20_rcp_rn_f32_slowpath,@function
        .size           $__internal_37_$__cuda_sm20_rcp_rn_f32_slowpath,(.L_x_5664 - $__internal_37_$__cuda_sm20_rcp_rn_f32_slowpath)
$__internal_37_$__cuda_sm20_rcp_rn_f32_slowpath:
        /* <DEDUP_REMOVED lines=16> */
.L_x_4094:
        /* <DEDUP_REMOVED lines=33> */
.L_x_4096:
[----:B------:R0:W1:Y:S02]  /*6d60*/  MUFU.RCP R4, R3 ;  /* 0x0000000300047308 */ /* 0x0000640000001000 */
.L_x_4095:
[----:B-1-3--:R-:W-:Y:S02]  /*6d70*/  IMAD.MOV.U32 R128, RZ, RZ, R4 ;  /* 0x000000ffff807224 */ /* 0x00afe400078e0004 */
[----:B------:R-:W-:Y:S02]  /*6d80*/  IMAD.MOV.U32 R4, RZ, RZ, R11 ;  /* 0x000000ffff047224 */ /* 0x000fe400078e000b */
[----:B------:R-:W-:-:S04]  /*6d90*/  IMAD.MOV.U32 R5, RZ, RZ, 0x0 ;  /* 0x00000000ff057424 */ /* 0x000fc800078e00ff */
[----:B0-2---:R-:W-:Y:S05]  /*6da0*/  RET.REL.NODEC R4 `(_ZN18transformer_engine13normalization26rmsnorm_bwd_general_kernelINS0_13Kernel_traitsI6__halffS3_fjLj1024ELj1ELj4ELj1ELj16ENS0_18Kernel_traits_baseILj1024ES3_fS3_fjLj128EEEEELb0EEEvNS0_20BackwardKernelParamsE) ;  /* 0xffffff9004947950 */ /* 0x005fea0003c3ffff */
.L_x_4097:
        /* <DEDUP_REMOVED lines=13> */
.L_x_5664:


//--------------------- .text._ZN18transformer_engine13normalization26rmsnorm_bwd_general_kernelINS0_13Kernel_traitsI6__halfS3_S3_fjLj1024ELj1ELj4ELj1ELj16ENS0_18Kernel_traits_baseILj1024ES3_S3_S3_fjLj128EEEEELb0EEEvNS0_20BackwardKernelParamsE --------------------------
	.section	.text._ZN18transformer_engine13normalization26rmsnorm_bwd_general_kernelINS0_13Kernel_traitsI6__halfS3_S3_fjLj1024ELj1ELj4ELj1ELj16ENS0_18Kernel_traits_baseILj1024ES3_S3_S3_fjLj128EEEEELb0EEEvNS0_20BackwardKernelParamsE,"ax",@progbits
	.align	128
        .global         _ZN18transformer_engine13normalization26rmsnorm_bwd_general_kernelINS0_13Kernel_traitsI6__halfS3_S3_fjLj1024ELj1ELj4ELj1ELj16ENS0_18Kernel_traits_baseILj1024ES3_S3_S3_fjLj128EEEEELb0EEEvNS0_20BackwardKernelParamsE
        .type           _ZN18transformer_engine13normalization26rmsnorm_bwd_general_kernelINS0_13Kernel_traitsI6__halfS3_S3_fjLj1024ELj1ELj4ELj1ELj16ENS0_18Kernel_traits_baseILj1024ES3_S3_S3_fjLj128EEEEELb0EEEvNS0_20BackwardKernelParamsE,@function
        .size           _ZN18transformer_engine13normalization26rmsnorm_bwd_general_kernelINS0_13Kernel_traitsI6__halfS3_S3_fjLj1024ELj1ELj4ELj1ELj16ENS0_18Kernel_traits_baseILj1024ES3_S3_S3_fjLj128EEEEELb0EEEvNS0_20BackwardKernelParamsE,(.L_x_5665 - _ZN18transformer_engine13normalization26rmsnorm_bwd_general_kernelINS0_13Kernel_traitsI6__halfS3_S3_fjLj1024ELj1ELj4ELj1ELj16ENS0_18Kernel_traits_baseILj1024ES3_S3_S3_fjLj128EEEEELb0EEEvNS0_20BackwardKernelParamsE)
        .other          _ZN18transformer_engine13normalization26rmsnorm_bwd_general_kernelINS0_13Kernel_traitsI6__halfS3_S3_fjLj1024ELj1ELj4ELj1ELj16ENS0_18Kernel_traits_baseILj1024ES3_S3_S3_fjLj128EEEEELb0EEEvNS0_20BackwardKernelParamsE,@"STO_CUDA_ENTRY STV_DEFAULT"
_ZN18transformer_engine13normalization26rmsnorm_bwd_general_kernelINS0_13Kernel_traitsI6__halfS3_S3_fjLj1024ELj1ELj4ELj1ELj16ENS0_18Kernel_traits_baseILj1024ES3_S3_S3_fjLj128EEEEELb0EEEvNS0_20BackwardKernelParamsE:
.text._ZN18transformer_engine13normalization26rmsnorm_bwd_general_kernelINS0_13Kernel_traitsI6__halfS3_S3_fjLj1024ELj1ELj4ELj1ELj16ENS0_18Kernel_traits_baseILj1024ES3_S3_S3_fjLj128EEEEELb0EEEvNS0_20BackwardKernelParamsE:
        /* <DEDUP_REMOVED lines=56> */
.L_x_4101:
        /* <DEDUP_REMOVED lines=28> */
.L_x_4102:
[----:B------:R-:W-:Y:S05]  /*0540*/  BSYNC B1 ;  /* 0x0000000000017941 */ /* 0x000fea0003800000 */
.L_x_4100:
        /* <DEDUP_REMOVED lines=20> */
.L_x_4104:
        /* <DEDUP_REMOVED lines=28> */
.L_x_4105:
[----:B------:R-:W-:Y:S05]  /*0850*/  BSYNC B1 ;  /* 0x0000000000017941 */ /* 0x000fea0003800000 */
.L_x_4103:
        /* <DEDUP_REMOVED lines=20> */
.L_x_4107:
        /* <DEDUP_REMOVED lines=28> */
.L_x_4108:
[----:B------:R-:W-:Y:S05]  /*0b60*/  BSYNC B1 ;  /* 0x0000000000017941 */ /* 0x000fea0003800000 */
.L_x_4106:
        /* <DEDUP_REMOVED lines=19> */
.L_x_4110:
        /* <DEDUP_REMOVED lines=28> */
.L_x_4111:
[----:B------:R-:W-:Y:S05]  /*0e60*/  BSYNC B1 ;  /* 0x0000000000017941 */ /* 0x000fea0003800000 */
.L_x_4109:
        /* <DEDUP_REMOVED lines=8> */
.L_x_4099:
[----:B------:R-:W-:Y:S05]  /*0ef0*/  BSYNC B0 ;  /* 0x0000000000007941 */ /* 0x000fea0003800000 */
.L_x_4098:
        /* <DEDUP_REMOVED lines=67> */
[----:B------:R-:W-:Y:S05]  /*1330*/  CALL.REL.NOINC `($__internal_38_$__cuda_sm20_rcp_rn_f32_slowpath) ;  /* 0x0000004c00387944 */ /* 0x000fea0003c00000 */
[----:B------:R-:W-:Y:S05]  /*1340*/  BRA `(.L_x_4114) ;  /* 0x0000000000107947 */ /* 0x000fea0003800000 */
.L_x_4113:
[----:B------:R-:W0:Y:S02]  /*1350*/  MUFU.RCP R39, R4 ;  /* 0x0000000400277308 */ /* 0x000e240000001000 */
[----:B0-----:R-:W-:-:S04]  /*1360*/  FFMA R5, R4, R39, -1 ;  /* 0xbf80000004057423 */ /* 0x001fc80000000027 */
[----:B------:R-:W-:-:S04]  /*1370*/  FADD.FTZ R6, -R5, -RZ ;  /* 0x800000ff05067221 */ /* 0x000fc80000010100 */
[----:B------:R-:W-:-:S07]  /*1380*/  FFMA R39, R39, R6, R39 ;  /* 0x0000000627277223 */ /* 0x000fce0000000027 */
.L_x_4114:
        /* <DEDUP_REMOVED lines=17> */
.L_x_4168:
        /* <DEDUP_REMOVED lines=26> */
.L_x_4118:
        /* <DEDUP_REMOVED lines=28> */
.L_x_4119:
[----:B------:R-:W-:Y:S05]  /*1800*/  BSYNC B1 ;  /* 0x0000000000017941 */ /* 0x000fea0003800000 */
.L_x_4117:
        /* <DEDUP_REMOVED lines=10> */
.L_x_4121:
        /* <DEDUP_REMOVED lines=28> */
.L_x_4122:
[----:B------:R-:W-:Y:S05]  /*1a70*/  BSYNC B1 ;  /* 0x0000000000017941 */ /* 0x000fea0003800000 */
.L_x_4120:
        /* <DEDUP_REMOVED lines=68> */
.L_x_4124:
        /* <DEDUP_REMOVED lines=28> */
.L_x_4125:
[----:B------:R-:W-:Y:S05]  /*2080*/  BSYNC B1 ;  /* 0x0000000000017941 */ /* 0x000fea0003800000 */
.L_x_4123:
        /* <DEDUP_REMOVED lines=9> */
.L_x_4127:
        /* <DEDUP_REMOVED lines=28> */
.L_x_4128:
[----:B------:R-:W-:Y:S05]  /*22e0*/  BSYNC B1 ;  /* 0x0000000000017941 */ /* 0x000fea0003800000 */
.L_x_4126:
        /* <DEDUP_REMOVED lines=59> */
[----:B------:R-:W-:Y:S04]  /*26a0*/  BSSY B1, `(.L_x_4129) ;  /* 0x0000025000017945 */ /* 0x000fe80003800000 */
[C---:B------:R-:W-:Y:S02]  /*26b0*/  LEA R64, R103.reuse, R156, 0x1 ;  /* 0x0000009c67407211 */ /* 0x040fe400078e08ff */
[----:B------:R-:W-:Y:S02]  /*26c0*/  SHF.R.S32.HI R96, RZ, 0x1f, R103 ;  /* 0x0000001fff607819 */ /* 0x000fe40000011467 */
[----:B------:R-:W-:Y:S01]  /*26d0*/  LOP3.LUT P0, RZ, R64, 0xf, RZ, 0xc0, !PT ;  /* 0x0000000f40ff7812 */ /* 0x000fe2000780c0ff */
[----:B------:R-:W-:-:S03]  /*26e0*/  IMAD.WIDE R64, R103, 0x2, R160 ;  /* 0x0000000267407825 */ /* 0x000fc600078e02a0 */
[----:B------:R-:W-:-:S13]  /*26f0*/  ISETP.LT.U32.OR P0, PT, R41, 0x8, P0 ;  /* 0x000000082900780c */ /* 0x000fda0000701470 */
[----:B------:R-:W-:Y:S05]  /*2700*/  @P0 BRA `(.L_x_4130) ;  /* 0x0000000000080947 */ /* 0x000fea0003800000 */
[----:B------:R-:W5:Y:S01]  /*2710*/  LDG.E.128 R64, desc[UR4][R64.64] ;  /* 0x0000000440407981 */ /* 0x000f62000c1e1d00 */
[----:B------:R-:W-:Y:S05]  /*2720*/  BRA `(.L_x_4131) ;  /* 0x0000000000707947 */ /* 0x000fea0003800000 */
.L_x_4130:
        /* <DEDUP_REMOVED lines=28> */
.L_x_4131:
[----:B------:R-:W-:Y:S05]  /*28f0*/  BSYNC B1 ;  /* 0x0000000000017941 */ /* 0x000fea0003800000 */
.L_x_4129:
        /* <DEDUP_REMOVED lines=9> */
.L_x_4133:
        /* <DEDUP_REMOVED lines=28> */
.L_x_4134:
[----:B------:R-:W-:Y:S05]  /*2b50*/  BSYNC B1 ;  /* 0x0000000000017941 */ /* 0x000fea0003800000 */
.L_x_4132:
        /* <DEDUP_REMOVED lines=8> */
[----:B------:R-:W-:Y:S01]  /*2be0*/  FMUL R96, R60, R103 ;  /* 0x000000673c607220 */ /* 0x000fe20000400000 */
[----:B------:R-:W-:Y:S02]  /*2bf0*/  HADD2.F32 R100, -RZ, R65.H1_H1 ;  /* 0x30000041ff647230 */ /* 0x000fe40000004100 */
[-C--:B------:R-:W-:Y:S01]  /*2c00*/  FFMA R21, R92, R68.reuse, R21 ;  /* 0x000000445c157223 */ /* 0x080fe20000000015 */
[----:B------:R-:W-:Y:S02]  /*2c10*/  HADD2.F32 R102, -RZ, R66.H0_H0 ;  /* 0x20000042ff667230 */ /* 0x000fe40000004100 */
[----:B------:R-:W-:Y:S01]  /*2c20*/  FMUL R105, R59, R68 ;  /* 0x000000443b697220 */ /* 0x000fe20000400000 */
[--C-:B------:R-:W-:Y:S02]  /*2c30*/  HADD2.F32 R107, -RZ, R69.reuse.H0_H0 ;  /* 0x20000045ff6b7230 */ /* 0x100fe40000004100 */
[----:B------:R-:W-:Y:S01]  /*2c40*/  FADD R68, R159, R96 ;  /* 0x000000609f447221 */ /* 0x000fe20000000000 */
[----:B------:R-:W-:-:S02]  /*2c50*/  HADD2.F32 R108, -RZ, R69.H1_H1 ;  /* 0x30000045ff6c7230 */ /* 0x000fc40000004100 */
[C---:B------:R-:W-:Y:S01]  /*2c60*/  FFMA R20, R97.reuse, R103, R20 ;  /* 0x0000006761147223 */ /* 0x040fe20000000014 */
[----:B------:R-:W-:Y:S01]  /*2c70*/  FFMA R69, R97, R96, R158 ;  /* 0x0000006061457223 */ /* 0x000fe2000000009e */
[----:B------:R-:W-:Y:S02]  /*2c80*/  HADD2.F32 R104, -RZ, R66.H1_H1 ;  /* 0x30000042ff687230 */ /* 0x000fe40000004100 */
[-C--:B------:R-:W-:Y:S01]  /*2c90*/  FMUL R103, R98, R89.reuse ;  /* 0x0000005962677220 */ /* 0x080fe20000400000 */
[--C-:B------:R-:W-:Y:S02]  /*2ca0*/  HADD2.F32 R64, -RZ, R67.reuse.H0_H0 ;  /* 0x20000043ff407230 */ /* 0x100fe40000004100 */
[----:B------:R-:W-:Y:S01]  /*2cb0*/  FMUL R98, R100, R89 ;  /* 0x0000005964627220 */ /* 0x000fe20000400000 */
[----:B------:R-:W-:Y:S02]  /*2cc0*/  HADD2.F32 R106, -RZ, R67.H1_H1 ;  /* 0x30000043ff6a7230 */ /* 0x000fe40000004100 */
[----:B------:R-:W-:Y:S01]  /*2cd0*/  FMUL R100, R58, R107 ;  /* 0x0000006b3a647220 */ /* 0x000fe20000400000 */
[----:B------:R-:W-:-:S02]  /*2ce0*/  HADD2.F32 R67, -RZ, R70.H0_H0 ;  /* 0x20000046ff437230 */ /* 0x000fc40000004100 */
[----:B------:R-:W-:Y:S01]  /*2cf0*/  FMUL R109, R102, R89 ;  /* 0x00000059666d7220 */ /* 0x000fe20000400000 */
[--C-:B------:R-:W-:Y:S02]  /*2d00*/  HADD2.F32 R65, -RZ, R71.reuse.H0_H0 ;  /* 0x20000047ff417230 */ /* 0x100fe40000004100 */
[----:B------:R-:W-:Y:S01]  /*2d10*/  FFMA R22, R103, R107, R22 ;  /* 0x0000006b67167223 */ /* 0x000fe20000000016 */
[----:B------:R-:W-:Y:S02]  /*2d20*/  HADD2.F32 R66, -RZ, R71.H1_H1 ;  /* 0x30000047ff427230 */ /* 0x000fe40000004100 */
[----:B------:R-:W-:Y:S01]  /*2d30*/  FADD R71, R68, R105 ;  /* 0x0000006944477221 */ /* 0x000fe20000000000 */
[----:B------:R-:W-:Y:S01]  /*2d40*/  FFMA R68, R92, R105, R69 ;  /* 0x000000695c447223 */ /* 0x000fe20000000045 */
[-C--:B------:R-:W-:Y:S01]  /*2d50*/  FFMA R23, R98, R108.reuse, R23 ;  /* 0x0000006c62177223 */ /* 0x080fe20000000017 */
[----:B------:R-:W-:Y:S01]  /*2d60*/  FMUL R107, R57, R108 ;  /* 0x0000006c396b7220 */ /* 0x000fe20000400000 */
[----:B------:R-:W-:Y:S01]  /*2d70*/  FMUL R102, R104, R89 ;  /* 0x0000005968667220 */ /* 0x000fe20000400000 */
[-C--:B------:R-:W-:Y:S01]  /*2d80*/  FFMA R24, R109, R67.reuse, R24 ;  /* 0x000000436d187223 */ /* 0x080fe20000000018 */
[----:B------:R-:W-:Y:S01]  /*2d90*/  FMUL R104, R56, R67 ;  /* 0x0000004338687220 */ /* 0x000fe20000400000 */
[----:B------:R-:W-:Y:S01]  /*2da0*/  FADD R108, R71, R100 ;  /* 0x00000064476c7221 */ /* 0x000fe20000000000 */
[----:B------:R-:W-:Y:S01]  /*2db0*/  FFMA R67, R103, R100, R68 ;  /* 0x0000006467437223 */ /* 0x000fe20000000044 */
        /* <DEDUP_REMOVED lines=30> */
.L_x_4136:
        /* <DEDUP_REMOVED lines=28> */
.L_x_4137:
[----:B------:R-:W-:Y:S05]  /*3160*/  BSYNC B1 ;  /* 0x0000000000017941 */ /* 0x000fea0003800000 */
.L_x_4135:
        /* <DEDUP_REMOVED lines=9> */
.L_x_4139:
        /* <DEDUP_REMOVED lines=28> */
.L_x_4140:
[----:B------:R-:W-:Y:S05]  /*33c0*/  BSYNC B1 ;  /* 0x0000000000017941 */ /* 0x000fea0003800000 */
.L_x_4138:
[----:B-----5:R-:W-:Y:S02]  /*33d0*/  HADD2.F32 R110, -RZ, R64.H1_H1 ;  /* 0x30000040ff6e7230 */ /* 0x020fe40000004100 */
[----:B------:R-:W-:Y:S02]  /*33e0*/  HADD2.F32 R95, -RZ, R68.H0_H0 ;  /* 0x20000044ff5f7230 */ /* 0x000fe40000004100 */
[----:B------:R-:W-:Y:S02]  /*33f0*/  HADD2.F32 R94, -RZ, R64.H0_H0 ;  /* 0x20000040ff5e7230 */ /* 0x000fe40000004100 */
[----:B------:R-:W-:Y:S01]  /*3400*/  FMUL R110, R110, R89 ;  /* 0x000000596e6e7220 */ /* 0x000fe20000400000 */
[----:B------:R-:W-:Y:S02]  /*3410*/  HADD2.F32 R68, -RZ, R68.H1_H1 ;  /* 0x30000044ff447230 */ /* 0x000fe40000004100 */
[----:B------:R-:W-:Y:S01]  /*3420*/  FMUL R112, R52, R95 ;  /* 0x0000005f34707220 */ /* 0x000fe20000400000 */
        /* <DEDUP_REMOVED lines=10> */
[-C--:B------:R-:W-:Y:S01]  /*34d0*/  FMUL R117, R114, R89.reuse ;  /* 0x0000005972757220 */ /* 0x080fe20000400000 */
        /* <DEDUP_REMOVED lines=39> */
.L_x_4116:
[----:B------:R-:W-:Y:S05]  /*3750*/  BSYNC B0 ;  /* 0x0000000000007941 */ /* 0x000fea0003800000 */
.L_x_4115:
        /* <DEDUP_REMOVED lines=65> */
.L_x_4143:
[----:B------:R-:W2:Y:S04]  /*3b70*/  LDG.E.STRONG.GPU R66, desc[UR4][R64.64] ;  /* 0x0000000440427981 */ /* 0x000ea8000c1ef900 */
[----:B--2---:R-:W-:Y:S01]  /*3b80*/  CCTL.IVALL ;  /* 0x00000000ff00798f */ /* 0x004fe20002000000 */
[----:B------:R-:W-:Y:S05]  /*3b90*/  YIELD ;  /* 0x0000000000007946 */ /* 0x000fea0003800000 */
[----:B------:R-:W-:-:S13]  /*3ba0*/  ISETP.NE.AND P0, PT, R66, R71, PT ;  /* 0x000000474200720c */ /* 0x000fda0003f05270 */
[----:B------:R-:W-:Y:S05]  /*3bb0*/  @P0 BRA `(.L_x_4143) ;  /* 0xfffffffc00ec0947 */ /* 0x000fea000383ffff */
.L_x_4142:
        /* <DEDUP_REMOVED lines=15> */
.L_x_4148:
        /* <DEDUP_REMOVED lines=30> */
.L_x_4147:
[----:B------:R-:W-:Y:S05]  /*3e90*/  BSYNC B1 ;  /* 0x0000000000017941 */ /* 0x000fea0003800000 */
.L_x_4146:
        /* <DEDUP_REMOVED lines=20> */
.L_x_4150:
[----:B------:R-:W-:Y:S05]  /*3fe0*/  BSYNC B1 ;  /* 0x0000000000017941 */ /* 0x000fea0003800000 */
.L_x_4149:
        /* <DEDUP_REMOVED lines=9> */
.L_x_4145:
[----:B------:R-:W-:Y:S05]  /*4080*/  BSYNC B0 ;  /* 0x0000000000007941 */ /* 0x000fea0003800000 */
.L_x_4144:
        /* <DEDUP_REMOVED lines=13> */
.L_x_4141:
        /* <DEDUP_REMOVED lines=10> */
.L_x_4151:
        /* <DEDUP_REMOVED lines=9> */
[-C--:B------:R-:W-:Y:S01]  /*4290*/  FFMA R64, R37, -R68.reuse, R154 ;  /* 0x8000004425407223 */ /* 0x080fe2000000009a */
[-C--:B-----5:R-:W-:Y:S01]  /*42a0*/  FMUL R65, R70, R89.reuse ;  /* 0x0000005946417220 */ /* 0x0a0fe20000400000 */
[-C--:B------:R-:W-:Y:S01]  /*42b0*/  FMUL R156, R66, R89.reuse ;  /* 0x00000059429c7220 */ /* 0x080fe20000400000 */
[----:B------:R-:W0:Y:S01]  /*42c0*/  LDC.64 R70, c[0x0][0x278] ;  /* 0x00009e00ff467b82 */ /* 0x000e220000000a00 */
        /* <DEDUP_REMOVED lines=33> */
.L_x_4156:
[----:B------:R-:W-:Y:S05]  /*44e0*/  BSYNC B2 ;  /* 0x0000000000027941 */ /* 0x000fea0003800000 */
.L_x_4155:
        /* <DEDUP_REMOVED lines=15> */
.L_x_4157:
[----:B------:R-:W-:Y:S05]  /*45e0*/  BSYNC B1 ;  /* 0x0000000000017941 */ /* 0x000fea0003800000 */
.L_x_4154:
[----:B------:R-:W-:-:S13]  /*45f0*/  ISETP.GE.AND P0, PT, R86, UR6, PT ;  /* 0x0000000656007c0c */ /* 0x000fda000bf06270 */
[----:B------:R-:W-:Y:S05]  /*4600*/  @P0 BRA `(.L_x_4153) ;  /* 0x0000000800cc0947 */ /* 0x000fea0003800000 */
[----:B------:R-:W-:Y:S01]  /*4610*/  ISETP.GE.U32.AND P0, PT, R42, 0x8, PT ;  /* 0x000000082a00780c */ /* 0x000fe20003f06070 */
[-C--:B01----:R-:W-:Y:S01]  /*4620*/  FFMA R66, R141, -R68.reuse, R136 ;  /* 0x800000448d427223 */ /* 0x083fe20000000088 */
[-C--:B------:R-:W-:Y:S01]  /*4630*/  FFMA R94, R139, -R68.reuse, R134 ;  /* 0x800000448b5e7223 */ /* 0x080fe20000000086 */
[-C--:B------:R-:W-:Y:S01]  /*4640*/  FFMA R158, R137, -R68.reuse, R132 ;  /* 0x80000044899e7223 */ /* 0x080fe20000000084 */
[-C--:B------:R-:W-:Y:S01]  /*4650*/  FFMA R64, R99, -R68.reuse, R138 ;  /* 0x8000004463407223 */ /* 0x080fe2000000008a */
[-C--:B------:R-:W-:Y:S01]  /*4660*/  FMUL R156, R66, R89.reuse ;  /* 0x00000059429c7220 */ /* 0x080fe20000400000 */
        /* <DEDUP_REMOVED lines=36> */
.L_x_4160:
[----:B------:R-:W-:Y:S05]  /*48b0*/  BSYNC B2 ;  /* 0x0000000000027941 */ /* 0x000fea0003800000 */
.L_x_4159:
        /* <DEDUP_REMOVED lines=15> */
.L_x_4161:
[----:B------:R-:W-:Y:S05]  /*49b0*/  BSYNC B1 ;  /* 0x0000000000017941 */ /* 0x000fea0003800000 */
.L_x_4158:
        /* <DEDUP_REMOVED lines=44> */
.L_x_4164:
[----:B------:R-:W-:Y:S05]  /*4c80*/  BSYNC B2 ;  /* 0x0000000000027941 */ /* 0x000fea0003800000 */
.L_x_4163:
        /* <DEDUP_REMOVED lines=15> */
.L_x_4165:
[----:B------:R-:W-:Y:S05]  /*4d80*/  BSYNC B1 ;  /* 0x0000000000017941 */ /* 0x000fea0003800000 */
.L_x_4162:
        /* <DEDUP_REMOVED lines=43> */
.L_x_4167:
[----:B------:R-:W-:Y:S05]  /*5040*/  BSYNC B1 ;  /* 0x0000000000017941 */ /* 0x000fea0003800000 */
.L_x_4166:
        /* <DEDUP_REMOVED lines=15> */
.L_x_4153:
[----:B------:R-:W-:Y:S05]  /*5140*/  BSYNC B0 ;  /* 0x0000000000007941 */ /* 0x000fea0003800000 */
.L_x_4152:
[----:B------:R-:W-:Y:S05]  /*5150*/  WARPSYNC.ALL ;  /* 0x0000000000007948 */ /* 0x000fea0003800000 */
[----:B0123--:R-:W0:Y:S02]  /*5160*/  LDC R65, c[0x0][0x210] ;  /* 0x00008400ff417b82 */ /* 0x00fe240000000800 */
[----:B0-----:R-:W-:-:S05]  /*5170*/  IMAD R0, R65, 0x4, R0 ;  /* 0x0000000441007824 */ /* 0x001fca00078e0200 */
[----:B------:R-:W-:-:S13]  /*5180*/  ISETP.GE.AND P0, PT, R0, UR8, PT ;  /* 0x0000000800007c0c */ /* 0x000fda000bf06270 */
[----:B------:R-:W-:Y:S05]  /*5190*/  @!P0 BRA `(.L_x_4168) ;  /* 0xffffffc000c08947 */ /* 0x000fea000383ffff */
[----:B------:R-:W-:Y:S01]  /*51a0*/  STL.128 [R1+0x30], R16 ;  /* 0x0000301001007387 */ /* 0x000fe20000100c00 */
[----:B------:R-:W-:Y:S01]  /*51b0*/  MOV R43, R7 ;  /* 0x00000007002b7202 */ /* 0x000fe20000000f00 */
[----:B------:R-:W-:Y:S02]  /*51c0*/  IMAD.MOV.U32 R42, RZ, RZ, R6 ;  /* 0x000000ffff2a7224 */ /* 0x000fe400078e0006 */
        /* <DEDUP_REMOVED lines=25> */
.L_x_4112:
[----:B------:R-:W-:Y:S01]  /*5360*/  BAR.SYNC.DEFER_BLOCKING 0x0 ;  /* 0x0000000000007b1d */ /* 0x000fe20000010000 */
[----:B------:R-:W-:-:S05]  /*5370*/  ISETP.GE.AND P0, PT, R2, UR6, PT ;  /* 0x0000000602007c0c */ /* 0x000fca000bf06270 */
[----:B------:R-:W-:Y:S08]  /*5380*/  BSSY B0, `(.L_x_4169) ;  /* 0x000001e000007945 */ /* 0x000ff00003800000 */
[----:B------:R-:W-:Y:S05]  /*5390*/  @P0 BRA `(.L_x_4170) ;  /* 0x0000000000700947 */ /* 0x000fea0003800000 */
[----:B------:R-:W0:Y:S01]  /*53a0*/  S2R R17, SR_CgaCtaId ;  /* 0x0000000000117919 */ /* 0x000e220000008800 */
[----:B------:R-:W-:Y:S01]  /*53b0*/  MOV R0, 0x400 ;  /* 0x0000040000007802 */ /* 0x000fe20000000f00 */
[----:B------:R-:W-:Y:S01]  /*53c0*/  IMAD.SHL.U32 R16, R87, 0x20, RZ ;  /* 0x0000002057107824 */ /* 0x000fe200078e00ff */
[----:B------:R-:W-:Y:S02]  /*53d0*/  SHF.R.U32.HI R19, RZ, 0x5, R87 ;  /* 0x00000005ff137819 */ /* 0x000fe40000011657 */
[----:B------:R-:W-:Y:S02]  /*53e0*/  LEA R2, R69, R2, 0x8 ;  /* 0x0000000245027211 */ /* 0x000fe400078e40ff */
        /* <DEDUP_REMOVED lines=23> */
.L_x_4170:
[----:B------:R-:W-:Y:S05]  /*5560*/  BSYNC B0 ;  /* 0x0000000000007941 */ /* 0x000fea0003800000 */
.L_x_4169:
        /* <DEDUP_REMOVED lines=57> */
.L_x_4172:
[----:B------:R-:W-:Y:S05]  /*5900*/  BSYNC B0 ;  /* 0x0000000000007941 */ /* 0x000fea0003800000 */
.L_x_4171:
        /* <DEDUP_REMOVED lines=26> */
.L_x_4174:
[----:B------:R-:W-:Y:S05]  /*5ab0*/  BSYNC B0 ;  /* 0x0000000000007941 */ /* 0x000fea0003800000 */
.L_x_4173:
        /* <DEDUP_REMOVED lines=26> */
.L_x_4176:
[----:B------:R-:W-:Y:S05]  /*5c60*/  BSYNC B0 ;  /* 0x0000000000007941 */ /* 0x000fea0003800000 */
.L_x_4175:
        /* <DEDUP_REMOVED lines=26> */
.L_x_4178:
[----:B------:R-:W-:Y:S05]  /*5e10*/  BSYNC B0 ;  /* 0x0000000000007941 */ /* 0x000fea0003800000 */
.L_x_4177:
[----:B------:R-:W-:Y:S05]  /*5e20*/  @P0 BRA `(.L_x_4179) ;  /* 0x0000000000140947 */ /* 0x000fea0003800000 */
[----:B0-234-:R-:W2:Y:S04]  /*5e30*/  LDL.128 R4, [R15] ;  /* 0x000000000f047983 */ /* 0x01dea80000100c00 */
[----:B------:R-:W3:Y:S04]  /*5e40*/  LDL.128 R8, [R15+0x10] ;  /* 0x000010000f087983 */ /* 0x000ee80000100c00 */
[----:B--2---:R-:W-:Y:S04]  /*5e50*/  STG.E.128 desc[UR4][R2.64], R4 ;  /* 0x0000000402007986 */ /* 0x004fe8000c101d04 */
[----:B---3--:R-:W-:Y:S01]  /*5e60*/  STG.E.128 desc[UR4][R2.64+0x10], R8 ;  /* 0x0000100802007986 */ /* 0x008fe2000c101d04 */
[----:B------:R-:W-:Y:S05]  /*5e70*/  EXIT ;  /* 0x000000000000794d */ /* 0x000fea0003800000 */
.L_x_4179:
        /* <DEDUP_REMOVED lines=26> */
        .weak           $__internal_38_$__cuda_sm20_rcp_rn_f32_slowpath
        .type           $__internal_38_$__cuda_sm20_rcp_rn_f32_slowpath,@function
        .size           $__internal_38_$__cuda_sm20_rcp_rn_f32_slowpath,(.L_x_5665 - $__internal_38_$__cuda_sm20_rcp_rn_f32_slowpath)
$__internal_38_$__cuda_sm20_rcp_rn_f32_slowpath:
        /* <DEDUP_REMOVED lines=15> */
.L_x_4180:
        /* <DEDUP_REMOVED lines=33> */
.L_x_4182:
[----:B------:R0:W1:Y:S02]  /*6320*/  MUFU.RCP R5, R4 ;  /* 0x0000000400057308 */ /* 0x0000640000001000 */
.L_x_4181:
[----:B-1-3--:R-:W-:Y:S02]  /*6330*/  IMAD.MOV.U32 R39, RZ, RZ, R5 ;  /* 0x000000ffff277224 */ /* 0x00afe400078e0005 */
[----:B0-2---:R-:W-:Y:S02]  /*6340*/  IMAD.MOV.U32 R4, RZ, RZ, R11 ;  /* 0x000000ffff047224 */ /* 0x005fe400078e000b */
[----:B------:R-:W-:-:S04]  /*6350*/  IMAD.MOV.U32 R5, RZ, RZ, 0x0 ;  /* 0x00000000ff057424 */ /* 0x000fc800078e00ff */
[----:B------:R-:W-:Y:S05]  /*6360*/  RET.REL.NODEC R4 `(_ZN18transformer_engine13normalization26rmsnorm_bwd_general_kernelINS0_13Kernel_traitsI6__halfS3_S3_fjLj1024ELj1ELj4ELj1ELj16ENS0_18Kernel_traits_baseILj1024ES3_S3_S3_fjLj128EEEEELb0EEEvNS0_20BackwardKernelParamsE) ;  /* 0xffffff9c04247950 */ /* 0x000fea0003c3ffff */
.L_x_4183:
        /* <DEDUP_REMOVED lines=9> */
.L_x_5665:


//--------------------- .text._ZN18transformer_engine13normalization26rmsnorm_bwd_general_kernelINS0_13Kernel_traitsIffffjLj1024ELj1ELj4ELj1ELj16ENS0_18Kernel_traits_baseILj1024EffffjLj128EEEEELb0EEEvNS0_20BackwardKernelParamsE --------------------------
	.section	.text._ZN18transformer_engine13normalization26rmsnorm_bwd_general_kernelINS0_13Kernel_traitsIffffjLj1024ELj1ELj4ELj1ELj16ENS0_18Kernel_traits_baseILj1024EffffjLj128EEEEELb0EEEvNS0_20BackwardKernelParamsE,"ax",@progbits
	.align	128
        .global         _ZN18transformer_engine13normalization26rmsnorm_bwd_general_kernelINS0_13Kernel_traitsIffffjLj1024ELj1ELj4ELj1ELj16ENS0_18Kernel_traits_baseILj1024EffffjLj128EEEEELb0EEEvNS0_20BackwardKernelParamsE
        .type           _ZN18transformer_engine13normalization26rmsnorm_bwd_general_kernelINS0_13Kernel_traitsIffffjLj1024ELj1ELj4ELj1ELj16ENS0_18Kernel_traits_baseILj1024EffffjLj128EEEEELb0EEEvNS0_20BackwardKernelParamsE,@function
        .size           _ZN18transformer_engine13normalization26rmsnorm_bwd_general_kernelINS0_13Kernel_traitsIffffjLj1024ELj1ELj4ELj1ELj16ENS0_18Kernel_traits_baseILj1024EffffjLj128EEEEELb0EEEvNS0_20BackwardKernelParamsE,(.L_x_5666 - _ZN18transformer_engine13normalization26rmsnorm_bwd_general_kernelINS0_13Kernel_traitsIffffjLj1024ELj1ELj4ELj1ELj16ENS0_18Kernel_traits_baseILj1024EffffjLj128EEEEELb0EEEvNS0_20BackwardKernelParamsE)
        .other          _ZN18transformer_engine13normalization26rmsnorm_bwd_general_kernelINS0_13Kernel_traitsIffffjLj1024ELj1ELj4ELj1ELj16ENS0_18Kernel_traits_baseILj1024EffffjLj128EEEEELb0EEEvNS0_20BackwardKernelParamsE,@"STO_CUDA_ENTRY STV_DEFAULT"
_ZN18transformer_engine13normalization26rmsnorm_bwd_general_kernelINS0_13Kernel_traitsIffffjLj1024ELj1ELj4ELj1ELj16ENS0_18Kernel_traits_baseILj1024EffffjLj128EEEEELb0EEEvNS0_20BackwardKernelParamsE:
.text._ZN18transformer_engine13normalization26rmsnorm_bwd_general_kernelINS0_13Kernel_traitsIffffjLj1024ELj1ELj4ELj1ELj16ENS0_18Kernel_traits_baseILj1024EffffjLj128EEEEELb0EEEvNS0_20BackwardKernelParamsE:
        /* <DEDUP_REMOVED lines=31> */
[----:B------:R-:W-:Y:S01]  /*01f0*/  @P0 IADD3 R3, R3, -R40, RZ ;  /* 0x8000002803030210 */ /* 0x000fe20007ffe0ff */
[----:B------:R-:W-:-:S03]  /*0200*/  @P0 VIADD R50, R50, 0x1 ;  /* 0x0000000132320836 */ /* 0x000fc60000000000 */
[----:B------:R-:W-:-:S13]  /*0210*/  ISETP.GE.U32.AND P1, PT, R3, R40, PT ;  /* 0x000000280300720c */ /* 0x000fda0003f26070 */
[----:B------:R-:W-:Y:S01]  /*0220*/  @P1 VIADD R50, R50, 0x1 ;  /* 0x0000000132321836 */ /* 0x000fe20000000000 */
        /* <DEDUP_REMOVED lines=22> */
.L_x_4187:
        /* <DEDUP_REMOVED lines=9> */
.L_x_4188:
[----:B------:R-:W-:Y:S05]  /*0420*/  BSYNC B1 ;  /* 0x0000000000017941 */ /* 0x000fea0003800000 */
.L_x_4186:
        /* <DEDUP_REMOVED lines=13> */
.L_x_4190:
        /* <DEDUP_REMOVED lines=9> */
.L_x_4191:
[----:B------:R-:W-:Y:S05]  /*0590*/  BSYNC B1 ;  /* 0x0000000000017941 */ /* 0x000fea0003800000 */
.L_x_4189:
        /* <DEDUP_REMOVED lines=13> */
.L_x_4193:
        /* <DEDUP_REMOVED lines=9> */
.L_x_4194:
[----:B------:R-:W-:Y:S05]  /*0700*/  BSYNC B1 ;  /* 0x0000000000017941 */ /* 0x000fea0003800000 */
.L_x_4192:
[----:B------:R-:W-:-:S05]  /*0710*/  IMAD R7, R40, 0x80, R7 ;  /* 0x0000008028077824 */ /* 0x000fca00078e0207 */
[----:B------:R-:W-:-:S13]  /*0720*/  ISETP.GE.AND P0, PT, R7, UR6, PT ;  /* 0x0000000607007c0c */ /* 0x000fda000bf06270 */
[----:B------:R-:W-:Y:S05]  /*0730*/  @P0 BRA `(.L_x_4185) ;  /* 0x0000000400b40947 */ /* 0x000fea0003800000 */
[C---:B01----:R-:W-:Y:S01]  /*0740*/  LEA R2, R7.reuse, R0, 0x2 ;  /* 0x0000000007027211 */ /* 0x043fe200078e10ff */
[----:B------:R-:W-:Y:S01]  /*0750*/  BSSY B1, `(.L_x_4195) ;  /* 0x0000012000017945 */ /* 0x000fe20003800000 */
[C---:B------:R-:W-:Y:S02]  /*0760*/  IADD3 R6, -R7.reuse, UR6, RZ ;  /* 0x0000000607067c10 */ /* 0x040fe4000fffe1ff */
[----:B------:R-:W-:Y:S01]  /*0770*/  LOP3.LUT P0, RZ, R2, 0xf, RZ, 0xc0, !PT ;  /* 0x0000000f02ff7812 */ /* 0x000fe2000780c0ff */
[----:B------:R-:W-:Y:S01]  /*0780*/  IMAD.WIDE R2, R7, 0x4, R4 ;  /* 0x0000000407027825 */ /* 0x000fe200078e0204 */
[C---:B------:R-:W-:Y:S02]  /*0790*/  ISETP.GE.U32.AND P3, PT, R6.reuse, 0x4, PT ;  /* 0x000000040600780c */ /* 0x040fe40003f66070 */
[----:B------:R-:W-:-:S13]  /*07a0*/  ISETP.LT.U32.OR P0, PT, R6, 0x4, P0 ;  /* 0x000000040600780c */ /* 0x000fda0000701470 */
[----:B------:R-:W-:Y:S05]  /*07b0*/  @P0 BRA `(.L_x_4196) ;  /* 0x0000000000080947 */ /* 0x000fea0003800000 */
[----:B------:R1:W5:Y:S01]  /*07c0*/  LDG.E.128 R52, desc[UR4][R2.64] ;  /* 0x0000000402347981 */ /* 0x000362000c1e1d00 */
[----:B------:R-:W-:Y:S05]  /*07d0*/  BRA `(.L_x_4197) ;  /* 0x0000000000247947 */ /* 0x000fea0003800000 */
.L_x_4196:
        /* <DEDUP_REMOVED lines=9> */
.L_x_4197:
[----:B------:R-:W-:Y:S05]  /*0870*/  BSYNC B1 ;  /* 0x0000000000017941 */ /* 0x000fea0003800000 */
.L_x_4195:
        /* <DEDUP_REMOVED lines=13> */
.L_x_4199:
        /* <DEDUP_REMOVED lines=9> */
.L_x_4200:
[----:B------:R-:W-:Y:S05]  /*09e0*/  BSYNC B1 ;  /* 0x0000000000017941 */ /* 0x000fea0003800000 */
.L_x_4198:
        /* <DEDUP_REMOVED lines=13> */
.L_x_4202:
        /* <DEDUP_REMOVED lines=9> */
.L_x_4203:
[----:B------:R-:W-:Y:S05]  /*0b50*/  BSYNC B1 ;  /* 0x0000000000017941 */ /* 0x000fea0003800000 */
.L_x_4201:
        /* <DEDUP_REMOVED lines=13> */
.L_x_4205:
        /* <DEDUP_REMOVED lines=9> */
.L_x_4206:
[----:B------:R-:W-:Y:S05]  /*0cc0*/  BSYNC B1 ;  /* 0x0000000000017941 */ /* 0x000fea0003800000 */
.L_x_4204:
        /* <DEDUP_REMOVED lines=11> */
.L_x_4207:
        /* <DEDUP_REMOVED lines=9> */
.L_x_4185:
[----:B------:R-:W-:Y:S05]  /*0e10*/  BSYNC B0 ;  /* 0x0000000000007941 */ /* 0x000fea0003800000 */
.L_x_4184:
        /* <DEDUP_REMOVED lines=20> */
[----:B0123--:R-:W-:Y:S01]  /*0f60*/  I2FP.F32.S32 R2, UR6 ;  /* 0x0000000600027c45 */ /* 0x00ffe20008201400 */
[----:B------:R-:W-:Y:S01]  /*0f70*/  ULDC.U8 UR7, c[0x0][0x250] ;  /* 0x0000940000077ab9 */ /* 0x000fe20000000000 */
[----:B------:R-:W-:Y:S01]  /*0f80*/  IADD3 R61, -R61, UR6, RZ ;  /* 0x000000063d3d7c10 */ /* 0x000fe2000fffe1ff */
[----:B------:R-:W-:Y:S01]  /*0f90*/  IMAD R46, R40, 0x80, R47 ;  /* 0x00000080282e7824 */ /* 0x000fe200078e022f */
[----:B------:R-:W-:Y:S01]  /*0fa0*/  ISETP.NE.AND P0, PT, RZ, UR7, PT ;  /* 0x00000007ff007c0c */ /* 0x000fe2000bf05270 */
[----:B------:R-:W-:Y:S02]  /*0fb0*/  VIADD R0, R2, 0x1800000 ;  /* 0x0180000002007836 */ /* 0x000fe40000000000 */
[----:B------:R-:W-:Y:S01]  /*0fc0*/  IMAD R45, R40, 0x80, R46 ;  /* 0x00000080282d7824 */ /* 0x000fe200078e022e */
[----:B------:R-:W-:Y:S02]  /*0fd0*/  FSEL R133, RZ, 1, !P0 ;  /* 0x3f800000ff857808 */ /* 0x000fe40004000000 */
[----:B------:R-:W-:Y:S01]  /*0fe0*/  LOP3.LUT R3, R0, 0x7f800000, RZ, 0xc0, !PT ;  /* 0x7f80000000037812 */ /* 0x000fe200078ec0ff */
[----:B------:R-:W-:-:S02]  /*0ff0*/  IMAD R44, R40, 0x80, R45 ;  /* 0x00000080282c7824 */ /* 0x000fc400078e022d */
[----:B-----5:R-:W-:Y:S01]  /*1000*/  FADD R156, R133, R56 ;  /* 0x00000038859c7221 */ /* 0x020fe20000000000 */
[----:B------:R-:W-:Y:S01]  /*1010*/  ISETP.GT.U32.AND P0, PT, R3, 0x1ffffff, PT ;  /* 0x01ffffff0300780c */ /* 0x000fe20003f04070 */
[C---:B------:R-:W-:Y:S01]  /*1020*/  FADD R164, R133.reuse, R68 ;  /* 0x0000004485a47221 */ /* 0x040fe20000000000 */
[C---:B------:R-:W-:Y:S01]  /*1030*/  LEA R0, R40.reuse, R44, 0x7 ;  /* 0x0000002c28007211 */ /* 0x040fe200078e38ff */
[C---:B------:R-:W-:Y:S01]  /*1040*/  FADD R163, R133.reuse, R69 ;  /* 0x0000004585a37221 */ /* 0x040fe20000000000 */
[C---:B------:R-:W-:Y:S01]  /*1050*/  FADD R162, R133.reuse, R70 ;  /* 0x0000004685a27221 */ /* 0x040fe20000000000 */
[C---:B------:R-:W-:Y:S01]  /*1060*/  FADD R161, R133.reuse, R71 ;  /* 0x0000004785a17221 */ /* 0x040fe20000000000 */
[C---:B------:R-:W-:Y:S01]  /*1070*/  FADD R160, R133.reuse, R64 ;  /* 0x0000004085a07221 */ /* 0x040fe20000000000 */
[C---:B------:R-:W-:Y:S02]  /*1080*/  IMAD R60, R40.reuse, 0x80, R0 ;  /* 0x00000080283c7824 */ /* 0x040fe400078e0200 */
        /* <DEDUP_REMOVED lines=36> */
[----:B------:R-:W-:Y:S05]  /*12d0*/  CALL.REL.NOINC `($__internal_39_$__cuda_sm20_rcp_rn_f32_slowpath) ;  /* 0x0000004c00dc7944 */ /* 0x000fea0003c00000 */
[----:B------:R-:W-:Y:S05]  /*12e0*/  BRA `(.L_x_4210) ;  /* 0x0000000000107947 */ /* 0x000fea0003800000 */
.L_x_4209:
[----:B------:R-:W0:Y:S02]  /*12f0*/  MUFU.RCP R3, R2 ;  /* 0x0000000200037308 */ /* 0x000e240000001000 */
[----:B0-----:R-:W-:-:S04]  /*1300*/  FFMA R4, R2, R3, -1 ;  /* 0xbf80000002047423 */ /* 0x001fc80000000003 */
[----:B------:R-:W-:-:S04]  /*1310*/  FADD.FTZ R4, -R4, -RZ ;  /* 0x800000ff04047221 */ /* 0x000fc80000010100 */
[----:B------:R-:W-:-:S07]  /*1320*/  FFMA R132, R3, R4, R3 ;  /* 0x0000000403847223 */ /* 0x000fce0000000003 */
.L_x_4210:
        /* <DEDUP_REMOVED lines=17> */
.L_x_4302:
[----:B0-----:R-:W0:Y:S01]  /*1440*/  S2R R37, SR_TID.X ;  /* 0x0000000000257919 */ /* 0x001e220000002100 */
[----:B------:R-:W-:Y:S01]  /*1450*/  ULDC UR8, c[0x0][0x218] ;  /* 0x0000860000087ab9 */ /* 0x000fe20000000800 */
[----:B------:R-:W-:Y:S01]  /*1460*/  IMAD.SHL.U32 R36, R49, 0x20, RZ ;  /* 0x0000002031247824 */ /* 0x000fe200078e00ff */
[----:B------:R-:W-:Y:S01]  /*1470*/  ULDC UR6, c[0x0][0x21c] ;  /* 0x0000870000067ab9 */ /* 0x000fe20000000800 */
[----:B-----5:R-:W-:Y:S01]  /*1480*/  IMAD.MOV.U32 R62, RZ, RZ, RZ ;  /* 0x000000ffff3e7224 */ /* 0x020fe200078e00ff */
[----:B0-----:R-:W-:-:S05]  /*1490*/  SHF.R.U32.HI R3, RZ, 0x5, R37 ;  /* 0x00000005ff037819 */ /* 0x001fca0000011625 */
[----:B------:R-:W-:-:S05]  /*14a0*/  IMAD.IADD R108, R3, 0x1, R48 ;  /* 0x00000001036c7824 */ /* 0x000fca00078e0230 */
[----:B------:R-:W-:-:S13]  /*14b0*/  ISETP.GE.AND P0, PT, R108, UR8, PT ;  /* 0x000000086c007c0c */ /* 0x000fda000bf06270 */
[----:B------:R-:W0:Y:S01]  /*14c0*/  @!P0 LDC.64 R2, c[0x0][0x230] ;  /* 0x00008c00ff028b82 */ /* 0x000e220000000a00 */
[----:B------:R-:W-:-:S04]  /*14d0*/  LOP3.LUT R165, R37, 0x1f, RZ, 0xc0, !PT ;  /* 0x0000001f25a57812 */ /* 0x000fc800078ec0ff */
[----:B------:R-:W-:-:S04]  /*14e0*/  LOP3.LUT R36, R36, 0xffffffe0, R165, 0xe2, !PT ;  /* 0xffffffe024247812 */ /* 0x000fc800078ee2a5 */
[----:B------:R-:W-:-:S04]  /*14f0*/  SHF.L.U32 R37, R36, 0x2, RZ ;  /* 0x0000000224257819 */ /* 0x000fc800000006ff */
[----:B------:R-:W-:Y:S01]  /*1500*/  ISETP.GE.AND P1, PT, R37, UR6, PT ;  /* 0x0000000625007c0c */ /* 0x000fe2000bf26270 */
[----:B0-----:R-:W-:-:S05]  /*1510*/  @!P0 IMAD.WIDE R2, R108, 0x4, R2 ;  /* 0x000000046c028825 */ /* 0x001fca00078e0202 */
[----:B------:R0:W5:Y:S01]  /*1520*/  @!P0 LDG.E R62, desc[UR4][R2.64] ;  /* 0x00000004023e8981 */ /* 0x000162000c1e1900 */
[----:B------:R-:W-:Y:S01]  /*1530*/  ISETP.LT.AND P0, PT, R108, UR8, !P1 ;  /* 0x000000086c007c0c */ /* 0x000fe2000cf01270 */
[----:B------:R-:W-:Y:S01]  /*1540*/  BSSY B0, `(.L_x_4211) ;  /* 0x0000201000007945 */ /* 0x000fe20003800000 */
[----:B------:R-:W-:-:S11]  /*1550*/  CS2R R106, SRZ ;  /* 0x00000000006a7805 */ /* 0x000fd6000001ff00 */
[----:B01----:R-:W-:Y:S05]  /*1560*/  @!P0 BRA `(.L_x_4212) ;  /* 0x0000001c00f88947 */ /* 0x003fea0003800000 */
        /* <DEDUP_REMOVED lines=13> */
.L_x_4214:
        /* <DEDUP_REMOVED lines=9> */
.L_x_4215:
[----:B------:R-:W-:Y:S05]  /*16d0*/  BSYNC B1 ;  /* 0x0000000000017941 */ /* 0x000fea0003800000 */
.L_x_4213:
        /* <DEDUP_REMOVED lines=8> */
[----:B------:R1:W5:Y:S01]  /*1760*/  LDG.E.128 R36, desc[UR4][R106.64] ;  /* 0x000000046a247981 */ /* 0x000362000c1e1d00 */
[----:B------:R-:W-:Y:S05]  /*1770*/  BRA `(.L_x_4218) ;  /* 0x0000000000247947 */ /* 0x000fea0003800000 */
.L_x_4217:
        /* <DEDUP_REMOVED lines=9> */
.L_x_4218:
[----:B------:R-:W-:Y:S05]  /*1810*/  BSYNC B1 ;  /* 0x0000000000017941 */ /* 0x000fea0003800000 */
.L_x_4216:
        /* <DEDUP_REMOVED lines=14> */
[-C--:B------:R-:W-:Y:S01]  /*1900*/  FMUL R83, R161, R39.reuse ;  /* 0x00000027a1537220 */ /* 0x080fe20000400000 */
[----:B------:R-:W-:Y:S01]  /*1910*/  FADD R36, R37, R78 ;  /* 0x0000004e25247221 */ /* 0x000fe20000000000 */
[C---:B01----:R-:W-:Y:S01]  /*1920*/  FFMA R106, R116.reuse, R78, R41 ;  /* 0x0000004e746a7223 */ /* 0x043fe20000000029 */
        /* <DEDUP_REMOVED lines=17> */
.L_x_4220:
        /* <DEDUP_REMOVED lines=9> */
.L_x_4221:
[----:B------:R-:W-:Y:S05]  /*1ad0*/  BSYNC B1 ;  /* 0x0000000000017941 */ /* 0x000fea0003800000 */
.L_x_4219:
        /* <DEDUP_REMOVED lines=9> */
.L_x_4223:
        /* <DEDUP_REMOVED lines=9> */
.L_x_4224:
[----:B------:R-:W-:Y:S05]  /*1c00*/  BSYNC B1 ;  /* 0x0000000000017941 */ /* 0x000fea0003800000 */
.L_x_4222:
[-C--:B-----5:R-:W-:Y:S01]  /*1c10*/  FMUL R126, R40, R62.reuse ;  /* 0x0000003e287e7220 */ /* 0x0a0fe20000400000 */
[----:B------:R-:W-:Y:S01]  /*1c20*/  FMUL R118, R41, R62 ;  /* 0x0000003e29767220 */ /* 0x000fe20000400000 */
[----:B------:R-:W-:Y:S01]  /*1c30*/  FMUL R98, R160, R36 ;  /* 0x00000024a0627220 */ /* 0x000fe20000400000 */
[----:B------:R-:W-:Y:S01]  /*1c40*/  ISETP.GE.AND P0, PT, R46, UR6, PT ;  /* 0x000000062e007c0c */ /* 0x000fe2000bf06270 */
        /* <DEDUP_REMOVED lines=14> */
[----:B------:R-:W-:-:S02]  /*1d30*/  FFMA R31, R91, R39, R31 ;  /* 0x000000275b1f7223 */ /* 0x000fc4000000001f */
        /* <DEDUP_REMOVED lines=16> */
.L_x_4226:
        /* <DEDUP_REMOVED lines=9> */
.L_x_4227:
[----:B------:R-:W-:Y:S05]  /*1ed0*/  BSYNC B1 ;  /* 0x0000000000017941 */ /* 0x000fea0003800000 */
.L_x_4225:
        /* <DEDUP_REMOVED lines=9> */
.L_x_4229:
        /* <DEDUP_REMOVED lines=9> */
.L_x_4230:
[----:B------:R-:W-:Y:S05]  /*2000*/  BSYNC B1 ;  /* 0x0000000000017941 */ /* 0x000fea0003800000 */
.L_x_4228:
[----:B-----5:R-:W-:Y:S01]  /*2010*/  FMUL R125, R40, R62 ;  /* 0x0000003e287d7220 */ /* 0x020fe20000400000 */
[----:B------:R-:W-:Y:S01]  /*2020*/  FMUL R96, R156, R36 ;  /* 0x000000249c607220 */ /* 0x000fe20000400000 */
[----:B------:R-:W-:Y:S01]  /*2030*/  ISETP.GE.AND P0, PT, R45, UR6, PT ;  /* 0x000000062d007c0c */ /* 0x000fe2000bf06270 */
[----:B------:R-:W-:Y:S01]  /*2040*/  FMUL R117, R41, R62 ;  /* 0x0000003e29757220 */ /* 0x000fe20000400000 */
        /* <DEDUP_REMOVED lines=9> */
[----:B------:R-:W-:Y:S01]  /*20e0*/  FMUL R89, R43, R62 ;  /* 0x0000003e2b597220 */ /* 0x000fe20000400000 */
[-C--:B------:R-:W-:Y:S01]  /*20f0*/  FMUL R81, R153, R39.reuse ;  /* 0x0000002799517220 */ /* 0x080fe20000400000 */
        /* <DEDUP_REMOVED lines=11> */
[----:B------:R-:W-:Y:S02]  /*21b0*/  SHF.R.S32.HI R38, RZ, 0x1f, R39 ;  /* 0x0000001fff267819 */ /* 0x000fe40000011427 */
[----:B0-----:R-:W-:Y:S02]  /*21c0*/  LEA R36, R39, R110, 0x2 ;  /* 0x0000006e27247211 */ /* 0x001fe400078e10ff */
[----:B------:R-:W0:Y:S02]  /*21d0*/  LDC.64 R110, c[0x0][0x220] ;  /* 0x00008800ff6e7b82 */ /* 0x000e240000000a00 */
[----:B------:R-:W-:-:S04]  /*21e0*/  LOP3.LUT P0, RZ, R36, 0xf, RZ, 0xc0, !PT ;  /* 0x0000000f24ff7812 */ /* 0x000fc8000780c0ff */
[----:B------:R-:W-:Y:S01]  /*21f0*/  ISETP.LT.U32.OR P0, PT, R57, 0x4, P0 ;  /* 0x000000043900780c */ /* 0x000fe20000701470 */
[----:B0-----:R-:W-:-:S12]  /*2200*/  IMAD.WIDE R36, R39, 0x4, R110 ;  /* 0x0000000427247825 */ /* 0x001fd800078e026e */
[----:B------:R-:W-:Y:S05]  /*2210*/  @P0 BRA `(.L_x_4232) ;  /* 0x0000000000080947 */ /* 0x000fea0003800000 */
[----:B------:R0:W5:Y:S01]  /*2220*/  LDG.E.128 R40, desc[UR4][R36.64] ;  /* 0x0000000424287981 */ /* 0x000162000c1e1d00 */
[----:B------:R-:W-:Y:S05]  /*2230*/  BRA `(.L_x_4233) ;  /* 0x0000000000247947 */ /* 0x000fea0003800000 */
.L_x_4232:
        /* <DEDUP_REMOVED lines=9> */
.L_x_4233:
[----:B------:R-:W-:Y:S05]  /*22d0*/  BSYNC B1 ;  /* 0x0000000000017941 */ /* 0x000fea0003800000 */
.L_x_4231:
        /* <DEDUP_REMOVED lines=9> */
.L_x_4235:
        /* <DEDUP_REMOVED lines=9> */
.L_x_4236:
[----:B------:R-:W-:Y:S05]  /*2400*/  BSYNC B1 ;  /* 0x0000000000017941 */ /* 0x000fea0003800000 */
.L_x_4234:
        /* <DEDUP_REMOVED lines=35> */
.L_x_4238:
        /* <DEDUP_REMOVED lines=9> */
.L_x_4239:
[----:B------:R-:W-:Y:S05]  /*26d0*/  BSYNC B1 ;  /* 0x0000000000017941 */ /* 0x000fea0003800000 */
.L_x_4237:
        /* <DEDUP_REMOVED lines=9> */
.L_x_4241:
        /* <DEDUP_REMOVED lines=9> */
.L_x_4242:
[----:B------:R-:W-:Y:S05]  /*2800*/  BSYNC B1 ;  /* 0x0000000000017941 */ /* 0x000fea0003800000 */
.L_x_4240:
        /* <DEDUP_REMOVED lines=35> */
.L_x_4244:
        /* <DEDUP_REMOVED lines=9> */
.L_x_4245:
[----:B------:R-:W-:Y:S05]  /*2ad0*/  BSYNC B1 ;  /* 0x0000000000017941 */ /* 0x000fea0003800000 */
.L_x_4243:
        /* <DEDUP_REMOVED lines=9> */
.L_x_4247:
        /* <DEDUP_REMOVED lines=9> */
.L_x_4248:
[----:B------:R-:W-:Y:S05]  /*2c00*/  BSYNC B1 ;  /* 0x0000000000017941 */ /* 0x000fea0003800000 */
.L_x_4246:
        /* <DEDUP_REMOVED lines=35> */
.L_x_4250:
        /* <DEDUP_REMOVED lines=9> */
.L_x_4251:
[----:B------:R-:W-:Y:S05]  /*2ed0*/  BSYNC B1 ;  /* 0x0000000000017941 */ /* 0x000fea0003800000 */
.L_x_4249:
        /* <DEDUP_REMOVED lines=9> */
.L_x_4253:
        /* <DEDUP_REMOVED lines=9> */
.L_x_4254:
[----:B------:R-:W-:Y:S05]  /*3000*/  BSYNC B1 ;  /* 0x0000000000017941 */ /* 0x000fea0003800000 */
.L_x_4252:
[----:B-----5:R-:W-:Y:S01]  /*3010*/  FMUL R121, R40, R62 ;  /* 0x0000003e28797220 */ /* 0x020fe20000400000 */
[----:B------:R-:W-:Y:S01]  /*3020*/  FMUL R92, R140, R36 ;  /* 0x000000248c5c7220 */ /* 0x000fe20000400000 */
[----:B------:R-:W-:Y:S01]  /*3030*/  ISETP.GE.AND P0, PT, R56, UR6, PT ;  /* 0x0000000638007c0c */ /* 0x000fe2000bf06270 */
[----:B------:R-:W-:Y:S01]  /*3040*/  FMUL R109, R41, R62 ;  /* 0x0000003e296d7220 */ /* 0x000fe20000400000 */
[----:B------:R-:W-:Y:S01]  /*3050*/  FFMA R8, R121, R36, R8 ;  /* 0x0000002479087223 */ /* 0x000fe20000000008 */
[-C--:B------:R-:W-:Y:S01]  /*3060*/  FMUL R71, R139, R37.reuse ;  /* 0x000000258b477220 */ /* 0x080fe20000400000 */
[----:B------:R-:W-:Y:S01]  /*3070*/  FADD R36, R107, R92 ;  /* 0x0000005c6b247221 */ /* 0x000fe20000000000 */
[----:B------:R-:W-:Y:S01]  /*3080*/  FFMA R106, R121, R92, R106 ;  /* 0x0000005c796a7223 */ /* 0x000fe2000000006a */
[C---:B------:R-:W-:Y:S01]  /*3090*/  FFMA R9, R109.reuse, R37, R9 ;  /* 0x000000256d097223 */ /* 0x040fe20000000009 */
[----:B------:R-:W-:Y:S01]  /*30a0*/  FMUL R100, R42, R62 ;  /* 0x0000003e2a647220 */ /* 0x000fe20000400000 */
[----:B------:R-:W-:Y:S01]  /*30b0*/  FMUL R72, R138, R38 ;  /* 0x000000268a487220 */ /* 0x000fe20000400000 */
[----:B------:R-:W-:Y:S01]  /*30c0*/  FADD R37, R36, R71 ;  /* 0x0000004724257221 */ /* 0x000fe20000000000 */
[----:B------:R-:W-:Y:S01]  /*30d0*/  FFMA R41, R109, R71, R106 ;  /* 0x000000476d297223 */ /* 0x000fe2000000006a */
[----:B------:R-:W-:Y:S01]  /*30e0*/  FMUL R64, R43, R62 ;  /* 0x0000003e2b407220 */ /* 0x000fe20000400000 */
[-C--:B------:R-:W-:Y:S01]  /*30f0*/  FMUL R85, R137, R39.reuse ;  /* 0x0000002789557220 */ /* 0x080fe20000400000 */
[----:B------:R-:W-:Y:S01]  /*3100*/  FADD R36, R37, R72 ;  /* 0x0000004825247221 */ /* 0x000fe20000000000 */
[C---:B------:R-:W-:Y:S01]  /*3110*/  FFMA R41, R100.reuse, R72, R41 ;  /* 0x0000004864297223 */ /* 0x040fe20000000029 */
[----:B------:R-:W-:Y:S01]  /*3120*/  FFMA R10, R100, R38, R10 ;  /* 0x00000026640a7223 */ /* 0x000fe2000000000a */
[----:B------:R-:W-:Y:S01]  /*3130*/  FFMA R11, R64, R39, R11 ;  /* 0x00000027400b7223 */ /* 0x000fe2000000000b */
        /* <DEDUP_REMOVED lines=16> */
.L_x_4256:
        /* <DEDUP_REMOVED lines=9> */
.L_x_4257:
[----:B------:R-:W-:Y:S05]  /*32d0*/  BSYNC B1 ;  /* 0x0000000000017941 */ /* 0x000fea0003800000 */
.L_x_4255:
        /* <DEDUP_REMOVED lines=9> */
.L_x_4259:
        /* <DEDUP_REMOVED lines=9> */
.L_x_4260:
[----:B------:R-:W-:Y:S05]  /*3400*/  BSYNC B1 ;  /* 0x0000000000017941 */ /* 0x000fea0003800000 */
.L_x_4258:
[----:B-----5:R-:W-:Y:S01]  /*3410*/  FMUL R131, R36, R62 ;  /* 0x0000003e24837220 */ /* 0x020fe20000400000 */
[----:B------:R-:W-:Y:S01]  /*3420*/  FMUL R128, R136, R40 ;  /* 0x0000002888807220 */ /* 0x000fe20000400000 */
[-C--:B------:R-:W-:Y:S01]  /*3430*/  FMUL R130, R37, R62.reuse ;  /* 0x0000003e25827220 */ /* 0x080fe20000400000 */
[----:B------:R-:W-:Y:S01]  /*3440*/  FMUL R120, R135, R41 ;  /* 0x0000002987787220 */ /* 0x000fe20000400000 */
[----:B------:R-:W-:Y:S01]  /*3450*/  FMUL R129, R38, R62 ;  /* 0x0000003e26817220 */ /* 0x000fe20000400000 */
[----:B------:R-:W-:Y:S01]  /*3460*/  FADD R107, R107, R128 ;  /* 0x000000806b6b7221 */ /* 0x000fe20000000000 */
[----:B01----:R-:W-:Y:S01]  /*3470*/  FFMA R3, R131, R128, R106 ;  /* 0x0000008083037223 */ /* 0x003fe2000000006a */
        /* <DEDUP_REMOVED lines=13> */
.L_x_4212:
[----:B------:R-:W-:Y:S05]  /*3550*/  BSYNC B0 ;  /* 0x0000000000007941 */ /* 0x000fea0003800000 */
.L_x_4211:
        /* <DEDUP_REMOVED lines=53> */
[----:B------:R-:W-:Y:S02]  /*38b0*/  LEA.HI.X R3, R37, R3, R36, 0x2, P0 ;  /* 0x0000000325037211 */ /* 0x000fe400000f1424 */
[----:B------:R-:W-:Y:S02]  /*38c0*/  LOP3.LUT R36, R51, 0x2, RZ, 0xc0, !PT ;  /* 0x0000000233247812 */ /* 0x000fe400078ec0ff */
[----:B------:R-:W-:Y:S02]  /*38d0*/  MOV R37, 0xffffffff ;  /* 0xffffffff00257802 */ /* 0x000fe40000000f00 */
[----:B------:R-:W-:Y:S02]  /*38e0*/  ISETP.NE.AND P0, PT, R36, RZ, PT ;  /* 0x000000ff2400720c */ /* 0x000fe40003f05270 */
[----:B------:R-:W-:Y:S02]  /*38f0*/  SHF.R.U32.HI R36, RZ, 0x1, R51 ;  /* 0x00000001ff247819 */ /* 0x000fe40000011633 */
[----:B------:R-:W-:-:S02]  /*3900*/  SEL R37, R37, 0x1, P0 ;  /* 0x0000000125257807 */ /* 0x000fc40000000000 */
        /* <DEDUP_REMOVED lines=9> */
.L_x_4263:
[----:B------:R-:W2:Y:S04]  /*39a0*/  LDG.E.STRONG.GPU R36, desc[UR4][R2.64] ;  /* 0x0000000402247981 */ /* 0x000ea8000c1ef900 */
[----:B--2---:R-:W-:Y:S01]  /*39b0*/  CCTL.IVALL ;  /* 0x00000000ff00798f */ /* 0x004fe20002000000 */
[----:B------:R-:W-:Y:S05]  /*39c0*/  YIELD ;  /* 0x0000000000007946 */ /* 0x000fea0003800000 */
[----:B------:R-:W-:-:S13]  /*39d0*/  ISETP.NE.AND P0, PT, R36, R41, PT ;  /* 0x000000292400720c */ /* 0x000fda0003f05270 */
[----:B------:R-:W-:Y:S05]  /*39e0*/  @P0 BRA `(.L_x_4263) ;  /* 0xfffffffc00ec0947 */ /* 0x000fea000383ffff */
.L_x_4262:
        /* <DEDUP_REMOVED lines=14> */
.L_x_4268:
        /* <DEDUP_REMOVED lines=16> */
[----:B------:R-:W-:Y:S02]  /*3bd0*/  LEA.HI.X R3, R41, UR11, R36, 0x3, P2 ;  /* 0x0000000b29037c11 */ /* 0x000fe400090f1c24 */
[----:B------:R-:W-:Y:S01]  /*3be0*/  IADD3 R41, R165, 0x60, RZ ;  /* 0x00000060a5297810 */ /* 0x000fe20007ffe0ff */
        /* <DEDUP_REMOVED lines=12> */
.L_x_4267:
[----:B------:R-:W-:Y:S05]  /*3cb0*/  BSYNC B1 ;  /* 0x0000000000017941 */ /* 0x000fea0003800000 */
.L_x_4266:
        /* <DEDUP_REMOVED lines=20> */
.L_x_4270:
[----:B------:R-:W-:Y:S05]  /*3e00*/  BSYNC B1 ;  /* 0x0000000000017941 */ /* 0x000fea0003800000 */
.L_x_4269:
        /* <DEDUP_REMOVED lines=9> */
.L_x_4265:
[----:B------:R-:W-:Y:S05]  /*3ea0*/  BSYNC B0 ;  /* 0x0000000000007941 */ /* 0x000fea0003800000 */
.L_x_4264:
        /* <DEDUP_REMOVED lines=13> */
.L_x_4261:
        /* <DEDUP_REMOVED lines=10> */
.L_x_4271:
[----:B------:R-:W2:Y:S01]  /*4020*/  S2R R2, SR_TID.X ;  /* 0x0000000000027919 */ /* 0x000ea20000002100 */
[----:B------:R-:W-:Y:S01]  /*4030*/  BSSY B0, `(.L_x_4272) ;  /* 0x00000fc000007945 */ /* 0x000fe20003800000 */
[----:B--2---:R-:W-:-:S05]  /*4040*/  SHF.R.U32.HI R3, RZ, 0x5, R2 ;  /* 0x00000005ff037819 */ /* 0x004fca0000011602 */
[----:B------:R-:W-:-:S05]  /*4050*/  IMAD.IADD R42, R3, 0x1, R48 ;  /* 0x00000001032a7824 */ /* 0x000fca00078e0230 */
[----:B------:R-:W-:-:S13]  /*4060*/  ISETP.LT.AND P1, PT, R42, UR8, !P1 ;  /* 0x000000082a007c0c */ /* 0x000fda000cf21270 */
[----:B------:R-:W-:Y:S05]  /*4070*/  @!P1 BRA `(.L_x_4273) ;  /* 0x0000000c00dc9947 */ /* 0x000fea0003800000 */
[----:B------:R-:W2:Y:S01]  /*4080*/  LDC.64 R106, c[0x0][0x278] ;  /* 0x00009e00ff6a7b82 */ /* 0x000ea20000000a00 */
[----:B------:R-:W-:Y:S01]  /*4090*/  LOP3.LUT R2, R2, 0x1f, RZ, 0xc0, !PT ;  /* 0x0000001f02027812 */ /* 0x000fe200078ec0ff */
[----:B------:R-:W-:Y:S01]  /*40a0*/  FMUL R41, R41, R132 ;  /* 0x0000008429297220 */ /* 0x000fe20000400000 */
[----:B------:R-:W-:Y:S01]  /*40b0*/  SHF.L.U32 R3, R49, 0x5, RZ ;  /* 0x0000000531037819 */ /* 0x000fe200000006ff */
[----:B------:R-:W-:Y:S01]  /*40c0*/  BSSY B1, `(.L_x_4274) ;  /* 0x000001e000017945 */ /* 0x000fe20003800000 */
[----:B------:R-:W-:Y:S01]  /*40d0*/  ISETP.GE.U32.AND P1, PT, R61, 0x4, PT ;  /* 0x000000043d00780c */ /* 0x000fe20003f26070 */
[-C--:B------:R-:W-:Y:S01]  /*40e0*/  FFMA R37, R119, -R41.reuse, R70 ;  /* 0x8000002977257223 */ /* 0x080fe20000000046 */
[----:B------:R-:W-:Y:S01]  /*40f0*/  LOP3.LUT R2, R3, 0xffffffe0, R2, 0xe2, !PT ;  /* 0xffffffe003027812 */ /* 0x000fe200078ee202 */
[-C--:B------:R-:W-:Y:S01]  /*4100*/  FFMA R3, R99, -R41.reuse, R63 ;  /* 0x8000002963037223 */ /* 0x080fe2000000003f */
[----:B------:R-:W-:Y:S01]  /*4110*/  FFMA R39, R115, -R41, R83 ;  /* 0x8000002973277223 */ /* 0x000fe20000000053 */
[----:B------:R-:W-:Y:S01]  /*4120*/  BSSY B2, `(.L_x_4275) ;  /* 0x0000010000027945 */ /* 0x000fe20003800000 */
[----:B-----5:R-:W-:Y:S01]  /*4130*/  FMUL R37, R37, R62 ;  /* 0x0000003e25257220 */ /* 0x020fe20000400000 */
[----:B------:R-:W-:-:S02]  /*4140*/  IMAD.SHL.U32 R43, R2, 0x4, RZ ;  /* 0x00000004022b7824 */ /* 0x000fc400078e00ff */
[-C--:B------:R-:W-:Y:S01]  /*4150*/  FMUL R36, R3, R62.reuse ;  /* 0x0000003e03247220 */ /* 0x080fe20000400000 */
[----:B------:R-:W-:Y:S01]  /*4160*/  FFMA R3, R116, -R41, R78 ;  /* 0x8000002974037223 */ /* 0x000fe2000000004e */
[-C--:B------:R-:W-:Y:S01]  /*4170*/  FMUL R39, R39, R62.reuse ;  /* 0x0000003e27277220 */ /* 0x080fe20000400000 */
[----:B------:R-:W-:Y:S02]  /*4180*/  IMAD R43, R42, UR6, R43 ;  /* 0x000000062a2b7c24 */ /* 0x000fe4000f8e022b */
[----:B------:R-:W-:Y:S02]  /*4190*/  FMUL R38, R3, R62 ;  /* 0x0000003e03267220 */ /* 0x000fe40000400000 */
[----:B--2---:R-:W-:Y:S01]  /*41a0*/  IMAD.WIDE R2, R43, 0x4, R106 ;  /* 0x000000042b027825 */ /* 0x004fe200078e026a */
[----:B------:R-:W-:Y:S06]  /*41b0*/  @!P1 BRA `(.L_x_4276) ;  /* 0x0000000000189947 */ /* 0x000fec0003800000 */
[----:B------:R-:W-:Y:S02]  /*41c0*/  ULDC UR7, c[0x0][0x278] ;  /* 0x00009e0000077ab9 */ /* 0x000fe40000000800 */
[----:B------:R-:W-:-:S04]  /*41d0*/  LEA R43, R43, UR7, 0x2 ;  /* 0x000000072b2b7c11 */ /* 0x000fc8000f8e10ff */
[----:B------:R-:W-:-:S13]  /*41e0*/  LOP3.LUT P0, RZ, R43, 0xf, RZ, 0xc0, !PT ;  /* 0x0000000f2bff7812 */ /* 0x000fda000780c0ff */
[----:B------:R2:W-:Y:S01]  /*41f0*/  @!P0 STG.E.128 desc[UR4][R2.64], R36 ;  /* 0x0000002402008986 */ /* 0x0005e2000c101d04 */
[----:B------:R-:W-:Y:S05]  /*4200*/  @!P0 BREAK B2 ;  /* 0x0000000000028942 */ /* 0x000fea0003800000 */
[----:B------:R-:W-:Y:S05]  /*4210*/  @!P0 BRA `(.L_x_4277) ;  /* 0x0000000000208947 */ /* 0x000fea0003800000 */
.L_x_4276:
[----:B------:R-:W-:Y:S05]  /*4220*/  BSYNC B2 ;  /* 0x0000000000027941 */ /* 0x000fea0003800000 */
.L_x_4275:
[C---:B------:R-:W-:Y:S01]  /*4230*/  ISETP.NE.AND P0, PT, R61.reuse, RZ, PT ;  /* 0x000000ff3d00720c */ /* 0x040fe20003f05270 */
[----:B------:R3:W-:Y:S01]  /*4240*/  @P1 STG.E desc[UR4][R2.64+0xc], R39 ;  /* 0x00000c2702001986 */ /* 0x0007e2000c101904 */
[----:B------:R-:W-:-:S11]  /*4250*/  ISETP.GE.U32.AND P2, PT, R61, 0x3, PT ;  /* 0x000000033d00780c */ /* 0x000fd60003f46070 */
[----:B------:R3:W-:Y:S01]  /*4260*/  @P0 STG.E desc[UR4][R2.64], R36 ;  /* 0x0000002402000986 */ /* 0x0007e2000c101904 */
[----:B------:R-:W-:-:S03]  /*4270*/  ISETP.GE.U32.AND P0, PT, R61, 0x2, PT ;  /* 0x000000023d00780c */ /* 0x000fc60003f06070 */
[----:B------:R3:W-:Y:S10]  /*4280*/  @P2 STG.E desc[UR4][R2.64+0x8], R38 ;  /* 0x0000082602002986 */ /* 0x0007f4000c101904 */
[----:B------:R3:W-:Y:S02]  /*4290*/  @P0 STG.E desc[UR4][R2.64+0x4], R37 ;  /* 0x0000042502000986 */ /* 0x0007e4000c101904 */
.L_x_4277:
[----:B------:R-:W-:Y:S05]  /*42a0*/  BSYNC B1 ;  /* 0x0000000000017941 */ /* 0x000fea0003800000 */
.L_x_4274:
[----:B------:R-:W-:-:S13]  /*42b0*/  ISETP.GE.AND P0, PT, R47, UR6, PT ;  /* 0x000000062f007c0c */ /* 0x000fda000bf06270 */
[----:B------:R-:W-:Y:S05]  /*42c0*/  @P0 BRA `(.L_x_4273) ;  /* 0x0000000c00480947 */ /* 0x000fea0003800000 */
[----:B------:R-:W-:Y:S01]  /*42d0*/  ISETP.GE.U32.AND P1, PT, R59, 0x4, PT ;  /* 0x000000043b00780c */ /* 0x000fe20003f26070 */
[-C--:B--23--:R-:W-:Y:S01]  /*42e0*/  FFMA R3, R126, -R41.reuse, R98 ;  /* 0x800000297e037223 */ /* 0x08cfe20000000062 */
        /* <DEDUP_REMOVED lines=18> */
.L_x_4280:
[----:B------:R-:W-:Y:S05]  /*4410*/  BSYNC B2 ;  /* 0x0000000000027941 */ /* 0x000fea0003800000 */
.L_x_4279:
[C---:B------:R-:W-:Y:S01]  /*4420*/  ISETP.NE.AND P0, PT, R59.reuse, RZ, PT ;  /* 0x000000ff3b00720c */ /* 0x040fe20003f05270 */
[----:B------:R3:W-:Y:S01]  /*4430*/  @P1 STG.E desc[UR4][R2.64+0xc], R39 ;  /* 0x00000c2702001986 */ /* 0x0007e2000c101904 */
[----:B------:R-:W-:-:S11]  /*4440*/  ISETP.GE.U32.AND P2, PT, R59, 0x3, PT ;  /* 0x000000033b00780c */ /* 0x000fd60003f46070 */
[----:B------:R3:W-:Y:S01]  /*4450*/  @P0 STG.E desc[UR4][R2.64], R36 ;  /* 0x0000002402000986 */ /* 0x0007e2000c101904 */
[----:B------:R-:W-:-:S03]  /*4460*/  ISETP.GE.U32.AND P0, PT, R59, 0x2, PT ;  /* 0x000000023b00780c */ /* 0x000fc60003f06070 */
[----:B------:R3:W-:Y:S10]  /*4470*/  @P2 STG.E desc[UR4][R2.64+0x8], R38 ;  /* 0x0000082602002986 */ /* 0x0007f4000c101904 */
[----:B------:R3:W-:Y:S02]  /*4480*/  @P0 STG.E desc[UR4][R2.64+0x4], R37 ;  /* 0x0000042502000986 */ /* 0x0007e4000c101904 */
.L_x_4281:
[----:B------:R-:W-:Y:S05]  /*4490*/  BSYNC B1 ;  /* 0x0000000000017941 */ /* 0x000fea0003800000 */
.L_x_4278:
        /* <DEDUP_REMOVED lines=22> */
.L_x_4284:
[----:B------:R-:W-:Y:S05]  /*4600*/  BSYNC B2 ;  /* 0x0000000000027941 */ /* 0x000fea0003800000 */
.L_x_4283:
[C---:B------:R-:W-:Y:S01]  /*4610*/  ISETP.NE.AND P0, PT, R58.reuse, RZ, PT ;  /* 0x000000ff3a00720c */ /* 0x040fe20003f05270 */
[----:B------:R3:W-:Y:S01]  /*4620*/  @P1 STG.E desc[UR4][R2.64+0xc], R39 ;  /* 0x00000c2702001986 */ /* 0x0007e2000c101904 */
[----:B------:R-:W-:-:S11]  /*4630*/  ISETP.GE.U32.AND P2, PT, R58, 0x3, PT ;  /* 0x000000033a00780c */ /* 0x000fd60003f46070 */
[----:B------:R3:W-:Y:S01]  /*4640*/  @P0 STG.E desc[UR4][R2.64], R36 ;  /* 0x0000002402000986 */ /* 0x0007e2000c101904 */
[----:B------:R-:W-:-:S03]  /*4650*/  ISETP.GE.U32.AND P0, PT, R58, 0x2, PT ;  /* 0x000000023a00780c */ /* 0x000fc60003f06070 */
[----:B------:R3:W-:Y:S10]  /*4660*/  @P2 STG.E desc[UR4][R2.64+0x8], R38 ;  /* 0x0000082602002986 */ /* 0x0007f4000c101904 */
[----:B------:R3:W-:Y:S02]  /*4670*/  @P0 STG.E desc[UR4][R2.64+0x4], R37 ;  /* 0x0000042502000986 */ /* 0x0007e4000c101904 */
.L_x_4285:
[----:B------:R-:W-:Y:S05]  /*4680*/  BSYNC B1 ;  /* 0x0000000000017941 */ /* 0x000fea0003800000 */
.L_x_4282:
        /* <DEDUP_REMOVED lines=22> */
.L_x_4288:
[----:B------:R-:W-:Y:S05]  /*47f0*/  BSYNC B2 ;  /* 0x0000000000027941 */ /* 0x000fea0003800000 */
.L_x_4287:
[C---:B------:R-:W-:Y:S01]  /*4800*/  ISETP.NE.AND P0, PT, R57.reuse, RZ, PT ;  /* 0x000000ff3900720c */ /* 0x040fe20003f05270 */
[----:B------:R3:W-:Y:S01]  /*4810*/  @P1 STG.E desc[UR4][R2.64+0xc], R39 ;  /* 0x00000c2702001986 */ /* 0x0007e2000c101904 */
[----:B------:R-:W-:-:S11]  /*4820*/  ISETP.GE.U32.AND P2, PT, R57, 0x3, PT ;  /* 0x000000033900780c */ /* 0x000fd60003f46070 */
[----:B------:R3:W-:Y:S01]  /*4830*/  @P0 STG.E desc[UR4][R2.64], R36 ;  /* 0x0000002402000986 */ /* 0x0007e2000c101904 */
[----:B------:R-:W-:-:S03]  /*4840*/  ISETP.GE.U32.AND P0, PT, R57, 0x2, PT ;  /* 0x000000023900780c */ /* 0x000fc60003f06070 */
[----:B------:R3:W-:Y:S10]  /*4850*/  @P2 STG.E desc[UR4][R2.64+0x8], R38 ;  /* 0x0000082602002986 */ /* 0x0007f4000c101904 */
[----:B------:R3:W-:Y:S02]  /*4860*/  @P0 STG.E desc[UR4][R2.64+0x4], R37 ;  /* 0x0000042502000986 */ /* 0x0007e4000c101904 */
.L_x_4289:
[----:B------:R-:W-:Y:S05]  /*4870*/  BSYNC B1 ;  /* 0x0000000000017941 */ /* 0x000fea0003800000 */
.L_x_4286:
        /* <DEDUP_REMOVED lines=22> */
.L_x_4292:
[----:B------:R-:W-:Y:S05]  /*49e0*/  BSYNC B2 ;  /* 0x0000000000027941 */ /* 0x000fea0003800000 */
.L_x_4291:
[C---:B------:R-:W-:Y:S01]  /*49f0*/  ISETP.NE.AND P0, PT, R55.reuse, RZ, PT ;  /* 0x000000ff3700720c */ /* 0x040fe20003f05270 */
[----:B------:R3:W-:Y:S01]  /*4a00*/  @P1 STG.E desc[UR4][R2.64+0xc], R39 ;  /* 0x00000c2702001986 */ /* 0x0007e2000c101904 */
[----:B------:R-:W-:-:S11]  /*4a10*/  ISETP.GE.U32.AND P2, PT, R55, 0x3, PT ;  /* 0x000000033700780c */ /* 0x000fd60003f46070 */
[----:B------:R3:W-:Y:S01]  /*4a20*/  @P0 STG.E desc[UR4][R2.64], R36 ;  /* 0x0000002402000986 */ /* 0x0007e2000c101904 */
[----:B------:R-:W-:-:S03]  /*4a30*/  ISETP.GE.U32.AND P0, PT, R55, 0x2, PT ;  /* 0x000000023700780c */ /* 0x000fc60003f06070 */
[----:B------:R3:W-:Y:S10]  /*4a40*/  @P2 STG.E desc[UR4][R2.64+0x8], R38 ;  /* 0x0000082602002986 */ /* 0x0007f4000c101904 */
[----:B------:R3:W-:Y:S02]  /*4a50*/  @P0 STG.E desc[UR4][R2.64+0x4], R37 ;  /* 0x0000042502000986 */ /* 0x0007e4000c101904 */
.L_x_4293:
[----:B------:R-:W-:Y:S05]  /*4a60*/  BSYNC B1 ;  /* 0x0000000000017941 */ /* 0x000fea0003800000 */
.L_x_4290:
        /* <DEDUP_REMOVED lines=22> */
.L_x_4296:
[----:B------:R-:W-:Y:S05]  /*4bd0*/  BSYNC B2 ;  /* 0x0000000000027941 */ /* 0x000fea0003800000 */
.L_x_4295:
[C---:B------:R-:W-:Y:S01]  /*4be0*/  ISETP.NE.AND P0, PT, R54.reuse, RZ, PT ;  /* 0x000000ff3600720c */ /* 0x040fe20003f05270 */
[----:B------:R3:W-:Y:S01]  /*4bf0*/  @P1 STG.E desc[UR4][R2.64+0xc], R39 ;  /* 0x00000c2702001986 */ /* 0x0007e2000c101904 */
[----:B------:R-:W-:-:S11]  /*4c00*/  ISETP.GE.U32.AND P2, PT, R54, 0x3, PT ;  /* 0x000000033600780c */ /* 0x000fd60003f46070 */
[----:B------:R3:W-:Y:S01]  /*4c10*/  @P0 STG.E desc[UR4][R2.64], R36 ;  /* 0x0000002402000986 */ /* 0x0007e2000c101904 */
[----:B------:R-:W-:-:S03]  /*4c20*/  ISETP.GE.U32.AND P0, PT, R54, 0x2, PT ;  /* 0x000000023600780c */ /* 0x000fc60003f06070 */
[----:B------:R3:W-:Y:S10]  /*4c30*/  @P2 STG.E desc[UR4][R2.64+0x8], R38 ;  /* 0x0000082602002986 */ /* 0x0007f4000c101904 */
[----:B------:R3:W-:Y:S02]  /*4c40*/  @P0 STG.E desc[UR4][R2.64+0x4], R37 ;  /* 0x0000042502000986 */ /* 0x0007e4000c101904 */
.L_x_4297:
[----:B------:R-:W-:Y:S05]  /*4c50*/  BSYNC B1 ;  /* 0x0000000000017941 */ /* 0x000fea0003800000 */
.L_x_4294:
        /* <DEDUP_REMOVED lines=22> */
.L_x_4300:
[----:B------:R-:W-:Y:S05]  /*4dc0*/  BSYNC B2 ;  /* 0x0000000000027941 */ /* 0x000fea0003800000 */
.L_x_4299:
[C---:B------:R-:W-:Y:S01]  /*4dd0*/  ISETP.NE.AND P0, PT, R53.reuse, RZ, PT ;  /* 0x000000ff3500720c */ /* 0x040fe20003f05270 */
[----:B------:R3:W-:Y:S01]  /*4de0*/  @P1 STG.E desc[UR4][R2.64+0xc], R39 ;  /* 0x00000c2702001986 */ /* 0x0007e2000c101904 */
[----:B------:R-:W-:-:S11]  /*4df0*/  ISETP.GE.U32.AND P2, PT, R53, 0x3, PT ;  /* 0x000000033500780c */ /* 0x000fd60003f46070 */
[----:B------:R3:W-:Y:S01]  /*4e00*/  @P0 STG.E desc[UR4][R2.64], R36 ;  /* 0x0000002402000986 */ /* 0x0007e2000c101904 */
[----:B------:R-:W-:-:S03]  /*4e10*/  ISETP.GE.U32.AND P0, PT, R53, 0x2, PT ;  /* 0x000000023500780c */ /* 0x000fc60003f06070 */
[----:B------:R3:W-:Y:S10]  /*4e20*/  @P2 STG.E desc[UR4][R2.64+0x8], R38 ;  /* 0x0000082602002986 */ /* 0x0007f4000c101904 */
[----:B------:R3:W-:Y:S02]  /*4e30*/  @P0 STG.E desc[UR4][R2.64+0x4], R37 ;  /* 0x0000042502000986 */ /* 0x0007e4000c101904 */
.L_x_4301:
[----:B------:R-:W-:Y:S05]  /*4e40*/  BSYNC B1 ;  /* 0x0000000000017941 */ /* 0x000fea0003800000 */
.L_x_4298:
[----:B------:R-:W-:-:S13]  /*4e50*/  ISETP.GE.AND P0, PT, R56, UR6, PT ;  /* 0x0000000638007c0c */ /* 0x000fda000bf06270 */
[----:B------:R-:W-:Y:S05]  /*4e60*/  @P0 BRA `(.L_x_4273) ;  /* 0x0000000000600947 */ /* 0x000fea0003800000 */
[----:B--23--:R-:W-:Y:S01]  /*4e70*/  IMAD R3, R42, UR6, R56 ;  /* 0x000000062a037c24 */ /* 0x00cfe2000f8e0238 */
[----:B------:R-:W-:Y:S01]  /*4e80*/  ULDC UR7, c[0x0][0x278] ;  /* 0x00009e0000077ab9 */ /* 0x000fe20000000800 */
[-C--:B------:R-:W-:Y:S01]  /*4e90*/  FFMA R37, R131, -R41.reuse, R128 ;  /* 0x8000002983257223 */ /* 0x080fe20000000080 */
[-C--:B------:R-:W-:Y:S01]  /*4ea0*/  FFMA R39, R130, -R41.reuse, R120 ;  /* 0x8000002982277223 */ /* 0x080fe20000000078 */
[-C--:B------:R-:W-:Y:S01]  /*4eb0*/  FFMA R43, R129, -R41.reuse, R97 ;  /* 0x80000029812b7223 */ /* 0x080fe20000000061 */
[----:B------:R-:W-:Y:S01]  /*4ec0*/  LEA R2, R3, UR7, 0x2 ;  /* 0x0000000703027c11 */ /* 0x000fe2000f8e10ff */
[----:B------:R-:W-:Y:S01]  /*4ed0*/  FFMA R41, R127, -R41, R90 ;  /* 0x800000297f297223 */ /* 0x000fe2000000005a */
[-C--:B------:R-:W-:Y:S01]  /*4ee0*/  FMUL R36, R37, R62.reuse ;  /* 0x0000003e25247220 */ /* 0x080fe20000400000 */
[----:B------:R-:W-:Y:S01]  /*4ef0*/  FMUL R37, R39, R62 ;  /* 0x0000003e27257220 */ /* 0x000fe20000400000 */
[----:B------:R-:W-:Y:S01]  /*4f00*/  LOP3.LUT P0, RZ, R2, 0xf, RZ, 0xc0, !PT ;  /* 0x0000000f02ff7812 */ /* 0x000fe2000780c0ff */
[----:B------:R-:W-:-:S04]  /*4f10*/  IMAD.WIDE R2, R3, 0x4, R106 ;  /* 0x0000000403027825 */ /* 0x000fc800078e026a */
        /* <DEDUP_REMOVED lines=13> */
.L_x_4273:
[----:B------:R-:W-:Y:S05]  /*4ff0*/  BSYNC B0 ;  /* 0x0000000000007941 */ /* 0x000fea0003800000 */
.L_x_4272:
[----:B------:R-:W-:Y:S05]  /*5000*/  WARPSYNC.ALL ;  /* 0x0000000000007948 */ /* 0x000fea0003800000 */
[----:B--234-:R-:W2:Y:S02]  /*5010*/  LDC R3, c[0x0][0x210] ;  /* 0x00008400ff037b82 */ /* 0x01cea40000000800 */
[----:B--2---:R-:W-:-:S05]  /*5020*/  IMAD R48, R3, 0x4, R48 ;  /* 0x0000000403307824 */ /* 0x004fca00078e0230 */
[----:B------:R-:W-:-:S13]  /*5030*/  ISETP.GE.AND P0, PT, R48, UR8, PT ;  /* 0x0000000830007c0c */ /* 0x000fda000bf06270 */
[----:B------:R-:W-:Y:S05]  /*5040*/  @!P0 BRA `(.L_x_4302) ;  /* 0xffffffc000fc8947 */ /* 0x000fea000383ffff */
[----:B------:R-:W-:Y:S01]  /*5050*/  STL.128 [R1+0x30], R20 ;  /* 0x0000301401007387 */ /* 0x000fe20000100c00 */
[----:B------:R-:W-:Y:S01]  /*5060*/  IMAD.MOV.U32 R39, RZ, RZ, R35 ;  /* 0x000000ffff277224 */ /* 0x000fe200078e0023 */
[----:B------:R-:W-:Y:S01]  /*5070*/  MOV R47, R31 ;  /* 0x0000001f002f7202 */ /* 0x000fe20000000f00 */
[----:B------:R-:W-:Y:S01]  /*5080*/  IMAD.MOV.U32 R38, RZ, RZ, R34 ;  /* 0x000000ffff267224 */ /* 0x000fe200078e0022 */
        /* <DEDUP_REMOVED lines=8> */
[----:B------:R-:W-:-:S02]  /*5110*/  IMAD.MOV.U32 R44, RZ, RZ, R28 ;  /* 0x000000ffff2c7224 */ /* 0x000fc400078e001c */
[----:B------:R-:W-:Y:S01]  /*5120*/  IMAD.MOV.U32 R75, RZ, RZ, R11 ;  /* 0x000000ffff4b7224 */ /* 0x000fe200078e000b */
[----:B------:R2:W-:Y:S01]  /*5130*/  STL.128 [R1], R32 ;  /* 0x0000002001007387 */ /* 0x0005e20000100c00 */
[----:B------:R-:W-:Y:S02]  /*5140*/  IMAD.MOV.U32 R74, RZ, RZ, R10 ;  /* 0x000000ffff4a7224 */ /* 0x000fe400078e000a */
[----:B------:R-:W-:Y:S01]  /*5150*/  IMAD.MOV.U32 R73, RZ, RZ, R9 ;  /* 0x000000ffff497224 */ /* 0x000fe200078e0009 */
[----:B------:R3:W-:Y:S01]  /*5160*/  STL.128 [R1+0x10], R28 ;  /* 0x0000101c01007387 */ /* 0x0007e20000100c00 */
[----:B------:R-:W-:Y:S02]  /*5170*/  IMAD.MOV.U32 R72, RZ, RZ, R8 ;  /* 0x000000ffff487224 */ /* 0x000fe400078e0008 */
[----:B------:R-:W-:Y:S01]  /*5180*/  IMAD.MOV.U32 R79, RZ, RZ, R15 ;  /* 0x000000ffff4f7224 */ /* 0x000fe200078e000f */
[----:B------:R4:W-:Y:S01]  /*5190*/  STL.128 [R1+0x20], R24 ;  /* 0x0000201801007387 */ /* 0x0009e20000100c00 */
[----:B------:R-:W-:-:S02]  /*51a0*/  IMAD.MOV.U32 R78, RZ, RZ, R14 ;  /* 0x000000ffff4e7224 */ /* 0x000fc400078e000e */
[----:B------:R-:W-:Y:S01]  /*51b0*/  IMAD.MOV.U32 R76, RZ, RZ, R12 ;  /* 0x000000ffff4c7224 */ /* 0x000fe200078e000c */
[----:B------:R0:W-:Y:S01]  /*51c0*/  STL.128 [R1+0x60], R8 ;  /* 0x0000600801007387 */ /* 0x0001e20000100c00 */
[----:B--2---:R-:W-:Y:S01]  /*51d0*/  IMAD.MOV.U32 R35, RZ, RZ, R27 ;  /* 0x000000ffff237224 */ /* 0x004fe200078e001b */
[----:B------:R-:W-:Y:S01]  /*51e0*/  MOV R33, R25 ;  /* 0x0000001900217202 */ /* 0x000fe20000000f00 */
[----:B------:R-:W-:Y:S02]  /*51f0*/  IMAD.MOV.U32 R34, RZ, RZ, R26 ;  /* 0x000000ffff227224 */ /* 0x000fe400078e001a */
[----:B------:R-:W-:Y:S02]  /*5200*/  IMAD.MOV.U32 R32, RZ, RZ, R24 ;  /* 0x000000ffff207224 */ /* 0x000fe400078e0018 */
[----:B---3--:R-:W-:Y:S02]  /*5210*/  IMAD.MOV.U32 R31, RZ, RZ, R23 ;  /* 0x000000ffff1f7224 */ /* 0x008fe400078e0017 */
[----:B------:R-:W-:Y:S01]  /*5220*/  IMAD.MOV.U32 R30, RZ, RZ, R22 ;  /* 0x000000ffff1e7224 */ /* 0x000fe200078e0016 */
[----:B----4-:R-:W-:Y:S01]  /*5230*/  MOV R27, R19 ;  /* 0x00000013001b7202 */ /* 0x010fe20000000f00 */
[----:B------:R-:W-:-:S02]  /*5240*/  IMAD.MOV.U32 R29, RZ, RZ, R21 ;  /* 0x000000ffff1d7224 */ /* 0x000fc400078e0015 */
[----:B------:R-:W-:Y:S01]  /*5250*/  IMAD.MOV.U32 R28, RZ, RZ, R20 ;  /* 0x000000ffff1c7224 */ /* 0x000fe200078e0014 */
[----:B0-----:R-:W-:Y:S01]  /*5260*/  MOV R11, R7 ;  /* 0x00000007000b7202 */ /* 0x001fe20000000f00 */
[----:B------:R-:W-:Y:S02]  /*5270*/  IMAD.MOV.U32 R26, RZ, RZ, R18 ;  /* 0x000000ffff1a7224 */ /* 0x000fe400078e0012 */
[----:B------:R-:W-:Y:S02]  /*5280*/  IMAD.MOV.U32 R25, RZ, RZ, R17 ;  /* 0x000000ffff197224 */ /* 0x000fe400078e0011 */
[----:B------:R-:W-:Y:S02]  /*5290*/  IMAD.MOV.U32 R24, RZ, RZ, R16 ;  /* 0x000000ffff187224 */ /* 0x000fe400078e0010 */
[----:B------:R-:W-:Y:S02]  /*52a0*/  IMAD.MOV.U32 R10, RZ, RZ, R6 ;  /* 0x000000ffff0a7224 */ /* 0x000fe400078e0006 */
[----:B------:R-:W-:-:S02]  /*52b0*/  IMAD.MOV.U32 R9, RZ, RZ, R5 ;  /* 0x000000ffff097224 */ /* 0x000fc400078e0005 */
[----:B------:R-:W-:-:S07]  /*52c0*/  IMAD.MOV.U32 R8, RZ, RZ, R4 ;  /* 0x000000ffff087224 */ /* 0x000fce00078e0004 */
.L_x_4208:
[----:B-----5:R-:W4:Y:S01]  /*52d0*/  S2R R4, SR_TID.X ;  /* 0x0000000000047919 */ /* 0x020f220000002100 */
[----:B------:R-:W-:Y:S01]  /*52e0*/  IMAD.SHL.U32 R49, R49, 0x20, RZ ;  /* 0x0000002031317824 */ /* 0x000fe200078e00ff */
[----:B------:R-:W-:Y:S01]  /*52f0*/  BSSY B0, `(.L_x_4303) ;  /* 0x0000033000007945 */ /* 0x000fe20003800000 */
[----:B------:R-:W-:Y:S01]  /*5300*/  BAR.SYNC.DEFER_BLOCKING 0x0 ;  /* 0x0000000000007b1d */ /* 0x000fe20000010000 */
[----:B----4-:R-:W-:-:S04]  /*5310*/  LOP3.LUT R6, R4, 0x1f, RZ, 0xc0, !PT ;  /* 0x0000001f04067812 */ /* 0x010fc800078ec0ff */
[----:B------:R-:W-:-:S05]  /*5320*/  LOP3.LUT R0, R49, 0xffffffe0, R6, 0xe2, !PT ;  /* 0xffffffe031007812 */ /* 0x000fca00078ee206 */
[----:B------:R-:W-:-:S05]  /*5330*/  IMAD.SHL.U32 R7, R0, 0x4, RZ ;  /* 0x0000000400077824 */ /* 0x000fca00078e00ff */
[----:B------:R-:W-:-:S13]  /*5340*/  ISETP.GE.AND P0, PT, R7, UR6, PT ;  /* 0x0000000607007c0c */ /* 0x000fda000bf06270 */
[----:B------:R-:W-:Y:S05]  /*5350*/  @P0 BRA `(.L_x_4304) ;  /* 0x0000000000b00947 */ /* 0x000fea0003800000 */
[----:B0123--:R-:W0:Y:S01]  /*5360*/  S2R R3, SR_CgaCtaId ;  /* 0x0000000000037919 */ /* 0x00fe220000008800 */
[----:B------:R-:W-:Y:S02]  /*5370*/  MOV R0, 0x400 ;  /* 0x0000040000007802 */ /* 0x000fe40000000f00 */
[----:B------:R-:W-:Y:S02]  /*5380*/  SHF.R.U32.HI R5, RZ, 0x5, R4 ;  /* 0x00000005ff057819 */ /* 0x000fe40000011604 */
[----:B------:R-:W-:Y:S02]  /*5390*/  SHF.L.U32 R2, R4, 0x4, RZ ;  /* 0x0000000404027819 */ /* 0x000fe400000006ff */
        /* <DEDUP_REMOVED lines=24> */
[----:B------:R-:W-:Y:S02]  /*5520*/  ISETP.NE.AND P0, PT, R5, 0x4, PT ;  /* 0x000000040500780c */ /* 0x000fe40003f05270 */
[----:B------:R-:W-:-:S11]  /*5530*/  LEA R3, R40, R3, 0x7 ;  /* 0x0000000328037211 */ /* 0x000fd600078e38ff */
        /* <DEDUP_REMOVED lines=14> */
.L_x_4304:
[----:B------:R-:W-:Y:S05]  /*5620*/  BSYNC B0 ;  /* 0x0000000000007941 */ /* 0x000fea0003800000 */
.L_x_4303:
[----:B------:R-:W5:Y:S01]  /*5630*/  S2UR UR7, SR_CTAID.X ;  /* 0x00000000000779c3 */ /* 0x000f620000002500 */
[----:B0123--:R-:W-:-:S07]  /*5640*/  IMAD.MOV R3, RZ, RZ, -R50 ;  /* 0x000000ffff037224 */ /* 0x00ffce00078e0a32 */
[----:B------:R-:W-:Y:S01]  /*5650*/  BAR.SYNC.DEFER_BLOCKING 0x0 ;  /* 0x0000000000007b1d */ /* 0x000fe20000010000 */
[----:B-----5:R-:W-:-:S04]  /*5660*/  IMAD R3, R40, R3, UR7 ;  /* 0x0000000728037e24 */ /* 0x020fc8000f8e0203 */
[----:B------:R-:W-:Y:S01]  /*5670*/  IMAD.SHL.U32 R5, R3, 0x20, RZ ;  /* 0x0000002003057824 */ /* 0x000fe200078e00ff */
        /* <DEDUP_REMOVED lines=8> */
[C---:B------:R-:W-:Y:S02]  /*5700*/  ISETP.NE.AND P2, PT, R16.reuse, RZ, PT ;  /* 0x000000ff1000720c */ /* 0x040fe40003f45270 */
[----:B------:R-:W-:-:S11]  /*5710*/  LEA R6, R16, R1, 0x4 ;  /* 0x0000000110067211 */ /* 0x000fd600078e20ff */
[----:B------:R-:W2:Y:S04]  /*5720*/  @P2 LDL R5, [R6+0x8] ;  /* 0x0000080006052983 */ /* 0x000ea80000100800 */
[----:B------:R-:W3:Y:S04]  /*5730*/  @P2 LDL.64 R2, [R6] ;  /* 0x0000000006022983 */ /* 0x000ee80000100a00 */
[----:B------:R-:W4:Y:S01]  /*5740*/  @P2 LDL R12, [R6+0xc] ;  /* 0x00000c00060c2983 */ /* 0x000f220000100800 */
        /* <DEDUP_REMOVED lines=11> */
[----:B------:R-:W2:Y:S04]  /*5800*/  @P2 LDS R4, [R0+0x8] ;  /* 0x0000080000042984 */ /* 0x000ea80000000800 */
[----:B------:R-:W3:Y:S01]  /*5810*/  @P2 LDS.128 R8, [R0] ;  /* 0x0000000000082984 */ /* 0x000ee20000000c00 */
[----:B--2---:R-:W-:Y:S01]  /*5820*/  @P2 FADD R5, R4, R5 ;  /* 0x0000000504052221 */ /* 0x004fe20000000000 */
[----:B---3--:R-:W-:Y:S01]  /*5830*/  @P2 FADD R3, R9, R3 ;  /* 0x0000000309032221 */ /* 0x008fe20000000000 */
[----:B------:R-:W-:-:S03]  /*5840*/  @P2 FADD R2, R8, R2 ;  /* 0x0000000208022221 */ /* 0x000fc60000000000 */
[----:B------:R0:W-:Y:S01]  /*5850*/  @P2 STL [R6+0x8], R5 ;  /* 0x0000080506002387 */ /* 0x0001e20000100800 */
[----:B----4-:R-:W-:-:S03]  /*5860*/  @P2 FADD R11, R11, R12 ;  /* 0x0000000c0b0b2221 */ /* 0x010fc60000000000 */
[----:B------:R0:W-:Y:S04]  /*5870*/  @P2 STL.64 [R6], R2 ;  /* 0x0000000206002387 */ /* 0x0001e80000100a00 */
[----:B------:R0:W-:Y:S01]  /*5880*/  @P2 STL [R6+0xc], R11 ;  /* 0x00000c0b06002387 */ /* 0x0001e20000100800 */
[----:B------:R-:W-:Y:S05]  /*5890*/  @!P3 BRA `(.L_x_4306) ;  /* 0x000000000030b947 */ /* 0x000fea0003800000 */
[----:B0-----:R-:W2:Y:S04]  /*58a0*/  LDL R3, [R6+0x8] ;  /* 0x0000080006037983 */ /* 0x001ea80000100800 */
[----:B------:R-:W3:Y:S04]  /*58b0*/  LDL.64 R12, [R6] ;  /* 0x00000000060c7983 */ /* 0x000ee80000100a00 */
        /* <DEDUP_REMOVED lines=8> */
[----:B------:R1:W-:Y:S04]  /*5940*/  STL.64 [R6], R8 ;  /* 0x0000000806007387 */ /* 0x0003e80000100a00 */
[----:B------:R1:W-:Y:S02]  /*5950*/  STL [R6+0xc], R11 ;  /* 0x00000c0b06007387 */ /* 0x0003e40000100800 */
.L_x_4306:
[----:B------:R-:W-:Y:S05]  /*5960*/  BSYNC B0 ;  /* 0x0000000000007941 */ /* 0x000fea0003800000 */
.L_x_4305:
[----:B------:R-:W-:Y:S04]  /*5970*/  BSSY B0, `(.L_x_4307) ;  /* 0x000000e000007945 */ /* 0x000fe80003800000 */
[----:B------:R-:W-:Y:S05]  /*5980*/  @!P4 BRA `(.L_x_4308) ;  /* 0x000000000030c947 */ /* 0x000fea0003800000 */
[----:B01----:R-:W2:Y:S04]  /*5990*/  LDL R3, [R6+0x8] ;  /* 0x0000080006037983 */ /* 0x003ea80000100800 */
        /* <DEDUP_REMOVED lines=11> */
.L_x_4308:
[----:B------:R-:W-:Y:S05]  /*5a50*/  BSYNC B0 ;  /* 0x0000000000007941 */ /* 0x000fea0003800000 */
.L_x_4307:
[----:B------:R-:W3:Y:S01]  /*5a60*/  @P1 LDL R13, [R6+0x8] ;  /* 0x00000800060d1983 */ /* 0x000ee20000100800 */
[----:B0-----:R-:W0:Y:S03]  /*5a70*/  LDC.64 R4, c[0x0][0x270] ;  /* 0x00009c00ff047b82 */ /* 0x001e260000000a00 */
[----:B------:R-:W4:Y:S04]  /*5a80*/  @P1 LDL.64 R14, [R6] ;  /* 0x00000000060e1983 */ /* 0x000f280000100a00 */
[----:B------:R-:W5:Y:S01]  /*5a90*/  @P1 LDL R12, [R6+0xc] ;  /* 0x00000c00060c1983 */ /* 0x000f620000100800 */
[----:B------:R-:W-:Y:S04]  /*5aa0*/  BSSY B1, `(.L_x_4309) ;  /* 0x0000024000017945 */ /* 0x000fe80003800000 */
[----:B------:R-:W-:Y:S01]  /*5ab0*/  BSSY B0, `(.L_x_4310) ;  /* 0x0000017000007945 */ /* 0x000fe20003800000 */
[----:B------:R-:W-:Y:S04]  /*5ac0*/  @P1 LDS R2, [R0+0x638] ;  /* 0x0006380000021984 */ /* 0x000fe80000000800 */
[----:B-12---:R-:W1:Y:S02]  /*5ad0*/  @P1 LDS.128 R8, [R0+0x630] ;  /* 0x0006300000081984 */ /* 0x006e640000000c00 */
[----:B-1----:R-:W-:-:S04]  /*5ae0*/  IADD3 R10, -R7, UR6, RZ ;  /* 0x00000006070a7c10 */ /* 0x002fc8000fffe1ff */
[----:B------:R-:W-:Y:S01]  /*5af0*/  ISETP.GE.U32.AND P0, PT, R10, 0x4, PT ;  /* 0x000000040a00780c */ /* 0x000fe20003f06070 */
[----:B---3--:R-:W-:Y:S01]  /*5b00*/  @P1 FADD R13, R2, R13 ;  /* 0x0000000d020d1221 */ /* 0x008fe20000000000 */
[----:B----4-:R-:W-:Y:S01]  /*5b10*/  @P1 FADD R9, R9, R15 ;  /* 0x0000000f09091221 */ /* 0x010fe20000000000 */
[----:B------:R-:W-:-:S03]  /*5b20*/  @P1 FADD R8, R8, R14 ;  /* 0x0000000e08081221 */ /* 0x000fc60000000000 */
[----:B------:R1:W-:Y:S01]  /*5b30*/  @P1 STL [R6+0x8], R13 ;  /* 0x0000080d06001387 */ /* 0x0003e20000100800 */
[----:B------:R-:W-:Y:S02]  /*5b40*/  IMAD R15, R50, UR6, R7 ;  /* 0x00000006320f7c24 */ /* 0x000fe4000f8e0207 */
[----:B-----5:R-:W-:Y:S01]  /*5b50*/  @P1 FADD R11, R11, R12 ;  /* 0x0000000c0b0b1221 */ /* 0x020fe20000000000 */
        /* <DEDUP_REMOVED lines=12> */
.L_x_4311:
[----:B------:R-:W-:Y:S05]  /*5c20*/  BSYNC B0 ;  /* 0x0000000000007941 */ /* 0x000fea0003800000 */
.L_x_4310:
[----:B------:R-:W-:Y:S01]  /*5c30*/  ISETP.NE.AND P6, PT, R10, RZ, PT ;  /* 0x000000ff0a00720c */ /* 0x000fe20003fc5270 */
[----:B------:R-:W2:-:S12]  /*5c40*/  @P0 LDL R15, [R6+0xc] ;  /* 0x00000c00060f0983 */ /* 0x000e980000100800 */
[----:B-1----:R-:W3:Y:S01]  /*5c50*/  @P6 LDL R9, [R6] ;  /* 0x0000000006096983 */ /* 0x002ee20000100800 */
[----:B------:R-:W-:-:S13]  /*5c60*/  ISETP.GE.U32.AND P5, PT, R10, 0x2, PT ;  /* 0x000000020a00780c */ /* 0x000fda0003fa6070 */
[----:B------:R-:W4:Y:S04]  /*5c70*/  @P5 LDL R11, [R6+0x4] ;  /* 0x00000400060b5983 */ /* 0x000f280000100800 */
[----:B---3--:R1:W-:Y:S01]  /*5c80*/  @P6 STG.E desc[UR4][R2.64], R9 ;  /* 0x0000000902006986 */ /* 0x0083e2000c101904 */
[----:B------:R-:W-:-:S13]  /*5c90*/  ISETP.GE.U32.AND P6, PT, R10, 0x3, PT ;  /* 0x000000030a00780c */ /* 0x000fda0003fc6070 */
[----:B------:R-:W3:Y:S04]  /*5ca0*/  @P6 LDL R13, [R6+0x8] ;  /* 0x00000800060d6983 */ /* 0x000ee80000100800 */
[----:B----4-:R1:W-:Y:S04]  /*5cb0*/  @P5 STG.E desc[UR4][R2.64+0x4], R11 ;  /* 0x0000040b02005986 */ /* 0x0103e8000c101904 */
[----:B--2---:R1:W-:Y:S04]  /*5cc0*/  @P0 STG.E desc[UR4][R2.64+0xc], R15 ;  /* 0x00000c0f02000986 */ /* 0x0043e8000c101904 */
[----:B---3--:R1:W-:Y:S02]  /*5cd0*/  @P6 STG.E desc[UR4][R2.64+0x8], R13 ;  /* 0x0000080d02006986 */ /* 0x0083e4000c101904 */
.L_x_4312:
[----:B------:R-:W-:Y:S05]  /*5ce0*/  BSYNC B1 ;  /* 0x0000000000017941 */ /* 0x000fea0003800000 */
.L_x_4309:
[----:B------:R-:W-:Y:S05]  /*5cf0*/  WARPSYNC.ALL ;  /* 0x0000000000007948 */ /* 0x000fea0003800000 */
[----:B------:R-:W-:Y:S02]  /*5d00*/  IMAD R7, R40, 0x200, R7 ;  /* 0x0000020028077824 */ /* 0x000fe400078e0207 */
[----:B01----:R-:W-:-:S03]  /*5d10*/  VIADD R2, R16, 0x4 ;  /* 0x0000000410027836 */ /* 0x003fc60000000000 */
        /* <DEDUP_REMOVED lines=17> */
.L_x_4314:
[----:B------:R-:W-:Y:S05]  /*5e30*/  BSYNC B1 ;  /* 0x0000000000017941 */ /* 0x000fea0003800000 */
.L_x_4313:
        /* <DEDUP_REMOVED lines=14> */
.L_x_4316:
[----:B------:R-:W-:Y:S05]  /*5f20*/  BSYNC B1 ;  /* 0x0000000000017941 */ /* 0x000fea0003800000 */
.L_x_4315:
[----:B------:R-:W-:Y:S04]  /*5f30*/  BSSY B1, `(.L_x_4317) ;  /* 0x000000e000017945 */ /* 0x000fe80003800000 */
[----:B------:R-:W-:Y:S05]  /*5f40*/  @!P4 BRA `(.L_x_4318) ;  /* 0x000000000030c947 */ /* 0x000fea0003800000 */
[----:B01----:R-:W2:Y:S04]  /*5f50*/  LDL R3, [R6+0x48] ;  /* 0x0000480006037983 */ /* 0x003ea80000100800 */
        /* <DEDUP_REMOVED lines=11> */
.L_x_4318:
[----:B------:R-:W-:Y:S05]  /*6010*/  BSYNC B1 ;  /* 0x0000000000017941 */ /* 0x000fea0003800000 */
.L_x_4317:
[----:B------:R-:W3:Y:S04]  /*6020*/  @P1 LDL.64 R16, [R6+0x40] ;  /* 0x0000400006101983 */ /* 0x000ee80000100a00 */
[----:B0-----:R-:W4:Y:S04]  /*6030*/  @P1 LDL R13, [R6+0x48] ;  /* 0x00004800060d1983 */ /* 0x001f280000100800 */
[----:B------:R-:W5:Y:S01]  /*6040*/  @P1 LDL R14, [R6+0x4c] ;  /* 0x00004c00060e1983 */ /* 0x000f620000100800 */
[----:B-12---:R-:W-:Y:S01]  /*6050*/  IMAD R3, R50, UR6, R7 ;  /* 0x0000000632037c24 */ /* 0x006fe2000f8e0207 */
[----:B------:R-:W-:-:S02]  /*6060*/  IADD3 R7, -R7, UR6, RZ ;  /* 0x0000000607077c10 */ /* 0x000fc4000fffe1ff */
[----:B------:R-:W3:Y:S01]  /*6070*/  @P1 LDS.128 R8, [R0+0x2730] ;  /* 0x0027300000081984 */ /* 0x000ee20000000c00 */
[----:B------:R-:W-:-:S03]  /*6080*/  IMAD.WIDE.U32 R2, R3, 0x4, R4 ;  /* 0x0000000403027825 */ /* 0x000fc600078e0004 */
[----:B------:R-:W4:Y:S01]  /*6090*/  @P1 LDS R12, [R0+0x2738] ;  /* 0x00273800000c1984 */ /* 0x000f220000000800 */
[----:B------:R-:W-:-:S04]  /*60a0*/  LOP3.LUT P0, RZ, R2, 0xf, RZ, 0xc0, !PT ;  /* 0x0000000f02ff7812 */ /* 0x000fc8000780c0ff */
[----:B------:R-:W-:Y:S01]  /*60b0*/  ISETP.LT.U32.OR P0, PT, R7, 0x4, P0 ;  /* 0x000000040700780c */ /* 0x000fe20000701470 */
[----:B---3--:R-:W-:Y:S01]  /*60c0*/  @P1 FADD R9, R9, R17 ;  /* 0x0000001109091221 */ /* 0x008fe20000000000 */
[----:B------:R-:W-:Y:S01]  /*60d0*/  @P1 FADD R8, R8, R16 ;  /* 0x0000001008081221 */ /* 0x000fe20000000000 */
[----:B----4-:R-:W-:-:S04]  /*60e0*/  @P1 FADD R5, R12, R13 ;  /* 0x0000000d0c051221 */ /* 0x010fc80000000000 */
[----:B------:R0:W-:Y:S01]  /*60f0*/  @P1 STL.64 [R6+0x40], R8 ;  /* 0x0000400806001387 */ /* 0x0001e20000100a00 */
[----:B-----5:R-:W-:-:S03]  /*6100*/  @P1 FADD R11, R11, R14 ;  /* 0x0000000e0b0b1221 */ /* 0x020fc60000000000 */
[----:B------:R0:W-:Y:S04]  /*6110*/  @P1 STL [R6+0x48], R5 ;  /* 0x0000480506001387 */ /* 0x0001e80000100800 */
[----:B------:R0:W-:Y:S01]  /*6120*/  @P1 STL [R6+0x4c], R11 ;  /* 0x00004c0b06001387 */ /* 0x0001e20000100800 */
[----:B------:R-:W-:Y:S05]  /*6130*/  @P0 BRA `(.L_x_4319) ;  /* 0x00000000000c0947 */ /* 0x000fea0003800000 */
[----:B0-----:R-:W2:Y:S04]  /*6140*/  LDL.128 R4, [R6+0x40] ;  /* 0x0000400006047983 */ /* 0x001ea80000100c00 */
[----:B--2---:R-:W-:Y:S01]  /*6150*/  STG.E.128 desc[UR4][R2.64], R4 ;  /* 0x0000000402007986 */ /* 0x004fe2000c101d04 */
[----:B------:R-:W-:Y:S05]  /*6160*/  EXIT ;  /* 0x000000000000794d */ /* 0x000fea0003800000 */
.L_x_4319:
        /* <DEDUP_REMOVED lines=14> */
        .weak           $__internal_39_$__cuda_sm20_rcp_rn_f32_slowpath
        .type           $__internal_39_$__cuda_sm20_rcp_rn_f32_slowpath,@function
        .size           $__internal_39_$__cuda_sm20_rcp_rn_f32_slowpath,(.L_x_5666 - $__internal_39_$__cuda_sm20_rcp_rn_f32_slowpath)
$__internal_39_$__cuda_sm20_rcp_rn_f32_slowpath:
[----:B------:R-:W-:-:S05]  /*6250*/  IMAD.SHL.U32 R3, R2, 0x2, RZ ;  /* 0x0000000202037824 */ /* 0x000fca00078e00ff */
[----:B------:R-:W-:-:S04]  /*6260*/  SHF.R.U32.HI R3, RZ, 0x18, R3 ;  /* 0x00000018ff037819 */ /* 0x000fc80000011603 */
[----:B------:R-:W-:-:S13]  /*6270*/  ISETP.NE.U32.AND P0, PT, R3, RZ, PT ;  /* 0x000000ff0300720c */ /* 0x000fda0003f05070 */
[----:B------:R-:W-:Y:S05]  /*6280*/  @P0 BRA `(.L_x_4320) ;  /* 0x00000000002c0947 */ /* 0x000fea0003800000 */
[----:B------:R-:W-:-:S04]  /*6290*/  SHF.L.U32 R3, R2, 0x1, RZ ;  /* 0x0000000102037819 */ /* 0x000fc800000006ff */
        /* <DEDUP_REMOVED lines=10> */
.L_x_4320:
        /* <DEDUP_REMOVED lines=29> */
[----:B------:R-:W-:-:S05]  /*6510*/  @!P0 IADD3 R3, R3, 0x1, RZ ;  /* 0x0000000103038810 */ /* 0x000fca0007ffe0ff */
[----:B------:R-:W-:-:S05]  /*6520*/  @!P1 IMAD.SHL.U32 R3, R3, 0x2, RZ ;  /* 0x0000000203039824 */ /* 0x000fca00078e00ff */
[----:B------:R-:W-:Y:S01]  /*6530*/  LOP3.LUT R3, R3, 0x80000000, R2, 0xf8, !PT ;  /* 0x8000000003037812 */ /* 0x000fe200078ef802 */
[----:B------:R-:W-:Y:S06]  /*6540*/  BRA `(.L_x_4321) ;  /* 0x0000000000047947 */ /* 0x000fec0003800000 */
.L_x_4322:
[----:B------:R0:W1:Y:S02]  /*6550*/  MUFU.RCP R3, R2 ;  /* 0x0000000200037308 */ /* 0x0000640000001000 */
.L_x_4321:
[----:B-1-3--:R-:W-:Y:S02]  /*6560*/  IMAD.MOV.U32 R132, RZ, RZ, R3 ;  /* 0x000000ffff847224 */ /* 0x00afe400078e0003 */
[----:B0-2---:R-:W-:Y:S02]  /*6570*/  IMAD.MOV.U32 R2, RZ, RZ, R9 ;  /* 0x000000ffff027224 */ /* 0x005fe400078e0009 */
[----:B------:R-:W-:-:S04]  /*6580*/  IMAD.MOV.U32 R3, RZ, RZ, 0x0 ;  /* 0x00000000ff037424 */ /* 0x000fc800078e00ff */
[----:B------:R-:W-:Y:S05]  /*6590*/  RET.REL.NODEC R2 `(_ZN18transformer_engine13normalization26rmsnorm_bwd_general_kernelINS0_13Kernel_traitsIffffjLj1024ELj1ELj4ELj1ELj16ENS0_18Kernel_traits_baseILj1024EffffjLj128EEEEELb0EEEvNS0_20BackwardKernelParamsE) ;  /* 0xffffff9802987950 */ /* 0x000fea0003c3ffff */
.L_x_4323:
        /* <DEDUP_REMOVED lines=14> */
.L_x_5666:


//--------------------- .text._ZN18transformer_engine13normalization26rmsnorm_bwd_general_kernelINS0_13Kernel_traitsI13__nv_bfloat16fS3_fjLj512ELj1ELj4ELj1ELj16ENS0_18Kernel_traits_baseILj512ES3_fS3_fjLj128EEEEELb0EEEvNS0_20BackwardKernelParamsE --------------------------
	.section	.text._ZN18transformer_engine13normalization26rmsnorm_bwd_general_kernelINS0_13Kernel_traitsI13__nv_bfloat16fS3_fjLj512ELj1ELj4ELj1ELj16ENS0_18Kernel_traits_baseILj512ES3_fS3_fjLj128EEEEELb0EEEvNS0_20BackwardKernelParamsE,"ax",@progbits
	.align	128
        .global         _ZN18transformer_engine13normalization26rmsnorm_bwd_general_kernelINS0_13Kernel_traitsI13__nv_bfloat16fS3_fjLj512ELj1ELj4ELj1ELj16ENS0_18Kernel_traits_baseILj512ES3_fS3_fjLj128EEEEELb0EEEvNS0_20BackwardKernelParamsE
        .type           _ZN18transformer_engine13normalization26rmsnorm_bwd_general_kernelINS0_13Kernel_traitsI13__nv_bfloat16fS3_fjLj512ELj1ELj4ELj1ELj16ENS0_18Kernel_traits_baseILj512ES3_fS3_fjLj128EEEEELb0EEEvNS0_20BackwardKernelParamsE,@function
        .size           _ZN18transformer_engine13normalization26rmsnorm_bwd_general_kernelINS0_13Kernel_traitsI13__nv_bfloat16fS3_fjLj512ELj1ELj4ELj1ELj16ENS0_18Kernel_traits_baseILj512ES3_fS3_fjLj128EEEEELb0EEEvNS0_20BackwardKernelParamsE,(.L_x_5667 - _ZN18transformer_engine13normalization26rmsnorm_bwd_general_kernelINS0_13Kernel_traitsI13__nv_bfloat16fS3_fjLj512ELj1ELj4ELj1ELj16ENS0_18Kernel_traits_baseILj512ES3_fS3_fjLj128EEEEELb0EEEvNS0_20BackwardKernelParamsE)
        .other          _ZN18transformer_engine13normalization26rmsnorm_bwd_general_kernelINS0_13Kernel_traitsI13__nv_bfloat16fS3_fjLj512ELj1ELj4ELj1ELj16ENS0_18Kernel_traits_baseILj512ES3_fS3_fjLj128EEEEELb0EEEvNS0_20BackwardKernelParamsE,@"STO_CUDA_ENTRY STV_DEFAULT"
_ZN18transformer_engine13normalization26rmsnorm_bwd_general_kernelINS0_13Kernel_traitsI13__nv_bfloat16fS3_fjLj512ELj1ELj4ELj1ELj16ENS0_18Kernel_traits_baseILj512ES3_fS3_fjLj128EEEEELb0EEEvNS0_20BackwardKernelParamsE:
.text._ZN18transformer_engine13normalization26rmsnorm_bwd_general_kernelINS0_13Kernel_traitsI13__nv_bfloat16fS3_fjLj512ELj1ELj4ELj1ELj16ENS0_18Kernel_traits_baseILj512ES3_fS3_fjLj128EEEEELb0EEEvNS0_20BackwardKernelParamsE:
        /* <DEDUP_REMOVED lines=10> */
[----:B------:R-:W-:Y:S01]  /*00a0*/  CS2R R14, SRZ ;  /* 0x00000000000e7805 */ /* 0x000fe2000001ff00 */
[----:B------:R-:W-:Y:S01]  /*00b0*/  IMAD.MOV.U32 R13, RZ, RZ, RZ ;  /* 0x000000ffff0d7224 */ /* 0x000fe200078e00ff */
[----:B------:R-:W-:Y:S02]  /*00c0*/  CS2R R8, SRZ ;  /* 0x0000000000087805 */ /* 0x000fe4000001ff00 */
[----:B------:R-:W-:-:S02]  /*00d0*/  CS2R R64, SRZ ;  /* 0x0000000000407805 */ /* 0x000fc4000001ff00 */
[----:B------:R-:W-:Y:S02]  /*00e0*/  CS2R R66, SRZ ;  /* 0x0000000000427805 */ /* 0x000fe4000001ff00 */
[----:B------:R-:W-:Y:S01]  /*00f0*/  CS2R R68, SRZ ;  /* 0x0000000000447805 */ /* 0x000fe2000001ff00 */
[----:B--2---:R-:W2:Y:S02]  /*0100*/  MUFU.RCP R0, R0 ;  /* 0x0000000000007308 */ /* 0x004ea40000001000 */
[----:B--2---:R-:W-:-:S06]  /*0110*/  VIADD R2, R0, 0xffffffe ;  /* 0x0ffffffe00027836 */ /* 0x004fcc0000000000 */
[----:B------:R2:W3:Y:S02]  /*0120*/  F2I.FTZ.U32.TRUNC.NTZ R3, R2 ;  /* 0x0000000200037305 */ /* 0x0004e4000021f000 */
[----:B--2---:R-:W-:Y:S02]  /*0130*/  IMAD.MOV.U32 R2, RZ, RZ, RZ ;  /* 0x000000ffff027224 */ /* 0x004fe400078e00ff */
[----:B---3--:R-:W-:-:S04]  /*0140*/  IMAD R4, R3, R51, RZ ;  /* 0x0000003303047224 */ /* 0x008fc800078e02ff */
[----:B------:R-:W-:-:S04]  /*0150*/  IMAD.MOV R5, RZ, RZ, -R4 ;  /* 0x000000ffff057224 */ /* 0x000fc800078e0a04 */
[----:B------:R-:W-:Y:S01]  /*0160*/  IMAD.HI.U32 R3, R3, R5, R2 ;  /* 0x0000000503037227 */ /* 0x000fe200078e0002 */
[----:B0-----:R-:W-:-:S05]  /*0170*/  LOP3.LUT R2, R88, 0x1f, RZ, 0xc0, !PT ;  /* 0x0000001f58027812 */ /* 0x001fca00078ec0ff */
[----:B-1----:R-:W-:-:S05]  /*0180*/  IMAD.HI.U32 R12, R3, UR4, RZ ;  /* 0x00000004030c7c27 */ /* 0x002fca000f8e00ff */
[----:B------:R-:W-:-:S05]  /*0190*/  IADD3 R4, -R12, RZ, RZ ;  /* 0x000000ff0c047210 */ /* 0x000fca0007ffe1ff */
[----:B------:R-:W-:-:S05]  /*01a0*/  IMAD R4, R51, R4, UR4 ;  /* 0x0000000433047e24 */ /* 0x000fca000f8e0204 */
[----:B------:R-:W-:-:S13]  /*01b0*/  ISETP.GE.U32.AND P0, PT, R4, R51, PT ;  /* 0x000000330400720c */ /* 0x000fda0003f06070 */
[----:B------:R-:W-:Y:S02]  /*01c0*/  @P0 IMAD.IADD R4, R4, 0x1, -R51 ;  /* 0x0000000104040824 */ /* 0x000fe400078e0a33 */
[----:B------:R-:W-:-:S03]  /*01d0*/  @P0 VIADD R12, R12, 0x1 ;  /* 0x000000010c0c0836 */ /* 0x000fc60000000000 */
[----:B------:R-:W-:Y:S01]  /*01e0*/  ISETP.GE.U32.AND P1, PT, R4, R51, PT ;  /* 0x000000330400720c */ /* 0x000fe20003f26070 */
[----:B------:R-:W-:-:S12]  /*01f0*/  IMAD.MOV.U32 R4, RZ, RZ, RZ ;  /* 0x000000ffff047224 */ /* 0x000fd800078e00ff */
[----:B------:R-:W-:Y:S01]  /*0200*/  @P1 VIADD R12, R12, 0x1 ;  /* 0x000000010c0c1836 */ /* 0x000fe20000000000 */
[----:B------:R-:W-:-:S05]  /*0210*/  @!P2 LOP3.LUT R12, RZ, R51, RZ, 0x33, !PT ;  /* 0x00000033ff0ca212 */ /* 0x000fca00078e33ff */
[----:B------:R-:W-:Y:S02]  /*0220*/  IMAD.MOV R0, RZ, RZ, -R12 ;  /* 0x000000ffff007224 */ /* 0x000fe400078e0a0c */
[----:B------:R-:W-:Y:S02]  /*0230*/  IMAD.SHL.U32 R10, R12, 0x4, RZ ;  /* 0x000000040c0a7824 */ /* 0x000fe400078e00ff */
[----:B------:R-:W-:Y:S01]  /*0240*/  IMAD R11, R51, R0, UR4 ;  /* 0x00000004330b7e24 */ /* 0x000fe2000f8e0200 */
[----:B------:R-:W-:Y:S01]  /*0250*/  ULDC.64 UR4, c[0x0][0x208] ;  /* 0x0000820000047ab9 */ /* 0x000fe20000000a00 */
[----:B------:R-:W-:-:S03]  /*0260*/  IMAD.MOV.U32 R0, RZ, RZ, RZ ;  /* 0x000000ffff007224 */ /* 0x000fc600078e00ff */
[----:B------:R-:W-:-:S04]  /*0270*/  SHF.L.U32 R3, R11, 0x5, RZ ;  /* 0x000000050b037819 */ /* 0x000fc800000006ff */
[----:B------:R-:W-:Y:S01]  /*0280*/  LOP3.LUT R18, R3, 0xffffffe0, R2, 0xe2, !PT ;  /* 0xffffffe003127812 */ /* 0x000fe200078ee202 */
[----:B------:R-:W-:Y:S02]  /*0290*/  IMAD.MOV.U32 R3, RZ, RZ, RZ ;  /* 0x000000ffff037224 */ /* 0x000fe400078e00ff */
[----:B------:R-:W-:Y:S01]  /*02a0*/  IMAD.MOV.U32 R2, RZ, RZ, RZ ;  /* 0x000000ffff027224 */ /* 0x000fe200078e00ff */
        /* <DEDUP_REMOVED lines=18> */
.L_x_4327:
        /* <DEDUP_REMOVED lines=12> */
.L_x_4328:
[----:B------:R-:W-:Y:S05]  /*0490*/  BSYNC B1 ;  /* 0x0000000000017941 */ /* 0x000fea0003800000 */
.L_x_4326:
[----:B------:R-:W-:Y:S01]  /*04a0*/  IMAD R5, R51, 0x80, R18 ;  /* 0x0000008033057824 */ /* 0x000fe200078e0212 */
[----:B-----5:R-:W-:Y:S01]  /*04b0*/  SHF.L.U32 R86, R86, 0x10, RZ ;  /* 0x0000001056567819 */ /* 0x020fe200000006ff */
        /* <DEDUP_REMOVED lines=18> */
.L_x_4330:
        /* <DEDUP_REMOVED lines=12> */
.L_x_4331:
[----:B------:R-:W-:Y:S05]  /*06a0*/  BSYNC B1 ;  /* 0x0000000000017941 */ /* 0x000fea0003800000 */
.L_x_4329:
[----:B------:R-:W-:Y:S01]  /*06b0*/  LEA R5, R51, R5, 0x7 ;  /* 0x0000000533057211 */ /* 0x000fe200078e38ff */
[----:B-----5:R-:W-:Y:S02]  /*06c0*/  IMAD.U32 R82, R82, 0x10000, RZ ;  /* 0x0001000052527824 */ /* 0x020fe400078e00ff */
[----:B------:R-:W-:Y:S01]  /*06d0*/  IMAD.U32 R81, R81, 0x10000, RZ ;  /* 0x0001000051517824 */ /* 0x000fe200078e00ff */
[----:B------:R-:W-:Y:S01]  /*06e0*/  ISETP.GE.AND P0, PT, R5, UR6, PT ;  /* 0x0000000605007c0c */ /* 0x000fe2000bf06270 */
[----:B------:R-:W-:Y:S02]  /*06f0*/  IMAD.U32 R80, R80, 0x10000, RZ ;  /* 0x0001000050507824 */ /* 0x000fe400078e00ff */
[----:B------:R-:W-:-:S10]  /*0700*/  IMAD.U32 R79, R79, 0x10000, RZ ;  /* 0x000100004f4f7824 */ /* 0x000fd400078e00ff */
[----:B------:R-:W-:Y:S05]  /*0710*/  @P0 BRA `(.L_x_4325) ;  /* 0x0000000000f80947 */ /* 0x000fea0003800000 */
[C---:B------:R-:W-:Y:S01]  /*0720*/  LEA R19, R5.reuse, R22, 0x1 ;  /* 0x0000001605137211 */ /* 0x040fe200078e08ff */
[----:B------:R-:W-:Y:S01]  /*0730*/  BSSY B1, `(.L_x_4332) ;  /* 0x0000018000017945 */ /* 0x000fe20003800000 */
[C---:B------:R-:W-:Y:S01]  /*0740*/  IADD3 R22, -R5.reuse, UR6, RZ ;  /* 0x0000000605167c10 */ /* 0x040fe2000fffe1ff */
[----:B------:R-:W-:Y:S01]  /*0750*/  IMAD.WIDE R20, R5, 0x2, R6 ;  /* 0x0000000205147825 */ /* 0x000fe200078e0206 */
        /* <DEDUP_REMOVED lines=9> */
.L_x_4333:
        /* <DEDUP_REMOVED lines=12> */
.L_x_4334:
[----:B------:R-:W-:Y:S05]  /*08b0*/  BSYNC B1 ;  /* 0x0000000000017941 */ /* 0x000fea0003800000 */
.L_x_4332:
        /* <DEDUP_REMOVED lines=19> */
.L_x_4336:
        /* <DEDUP_REMOVED lines=12> */
.L_x_4337:
[----:B------:R-:W-:Y:S05]  /*0ab0*/  BSYNC B1 ;  /* 0x0000000000017941 */ /* 0x000fea0003800000 */
.L_x_4335:
[----:B-----5:R-:W-:Y:S02]  /*0ac0*/  IMAD.U32 R74, R5, 0x10000, RZ ;  /* 0x00010000054a7824 */ /* 0x020fe400078e00ff */
[----:B------:R-:W-:Y:S02]  /*0ad0*/  IMAD.U32 R26, R19, 0x10000, RZ ;  /* 0x00010000131a7824 */ /* 0x000fe400078e00ff */
[----:B------:R-:W-:Y:S02]  /*0ae0*/  IMAD.U32 R20, R20, 0x10000, RZ ;  /* 0x0001000014147824 */ /* 0x000fe400078e00ff */
[----:B------:R-:W-:-:S07]  /*0af0*/  IMAD.U32 R28, R21, 0x10000, RZ ;  /* 0x00010000151c7824 */ /* 0x000fce00078e00ff */
.L_x_4325:
[----:B------:R-:W-:Y:S05]  /*0b00*/  BSYNC B0 ;  /* 0x0000000000007941 */ /* 0x000fea0003800000 */
.L_x_4324:
[----:B------:R-:W-:Y:S01]  /*0b10*/  ULDC UR7, c[0x0][0x218] ;  /* 0x0000860000077ab9 */ /* 0x000fe20000000800 */
[----:B------:R-:W-:Y:S01]  /*0b20*/  HFMA2.MMA R5, -RZ, RZ, 0, 0 ;  /* 0x00000000ff057435 */ /* 0x000fe200000001ff */
        /* <DEDUP_REMOVED lines=41> */
[----:B------:R-:W-:Y:S05]  /*0dc0*/  CALL.REL.NOINC `($__internal_40_$__cuda_sm20_rcp_rn_f32_slowpath) ;  /* 0x0000003c00007944 */ /* 0x000fea0003c00000 */
[----:B------:R-:W-:Y:S01]  /*0dd0*/  MOV R70, R2 ;  /* 0x0000000200467202 */ /* 0x000fe20000000f00 */
[----:B------:R-:W-:Y:S06]  /*0de0*/  BRA `(.L_x_4340) ;  /* 0x0000000000107947 */ /* 0x000fec0003800000 */
.L_x_4339:
[----:B------:R-:W0:Y:S02]  /*0df0*/  MUFU.RCP R13, R0 ;  /* 0x00000000000d7308 */ /* 0x000e240000001000 */
[----:B0-----:R-:W-:-:S04]  /*0e00*/  FFMA R2, R0, R13, -1 ;  /* 0xbf80000000027423 */ /* 0x001fc8000000000d */
[----:B------:R-:W-:-:S04]  /*0e10*/  FADD.FTZ R2, -R2, -RZ ;  /* 0x800000ff02027221 */ /* 0x000fc80000010100 */
[----:B------:R-:W-:-:S07]  /*0e20*/  FFMA R70, R13, R2, R13 ;  /* 0x000000020d467223 */ /* 0x000fce000000000d */
.L_x_4340:
        /* <DEDUP_REMOVED lines=9> */
.L_x_4388:
[----:B------:R-:W-:Y:S01]  /*0ec0*/  SHF.R.U32.HI R93, RZ, 0x5, R88 ;  /* 0x00000005ff5d7819 */ /* 0x000fe20000011658 */
[----:B------:R-:W-:Y:S01]  /*0ed0*/  ULDC UR7, c[0x0][0x218] ;  /* 0x0000860000077ab9 */ /* 0x000fe20000000800 */
[----:B------:R-:W-:Y:S01]  /*0ee0*/  IMAD.MOV.U32 R13, RZ, RZ, RZ ;  /* 0x000000ffff0d7224 */ /* 0x000fe200078e00ff */
[----:B------:R-:W-:Y:S01]  /*0ef0*/  LOP3.LUT R87, R88, 0x1f, RZ, 0xc0, !PT ;  /* 0x0000001f58577812 */ /* 0x000fe200078ec0ff */
[----:B0123--:R-:W-:Y:S01]  /*0f00*/  IMAD.SHL.U32 R26, R11, 0x20, RZ ;  /* 0x000000200b1a7824 */ /* 0x00ffe200078e00ff */
        /* <DEDUP_REMOVED lines=8> */
[----:B------:R-:W-:Y:S02]  /*0f90*/  CS2R R62, SRZ ;  /* 0x00000000003e7805 */ /* 0x000fe4000001ff00 */
[----:B------:R-:W-:-:S04]  /*0fa0*/  SHF.L.U32 R26, R26, 0x2, RZ ;  /* 0x000000021a1a7819 */ /* 0x000fc800000006ff */
        /* <DEDUP_REMOVED lines=16> */
.L_x_4344:
        /* <DEDUP_REMOVED lines=9> */
.L_x_4345:
[----:B------:R-:W-:Y:S05]  /*1140*/  BSYNC B1 ;  /* 0x0000000000017941 */ /* 0x000fea0003800000 */
.L_x_4343:
        /* <DEDUP_REMOVED lines=24> */
.L_x_4347:
[----:B------:R-:W-:Y:S05]  /*12d0*/  BSYNC B1 ;  /* 0x0000000000017941 */ /* 0x000fea0003800000 */
.L_x_4346:
[----:B-----5:R-:W-:Y:S02]  /*12e0*/  IMAD.U32 R63, R63, 0x10000, RZ ;  /* 0x000100003f3f7824 */ /* 0x020fe400078e00ff */
[----:B------:R-:W-:Y:S01]  /*12f0*/  FMUL R0, R24, R13 ;  /* 0x0000000d18007220 */ /* 0x000fe20000400000 */
[----:B------:R-:W-:Y:S01]  /*1300*/  IMAD.U32 R62, R62, 0x10000, RZ ;  /* 0x000100003e3e7824 */ /* 0x000fe200078e00ff */
[----:B------:R-:W-:Y:S01]  /*1310*/  ISETP.GE.AND P0, PT, R9, UR6, PT ;  /* 0x0000000609007c0c */ /* 0x000fe2000bf06270 */
[----:B------:R-:W-:Y:S01]  /*1320*/  FMUL R30, R86, R63 ;  /* 0x0000003f561e7220 */ /* 0x000fe20000400000 */
[-C--:B------:R-:W-:Y:S01]  /*1330*/  FMUL R21, R26, R13.reuse ;  /* 0x0000000d1a157220 */ /* 0x080fe20000400000 */
[----:B------:R-:W-:Y:S01]  /*1340*/  SHF.L.U32 R33, R33, 0x10, RZ ;  /* 0x0000001021217819 */ /* 0x000fe200000006ff */
[----:B------:R-:W-:Y:S01]  /*1350*/  FMUL R17, R25, R13 ;  /* 0x0000000d19117220 */ /* 0x000fe20000400000 */
[----:B------:R-:W-:Y:S01]  /*1360*/  FMUL R31, R85, R62 ;  /* 0x0000003e551f7220 */ /* 0x000fe20000400000 */
[----:B------:R-:W-:Y:S01]  /*1370*/  FADD R24, RZ, R30 ;  /* 0x0000001eff187221 */ /* 0x000fe20000000000 */
[----:B------:R-:W-:Y:S01]  /*1380*/  FFMA R26, R0, R30, RZ ;  /* 0x0000001e001a7223 */ /* 0x000fe200000000ff */
[----:B------:R-:W-:-:S02]  /*1390*/  IMAD.U32 R92, R32, 0x10000, RZ ;  /* 0x00010000205c7824 */ /* 0x000fc400078e00ff */
[----:B------:R-:W-:Y:S01]  /*13a0*/  FMUL R32, R84, R33 ;  /* 0x0000002154207220 */ /* 0x000fe20000400000 */
[----:B------:R-:W-:Y:S01]  /*13b0*/  FADD R25, R24, R31 ;  /* 0x0000001f18197221 */ /* 0x000fe20000000000 */
[C---:B------:R-:W-:Y:S01]  /*13c0*/  FFMA R26, R17.reuse, R31, R26 ;  /* 0x0000001f111a7223 */ /* 0x040fe2000000001a */
        /* <DEDUP_REMOVED lines=22> */
.L_x_4349:
        /* <DEDUP_REMOVED lines=9> */
.L_x_4350:
[----:B------:R-:W-:Y:S05]  /*15c0*/  BSYNC B1 ;  /* 0x0000000000017941 */ /* 0x000fea0003800000 */
.L_x_4348:
        /* <DEDUP_REMOVED lines=23> */
.L_x_4352:
[----:B------:R-:W-:Y:S05]  /*1740*/  BSYNC B1 ;  /* 0x0000000000017941 */ /* 0x000fea0003800000 */
.L_x_4351:
[-C--:B-----5:R-:W-:Y:S01]  /*1750*/  FMUL R14, R24, R13.reuse ;  /* 0x0000000d180e7220 */ /* 0x0a0fe20000400000 */
[----:B------:R-:W-:Y:S01]  /*1760*/  IMAD.U32 R35, R38, 0x10000, RZ ;  /* 0x0001000026237824 */ /* 0x000fe200078e00ff */
[----:B------:R-:W-:Y:S01]  /*1770*/  SHF.L.U32 R92, R92, 0x10, RZ ;  /* 0x000000105c5c7819 */ /* 0x000fe200000006ff */
[----:B------:R-:W-:Y:S01]  /*1780*/  FMUL R18, R25, R13 ;  /* 0x0000000d19127220 */ /* 0x000fe20000400000 */
[----:B------:R-:W-:Y:S01]  /*1790*/  ISETP.GE.AND P0, PT, R8, UR6, PT ;  /* 0x0000000608007c0c */ /* 0x000fe2000bf06270 */
        /* <DEDUP_REMOVED lines=32> */
.L_x_4354:
        /* <DEDUP_REMOVED lines=9> */
.L_x_4355:
[----:B------:R-:W-:Y:S05]  /*1a30*/  BSYNC B1 ;  /* 0x0000000000017941 */ /* 0x000fea0003800000 */
.L_x_4353:
        /* <DEDUP_REMOVED lines=23> */
.L_x_4357:
[----:B------:R-:W-:Y:S05]  /*1bb0*/  BSYNC B1 ;  /* 0x0000000000017941 */ /* 0x000fea0003800000 */
.L_x_4356:
[-C--:B-----5:R-:W-:Y:S01]  /*1bc0*/  FMUL R19, R25, R13.reuse ;  /* 0x0000000d19137220 */ /* 0x0a0fe20000400000 */
[----:B------:R-:W-:Y:S01]  /*1bd0*/  SHF.L.U32 R25, R39, 0x10, RZ ;  /* 0x0000001027197819 */ /* 0x000fe200000006ff */
[-C--:B------:R-:W-:Y:S01]  /*1be0*/  FMUL R15, R24, R13.reuse ;  /* 0x0000000d180f7220 */ /* 0x080fe20000400000 */
[----:B------:R-:W-:Y:S01]  /*1bf0*/  IMAD.U32 R92, R92, 0x10000, RZ ;  /* 0x000100005c5c7824 */ /* 0x000fe200078e00ff */
[----:B------:R-:W-:Y:S01]  /*1c00*/  ISETP.GE.AND P0, PT, R7, UR6, PT ;  /* 0x0000000607007c0c */ /* 0x000fe2000bf06270 */
[----:B------:R-:W-:Y:S01]  /*1c10*/  FMUL R23, R26, R13 ;  /* 0x0000000d1a177220 */ /* 0x000fe20000400000 */
[-C--:B------:R-:W-:Y:S01]  /*1c20*/  FMUL R40, R78, R25.reuse ;  /* 0x000000194e287220 */ /* 0x080fe20000400000 */
[----:B------:R-:W-:Y:S02]  /*1c30*/  IMAD.U32 R45, R45, 0x10000, RZ ;  /* 0x000100002d2d7824 */ /* 0x000fe400078e00ff */
[----:B------:R-:W-:Y:S01]  /*1c40*/  FMUL R41, R77, R92 ;  /* 0x0000005c4d297220 */ /* 0x000fe20000400000 */
[C---:B------:R-:W-:Y:S01]  /*1c50*/  FFMA R60, R15.reuse, R25, R60 ;  /* 0x000000190f3c7223 */ /* 0x040fe2000000003c */
[----:B------:R-:W-:Y:S01]  /*1c60*/  FADD R62, R62, R40 ;  /* 0x000000283e3e7221 */ /* 0x000fe20000000000 */
        /* <DEDUP_REMOVED lines=26> */
.L_x_4359:
        /* <DEDUP_REMOVED lines=9> */
.L_x_4360:
[----:B------:R-:W-:Y:S05]  /*1ea0*/  BSYNC B1 ;  /* 0x0000000000017941 */ /* 0x000fea0003800000 */
.L_x_4358:
[C---:B------:R-:W-:Y:S02]  /*1eb0*/  LEA R42, P2, R51.reuse, R42, 0x1 ;  /* 0x0000002a332a7211 */ /* 0x040fe400078408ff */
[----:B------:R-:W-:Y:S02]  /*1ec0*/  SHF.L.U64.HI R16, R51, 0x1, R16 ;  /* 0x0000000133107819 */ /* 0x000fe40000010210 */
[----:B------:R-:W-:Y:S02]  /*1ed0*/  LOP3.LUT P0, RZ, R42, 0x7, RZ, 0xc0, !PT ;  /* 0x000000072aff7812 */ /* 0x000fe4000780c0ff */
[----:B------:R-:W-:Y:S02]  /*1ee0*/  IADD3.X R43, R16, R43, RZ, P2, !PT ;  /* 0x0000002b102b7210 */ /* 0x000fe400017fe4ff */
[----:B------:R-:W-:-:S13]  /*1ef0*/  ISETP.LT.U32.OR P0, PT, R3, 0x4, P0 ;  /* 0x000000040300780c */ /* 0x000fda0000701470 */
[----:B01----:R-:W2:Y:S01]  /*1f00*/  @!P0 LDG.E.64 R46, desc[UR4][R42.64] ;  /* 0x000000042a2e8981 */ /* 0x003ea2000c1e1b00 */
        /* <DEDUP_REMOVED lines=18> */
.L_x_4362:
[----:B------:R-:W-:Y:S05]  /*2030*/  BSYNC B1 ;  /* 0x0000000000017941 */ /* 0x000fea0003800000 */
.L_x_4361:
[----:B-----5:R-:W-:Y:S02]  /*2040*/  IMAD.U32 R43, R46, 0x10000, RZ ;  /* 0x000100002e2b7824 */ /* 0x020fe400078e00ff */
[-C--:B------:R-:W-:Y:S01]  /*2050*/  FMUL R16, R24, R13.reuse ;  /* 0x0000000d18107220 */ /* 0x080fe20000400000 */
[----:B------:R-:W-:Y:S02]  /*2060*/  IMAD.U32 R24, R47, 0x10000, RZ ;  /* 0x000100002f187824 */ /* 0x000fe400078e00ff */
[----:B------:R-:W-:Y:S01]  /*2070*/  FMUL R46, R27, R13 ;  /* 0x0000000d1b2e7220 */ /* 0x000fe20000400000 */
[----:B------:R-:W-:Y:S01]  /*2080*/  FMUL R47, R74, R43 ;  /* 0x0000002b4a2f7220 */ /* 0x000fe20000400000 */
[----:B------:R-:W-:Y:S01]  /*2090*/  FMUL R20, R25, R13 ;  /* 0x0000000d19147220 */ /* 0x000fe20000400000 */
[----:B------:R-:W-:Y:S02]  /*20a0*/  IMAD.U32 R27, R48, 0x10000, RZ ;  /* 0x00010000301b7824 */ /* 0x000fe400078e00ff */
[-C--:B------:R-:W-:Y:S01]  /*20b0*/  FMUL R48, R73, R24.reuse ;  /* 0x0000001849307220 */ /* 0x080fe20000400000 */
[----:B------:R-:W-:Y:S01]  /*20c0*/  FADD R25, R62, R47 ;  /* 0x0000002f3e197221 */ /* 0x000fe20000000000 */
[----:B------:R-:W-:Y:S01]  /*20d0*/  FFMA R63, R16, R47, R63 ;  /* 0x0000002f103f7223 */ /* 0x000fe2000000003f */
[----:B------:R-:W-:Y:S01]  /*20e0*/  FMUL R28, R26, R13 ;  /* 0x0000000d1a1c7220 */ /* 0x000fe20000400000 */
[----:B------:R-:W-:Y:S01]  /*20f0*/  FFMA R67, R20, R24, R67 ;  /* 0x0000001814437223 */ /* 0x000fe20000000043 */
[----:B------:R-:W-:-:S02]  /*2100*/  IMAD.U32 R42, R49, 0x10000, RZ ;  /* 0x00010000312a7824 */ /* 0x000fc400078e00ff */
[----:B------:R-:W-:Y:S01]  /*2110*/  FMUL R49, R72, R27 ;  /* 0x0000001b48317220 */ /* 0x000fe20000400000 */
[----:B------:R-:W-:Y:S01]  /*2120*/  FADD R24, R25, R48 ;  /* 0x0000003019187221 */ /* 0x000fe20000000000 */
[----:B------:R-:W-:Y:S01]  /*2130*/  FFMA R26, R20, R48, R63 ;  /* 0x00000030141a7223 */ /* 0x000fe2000000003f */
[-C--:B------:R-:W-:Y:S01]  /*2140*/  FMUL R50, R71, R42.reuse ;  /* 0x0000002a47327220 */ /* 0x080fe20000400000 */
[----:B------:R-:W-:Y:S01]  /*2150*/  FFMA R66, R16, R43, R66 ;  /* 0x0000002b10427223 */ /* 0x000fe20000000042 */
[----:B------:R-:W-:Y:S01]  /*2160*/  FADD R25, R24, R49 ;  /* 0x0000003118197221 */ /* 0x000fe20000000000 */
[C---:B------:R-:W-:Y:S01]  /*2170*/  FFMA R63, R28.reuse, R49, R26 ;  /* 0x000000311c3f7223 */ /* 0x040fe2000000001a */
[----:B------:R-:W-:Y:S01]  /*2180*/  FFMA R68, R28, R27, R68 ;  /* 0x0000001b1c447223 */ /* 0x000fe20000000044 */
[C---:B------:R-:W-:Y:S01]  /*2190*/  FFMA R69, R46.reuse, R42, R69 ;  /* 0x0000002a2e457223 */ /* 0x040fe20000000045 */
[----:B------:R-:W-:Y:S01]  /*21a0*/  FADD R62, R25, R50 ;  /* 0x00000032193e7221 */ /* 0x000fe20000000000 */
[----:B------:R-:W-:-:S07]  /*21b0*/  FFMA R63, R46, R50, R63 ;  /* 0x000000322e3f7223 */ /* 0x000fce000000003f */
.L_x_4342:
[----:B------:R-:W-:Y:S05]  /*21c0*/  BSYNC B0 ;  /* 0x0000000000007941 */ /* 0x000fea0003800000 */
.L_x_4341:
[----:B------:R-:W0:Y:S02]  /*21d0*/  LDC R51, c[0x0][0x214] ;  /* 0x00008500ff337b82 */ /* 0x000e240000000800 */
[----:B0-----:R-:W-:-:S13]  /*21e0*/  ISETP.NE.AND P0, PT, R51, 0x1, PT ;  /* 0x000000013300780c */ /* 0x001fda0003f05270 */
[----:B------:R-:W-:Y:S05]  /*21f0*/  @!P0 BRA `(.L_x_4363) ;  /* 0x0000000800748947 */ /* 0x000fea0003800000 */
[----:B------:R-:W0:Y:S01]  /*2200*/  LDC R90, c[0x0][0x210] ;  /* 0x00008400ff5a7b82 */ /* 0x000e220000000800 */
[----:B------:R-:W-:Y:S01]  /*2210*/  ISETP.NE.AND P0, PT, R87, RZ, PT ;  /* 0x000000ff5700720c */ /* 0x000fe20003f05270 */
[----:B------:R-:W-:Y:S01]  /*2220*/  ULDC.64 UR8, c[0x0][0x240] ;  /* 0x0000900000087ab9 */ /* 0x000fe20000000a00 */
[----:B------:R-:W-:Y:S02]  /*2230*/  LOP3.LUT R26, R2, 0x1, RZ, 0xc0, !PT ;  /* 0x00000001021a7812 */ /* 0x000fe400078ec0ff */
[----:B------:R-:W-:-:S03]  /*2240*/  LEA R42, R12, R93, 0x2 ;  /* 0x0000005d0c2a7211 */ /* 0x000fc600078e10ff */
[----:B------:R-:W-:Y:S02]  /*2250*/  IMAD.MOV R26, RZ, RZ, -R26 ;  /* 0x000000ffff1a7224 */ /* 0x000fe400078e0a1a */
[----:B------:R-:W-:-:S04]  /*2260*/  IMAD R42, R42, R51, RZ ;  /* 0x000000332a2a7224 */ /* 0x000fc800078e02ff */
[----:B------:R-:W1:Y:S01]  /*2270*/  @!P0 LDC.64 R24, c[0x0][0x240] ;  /* 0x00009000ff188b82 */ /* 0x000e620000000a00 */
[----:B0-----:R-:W-:-:S04]  /*2280*/  IMAD R27, R51, R90, RZ ;  /* 0x0000005a331b7224 */ /* 0x001fc800078e02ff */
[----:B------:R-:W-:-:S05]  /*2290*/  IMAD.SHL.U32 R27, R27, 0x4, RZ ;  /* 0x000000041b1b7824 */ /* 0x000fca00078e00ff */
[----:B------:R-:W-:-:S04]  /*22a0*/  LOP3.LUT R27, R26, R27, RZ, 0xc0, !PT ;  /* 0x0000001b1a1b7212 */ /* 0x000fc800078ec0ff */
        /* <DEDUP_REMOVED lines=51> */
.L_x_4365:
[----:B------:R-:W2:Y:S04]  /*25e0*/  LDG.E.STRONG.GPU R26, desc[UR4][R24.64] ;  /* 0x00000004181a7981 */ /* 0x000ea8000c1ef900 */
[----:B--2---:R-:W-:Y:S01]  /*25f0*/  CCTL.IVALL ;  /* 0x00000000ff00798f */ /* 0x004fe20002000000 */
[----:B------:R-:W-:Y:S05]  /*2600*/  YIELD ;  /* 0x0000000000007946 */ /* 0x000fea0003800000 */
[----:B------:R-:W-:-:S13]  /*2610*/  ISETP.NE.AND P0, PT, R26, R63, PT ;  /* 0x0000003f1a00720c */ /* 0x000fda0003f05270 */
[----:B------:R-:W-:Y:S05]  /*2620*/  @P0 BRA `(.L_x_4365) ;  /* 0xfffffffc00ec0947 */ /* 0x000fea000383ffff */
.L_x_4364:
[----:B------:R-:W-:Y:S01]  /*2630*/  ISETP.GE.AND P0, PT, R87, R51, PT ;  /* 0x000000335700720c */ /* 0x000fe20003f06270 */
[----:B------:R-:W-:Y:S05]  /*2640*/  WARPSYNC.ALL ;  /* 0x0000000000007948 */ /* 0x000fea0003800000 */
[----:B------:R-:W-:Y:S01]  /*2650*/  BAR.SYNC.DEFER_BLOCKING 0x0 ;  /* 0x0000000000007b1d */ /* 0x000fe20000010000 */
[----:B------:R-:W-:-:S05]  /*2660*/  HFMA2.MMA R26, -RZ, RZ, 0, 0 ;  /* 0x00000000ff1a7435 */ /* 0x000fca00000001ff */
[----:B------:R-:W-:Y:S04]  /*2670*/  BSSY B0, `(.L_x_4366) ;  /* 0x0000048000007945 */ /* 0x000fe80003800000 */
[----:B------:R-:W-:Y:S05]  /*2680*/  @P0 BRA `(.L_x_4367) ;  /* 0x0000000400180947 */ /* 0x000fea0003800000 */
[--C-:B------:R-:W-:Y:S01]  /*2690*/  IMAD.IADD R24, R51, 0x1, -R87.reuse ;  /* 0x0000000133187824 */ /* 0x100fe200078e0a57 */
[----:B------:R-:W-:Y:S01]  /*26a0*/  BSSY B1, `(.L_x_4368) ;  /* 0x0000026000017945 */ /* 0x000fe20003800000 */
[----:B------:R-:W-:Y:S01]  /*26b0*/  PLOP3.LUT P0, PT, PT, PT, PT, 0x80, 0x0 ;  /* 0x000000000000781c */ /* 0x000fe20003f0f070 */
[----:B------:R-:W-:Y:S02]  /*26c0*/  IMAD.MOV.U32 R27, RZ, RZ, R87 ;  /* 0x000000ffff1b7224 */ /* 0x000fe400078e0057 */
[----:B------:R-:W-:Y:S01]  /*26d0*/  ISETP.GT.AND P2, PT, R24, 0x60, PT ;  /* 0x000000601800780c */ /* 0x000fe20003f44270 */
[----:B------:R-:W-:-:S12]  /*26e0*/  IMAD.MOV.U32 R26, RZ, RZ, RZ ;  /* 0x000000ffff1a7224 */ /* 0x000fd800078e00ff */
[----:B------:R-:W-:Y:S05]  /*26f0*/  @!P2 BRA `(.L_x_4369) ;  /* 0x000000000080a947 */ /* 0x000fea0003800000 */
[----:B------:R-:W-:Y:S01]  /*2700*/  PLOP3.LUT P0, PT, PT, PT, PT, 0x8, 0x0 ;  /* 0x000000000000781c */ /* 0x000fe20003f0e170 */
[----:B------:R-:W-:-:S12]  /*2710*/  VIADD R62, R51, 0xffffffa0 ;  /* 0xffffffa0333e7836 */ /* 0x000fd80000000000 */
.L_x_4370:
[----:B------:R-:W-:-:S04]  /*2720*/  IADD3 R25, P2, R27, R42, RZ ;  /* 0x0000002a1b197210 */ /* 0x000fc80007f5e0ff */
[----:B------:R-:W-:Y:S02]  /*2730*/  LEA.HI.X.SX32 R90, R27, R43, 0x1, P2 ;  /* 0x0000002b1b5a7211 */ /* 0x000fe400010f0eff */
[----:B------:R-:W-:-:S04]  /*2740*/  LEA R24, P2, R25, UR8, 0x3 ;  /* 0x0000000819187c11 */ /* 0x000fc8000f8418ff */
[----:B------:R-:W-:-:S05]  /*2750*/  LEA.HI.X R25, R25, UR9, R90, 0x3, P2 ;  /* 0x0000000919197c11 */ /* 0x000fca00090f1c5a */
[----:B------:R0:W2:Y:S01]  /*2760*/  LDG.E R89, desc[UR4][R24.64+0x4] ;  /* 0x0000040418597981 */ /* 0x0000a2000c1e1900 */
[----:B------:R-:W-:-:S04]  /*2770*/  IADD3 R63, R27, 0x20, RZ ;  /* 0x000000201b3f7810 */ /* 0x000fc80007ffe0ff */
[----:B------:R-:W-:-:S04]  /*2780*/  IADD3 R87, P2, R63, R42, RZ ;  /* 0x0000002a3f577210 */ /* 0x000fc80007f5e0ff */
[----:B------:R-:W-:Y:S02]  /*2790*/  LEA.HI.X.SX32 R90, R63, R43, 0x1, P2 ;  /* 0x0000002b3f5a7211 */ /* 0x000fe400010f0eff */
[----:B0-----:R-:W-:-:S04]  /*27a0*/  LEA R24, P2, R87, UR8, 0x3 ;  /* 0x0000000857187c11 */ /* 0x001fc8000f8418ff */
[----:B------:R-:W-:Y:S01]  /*27b0*/  LEA.HI.X R25, R87, UR9, R90, 0x3, P2 ;  /* 0x0000000957197c11 */ /* 0x000fe200090f1c5a */
[----:B------:R-:W-:-:S04]  /*27c0*/  VIADD R87, R27, 0x40 ;  /* 0x000000401b577836 */ /* 0x000fc80000000000 */
[----:B------:R0:W3:Y:S01]  /*27d0*/  LDG.E R63, desc[UR4][R24.64+0x4] ;  /* 0x00000404183f7981 */ /* 0x0000e2000c1e1900 */
[----:B------:R-:W-:-:S04]  /*27e0*/  IADD3 R90, P2, R87, R42, RZ ;  /* 0x0000002a575a7210 */ /* 0x000fc80007f5e0ff */
[----:B------:R-:W-:Y:S02]  /*27f0*/  LEA.HI.X.SX32 R87, R87, R43, 0x1, P2 ;  /* 0x0000002b57577211 */ /* 0x000fe400010f0eff */
[----:B0-----:R-:W-:-:S04]  /*2800*/  LEA R24, P2, R90, UR8, 0x3 ;  /* 0x000000085a187c11 */ /* 0x001fc8000f8418ff */
[----:B------:R-:W-:-:S05]  /*2810*/  LEA.HI.X R25, R90, UR9, R87, 0x3, P2 ;  /* 0x000000095a197c11 */ /* 0x000fca00090f1c57 */
[----:B------:R0:W4:Y:S01]  /*2820*/  LDG.E R87, desc[UR4][R24.64+0x4] ;  /* 0x0000040418577981 */ /* 0x000122000c1e1900 */
[----:B--2---:R-:W-:Y:S01]  /*2830*/  FADD R26, R89, R26 ;  /* 0x0000001a591a7221 */ /* 0x004fe20000000000 */
[----:B------:R-:W-:-:S05]  /*2840*/  VIADD R89, R27, 0x60 ;  /* 0x000000601b597836 */ /* 0x000fca0000000000 */
        /* <DEDUP_REMOVED lines=11> */
.L_x_4369:
[----:B------:R-:W-:Y:S05]  /*2900*/  BSYNC B1 ;  /* 0x0000000000017941 */ /* 0x000fea0003800000 */
.L_x_4368:
        /* <DEDUP_REMOVED lines=8> */
[----:B------:R-:W-:Y:S02]  /*2990*/  LEA.HI.X R25, R25, UR11, R62, 0x3, P0 ;  /* 0x0000000b19197c11 */ /* 0x000fe400080f1c3e */
[----:B------:R-:W-:-:S03]  /*29a0*/  IADD3 R62, R27, 0x20, RZ ;  /* 0x000000201b3e7810 */ /* 0x000fc60007ffe0ff */
[----:B------:R0:W2:Y:S01]  /*29b0*/  LDG.E R63, desc[UR4][R24.64+0x4] ;  /* 0x00000404183f7981 */ /* 0x0000a2000c1e1900 */
[----:B------:R-:W-:-:S04]  /*29c0*/  IADD3 R87, P0, R62, R42, RZ ;  /* 0x0000002a3e577210 */ /* 0x000fc80007f1e0ff */
        /* <DEDUP_REMOVED lines=8> */
.L_x_4372:
[----:B------:R-:W-:Y:S05]  /*2a50*/  BSYNC B1 ;  /* 0x0000000000017941 */ /* 0x000fea0003800000 */
.L_x_4371:
        /* <DEDUP_REMOVED lines=9> */
.L_x_4367:
[----:B------:R-:W-:Y:S05]  /*2af0*/  BSYNC B0 ;  /* 0x0000000000007941 */ /* 0x000fea0003800000 */
.L_x_4366:
        /* <DEDUP_REMOVED lines=13> */
.L_x_4363:
        /* <DEDUP_REMOVED lines=10> */
.L_x_4373:
[----:B------:R-:W-:Y:S04]  /*2c70*/  BSSY B0, `(.L_x_4374) ;  /* 0x0000085000007945 */ /* 0x000fe80003800000 */
        /* <DEDUP_REMOVED lines=9> */
[----:B------:R-:W-:Y:S01]  /*2d10*/  SHF.R.U32.HI R63, RZ, 0x5, R88 ;  /* 0x00000005ff3f7819 */ /* 0x000fe20000011658 */
[-C--:B------:R-:W-:Y:S01]  /*2d20*/  FFMA R42, R29, -R62.reuse, R33 ;  /* 0x8000003e1d2a7223 */ /* 0x080fe20000000021 */
[----:B------:R-:W-:Y:S01]  /*2d30*/  SHF.L.U32 R92, R92, 0x2, RZ ;  /* 0x000000025c5c7819 */ /* 0x000fe200000006ff */
[----:B-----5:R-:W-:Y:S01]  /*2d40*/  FMUL R25, R26, R13 ;  /* 0x0000000d1a197220 */ /* 0x020fe20000400000 */
[----:B------:R-:W-:Y:S01]  /*2d50*/  FFMA R24, R0, -R62, R30 ;  /* 0x8000003e00187223 */ /* 0x000fe2000000001e */
[----:B------:R-:W-:-:S02]  /*2d60*/  IMAD.IADD R63, R63, 0x1, R10 ;  /* 0x000000013f3f7824 */ /* 0x000fc400078e020a */
[----:B------:R-:W-:Y:S01]  /*2d70*/  FFMA R26, R21, -R62, R32 ;  /* 0x8000003e151a7223 */ /* 0x000fe20000000020 */
[----:B------:R-:W-:Y:S01]  /*2d80*/  BSSY B2, `(.L_x_4377) ;  /* 0x000000f000027945 */ /* 0x000fe20003800000 */
[-C--:B------:R-:W-:Y:S01]  /*2d90*/  FMUL R27, R42, R13.reuse ;  /* 0x0000000d2a1b7220 */ /* 0x080fe20000400000 */
[----:B------:R-:W-:Y:S02]  /*2da0*/  IMAD R43, R63, UR6, R92 ;  /* 0x000000063f2b7c24 */ /* 0x000fe4000f8e025c */
[-C--:B------:R-:W-:Y:S01]  /*2db0*/  FMUL R24, R24, R13.reuse ;  /* 0x0000000d18187220 */ /* 0x080fe20000400000 */
[----:B------:R-:W-:Y:S01]  /*2dc0*/  FMUL R26, R26, R13 ;  /* 0x0000000d1a1a7220 */ /* 0x000fe20000400000 */
[----:B0-----:R-:W-:Y:S01]  /*2dd0*/  IMAD.WIDE R42, R43, 0x4, R90 ;  /* 0x000000042b2a7825 */ /* 0x001fe200078e025a */
[----:B------:R-:W-:Y:S06]  /*2de0*/  @!P1 BRA `(.L_x_4378) ;  /* 0x0000000000209947 */ /* 0x000fec0003800000 */
[----:B------:R-:W-:Y:S01]  /*2df0*/  LEA.HI R87, R88, R10, RZ, 0x1b ;  /* 0x0000000a58577211 */ /* 0x000fe200078fd8ff */
[----:B------:R-:W-:-:S04]  /*2e00*/  ULDC UR7, c[0x0][0x278] ;  /* 0x00009e0000077ab9 */ /* 0x000fc80000000800 */
[----:B------:R-:W-:-:S05]  /*2e10*/  IMAD R87, R87, UR6, R92 ;  /* 0x0000000657577c24 */ /* 0x000fca000f8e025c */
[----:B------:R-:W-:-:S04]  /*2e20*/  LEA R87, R87, UR7, 0x2 ;  /* 0x0000000757577c11 */ /* 0x000fc8000f8e10ff */
[----:B------:R-:W-:-:S13]  /*2e30*/  LOP3.LUT P0, RZ, R87, 0xf, RZ, 0xc0, !PT ;  /* 0x0000000f57ff7812 */ /* 0x000fda000780c0ff */
[----:B------:R0:W-:Y:S01]  /*2e40*/  @!P0 STG.E.128 desc[UR4][R42.64], R24 ;  /* 0x000000182a008986 */ /* 0x0001e2000c101d04 */
[----:B------:R-:W-:Y:S05]  /*2e50*/  @!P0 BREAK B2 ;  /* 0x0000000000028942 */ /* 0x000fea0003800000 */
[----:B------:R-:W-:Y:S05]  /*2e60*/  @!P0 BRA `(.L_x_4379) ;  /* 0x0000000000208947 */ /* 0x000fea0003800000 */
.L_x_4378:
[----:B------:R-:W-:Y:S05]  /*2e70*/  BSYNC B2 ;  /* 0x0000000000027941 */ /* 0x000fea0003800000 */
.L_x_4377:
[C---:B------:R-:W-:Y:S01]  /*2e80*/  ISETP.NE.AND P0, PT, R6.reuse, RZ, PT ;  /* 0x000000ff0600720c */ /* 0x040fe20003f05270 */
[----:B------:R1:W-:Y:S01]  /*2e90*/  @P1 STG.E desc[UR4][R42.64+0xc], R27 ;  /* 0x00000c1b2a001986 */ /* 0x0003e2000c101904 */
[C---:B------:R-:W-:Y:S02]  /*2ea0*/  ISETP.GE.U32.AND P2, PT, R6.reuse, 0x2, PT ;  /* 0x000000020600780c */ /* 0x040fe40003f46070 */
[----:B------:R-:W-:-:S09]  /*2eb0*/  ISETP.GE.U32.AND P3, PT, R6, 0x3, PT ;  /* 0x000000030600780c */ /* 0x000fd20003f66070 */
[----:B------:R1:W-:Y:S04]  /*2ec0*/  @P0 STG.E desc[UR4][R42.64], R24 ;  /* 0x000000182a000986 */ /* 0x0003e8000c101904 */
[----:B------:R1:W-:Y:S04]  /*2ed0*/  @P2 STG.E desc[UR4][R42.64+0x4], R25 ;  /* 0x000004192a002986 */ /* 0x0003e8000c101904 */
[----:B------:R1:W-:Y:S02]  /*2ee0*/  @P3 STG.E desc[UR4][R42.64+0x8], R26 ;  /* 0x0000081a2a003986 */ /* 0x0003e4000c101904 */
.L_x_4379:
[----:B------:R-:W-:Y:S05]  /*2ef0*/  BSYNC B1 ;  /* 0x0000000000017941 */ /* 0x000fea0003800000 */
.L_x_4376:
        /* <DEDUP_REMOVED lines=24> */
.L_x_4382:
[----:B------:R-:W-:Y:S05]  /*3080*/  BSYNC B2 ;  /* 0x0000000000027941 */ /* 0x000fea0003800000 */
.L_x_4381:
[C---:B------:R-:W-:Y:S01]  /*3090*/  ISETP.NE.AND P0, PT, R5.reuse, RZ, PT ;  /* 0x000000ff0500720c */ /* 0x040fe20003f05270 */
[----:B------:R1:W-:Y:S01]  /*30a0*/  @P1 STG.E desc[UR4][R42.64+0xc], R27 ;  /* 0x00000c1b2a001986 */ /* 0x0003e2000c101904 */
[C---:B------:R-:W-:Y:S02]  /*30b0*/  ISETP.GE.U32.AND P2, PT, R5.reuse, 0x2, PT ;  /* 0x000000020500780c */ /* 0x040fe40003f46070 */
[----:B------:R-:W-:-:S09]  /*30c0*/  ISETP.GE.U32.AND P3, PT, R5, 0x3, PT ;  /* 0x000000030500780c */ /* 0x000fd20003f66070 */
[----:B------:R1:W-:Y:S04]  /*30d0*/  @P0 STG.E desc[UR4][R42.64], R24 ;  /* 0x000000182a000986 */ /* 0x0003e8000c101904 */
[----:B------:R1:W-:Y:S04]  /*30e0*/  @P2 STG.E desc[UR4][R42.64+0x4], R25 ;  /* 0x000004192a002986 */ /* 0x0003e8000c101904 */
[----:B------:R1:W-:Y:S02]  /*30f0*/  @P3 STG.E desc[UR4][R42.64+0x8], R26 ;  /* 0x0000081a2a003986 */ /* 0x0003e4000c101904 */
.L_x_4383:
[----:B------:R-:W-:Y:S05]  /*3100*/  BSYNC B1 ;  /* 0x0000000000017941 */ /* 0x000fea0003800000 */
.L_x_4380:
        /* <DEDUP_REMOVED lines=24> */
.L_x_4386:
[----:B------:R-:W-:Y:S05]  /*3290*/  BSYNC B2 ;  /* 0x0000000000027941 */ /* 0x000fea0003800000 */
.L_x_4385:
[C---:B------:R-:W-:Y:S01]  /*32a0*/  ISETP.NE.AND P0, PT, R4.reuse, RZ, PT ;  /* 0x000000ff0400720c */ /* 0x040fe20003f05270 */
[----:B------:R1:W-:Y:S01]  /*32b0*/  @P1 STG.E desc[UR4][R42.64+0xc], R27 ;  /* 0x00000c1b2a001986 */ /* 0x0003e2000c101904 */
[C---:B------:R-:W-:Y:S02]  /*32c0*/  ISETP.GE.U32.AND P2, PT, R4.reuse, 0x2, PT ;  /* 0x000000020400780c */ /* 0x040fe40003f46070 */
[----:B------:R-:W-:-:S09]  /*32d0*/  ISETP.GE.U32.AND P3, PT, R4, 0x3, PT ;  /* 0x000000030400780c */ /* 0x000fd20003f66070 */
[----:B------:R1:W-:Y:S04]  /*32e0*/  @P0 STG.E desc[UR4][R42.64], R24 ;  /* 0x000000182a000986 */ /* 0x0003e8000c101904 */
[----:B------:R1:W-:Y:S04]  /*32f0*/  @P2 STG.E desc[UR4][R42.64+0x4], R25 ;  /* 0x000004192a002986 */ /* 0x0003e8000c101904 */
[----:B------:R1:W-:Y:S02]  /*3300*/  @P3 STG.E desc[UR4][R42.64+0x8], R26 ;  /* 0x0000081a2a003986 */ /* 0x0003e4000c101904 */
.L_x_4387:
[----:B------:R-:W-:Y:S05]  /*3310*/  BSYNC B1 ;  /* 0x0000000000017941 */ /* 0x000fea0003800000 */
.L_x_4384:
[----:B------:R-:W-:-:S13]  /*3320*/  ISETP.GE.AND P0, PT, R7, UR6, PT ;  /* 0x0000000607007c0c */ /* 0x000fda000bf06270 */
[----:B------:R-:W-:Y:S05]  /*3330*/  @P0 BRA `(.L_x_4375) ;  /* 0x0000000000600947 */ /* 0x000fea0003800000 */
[----:B01----:R-:W-:Y:S01]  /*3340*/  IMAD R43, R63, UR6, R7 ;  /* 0x000000063f2b7c24 */ /* 0x003fe2000f8e0207 */
[----:B------:R-:W-:Y:S01]  /*3350*/  ULDC UR7, c[0x0][0x278] ;  /* 0x00009e0000077ab9 */ /* 0x000fe20000000800 */
[----:B------:R-:W-:-:S03]  /*3360*/  FFMA R26, R20, -R62, R48 ;  /* 0x8000003e141a7223 */ /* 0x000fc60000000030 */
[C---:B------:R-:W-:Y:S01]  /*3370*/  LEA R24, R43.reuse, UR7, 0x2 ;  /* 0x000000072b187c11 */ /* 0x040fe2000f8e10ff */
[----:B------:R-:W-:-:S04]  /*3380*/  IMAD.WIDE R42, R43, 0x4, R90 ;  /* 0x000000042b2a7825 */ /* 0x000fc800078e025a */
[-C--:B------:R-:W-:Y:S01]  /*3390*/  FFMA R90, R28, -R62.reuse, R49 ;  /* 0x8000003e1c5a7223 */ /* 0x080fe20000000031 */
[-C--:B------:R-:W-:Y:S01]  /*33a0*/  FMUL R25, R26, R13.reuse ;  /* 0x0000000d1a197220 */ /* 0x080fe20000400000 */
[----:B------:R-:W-:Y:S01]  /*33b0*/  LOP3.LUT P0, RZ, R24, 0xf, RZ, 0xc0, !PT ;  /* 0x0000000f18ff7812 */ /* 0x000fe2000780c0ff */
[-C--:B------:R-:W-:Y:S01]  /*33c0*/  FFMA R24, R16, -R62.reuse, R47 ;  /* 0x8000003e10187223 */ /* 0x080fe2000000002f */
[----:B------:R-:W-:Y:S01]  /*33d0*/  FFMA R62, R46, -R62, R50 ;  /* 0x8000003e2e3e7223 */ /* 0x000fe20000000032 */
[-C--:B------:R-:W-:Y:S01]  /*33e0*/  FMUL R26, R90, R13.reuse ;  /* 0x0000000d5a1a7220 */ /* 0x080fe20000400000 */
        /* <DEDUP_REMOVED lines=13> */
.L_x_4375:
[----:B------:R-:W-:Y:S05]  /*34c0*/  BSYNC B0 ;  /* 0x0000000000007941 */ /* 0x000fea0003800000 */
.L_x_4374:
[----:B------:R-:W-:Y:S05]  /*34d0*/  WARPSYNC.ALL ;  /* 0x0000000000007948 */ /* 0x000fea0003800000 */
[----:B-----5:R-:W4:Y:S01]  /*34e0*/  LDC R13, c[0x0][0x210] ;  /* 0x00008400ff0d7b82 */ /* 0x020f220000000800 */
[----:B------:R-:W-:Y:S01]  /*34f0*/  ULDC UR7, c[0x0][0x218] ;  /* 0x0000860000077ab9 */ /* 0x000fe20000000800 */
[----:B----4-:R-:W-:-:S05]  /*3500*/  IMAD R10, R13, 0x4, R10 ;  /* 0x000000040d0a7824 */ /* 0x010fca00078e020a */
[----:B------:R-:W-:-:S13]  /*3510*/  ISETP.GE.AND P0, PT, R10, UR7, PT ;  /* 0x000000070a007c0c */ /* 0x000fda000bf06270 */
[----:B------:R-:W-:Y:S05]  /*3520*/  @!P0 BRA `(.L_x_4388) ;  /* 0xffffffd800648947 */ /* 0x000fea000383ffff */
[----:B------:R-:W-:Y:S01]  /*3530*/  IMAD.MOV.U32 R0, RZ, RZ, R52 ;  /* 0x000000ffff007224 */ /* 0x000fe200078e0034 */
[----:B------:R-:W-:Y:S01]  /*3540*/  MOV R14, R55 ;  /* 0x00000037000e7202 */ /* 0x000fe20000000f00 */
[----:B------:R-:W-:Y:S01]  /*3550*/  IMAD.MOV.U32 R16, RZ, RZ, R53 ;  /* 0x000000ffff107224 */ /* 0x000fe200078e0035 */
[----:B------:R-:W-:Y:S01]  /*3560*/  MOV R2, R60 ;  /* 0x0000003c00027202 */ /* 0x000fe20000000f00 */
[----:B------:R-:W-:Y:S01]  /*3570*/  IMAD.MOV.U32 R15, RZ, RZ, R54 ;  /* 0x000000ffff0f7224 */ /* 0x000fe200078e0036 */
[----:B------:R-:W-:Y:S01]  /*3580*/  MOV R5, R67 ;  /* 0x0000004300057202 */ /* 0x000fe20000000f00 */
        /* <DEDUP_REMOVED lines=10> */
.L_x_4338:
        /* <DEDUP_REMOVED lines=8> */
[----:B------:R-:W4:Y:S01]  /*36b0*/  S2R R11, SR_CgaCtaId ;  /* 0x00000000000b7919 */ /* 0x000f220000008800 */
[----:B------:R-:W-:Y:S01]  /*36c0*/  MOV R10, 0x400 ;  /* 0x00000400000a7802 */ /* 0x000fe20000000f00 */
[----:B------:R-:W-:Y:S01]  /*36d0*/  IMAD R18, R51, 0x80, R18 ;  /* 0x0000008033127824 */ /* 0x000fe200078e0212 */
[----:B------:R-:W-:-:S04]  /*36e0*/  SHF.R.U32.HI R19, RZ, 0x5, R88 ;  /* 0x00000005ff137819 */ /* 0x000fc80000011658 */
[----:B------:R-:W-:Y:S02]  /*36f0*/  ISETP.NE.AND P0, PT, R19, RZ, PT ;  /* 0x000000ff1300720c */ /* 0x000fe40003f05270 */
[----:B----4-:R-:W-:Y:S02]  /*3700*/  LEA R10, R11, R10, 0x18 ;  /* 0x0000000a0b0a7211 */ /* 0x010fe400078ec0ff */
        /* <DEDUP_REMOVED lines=18> */
.L_x_4390:
[----:B------:R-:W-:Y:S05]  /*3830*/  BSYNC B0 ;  /* 0x0000000000007941 */ /* 0x000fea0003800000 */
.L_x_4389:
[----:B------:R-:W5:Y:S01]  /*3840*/  S2UR UR7, SR_CTAID.X ;  /* 0x00000000000779c3 */ /* 0x000f620000002500 */
[----:B0-----:R-:W-:-:S07]  /*3850*/  IADD3 R4, -R12, RZ, RZ ;  /* 0x000000ff0c047210 */ /* 0x001fce0007ffe1ff */
[----:B------:R-:W-:Y:S01]  /*3860*/  BAR.SYNC.DEFER_BLOCKING 0x0 ;  /* 0x0000000000007b1d */ /* 0x000fe20000010000 */
[----:B-----5:R-:W-:-:S04]  /*3870*/  IMAD R4, R51, R4, UR7 ;  /* 0x0000000733047e24 */ /* 0x020fc8000f8e0204 */
        /* <DEDUP_REMOVED lines=9> */
[----:B----4-:R-:W4:Y:S01]  /*3910*/  LDC.64 R10, c[0x0][0x270] ;  /* 0x00009c00ff0a7b82 */ /* 0x010f220000000a00 */
[----:B------:R-:W-:Y:S01]  /*3920*/  SHF.R.U32.HI R18, RZ, 0x5, R88 ;  /* 0x00000005ff127819 */ /* 0x000fe20000011658 */
        /* <DEDUP_REMOVED lines=9> */
[C---:B------:R-:W-:Y:S01]  /*39c0*/  IMAD R4, R18.reuse, 0x840, R5 ;  /* 0x0000084012047824 */ /* 0x040fe200078e0205 */
[----:B------:R-:W-:Y:S01]  /*39d0*/  SHF.L.U32 R18, R18, 0x4, RZ ;  /* 0x0000000412127819 */ /* 0x000fe200000006ff */
[----:B------:R-:W-:Y:S02]  /*39e0*/  IMAD R5, R12, UR6, R19 ;  /* 0x000000060c057c24 */ /* 0x000fe4000f8e0213 */
[----:B------:R-:W-:Y:S02]  /*39f0*/  IMAD.IADD R12, R7, 0x1, R4 ;  /* 0x00000001070c7824 */ /* 0x000fe400078e0204 */
[----:B----4-:R-:W-:Y:S01]  /*3a00*/  IMAD.WIDE.U32 R10, R5, 0x4, R10 ;  /* 0x00000004050a7825 */ /* 0x010fe200078e000a */
[----:B------:R-:W-:Y:S06]  /*3a10*/  @!P0 BRA `(.L_x_4392) ;  /* 0x0000000000a88947 */ /* 0x000fec0003800000 */
[----:B------:R-:W0:Y:S01]  /*3a20*/  LDS R23, [R12+0x8] ;  /* 0x000008000c177984 */ /* 0x000e220000000800 */
[C---:B------:R-:W-:Y:S02]  /*3a30*/  ISETP.EQ.AND P0, PT, R18.reuse, RZ, PT ;  /* 0x000000ff1200720c */ /* 0x040fe40003f02270 */
[C---:B------:R-:W-:Y:S01]  /*3a40*/  ISETP.EQ.AND P4, PT, R18.reuse, 0x10, PT ;  /* 0x000000101200780c */ /* 0x040fe20003f82270 */
[----:B------:R-:W4:Y:S01]  /*3a50*/  LDS.128 R4, [R12] ;  /* 0x000000000c047984 */ /* 0x000f220000000c00 */
[C---:B------:R-:W-:Y:S02]  /*3a60*/  ISETP.EQ.AND P5, PT, R18.reuse, 0x20, PT ;  /* 0x000000201200780c */ /* 0x040fe40003fa2270 */
[----:B------:R-:W-:-:S07]  /*3a70*/  ISETP.EQ.AND P6, PT, R18, 0x30, PT ;  /* 0x000000301200780c */ /* 0x000fce0003fc2270 */
[----:B------:R-:W-:Y:S02]  /*3a80*/  @P0 IMAD.MOV.U32 R20, RZ, RZ, R16 ;  /* 0x000000ffff140224 */ /* 0x000fe400078e0010 */
[----:B------:R-:W-:Y:S01]  /*3a90*/  @P0 IMAD.MOV.U32 R22, RZ, RZ, R15 ;  /* 0x000000ffff160224 */ /* 0x000fe200078e000f */
[----:B------:R-:W-:Y:S01]  /*3aa0*/  @P4 MOV R20, R9 ;  /* 0x0000000900144202 */ /* 0x000fe20000000f00 */
[----:B-123--:R-:W-:Y:S02]  /*3ab0*/  @P0 IMAD.MOV.U32 R24, RZ, RZ, R14 ;  /* 0x000000ffff180224 */ /* 0x00efe400078e000e */
        /* <DEDUP_REMOVED lines=13> */
[----:B----4-:R-:W-:Y:S01]  /*3b90*/  FADD R5, R5, R20 ;  /* 0x0000001405057221 */ /* 0x010fe20000000000 */
        /* <DEDUP_REMOVED lines=18> */
.L_x_4392:
[----:B------:R-:W-:Y:S05]  /*3cc0*/  BSYNC B0 ;  /* 0x0000000000007941 */ /* 0x000fea0003800000 */
.L_x_4391:
[----:B------:R-:W-:Y:S01]  /*3cd0*/  BSSY B0, `(.L_x_4393) ;  /* 0x000002e000007945 */ /* 0x000fe20003800000 */
[----:B------:R-:W-:Y:S02]  /*3ce0*/  LOP3.LUT P0, RZ, R10, 0xf, RZ, 0xc0, !PT ;  /* 0x0000000f0aff7812 */ /* 0x000fe4000780c0ff */
[----:B------:R-:W-:Y:S01]  /*3cf0*/  IADD3 R23, -R19, UR6, RZ ;  /* 0x0000000613177c10 */ /* 0x000fe2000fffe1ff */
[----:B------:R-:W-:Y:S10]  /*3d00*/  @!P1 BRA `(.L_x_4394) ;  /* 0x0000000000a89947 */ /* 0x000ff40003800000 */
[----:B------:R-:W0:Y:S01]  /*3d10*/  LDS R22, [R12+0x218] ;  /* 0x000218000c167984 */ /* 0x000e220000000800 */
[C---:B------:R-:W-:Y:S02]  /*3d20*/  ISETP.EQ.AND P1, PT, R18.reuse, RZ, PT ;  /* 0x000000ff1200720c */ /* 0x040fe40003f22270 */
[C---:B------:R-:W-:Y:S01]  /*3d30*/  ISETP.EQ.AND P4, PT, R18.reuse, 0x10, PT ;  /* 0x000000101200780c */ /* 0x040fe20003f82270 */
[----:B------:R-:W4:Y:S01]  /*3d40*/  LDS.128 R4, [R12+0x210] ;  /* 0x000210000c047984 */ /* 0x000f220000000c00 */
[C---:B------:R-:W-:Y:S02]  /*3d50*/  ISETP.EQ.AND P5, PT, R18.reuse, 0x20, PT ;  /* 0x000000201200780c */ /* 0x040fe40003fa2270 */
[----:B------:R-:W-:-:S07]  /*3d60*/  ISETP.EQ.AND P6, PT, R18, 0x30, PT ;  /* 0x000000301200780c */ /* 0x000fce0003fc2270 */
[----:B------:R-:W-:Y:S02]  /*3d70*/  @P1 IMAD.MOV.U32 R21, RZ, RZ, R15 ;  /* 0x000000ffff151224 */ /* 0x000fe400078e000f */
[----:B------:R-:W-:Y:S01]  /*3d80*/  @P1 IMAD.MOV.U32 R19, RZ, RZ, R0 ;  /* 0x000000ffff131224 */ /* 0x000fe200078e0000 */
[----:B------:R-:W-:Y:S01]  /*3d90*/  @P4 MOV R21, R8 ;  /* 0x0000000800154202 */ /* 0x000fe20000000f00 */
[----:B------:R-:W-:Y:S02]  /*3da0*/  @P1 IMAD.MOV.U32 R20, RZ, RZ, R16 ;  /* 0x000000ffff141224 */ /* 0x000fe400078e0010 */
[----:B------:R-:W-:Y:S01]  /*3db0*/  @P4 IMAD.MOV.U32 R19, RZ, RZ, R13 ;  /* 0x000000ffff134224 */ /* 0x000fe200078e000d */
[----:B------:R-:W-:Y:S01]  /*3dc0*/  @P5 MOV R19, R2 ;  /* 0x0000000200135202 */ /* 0x000fe20000000f00 */
[----:B-123--:R-:W-:Y:S02]  /*3dd0*/  @P1 IMAD.MOV.U32 R24, RZ, RZ, R14 ;  /* 0x000000ffff181224 */ /* 0x00efe400078e000e */
        /* <DEDUP_REMOVED lines=27> */
[--C-:B------:R-:W-:Y:S02]  /*3f90*/  @P5 IMAD.MOV.U32 R65, RZ, RZ, R7.reuse ;  /* 0x000000ffff415224 */ /* 0x100fe400078e0007 */
[----:B------:R-:W-:-:S07]  /*3fa0*/  @P6 IMAD.MOV.U32 R69, RZ, RZ, R7 ;  /* 0x000000ffff456224 */ /* 0x000fce00078e0007 */
.L_x_4394:
[----:B------:R-:W-:Y:S05]  /*3fb0*/  BSYNC B0 ;  /* 0x0000000000007941 */ /* 0x000fea0003800000 */
.L_x_4393:
[----:B------:R-:W-:Y:S01]  /*3fc0*/  BSSY B0, `(.L_x_4395) ;  /* 0x000002e000007945 */ /* 0x000fe20003800000 */
[C---:B------:R-:W-:Y:S02]  /*3fd0*/  ISETP.GE.U32.AND P1, PT, R23.reuse, 0x4, PT ;  /* 0x000000041700780c */ /* 0x040fe40003f26070 */
[----:B------:R-:W-:Y:S01]  /*3fe0*/  ISETP.LT.U32.OR P0, PT, R23, 0x4, P0 ;  /* 0x000000041700780c */ /* 0x000fe20000701470 */
[----:B------:R-:W-:-:S12]  /*3ff0*/  @!P2 BRA `(.L_x_4396) ;  /* 0x0000000000a8a947 */ /* 0x000fd80003800000 */
[----:B------:R-:W0:Y:S01]  /*4000*/  LDS.128 R4, [R12+0x420] ;  /* 0x000420000c047984 */ /* 0x000e220000000c00 */
[C---:B------:R-:W-:Y:S02]  /*4010*/  ISETP.EQ.AND P2, PT, R18.reuse, RZ, PT ;  /* 0x000000ff1200720c */ /* 0x040fe40003f42270 */
[C---:B------:R-:W-:Y:S01]  /*4020*/  ISETP.EQ.AND P4, PT, R18.reuse, 0x10, PT ;  /* 0x000000101200780c */ /* 0x040fe20003f82270 */
[----:B------:R-:W4:Y:S01]  /*4030*/  LDS R22, [R12+0x428] ;  /* 0x000428000c167984 */ /* 0x000f220000000800 */
[C---:B------:R-:W-:Y:S02]  /*4040*/  ISETP.EQ.AND P5, PT, R18.reuse, 0x20, PT ;  /* 0x000000201200780c */ /* 0x040fe40003fa2270 */
[----:B------:R-:W-:-:S07]  /*4050*/  ISETP.EQ.AND P6, PT, R18, 0x30, PT ;  /* 0x000000301200780c */ /* 0x000fce0003fc2270 */
[----:B-123--:R-:W-:Y:S01]  /*4060*/  @P2 IMAD.MOV.U32 R24, RZ, RZ, R14 ;  /* 0x000000ffff182224 */ /* 0x00efe200078e000e */
        /* <DEDUP_REMOVED lines=18> */
[----:B----4-:R-:W-:Y:S02]  /*4190*/  FADD R22, R22, R21 ;  /* 0x0000001516167221 */ /* 0x010fe40000000000 */
        /* <DEDUP_REMOVED lines=16> */
.L_x_4396:
[----:B------:R-:W-:Y:S05]  /*42a0*/  BSYNC B0 ;  /* 0x0000000000007941 */ /* 0x000fea0003800000 */
.L_x_4395:
[----:B------:R-:W-:Y:S04]  /*42b0*/  BSSY B0, `(.L_x_4397) ;  /* 0x000002c000007945 */ /* 0x000fe80003800000 */
[----:B------:R-:W-:Y:S05]  /*42c0*/  @!P3 BRA `(.L_x_4398) ;  /* 0x0000000000a8b947 */ /* 0x000fea0003800000 */
[----:B------:R-:W0:Y:S01]  /*42d0*/  LDS.128 R4, [R12+0x630] ;  /* 0x000630000c047984 */ /* 0x000e220000000c00 */
[C---:B------:R-:W-:Y:S02]  /*42e0*/  ISETP.EQ.AND P2, PT, R18.reuse, RZ, PT ;  /* 0x000000ff1200720c */ /* 0x040fe40003f42270 */
[C---:B------:R-:W-:Y:S01]  /*42f0*/  ISETP.EQ.AND P3, PT, R18.reuse, 0x10, PT ;  /* 0x000000101200780c */ /* 0x040fe20003f62270 */
[----:B------:R4:W5:Y:S01]  /*4300*/  LDS R21, [R12+0x638] ;  /* 0x000638000c157984 */ /* 0x0009620000000800 */
[C---:B------:R-:W-:Y:S02]  /*4310*/  ISETP.EQ.AND P4, PT, R18.reuse, 0x20, PT ;  /* 0x000000201200780c */ /* 0x040fe40003f82270 */
[----:B------:R-:W-:-:S07]  /*4320*/  ISETP.EQ.AND P5, PT, R18, 0x30, PT ;  /* 0x000000301200780c */ /* 0x000fce0003fa2270 */
[----:B------:R-:W-:Y:S02]  /*4330*/  @P2 IMAD.MOV.U32 R19, RZ, RZ, R0 ;  /* 0x000000ffff132224 */ /* 0x000fe400078e0000 */
[----:B------:R-:W-:Y:S01]  /*4340*/  @P2 IMAD.MOV.U32 R20, RZ, RZ, R16 ;  /* 0x000000ffff142224 */ /* 0x000fe200078e0010 */
[----:B------:R-:W-:Y:S01]  /*4350*/  @P3 MOV R19, R13 ;  /* 0x0000000d00133202 */ /* 0x000fe20000000f00 */
[----:B----4-:R-:W-:Y:S01]  /*4360*/  @P2 IMAD.MOV.U32 R12, RZ, RZ, R15 ;  /* 0x000000ffff0c2224 */ /* 0x010fe200078e000f */
[----:B------:R-:W-:Y:S01]  /*4370*/  @P3 MOV R12, R8 ;  /* 0x00000008000c3202 */ /* 0x000fe20000000f00 */
        /* <DEDUP_REMOVED lines=14> */
[----:B-----5:R-:W-:Y:S01]  /*4460*/  FADD R21, R21, R12 ;  /* 0x0000000c15157221 */ /* 0x020fe20000000000 */
        /* <DEDUP_REMOVED lines=16> */
.L_x_4398:
[----:B------:R-:W-:Y:S05]  /*4570*/  BSYNC B0 ;  /* 0x0000000000007941 */ /* 0x000fea0003800000 */
.L_x_4397:
[----:B------:R-:W-:Y:S05]  /*4580*/  @P0 BRA `(.L_x_4399) ;  /* 0x0000000000580947 */ /* 0x000fea0003800000 */
[C---:B------:R-:W-:Y:S02]  /*4590*/  ISETP.EQ.AND P0, PT, R18.reuse, RZ, PT ;  /* 0x000000ff1200720c */ /* 0x040fe40003f02270 */
[C---:B------:R-:W-:Y:S02]  /*45a0*/  ISETP.EQ.AND P1, PT, R18.reuse, 0x10, PT ;  /* 0x000000101200780c */ /* 0x040fe40003f22270 */
[C---:B------:R-:W-:Y:S02]  /*45b0*/  ISETP.EQ.AND P2, PT, R18.reuse, 0x20, PT ;  /* 0x000000201200780c */ /* 0x040fe40003f42270 */
[----:B------:R-:W-:-:S07]  /*45c0*/  ISETP.EQ.AND P3, PT, R18, 0x30, PT ;  /* 0x000000301200780c */ /* 0x000fce0003f62270 */
[----:B------:R-:W-:Y:S01]  /*45d0*/  @P0 IMAD.MOV.U32 R4, RZ, RZ, R0 ;  /* 0x000000ffff040224 */ /* 0x000fe200078e0000 */
        /* <DEDUP_REMOVED lines=14> */
[----:B------:R-:W-:-:S05]  /*46c0*/  @P3 IMAD.MOV.U32 R7, RZ, RZ, R69 ;  /* 0x000000ffff073224 */ /* 0x000fca00078e0045 */
[----:B------:R-:W-:Y:S01]  /*46d0*/  STG.E.128 desc[UR4][R10.64], R4 ;  /* 0x000000040a007986 */ /* 0x000fe2000c101d04 */
[----:B------:R-:W-:Y:S05]  /*46e0*/  EXIT ;  /* 0x000000000000794d */ /* 0x000fea0003800000 */
.L_x_4399:
        /* <DEDUP_REMOVED lines=13> */
.L_x_4401:
[----:B------:R-:W-:Y:S05]  /*47c0*/  BSYNC B0 ;  /* 0x0000000000007941 */ /* 0x000fea0003800000 */
.L_x_4400:
        /* <DEDUP_REMOVED lines=10> */
.L_x_4403:
[----:B------:R-:W-:Y:S05]  /*4870*/  BSYNC B0 ;  /* 0x0000000000007941 */ /* 0x000fea0003800000 */
.L_x_4402:
        /* <DEDUP_REMOVED lines=10> */
.L_x_4405:
[----:B------:R-:W-:Y:S05]  /*4920*/  BSYNC B0 ;  /* 0x0000000000007941 */ /* 0x000fea0003800000 */
.L_x_4404:
[----:B------:R-:W-:Y:S05]  /*4930*/  @!P1 EXIT ;  /* 0x000000000000994d */ /* 0x000fea0003800000 */
[C---:B------:R-:W-:Y:S02]  /*4940*/  ISETP.EQ.AND P1, PT, R18.reuse, 0x10, PT ;  /* 0x000000101200780c */ /* 0x040fe40003f22270 */
[C---:B------:R-:W-:Y:S02]  /*4950*/  ISETP.EQ.AND P2, PT, R18.reuse, 0x20, PT ;  /* 0x000000201200780c */ /* 0x040fe40003f42270 */
[C---:B------:R-:W-:Y:S02]  /*4960*/  ISETP.EQ.AND P3, PT, R18.reuse, 0x30, PT ;  /* 0x000000301200780c */ /* 0x040fe40003f62270 */
[----:B------:R-:W-:-:S07]  /*4970*/  ISETP.EQ.AND P0, PT, R18, RZ, PT ;  /* 0x000000ff1200720c */ /* 0x000fce0003f02270 */
[----:B------:R-:W-:Y:S02]  /*4980*/  @P1 IMAD.MOV.U32 R14, RZ, RZ, R3 ;  /* 0x000000ffff0e1224 */ /* 0x000fe400078e0003 */
[----:B------:R-:W-:Y:S02]  /*4990*/  @P2 IMAD.MOV.U32 R14, RZ, RZ, R65 ;  /* 0x000000ffff0e2224 */ /* 0x000fe400078e0041 */
[----:B------:R-:W-:-:S05]  /*49a0*/  @P3 IMAD.MOV.U32 R14, RZ, RZ, R69 ;  /* 0x000000ffff0e3224 */ /* 0x000fca00078e0045 */
[----:B------:R-:W-:Y:S01]  /*49b0*/  STG.E desc[UR4][R10.64+0xc], R14 ;  /* 0x00000c0e0a007986 */ /* 0x000fe2000c101904 */
[----:B------:R-:W-:Y:S05]  /*49c0*/  EXIT ;  /* 0x000000000000794d */ /* 0x000fea0003800000 */
        .weak           $__internal_40_$__cuda_sm20_rcp_rn_f32_slowpath
        .type           $__internal_40_$__cuda_sm20_rcp_rn_f32_slowpath,@function
        .size           $__internal_40_$__cuda_sm20_rcp_rn_f32_slowpath,(.L_x_5667 - $__internal_40_$__cuda_sm20_rcp_rn_f32_slowpath)
$__internal_40_$__cuda_sm20_rcp_rn_f32_slowpath:
[----:B------:R-:W-:-:S04]  /*49d0*/  SHF.L.U32 R2, R0, 0x1, RZ ;  /* 0x0000000100027819 */ /* 0x000fc800000006ff */
        /* <DEDUP_REMOVED lines=14> */
.L_x_4406:
        /* <DEDUP_REMOVED lines=17> */
[----:B------:R-:W-:-:S02]  /*4bd0*/  IADD3 R15, -R15, RZ, RZ ;  /* 0x000000ff0f0f7210 */ /* 0x000fc40007ffe1ff */
[-C--:B------:R-:W-:Y:S02]  /*4be0*/  SHF.R.U32.HI R14, RZ, R13.reuse, R14 ;  /* 0x0000000dff0e7219 */ /* 0x080fe4000001160e */
        /* <DEDUP_REMOVED lines=14> */
.L_x_4408:
[----:B------:R0:W1:Y:S02]  /*4cd0*/  MUFU.RCP R2, R0 ;  /* 0x0000000000027308 */ /* 0x0000640000001000 */
.L_x_4407:
[----:B------:R-:W-:Y:S02]  /*4ce0*/  IMAD.MOV.U32 R14, RZ, RZ, R18 ;  /* 0x000000ffff0e7224 */ /* 0x000fe400078e0012 */
[----:B------:R-:W-:-:S04]  /*4cf0*/  IMAD.MOV.U32 R15, RZ, RZ, 0x0 ;  /* 0x00000000ff0f7424 */ /* 0x000fc800078e00ff */
[----:B0123--:R-:W-:Y:S05]  /*4d00*/  RET.REL.NODEC R14 `(_ZN18transformer_engine13normalization26rmsnorm_bwd_general_kernelINS0_13Kernel_traitsI13__nv_bfloat16fS3_fjLj512ELj1ELj4ELj1ELj16ENS0_18Kernel_traits_baseILj512ES3_fS3_fjLj128EEEEELb0EEEvNS0_20BackwardKernelParamsE) ;  /* 0xffffffb00ebc7950 */ /* 0x00ffea0003c3ffff */
.L_x_4409:
        /* <DEDUP_REMOVED lines=15> */
.L_x_5667:


//--------------------- .text._ZN18transformer_engine13normalization26rmsnorm_bwd_general_kernelINS0_13Kernel_traitsI13__nv_bfloat16S3_S3_fjLj512ELj1ELj4ELj1ELj16ENS0_18Kernel_traits_baseILj512ES3_S3_S3_fjLj128EEEEELb0EEEvNS0_20BackwardKernelParamsE --------------------------
	.section	.text._ZN18transformer_engine13normalization26rmsnorm_bwd_general_kernelINS0_13Kernel_traitsI13__nv_bfloat16S3_S3_fjLj512ELj1ELj4ELj1ELj16ENS0_18Kernel_traits_baseILj512ES3_S3_S3_fjLj128EEEEELb0EEEvNS0_20BackwardKernelParamsE,"ax",@progbits
	.align	128
        .global         _ZN18transformer_engine13normalization26rmsnorm_bwd_general_kernelINS0_13Kernel_traitsI13__nv_bfloat16S3_S3_fjLj512ELj1ELj4ELj1ELj16ENS0_18Kernel_traits_baseILj512ES3_S3_S3_fjLj128EEEEELb0EEEvNS0_20BackwardKernelParamsE
        .type           _ZN18transformer_engine13normalization26rmsnorm_bwd_general_kernelINS0_13Kernel_traitsI13__nv_bfloat16S3_S3_fjLj512ELj1ELj4ELj1ELj16ENS0_18Kernel_traits_baseILj512ES3_S3_S3_fjLj128EEEEELb0EEEvNS0_20BackwardKernelParamsE,@function
        .size           _ZN18transformer_engine13normalization26rmsnorm_bwd_general_kernelINS0_13Kernel_traitsI13__nv_bfloat16S3_S3_fjLj512ELj1ELj4ELj1ELj16ENS0_18Kernel_traits_baseILj512ES3_S3_S3_fjLj128EEEEELb0EEEvNS0_20BackwardKernelParamsE,(.L_x_5668 - _ZN18transformer_engine13normalization26rmsnorm_bwd_general_kernelINS0_13Kernel_traitsI13__nv_bfloat16S3_S3_fjLj512ELj1ELj4ELj1ELj16ENS0_18Kernel_traits_baseILj512ES3_S3_S3_fjLj128EEEEELb0EEEvNS0_20BackwardKernelParamsE)
        .other          _ZN18transformer_engine13normalization26rmsnorm_bwd_general_kernelINS0_13Kernel_traitsI13__nv_bfloat16S3_S3_fjLj512ELj1ELj4ELj1ELj16ENS0_18Kernel_traits_baseILj512ES3_S3_S3_fjLj128EEEEELb0EEEvNS0_20BackwardKernelParamsE,@"STO_CUDA_ENTRY STV_DEFAULT"
_ZN18transformer_engine13normalization26rmsnorm_bwd_general_kernelINS0_13Kernel_traitsI13__nv_bfloat16S3_S3_fjLj512ELj1ELj4ELj1ELj16ENS0_18Kernel_traits_baseILj512ES3_S3_S3_fjLj128EEEEELb0EEEvNS0_20BackwardKernelParamsE:
.text._ZN18transformer_engine13normalization26rmsnorm_bwd_general_kernelINS0_13Kernel_traitsI13__nv_bfloat16S3_S3_fjLj512ELj1ELj4ELj1ELj16ENS0_18Kernel_traits_baseILj512ES3_S3_S3_fjLj128EEEEELb0EEEvNS0_20BackwardKernelParamsE:
[----:B------:R-:W0:Y:S01]  /*0000*/  LDC R1, c[0x0][0x28] ;  /* 0x00000a00ff017b82 */ /* 0x000e220000000800 */
[----:B------:R-:W-:Y:S01]  /*0010*/  ULDC UR4, c[0x0][0x214] ;  /* 0x0000850000047ab9 */ /* 0x000fe20000000800 */
[----:B0-----:R-:W-:Y:S01]  /*0020*/  VIADD R1, R1, 0xffffffc0 ;  /* 0xffffffc001017836 */ /* 0x001fe20000000000 */
[----:B------:R-:W-:Y:S01]  /*0030*/  BSSY B0, `(.L_x_4410) ;  /* 0x000008f000007945 */ /* 0x000fe20003800000 */
[----:B------:R-:W-:-:S04]  /*0040*/  IMAD.U32 R41, RZ, RZ, UR4 ;  /* 0x00000004ff297e24 */ /* 0x000fc8000f8e00ff */
[----:B------:R-:W0:Y:S01]  /*0050*/  S2UR UR4, SR_CTAID.X ;  /* 0x00000000000479c3 */ /* 0x000e220000002500 */
[----:B------:R-:W-:Y:S01]  /*0060*/  IMAD.MOV.U32 R16, RZ, RZ, RZ ;  /* 0x000000ffff107224 */ /* 0x000fe200078e00ff */
        /* <DEDUP_REMOVED lines=26> */
[----:B------:R-:W-:Y:S02]  /*0210*/  ULDC UR4, c[0x0][0x21c] ;  /* 0x0000870000047ab9 */ /* 0x000fe40000000800 */
[----:B------:R-:W-:Y:S01]  /*0220*/  IMAD.U32 R2, RZ, RZ, UR4 ;  /* 0x00000004ff027e24 */ /* 0x000fe2000f8e00ff */
[----:B------:R-:W-:Y:S01]  /*0230*/  ULDC.64 UR4, c[0x0][0x208] ;  /* 0x0000820000047ab9 */ /* 0x000fe20000000a00 */
[----:B------:R-:W-:-:S05]  /*0240*/  IMAD.SHL.U32 R3, R48, 0x20, RZ ;  /* 0x0000002030037824 */ /* 0x000fca00078e00ff */
[----:B------:R-:W-:-:S05]  /*0250*/  LOP3.LUT R0, R3, 0xffffffe0, R0, 0xe2, !PT ;  /* 0xffffffe003007812 */ /* 0x000fca00078ee200 */
[----:B------:R-:W-:Y:S02]  /*0260*/  IMAD.SHL.U32 R3, R0, 0x8, RZ ;  /* 0x0000000800037824 */ /* 0x000fe400078e00ff */
[----:B------:R-:W-:-:S03]  /*0270*/  IMAD.SHL.U32 R0, R49, 0x4, RZ ;  /* 0x0000000431007824 */ /* 0x000fc600078e00ff */
[----:B------:R-:W-:-:S13]  /*0280*/  ISETP.GE.AND P0, PT, R3, R2, PT ;  /* 0x000000020300720c */ /* 0x000fda0003f06270 */
[----:B-1----:R-:W-:Y:S05]  /*0290*/  @P0 BRA `(.L_x_4411) ;  /* 0x0000000400a00947 */ /* 0x002fea0003800000 */
        /* <DEDUP_REMOVED lines=9> */
[----:B------:R-:W5:Y:S01]  /*0330*/  LDG.E.128 R4, desc[UR4][R4.64] ;  /* 0x0000000404047981 */ /* 0x000f62000c1e1d00 */
[----:B------:R-:W-:Y:S05]  /*0340*/  BRA `(.L_x_4414) ;  /* 0x0000000000707947 */ /* 0x000fea0003800000 */
.L_x_4413:
        /* <DEDUP_REMOVED lines=28> */
.L_x_4414:
[----:B------:R-:W-:Y:S05]  /*0510*/  BSYNC B1 ;  /* 0x0000000000017941 */ /* 0x000fea0003800000 */
.L_x_4412:
[----:B------:R-:W-:Y:S01]  /*0520*/  IMAD R11, R41, 0x100, R3 ;  /* 0x00000100290b7824 */ /* 0x000fe200078e0203 */
[C---:B-----5:R-:W-:Y:S01]  /*0530*/  PRMT R10, R4.reuse, 0x7632, R10 ;  /* 0x00007632040a7816 */ /* 0x060fe2000000000a */
[----:B------:R-:W-:Y:S01]  /*0540*/  IMAD.U32 R46, R4, 0x10000, RZ ;  /* 0x00010000042e7824 */ /* 0x000fe200078e00ff */
[C---:B------:R-:W-:Y:S01]  /*0550*/  PRMT R4, R5.reuse, 0x7632, R4 ;  /* 0x0000763205047816 */ /* 0x040fe20000000004 */
[----:B------:R-:W-:Y:S01]  /*0560*/  IMAD.U32 R44, R5, 0x10000, RZ ;  /* 0x00010000052c7824 */ /* 0x000fe200078e00ff */
[----:B------:R-:W-:Y:S01]  /*0570*/  ISETP.GE.AND P0, PT, R11, R2, PT ;  /* 0x000000020b00720c */ /* 0x000fe20003f06270 */
        /* <DEDUP_REMOVED lines=17> */
.L_x_4416:
        /* <DEDUP_REMOVED lines=28> */
.L_x_4417:
[----:B------:R-:W-:Y:S05]  /*0850*/  BSYNC B1 ;  /* 0x0000000000017941 */ /* 0x000fea0003800000 */
.L_x_4415:
        /* <DEDUP_REMOVED lines=12> */
.L_x_4411:
[----:B------:R-:W-:Y:S05]  /*0920*/  BSYNC B0 ;  /* 0x0000000000007941 */ /* 0x000fea0003800000 */
.L_x_4410:
        /* <DEDUP_REMOVED lines=11> */
[----:B------:R-:W-:Y:S01]  /*09e0*/  I2FP.F32.S32 R4, R2 ;  /* 0x0000000200047245 */ /* 0x000fe20000201400 */
[----:B------:R-:W-:Y:S01]  /*09f0*/  ULDC.U8 UR6, c[0x0][0x250] ;  /* 0x0000940000067ab9 */ /* 0x000fe20000000000 */
[--C-:B------:R-:W-:Y:S01]  /*0a00*/  IMAD R47, R41, 0x100, R3.reuse ;  /* 0x00000100292f7824 */ /* 0x100fe200078e0203 */
[----:B------:R-:W-:Y:S01]  /*0a10*/  ISETP.NE.AND P0, PT, RZ, UR6, PT ;  /* 0x00000006ff007c0c */ /* 0x000fe2000bf05270 */
[----:B------:R-:W-:Y:S02]  /*0a20*/  IMAD.IADD R22, R2, 0x1, -R3 ;  /* 0x0000000102167824 */ /* 0x000fe400078e0a03 */
[----:B------:R-:W-:Y:S01]  /*0a30*/  VIADD R5, R4, 0x1800000 ;  /* 0x0180000004057836 */ /* 0x000fe20000000000 */
[----:B------:R-:W-:Y:S01]  /*0a40*/  FSEL R23, RZ, 1, !P0 ;  /* 0x3f800000ff177808 */ /* 0x000fe20004000000 */
[----:B------:R-:W-:-:S03]  /*0a50*/  IMAD.IADD R21, R2, 0x1, -R47 ;  /* 0x0000000102157824 */ /* 0x000fc600078e0a2f */
        /* <DEDUP_REMOVED lines=20> */
[----:B------:R-:W-:Y:S05]  /*0ba0*/  CALL.REL.NOINC `($__internal_41_$__cuda_sm20_rcp_rn_f32_slowpath) ;  /* 0x0000003400807944 */ /* 0x000fea0003c00000 */
[----:B------:R-:W-:Y:S05]  /*0bb0*/  BRA `(.L_x_4420) ;  /* 0x0000000000107947 */ /* 0x000fea0003800000 */
.L_x_4419:
[----:B------:R-:W0:Y:S02]  /*0bc0*/  MUFU.RCP R3, R4 ;  /* 0x0000000400037308 */ /* 0x000e240000001000 */
[----:B0-----:R-:W-:-:S04]  /*0bd0*/  FFMA R2, R4, R3, -1 ;  /* 0xbf80000004027423 */ /* 0x001fc80000000003 */
[----:B------:R-:W-:-:S04]  /*0be0*/  FADD.FTZ R2, -R2, -RZ ;  /* 0x800000ff02027221 */ /* 0x000fc80000010100 */
[----:B------:R-:W-:-:S07]  /*0bf0*/  FFMA R20, R3, R2, R3 ;  /* 0x0000000203147223 */ /* 0x000fce0000000003 */
.L_x_4420:
        /* <DEDUP_REMOVED lines=9> */
.L_x_4454:
[----:B------:R-:W0:Y:S01]  /*0c90*/  S2R R88, SR_TID.X ;  /* 0x0000000000587919 */ /* 0x000e220000002100 */
        /* <DEDUP_REMOVED lines=9> */
[----:B------:R-:W-:Y:S01]  /*0d30*/  LOP3.LUT R55, R55, 0xffffffe0, R54, 0xe2, !PT ;  /* 0xffffffe037377812 */ /* 0x000fe200078ee236 */
[----:B------:R-:W-:-:S04]  /*0d40*/  IMAD.U32 R2, RZ, RZ, UR6 ;  /* 0x00000006ff027e24 */ /* 0x000fc8000f8e00ff */
[----:B------:R-:W-:-:S05]  /*0d50*/  IMAD.SHL.U32 R55, R55, 0x8, RZ ;  /* 0x0000000837377824 */ /* 0x000fca00078e00ff */
[----:B------:R-:W-:Y:S01]  /*0d60*/  ISETP.GE.AND P1, PT, R55, R2, PT ;  /* 0x000000023700720c */ /* 0x000fe20003f26270 */
[----:B0-----:R-:W-:-:S05]  /*0d70*/  @!P0 IMAD.WIDE R36, R87, 0x4, R36 ;  /* 0x0000000457248825 */ /* 0x001fca00078e0224 */
[----:B------:R0:W5:Y:S01]  /*0d80*/  @!P0 LDG.E R50, desc[UR4][R36.64] ;  /* 0x0000000424328981 */ /* 0x000162000c1e1900 */
[----:B------:R-:W-:Y:S01]  /*0d90*/  ISETP.LT.AND P0, PT, R87, UR7, !P1 ;  /* 0x0000000757007c0c */ /* 0x000fe2000cf01270 */
[----:B------:R-:W-:Y:S01]  /*0da0*/  BSSY B0, `(.L_x_4421) ;  /* 0x0000122000007945 */ /* 0x000fe20003800000 */
[----:B------:R-:W-:-:S11]  /*0db0*/  CS2R R90, SRZ ;  /* 0x00000000005a7805 */ /* 0x000fd6000001ff00 */
        /* <DEDUP_REMOVED lines=13> */
.L_x_4424:
        /* <DEDUP_REMOVED lines=28> */
.L_x_4425:
[----:B------:R-:W-:Y:S05]  /*1050*/  BSYNC B1 ;  /* 0x0000000000017941 */ /* 0x000fea0003800000 */
.L_x_4423:
        /* <DEDUP_REMOVED lines=10> */
.L_x_4427:
        /* <DEDUP_REMOVED lines=28> */
.L_x_4428:
[----:B------:R-:W-:Y:S05]  /*12c0*/  BSYNC B1 ;  /* 0x0000000000017941 */ /* 0x000fea0003800000 */
.L_x_4426:
[C---:B-----5:R-:W-:Y:S01]  /*12d0*/  PRMT R58, R36.reuse, 0x7632, R58 ;  /* 0x00007632243a7816 */ /* 0x060fe2000000003a */
[----:B------:R-:W-:Y:S01]  /*12e0*/  IMAD.U32 R61, R36, 0x10000, RZ ;  /* 0x00010000243d7824 */ /* 0x000fe200078e00ff */
[C---:B------:R-:W-:Y:S01]  /*12f0*/  PRMT R36, R39.reuse, 0x7632, R36 ;  /* 0x0000763227247816 */ /* 0x040fe20000000024 */
[----:B------:R-:W-:Y:S01]  /*1300*/  IMAD.U32 R51, R39, 0x10000, RZ ;  /* 0x0001000027337824 */ /* 0x000fe200078e00ff */
[C---:B------:R-:W-:Y:S01]  /*1310*/  PRMT R39, R40.reuse, 0x7632, R39 ;  /* 0x0000763228277816 */ /* 0x040fe20000000027 */
[----:B------:R-:W-:Y:S01]  /*1320*/  FMUL R86, R61, R50 ;  /* 0x000000323d567220 */ /* 0x000fe20000400000 */
[----:B------:R-:W-:Y:S01]  /*1330*/  IMAD.U32 R85, R40, 0x10000, RZ ;  /* 0x0001000028557824 */ /* 0x000fe200078e00ff */
[C---:B------:R-:W-:Y:S01]  /*1340*/  PRMT R53, R37.reuse, 0x7632, R53 ;  /* 0x0000763225357816 */ /* 0x040fe20000000035 */
[----:B------:R-:W-:Y:S01]  /*1350*/  IMAD.U32 R61, R58, 0x10000, RZ ;  /* 0x000100003a3d7824 */ /* 0x000fe200078e00ff */
[----:B------:R-:W-:Y:S01]  /*1360*/  PRMT R52, R38, 0x7632, R52 ;  /* 0x0000763226347816 */ /* 0x000fe20000000034 */
[----:B------:R-:W-:-:S02]  /*1370*/  IMAD.U32 R79, R37, 0x10000, RZ ;  /* 0x00010000254f7824 */ /* 0x000fc400078e00ff */
[-C--:B------:R-:W-:Y:S01]  /*1380*/  FFMA R4, R86, R85.reuse, R4 ;  /* 0x0000005556047223 */ /* 0x080fe20000000004 */
[----:B------:R-:W-:Y:S02]  /*1390*/  IMAD.U32 R40, R39, 0x10000, RZ ;  /* 0x0001000027287824 */ /* 0x000fe400078e00ff */
[-C--:B------:R-:W-:Y:S01]  /*13a0*/  FMUL R84, R61, R50.reuse ;  /* 0x000000323d547220 */ /* 0x080fe20000400000 */
[----:B------:R-:W-:Y:S02]  /*13b0*/  IMAD.U32 R59, R38, 0x10000, RZ ;  /* 0x00010000263b7824 */ /* 0x000fe400078e00ff */
[----:B------:R-:W-:Y:S01]  /*13c0*/  FMUL R85, R46, R85 ;  /* 0x000000552e557220 */ /* 0x000fe20000400000 */
[----:B------:R-:W-:Y:S01]  /*13d0*/  PRMT R60, R41, 0x7632, R60 ;  /* 0x00007632293c7816 */ /* 0x000fe2000000003c */
[----:B------:R-:W-:Y:S01]  /*13e0*/  FMUL R82, R79, R50 ;  /* 0x000000324f527220 */ /* 0x000fe20000400000 */
[----:B------:R-:W-:Y:S02]  /*13f0*/  IMAD.U32 R81, R41, 0x10000, RZ ;  /* 0x0001000029517824 */ /* 0x000fe400078e00ff */
[----:B------:R-:W-:Y:S01]  /*1400*/  FFMA R5, R84, R40, R5 ;  /* 0x0000002854057223 */ /* 0x000fe20000000005 */
[----:B------:R-:W-:-:S02]  /*1410*/  IMAD.U32 R79, R53, 0x10000, RZ ;  /* 0x00010000354f7824 */ /* 0x000fc400078e00ff */
[----:B------:R-:W-:Y:S01]  /*1420*/  FMUL R83, R45, R40 ;  /* 0x000000282d537220 */ /* 0x000fe20000400000 */
[-C--:B------:R-:W-:Y:S01]  /*1430*/  FMUL R53, R59, R50.reuse ;  /* 0x000000323b357220 */ /* 0x080fe20000400000 */
[----:B------:R-:W-:Y:S01]  /*1440*/  FADD R40, RZ, R85 ;  /* 0x00000055ff287221 */ /* 0x000fe20000000000 */
[----:B------:R-:W-:Y:S01]  /*1450*/  FFMA R59, R86, R85, RZ ;  /* 0x00000055563b7223 */ /* 0x000fe200000000ff */
[----:B------:R-:W-:Y:S02]  /*1460*/  IMAD.U32 R58, R60, 0x10000, RZ ;  /* 0x000100003c3a7824 */ /* 0x000fe400078e00ff */
[-C--:B------:R-:W-:Y:S01]  /*1470*/  FFMA R6, R82, R81.reuse, R6 ;  /* 0x0000005152067223 */ /* 0x080fe20000000006 */
[----:B------:R-:W-:Y:S02]  /*1480*/  IMAD.U32 R39, R52, 0x10000, RZ ;  /* 0x0001000034277824 */ /* 0x000fe400078e00ff */
[----:B------:R-:W-:Y:S01]  /*1490*/  FMUL R79, R79, R50 ;  /* 0x000000324f4f7220 */ /* 0x000fe20000400000 */
[----:B------:R-:W-:Y:S01]  /*14a0*/  FMUL R81, R44, R81 ;  /* 0x000000512c517220 */ /* 0x000fe20000400000 */
[----:B------:R-:W-:Y:S01]  /*14b0*/  FADD R40, R40, R83 ;  /* 0x0000005328287221 */ /* 0x000fe20000000000 */
[----:B------:R-:W-:Y:S01]  /*14c0*/  FFMA R59, R84, R83, R59 ;  /* 0x00000053543b7223 */ /* 0x000fe2000000003b */
[C---:B------:R-:W-:Y:S01]  /*14d0*/  PRMT R38, R42.reuse, 0x7632, R38 ;  /* 0x000076322a267816 */ /* 0x040fe20000000026 */
[----:B------:R-:W-:Y:S01]  /*14e0*/  FFMA R7, R79, R58, R7 ;  /* 0x0000003a4f077223 */ /* 0x000fe20000000007 */
[----:B------:R-:W-:Y:S01]  /*14f0*/  FMUL R60, R39, R50 ;  /* 0x00000032273c7220 */ /* 0x000fe20000400000 */
[----:B------:R-:W-:-:S02]  /*1500*/  IMAD.U32 R41, R42, 0x10000, RZ ;  /* 0x000100002a297824 */ /* 0x000fc400078e00ff */
[----:B------:R-:W-:Y:S01]  /*1510*/  FMUL R58, R35, R58 ;  /* 0x0000003a233a7220 */ /* 0x000fe20000400000 */
[----:B------:R-:W-:Y:S01]  /*1520*/  FADD R39, R40, R81 ;  /* 0x0000005128277221 */ /* 0x000fe20000000000 */
[----:B------:R-:W-:Y:S01]  /*1530*/  FFMA R40, R82, R81, R59 ;  /* 0x0000005152287223 */ /* 0x000fe2000000003b */
[----:B------:R-:W-:Y:S01]  /*1540*/  SHF.L.U32 R38, R38, 0x10, RZ ;  /* 0x0000001026267819 */ /* 0x000fe200000006ff */
[-C--:B------:R-:W-:Y:S01]  /*1550*/  FMUL R52, R34, R41.reuse ;  /* 0x0000002922347220 */ /* 0x080fe20000400000 */
[----:B------:R-:W-:Y:S01]  /*1560*/  PRMT R37, R43, 0x7632, R37 ;  /* 0x000076322b257816 */ /* 0x000fe20000000025 */
[----:B------:R-:W-:Y:S01]  /*1570*/  FADD R39, R39, R58 ;  /* 0x0000003a27277221 */ /* 0x000fe20000000000 */
[----:B------:R-:W-:Y:S01]  /*1580*/  FFMA R40, R79, R58, R40 ;  /* 0x0000003a4f287223 */ /* 0x000fe20000000028 */
[----:B------:R-:W-:Y:S01]  /*1590*/  ISETP.GE.AND P0, PT, R47, R2, PT ;  /* 0x000000022f00720c */ /* 0x000fe20003f06270 */
[----:B------:R-:W-:Y:S01]  /*15a0*/  FFMA R8, R53, R41, R8 ;  /* 0x0000002935087223 */ /* 0x000fe20000000008 */
[----:B------:R-:W-:-:S02]  /*15b0*/  IMAD.U32 R41, R36, 0x10000, RZ ;  /* 0x0001000024297824 */ /* 0x000fc400078e00ff */
[-C--:B------:R-:W-:Y:S01]  /*15c0*/  FFMA R9, R60, R38.reuse, R9 ;  /* 0x000000263c097223 */ /* 0x080fe20000000009 */
[----:B------:R-:W-:Y:S01]  /*15d0*/  FMUL R59, R33, R38 ;  /* 0x00000026213b7220 */ /* 0x000fe20000400000 */
[----:B------:R-:W-:Y:S02]  /*15e0*/  IMAD.U32 R36, R37, 0x10000, RZ ;  /* 0x0001000025247824 */ /* 0x000fe400078e00ff */
[----:B------:R-:W-:Y:S01]  /*15f0*/  FADD R38, R39, R52 ;  /* 0x0000003427267221 */ /* 0x000fe20000000000 */
[----:B------:R-:W-:Y:S02]  /*1600*/  IMAD.U32 R43, R43, 0x10000, RZ ;  /* 0x000100002b2b7824 */ /* 0x000fe400078e00ff */
[----:B------:R-:W-:Y:S01]  /*1610*/  FFMA R37, R53, R52, R40 ;  /* 0x0000003435257223 */ /* 0x000fe20000000028 */
[-C--:B------:R-:W-:Y:S01]  /*1620*/  FMUL R62, R41, R50.reuse ;  /* 0x00000032293e7220 */ /* 0x080fe20000400000 */
        /* <DEDUP_REMOVED lines=22> */
.L_x_4430:
        /* <DEDUP_REMOVED lines=28> */
.L_x_4431:
[----:B------:R-:W-:Y:S05]  /*1950*/  BSYNC B1 ;  /* 0x0000000000017941 */ /* 0x000fea0003800000 */
.L_x_4429:
        /* <DEDUP_REMOVED lines=9> */
.L_x_4433:
        /* <DEDUP_REMOVED lines=28> */
.L_x_4434:
[----:B------:R-:W-:Y:S05]  /*1bb0*/  BSYNC B1 ;  /* 0x0000000000017941 */ /* 0x000fea0003800000 */
.L_x_4432:
[C---:B-----5:R-:W-:Y:S01]  /*1bc0*/  PRMT R57, R36.reuse, 0x7632, R57 ;  /* 0x0000763224397816 */ /* 0x060fe20000000039 */
        /* <DEDUP_REMOVED lines=17> */
[-C--:B------:R-:W-:Y:S01]  /*1ce0*/  FMUL R67, R67, R50.reuse ;  /* 0x0000003243437220 */ /* 0x080fe20000400000 */
[-C--:B------:R-:W-:Y:S01]  /*1cf0*/  FMUL R63, R63, R50.reuse ;  /* 0x000000323f3f7220 */ /* 0x080fe20000400000 */
[----:B------:R-:W-:Y:S02]  /*1d00*/  IMAD.U32 R38, R70, 0x10000, RZ ;  /* 0x0001000046267824 */ /* 0x000fe400078e00ff */
[----:B------:R-:W-:Y:S01]  /*1d10*/  FMUL R70, R57, R50 ;  /* 0x0000003239467220 */ /* 0x000fe20000400000 */
[----:B------:R-:W-:-:S02]  /*1d20*/  IMAD.U32 R73, R68, 0x10000, RZ ;  /* 0x0001000044497824 */ /* 0x000fc400078e00ff */
[-C--:B------:R-:W-:Y:S01]  /*1d30*/  FFMA R14, R65, R69.reuse, R14 ;  /* 0x00000045410e7223 */ /* 0x080fe2000000000e */
[----:B------:R-:W-:Y:S01]  /*1d40*/  FMUL R68, R28, R69 ;  /* 0x000000451c447220 */ /* 0x000fe20000400000 */
[-C--:B------:R-:W-:Y:S01]  /*1d50*/  FFMA R16, R67, R41.reuse, R16 ;  /* 0x0000002943107223 */ /* 0x080fe20000000010 */
[----:B------:R-:W-:Y:S01]  /*1d60*/  FMUL R72, R26, R41 ;  /* 0x000000291a487220 */ /* 0x000fe20000400000 */
[----:B------:R-:W-:Y:S01]  /*1d70*/  FADD R42, R91, R66 ;  /* 0x000000425b2a7221 */ /* 0x000fe20000000000 */
[----:B------:R-:W-:Y:S01]  /*1d80*/  FMUL R69, R29, R74 ;  /* 0x0000004a1d457220 */ /* 0x000fe20000400000 */
[----:B------:R-:W-:Y:S01]  /*1d90*/  FFMA R41, R63, R66, R90 ;  /* 0x000000423f297223 */ /* 0x000fe2000000005a */
[----:B------:R-:W-:Y:S01]  /*1da0*/  FFMA R13, R70, R74, R13 ;  /* 0x0000004a460d7223 */ /* 0x000fe2000000000d */
[----:B------:R-:W-:Y:S02]  /*1db0*/  IMAD.U32 R40, R40, 0x10000, RZ ;  /* 0x0001000028287824 */ /* 0x000fe400078e00ff */
[----:B------:R-:W-:Y:S01]  /*1dc0*/  FMUL R74, R73, R50 ;  /* 0x00000032494a7220 */ /* 0x000fe20000400000 */
[----:B------:R-:W-:Y:S01]  /*1dd0*/  FADD R57, R42, R69 ;  /* 0x000000452a397221 */ /* 0x000fe20000000000 */
[----:B------:R-:W-:Y:S01]  /*1de0*/  FFMA R42, R70, R69, R41 ;  /* 0x00000045462a7223 */ /* 0x000fe20000000029 */
[----:B------:R-:W-:Y:S01]  /*1df0*/  PRMT R37, R43, 0x7632, R37 ;  /* 0x000076322b257816 */ /* 0x000fe20000000025 */
[-C--:B------:R-:W-:Y:S01]  /*1e00*/  FFMA R15, R74, R40.reuse, R15 ;  /* 0x000000284a0f7223 */ /* 0x080fe2000000000f */
[----:B------:R-:W-:Y:S01]  /*1e10*/  FMUL R73, R27, R40 ;  /* 0x000000281b497220 */ /* 0x000fe20000400000 */
[----:B------:R-:W-:Y:S01]  /*1e20*/  FADD R40, R57, R68 ;  /* 0x0000004439287221 */ /* 0x000fe20000000000 */
[----:B------:R-:W-:Y:S01]  /*1e30*/  FFMA R41, R65, R68, R42 ;  /* 0x0000004441297223 */ /* 0x000fe2000000002a */
[----:B------:R-:W-:-:S02]  /*1e40*/  IMAD.U32 R57, R36, 0x10000, RZ ;  /* 0x0001000024397824 */ /* 0x000fc400078e00ff */
[----:B------:R-:W-:Y:S01]  /*1e50*/  FFMA R12, R63, R39, R12 ;  /* 0x000000273f0c7223 */ /* 0x000fe2000000000c */
[----:B------:R-:W-:Y:S02]  /*1e60*/  IMAD.U32 R36, R37, 0x10000, RZ ;  /* 0x0001000025247824 */ /* 0x000fe400078e00ff */
[----:B------:R-:W-:Y:S01]  /*1e70*/  FADD R37, R40, R73 ;  /* 0x0000004928257221 */ /* 0x000fe20000000000 */
[----:B------:R-:W-:Y:S02]  /*1e80*/  IMAD.U32 R39, R56, 0x10000, RZ ;  /* 0x0001000038277824 */ /* 0x000fe400078e00ff */
[----:B------:R-:W-:Y:S01]  /*1e90*/  FFMA R40, R74, R73, R41 ;  /* 0x000000494a287223 */ /* 0x000fe20000000029 */
[----:B------:R-:W-:Y:S02]  /*1ea0*/  IMAD.U32 R43, R43, 0x10000, RZ ;  /* 0x000100002b2b7824 */ /* 0x000fe400078e00ff */
[----:B------:R-:W-:Y:S01]  /*1eb0*/  FADD R42, R37, R72 ;  /* 0x00000048252a7221 */ /* 0x000fe20000000000 */
[----:B------:R-:W-:Y:S01]  /*1ec0*/  FMUL R76, R39, R50 ;  /* 0x00000032274c7220 */ /* 0x000fe20000400000 */
[----:B------:R-:W-:Y:S01]  /*1ed0*/  FMUL R75, R25, R38 ;  /* 0x00000026194b7220 */ /* 0x000fe20000400000 */
[----:B------:R-:W-:Y:S01]  /*1ee0*/  FFMA R37, R67, R72, R40 ;  /* 0x0000004843257223 */ /* 0x000fe20000000028 */
        /* <DEDUP_REMOVED lines=13> */
.L_x_4422:
[----:B------:R-:W-:Y:S05]  /*1fc0*/  BSYNC B0 ;  /* 0x0000000000007941 */ /* 0x000fea0003800000 */
.L_x_4421:
        /* <DEDUP_REMOVED lines=8> */
[----:B------:R-:W-:Y:S02]  /*2050*/  ULDC.64 UR8, c[0x0][0x240] ;  /* 0x0000900000087ab9 */ /* 0x000fe40000000a00 */
[----:B------:R-:W-:Y:S02]  /*2060*/  IMAD R92, R92, R41, RZ ;  /* 0x000000295c5c7224 */ /* 0x000fe400078e02ff */
        /* <DEDUP_REMOVED lines=8> */
[----:B0-----:R-:W-:Y:S01]  /*20f0*/  FADD R43, R36, R39 ;  /* 0x00000027242b7221 */ /* 0x001fe20000000000 */
[----:B-1----:R-:W-:-:S04]  /*2100*/  FADD R56, R37, R38 ;  /* 0x0000002625387221 */ /* 0x002fc80000000000 */
[----:B------:R-:W0:Y:S01]  /*2110*/  SHFL.DOWN PT, R38, R43, 0x4, 0x1f ;  /* 0x08801f002b267f89 */ /* 0x000e2200000e0000 */
[----:B------:R-:W1:Y:S03]  /*2120*/  @!P0 LDC.64 R36, c[0x0][0x240] ;  /* 0x00009000ff248b82 */ /* 0x000e660000000a00 */
[----:B------:R-:W2:Y:S01]  /*2130*/  SHFL.DOWN PT, R39, R56, 0x4, 0x1f ;  /* 0x08801f0038277f89 */ /* 0x000ea200000e0000 */
[----:B0-----:R-:W-:Y:S01]  /*2140*/  FADD R38, R43, R38 ;  /* 0x000000262b267221 */ /* 0x001fe20000000000 */
[----:B------:R-:W-:Y:S01]  /*2150*/  LOP3.LUT R43, R90, R91, RZ, 0xc0, !PT ;  /* 0x0000005b5a2b7212 */ /* 0x000fe200078ec0ff */
[----:B--2---:R-:W-:-:S03]  /*2160*/  FADD R42, R56, R39 ;  /* 0x00000027382a7221 */ /* 0x004fc60000000000 */
[----:B------:R-:W0:Y:S01]  /*2170*/  SHFL.DOWN PT, R57, R38, 0x2, 0x1f ;  /* 0x08401f0026397f89 */ /* 0x000e2200000e0000 */
[----:B------:R-:W-:-:S03]  /*2180*/  IADD3 R43, P2, R92, R43, RZ ;  /* 0x0000002b5c2b7210 */ /* 0x000fc60007f5e0ff */
[----:B------:R-:W2:Y:S01]  /*2190*/  SHFL.DOWN PT, R39, R42, 0x2, 0x1f ;  /* 0x08401f002a277f89 */ /* 0x000ea200000e0000 */
[----:B0-----:R-:W-:Y:S01]  /*21a0*/  FADD R56, R38, R57 ;  /* 0x0000003926387221 */ /* 0x001fe20000000000 */
[----:B------:R-:W-:Y:S02]  /*21b0*/  IMAD.X R57, RZ, RZ, RZ, P2 ;  /* 0x000000ffff397224 */ /* 0x000fe400010e06ff */
[----:B--2---:R-:W-:Y:S01]  /*21c0*/  FADD R42, R42, R39 ;  /* 0x000000272a2a7221 */ /* 0x004fe20000000000 */
[----:B------:R-:W-:-:S04]  /*21d0*/  @!P0 IADD3 R39, P3, R48, R43, RZ ;  /* 0x0000002b30278210 */ /* 0x000fc80007f7e0ff */
[----:B-1----:R-:W-:Y:S01]  /*21e0*/  @!P0 LEA R38, P2, R39, R36, 0x3 ;  /* 0x0000002427268211 */ /* 0x002fe200078418ff */
[----:B------:R-:W-:Y:S01]  /*21f0*/  SHFL.DOWN PT, R89, R42, 0x1, 0x1f ;  /* 0x08201f002a597f89 */ /* 0x000fe200000e0000 */
[----:B------:R-:W-:-:S04]  /*2200*/  @!P0 LEA.HI.X.SX32 R36, R48, R57, 0x1, P3 ;  /* 0x0000003930248211 */ /* 0x000fc800018f0eff */
[----:B------:R-:W-:Y:S02]  /*2210*/  @!P0 LEA.HI.X R39, R39, R37, R36, 0x3, P2 ;  /* 0x0000002527278211 */ /* 0x000fe400010f1c24 */
[----:B------:R-:W0:Y:S01]  /*2220*/  SHFL.DOWN PT, R37, R56, 0x1, 0x1f ;  /* 0x08201f0038257f89 */ /* 0x000e2200000e0000 */
[----:B------:R-:W-:Y:S01]  /*2230*/  ISETP.NE.AND P2, PT, R88, RZ, PT ;  /* 0x000000ff5800720c */ /* 0x000fe20003f45270 */
[----:B0-----:R-:W-:Y:S01]  /*2240*/  FADD R36, R56, R37 ;  /* 0x0000002538247221 */ /* 0x001fe20000000000 */
[----:B------:R-:W-:-:S05]  /*2250*/  FADD R37, R42, R89 ;  /* 0x000000592a257221 */ /* 0x000fca0000000000 */
[----:B------:R0:W-:Y:S06]  /*2260*/  @!P0 STG.E.64 desc[UR4][R38.64], R36 ;  /* 0x0000002426008986 */ /* 0x0001ec000c101b04 */
[----:B------:R-:W-:Y:S05]  /*2270*/  @P2 BRA `(.L_x_4436) ;  /* 0x00000000006c2947 */ /* 0x000fea0003800000 */
[----:B0-----:R-:W0:Y:S01]  /*2280*/  LDC.64 R36, c[0x0][0x248] ;  /* 0x00009200ff247b82 */ /* 0x001e220000000a00 */
        /* <DEDUP_REMOVED lines=21> */
.L_x_4437:
[----:B------:R-:W2:Y:S04]  /*23e0*/  LDG.E.STRONG.GPU R38, desc[UR4][R36.64] ;  /* 0x0000000424267981 */ /* 0x000ea8000c1ef900 */
[----:B--2---:R-:W-:Y:S01]  /*23f0*/  CCTL.IVALL ;  /* 0x00000000ff00798f */ /* 0x004fe20002000000 */
[----:B------:R-:W-:Y:S05]  /*2400*/  YIELD ;  /* 0x0000000000007946 */ /* 0x000fea0003800000 */
[----:B------:R-:W-:-:S13]  /*2410*/  ISETP.NE.AND P0, PT, R38, R89, PT ;  /* 0x000000592600720c */ /* 0x000fda0003f05270 */
[----:B------:R-:W-:Y:S05]  /*2420*/  @P0 BRA `(.L_x_4437) ;  /* 0xfffffffc00ec0947 */ /* 0x000fea000383ffff */
.L_x_4436:
[----:B------:R-:W-:Y:S01]  /*2430*/  ISETP.GE.AND P0, PT, R54, R41, PT ;  /* 0x000000293600720c */ /* 0x000fe20003f06270 */
[----:B------:R-:W-:Y:S05]  /*2440*/  WARPSYNC.ALL ;  /* 0x0000000000007948 */ /* 0x000fea0003800000 */
[----:B------:R-:W-:Y:S01]  /*2450*/  BAR.SYNC.DEFER_BLOCKING 0x0 ;  /* 0x0000000000007b1d */ /* 0x000fe20000010000 */
[----:B------:R-:W-:-:S05]  /*2460*/  MOV R40, RZ ;  /* 0x000000ff00287202 */ /* 0x000fca0000000f00 */
        /* <DEDUP_REMOVED lines=10> */
.L_x_4442:
        /* <DEDUP_REMOVED lines=30> */
.L_x_4441:
[----:B------:R-:W-:Y:S05]  /*26f0*/  BSYNC B1 ;  /* 0x0000000000017941 */ /* 0x000fea0003800000 */
.L_x_4440:
        /* <DEDUP_REMOVED lines=10> */
[----:B------:R-:W-:-:S04]  /*27a0*/  IADD3 R37, P0, R36, R43, RZ ;  /* 0x0000002b24257210 */ /* 0x000fc80007f1e0ff */
[----:B------:R-:W-:Y:S01]  /*27b0*/  LEA.HI.X.SX32 R42, R36, R57, 0x1, P0 ;  /* 0x00000039242a7211 */ /* 0x000fe200000f0eff */
[----:B------:R-:W2:Y:S01]  /*27c0*/  LDG.E R39, desc[UR4][R38.64+0x4] ;  /* 0x0000040426277981 */ /* 0x000ea2000c1e1900 */
[----:B------:R-:W-:-:S04]  /*27d0*/  LEA R36, P0, R37, UR10, 0x3 ;  /* 0x0000000a25247c11 */ /* 0x000fc8000f8018ff */
[----:B------:R-:W-:-:S06]  /*27e0*/  LEA.HI.X R37, R37, UR11, R42, 0x3, P0 ;  /* 0x0000000b25257c11 */ /* 0x000fcc00080f1c2a */
[----:B------:R-:W3:Y:S01]  /*27f0*/  LDG.E R37, desc[UR4][R36.64+0x4] ;  /* 0x0000040424257981 */ /* 0x000ee2000c1e1900 */
[----:B------:R-:W-:Y:S01]  /*2800*/  PLOP3.LUT P0, PT, PT, PT, PT, 0x8, 0x0 ;  /* 0x000000000000781c */ /* 0x000fe20003f0e170 */
[----:B------:R-:W-:Y:S02]  /*2810*/  VIADD R54, R54, 0x40 ;  /* 0x0000004036367836 */ /* 0x000fe40000000000 */
[----:B--2---:R-:W-:-:S04]  /*2820*/  FADD R40, R40, R39 ;  /* 0x0000002728287221 */ /* 0x004fc80000000000 */
[----:B---3--:R-:W-:-:S07]  /*2830*/  FADD R40, R40, R37 ;  /* 0x0000002528287221 */ /* 0x008fce0000000000 */
.L_x_4444:
[----:B------:R-:W-:Y:S05]  /*2840*/  BSYNC B1 ;  /* 0x0000000000017941 */ /* 0x000fea0003800000 */
.L_x_4443:
        /* <DEDUP_REMOVED lines=9> */
.L_x_4439:
[----:B------:R-:W-:Y:S05]  /*28e0*/  BSYNC B0 ;  /* 0x0000000000007941 */ /* 0x000fea0003800000 */
.L_x_4438:
        /* <DEDUP_REMOVED lines=13> */
.L_x_4435:
        /* <DEDUP_REMOVED lines=10> */
.L_x_4445:
        /* <DEDUP_REMOVED lines=13> */
[----:B------:R-:W-:Y:S01]  /*2b30*/  FFMA R39, R60, -R40, R59 ;  /* 0x800000283c277223 */ /* 0x000fe2000000003b */
[-C--:B------:R-:W-:Y:S01]  /*2b40*/  FMUL R56, R37, R50.reuse ;  /* 0x0000003225387220 */ /* 0x080fe20000400000 */
[----:B------:R-:W-:Y:S01]  /*2b50*/  FMUL R54, R89, R50 ;  /* 0x0000003259367220 */ /* 0x000fe20000400000 */
[-C--:B------:R-:W-:Y:S01]  /*2b60*/  FFMA R43, R51, -R40.reuse, R64 ;  /* 0x80000028332b7223 */ /* 0x080fe20000000040 */
[-C--:B------:R-:W-:Y:S01]  /*2b70*/  FFMA R37, R53, -R40.reuse, R52 ;  /* 0x8000002835257223 */ /* 0x080fe20000000034 */
[----:B------:R-:W-:Y:S01]  /*2b80*/  FFMA R89, R62, -R40, R61 ;  /* 0x800000283e597223 */ /* 0x000fe2000000003d */
        /* <DEDUP_REMOVED lines=26> */
.L_x_4450:
[----:B------:R-:W-:Y:S05]  /*2d30*/  BSYNC B2 ;  /* 0x0000000000027941 */ /* 0x000fea0003800000 */
.L_x_4449:
[----:B0-----:R-:W0:Y:S01]  /*2d40*/  S2R R36, SR_TID.X ;  /* 0x0000000000247919 */ /* 0x001e220000002100 */
[----:B------:R-:W-:Y:S01]  /*2d50*/  ISETP.GE.U32.AND P1, PT, R22, 0x2, PT ;  /* 0x000000021600780c */ /* 0x000fe20003f26070 */
[----:B------:R-:W-:Y:S01]  /*2d60*/  IMAD.SHL.U32 R92, R48, 0x20, RZ ;  /* 0x00000020305c7824 */ /* 0x000fe200078e00ff */
[C---:B------:R-:W-:Y:S02]  /*2d70*/  ISETP.NE.AND P3, PT, R22.reuse, RZ, PT ;  /* 0x000000ff1600720c */ /* 0x040fe40003f65270 */
[C---:B------:R-:W-:Y:S02]  /*2d80*/  ISETP.GE.U32.AND P2, PT, R22.reuse, 0x3, PT ;  /* 0x000000031600780c */ /* 0x040fe40003f46070 */
[----:B------:R-:W-:-:S09]  /*2d90*/  ISETP.GE.U32.AND P4, PT, R22, 0x7, PT ;  /* 0x000000071600780c */ /* 0x000fd20003f86070 */
[----:B------:R-:W1:Y:S01]  /*2da0*/  @P3 LDC.64 R90, c[0x0][0x278] ;  /* 0x00009e00ff5a3b82 */ /* 0x000e620000000a00 */
[----:B0-----:R-:W-:Y:S02]  /*2db0*/  LOP3.LUT R37, R36, 0x1f, RZ, 0xc0, !PT ;  /* 0x0000001f24257812 */ /* 0x001fe400078ec0ff */
[----:B------:R-:W-:Y:S02]  /*2dc0*/  SHF.R.U32.HI R55, RZ, 0x5, R36 ;  /* 0x00000005ff377819 */ /* 0x000fe40000011624 */
[----:B------:R-:W-:-:S03]  /*2dd0*/  LOP3.LUT R37, R92, 0xffffffe0, R37, 0xe2, !PT ;  /* 0xffffffe05c257812 */ /* 0x000fc600078ee225 */
[----:B------:R-:W-:Y:S02]  /*2de0*/  IMAD.IADD R55, R55, 0x1, R0 ;  /* 0x0000000137377824 */ /* 0x000fe400078e0200 */
[----:B------:R-:W-:Y:S02]  /*2df0*/  IMAD.SHL.U32 R87, R37, 0x8, RZ ;  /* 0x0000000825577824 */ /* 0x000fe400078e00ff */
[----:B------:R-:W0:Y:S02]  /*2e00*/  @P1 LDC.64 R36, c[0x0][0x278] ;  /* 0x00009e00ff241b82 */ /* 0x000e240000000a00 */
[CCC-:B------:R-:W-:Y:S02]  /*2e10*/  @P1 IMAD R93, R55.reuse, R2.reuse, R87.reuse ;  /* 0x00000002375d1224 */ /* 0x1c0fe400078e0257 */
[CCC-:B------:R-:W-:Y:S02]  /*2e20*/  @P3 IMAD R89, R55.reuse, R2.reuse, R87.reuse ;  /* 0x0000000237593224 */ /* 0x1c0fe400078e0257 */
[----:B------:R-:W-:-:S02]  /*2e30*/  @P2 IMAD R95, R55, R2, R87 ;  /* 0x00000002375f2224 */ /* 0x000fc400078e0257 */
[----:B-1----:R-:W-:Y:S01]  /*2e40*/  @P3 IMAD.WIDE R90, R89, 0x2, R90 ;  /* 0x00000002595a3825 */ /* 0x002fe200078e025a */
[----:B------:R-:W-:-:S05]  /*2e50*/  PRMT R89, R56, 0x7610, R89 ;  /* 0x0000761038597816 */ /* 0x000fca0000000059 */
[----:B------:R-:W-:Y:S01]  /*2e60*/  @P3 STG.E.U16 desc[UR4][R90.64], R89 ;  /* 0x000000595a003986 */ /* 0x000fe2000c101504 */
[C---:B------:R-:W-:Y:S01]  /*2e70*/  ISETP.GE.U32.AND P3, PT, R22.reuse, 0x4, PT ;  /* 0x000000041600780c */ /* 0x040fe20003f66070 */
[----:B0-----:R-:W-:Y:S02]  /*2e80*/  @P1 IMAD.WIDE R92, R93, 0x2, R36 ;  /* 0x000000025d5c1825 */ /* 0x001fe400078e0224 */
[----:B------:R-:W0:Y:S10]  /*2e90*/  @P2 LDC.64 R36, c[0x0][0x278] ;  /* 0x00009e00ff242b82 */ /* 0x000e340000000a00 */
[----:B------:R-:W-:Y:S01]  /*2ea0*/  @P3 IMAD R97, R55, R2, R87 ;  /* 0x0000000237613224 */ /* 0x000fe200078e0257 */
[----:B------:R1:W-:Y:S01]  /*2eb0*/  @P1 STG.E.U16 desc[UR4][R92.64+0x2], R57 ;  /* 0x000002395c001986 */ /* 0x0003e2000c101504 */
[----:B------:R-:W-:Y:S01]  /*2ec0*/  ISETP.GE.U32.AND P1, PT, R22, 0x5, PT ;  /* 0x000000051600780c */ /* 0x000fe20003f26070 */
[----:B-1----:R-:W1:-:S12]  /*2ed0*/  @P3 LDC.64 R56, c[0x0][0x278] ;  /* 0x00009e00ff383b82 */ /* 0x002e580000000a00 */
[----:B------:R-:W-:Y:S02]  /*2ee0*/  @P1 IMAD R93, R55, R2, R87 ;  /* 0x00000002375d1224 */ /* 0x000fe400078e0257 */
[----:B0-----:R-:W-:Y:S01]  /*2ef0*/  @P2 IMAD.WIDE R94, R95, 0x2, R36 ;  /* 0x000000025f5e2825 */ /* 0x001fe200078e0224 */
[----:B------:R-:W-:Y:S02]  /*2f00*/  PRMT R37, R88, 0x7610, R37 ;  /* 0x0000761058257816 */ /* 0x000fe40000000025 */
[----:B------:R-:W0:Y:S03]  /*2f10*/  @P4 LDC.64 R88, c[0x0][0x278] ;  /* 0x00009e00ff584b82 */ /* 0x000e260000000a00 */
[----:B------:R2:W-:Y:S01]  /*2f20*/  @P2 STG.E.U16 desc[UR4][R94.64+0x4], R37 ;  /* 0x000004255e002986 */ /* 0x0005e2000c101504 */
[----:B------:R-:W-:Y:S01]  /*2f30*/  ISETP.GE.U32.AND P2, PT, R22, 0x6, PT ;  /* 0x000000061600780c */ /* 0x000fe20003f46070 */
[----:B-1----:R-:W-:-:S03]  /*2f40*/  @P3 IMAD.WIDE R96, R97, 0x2, R56 ;  /* 0x0000000261603825 */ /* 0x002fc600078e0238 */
[----:B------:R-:W1:Y:S01]  /*2f50*/  @P0 LDC.64 R56, c[0x0][0x278] ;  /* 0x00009e00ff380b82 */ /* 0x000e620000000a00 */
[----:B--2---:R-:W-:Y:S01]  /*2f60*/  @P4 IMAD R95, R55, R2, R87 ;  /* 0x00000002375f4224 */ /* 0x004fe200078e0257 */
[----:B------:R2:W-:Y:S06]  /*2f70*/  @P3 STG.E.U16 desc[UR4][R96.64+0x6], R54 ;  /* 0x0000063660003986 */ /* 0x0005ec000c101504 */
[----:B------:R-:W3:Y:S01]  /*2f80*/  @P1 LDC.64 R36, c[0x0][0x278] ;  /* 0x00009e00ff241b82 */ /* 0x000ee20000000a00 */
[----:B0-----:R-:W-:-:S07]  /*2f90*/  @P4 IMAD.WIDE R88, R95, 0x2, R88 ;  /* 0x000000025f584825 */ /* 0x001fce00078e0258 */
[----:B------:R-:W0:Y:S01]  /*2fa0*/  @P2 LDC.64 R90, c[0x0][0x278] ;  /* 0x00009e00ff5a2b82 */ /* 0x000e220000000a00 */
[----:B---3--:R-:W-:-:S04]  /*2fb0*/  @P1 IMAD.WIDE R36, R93, 0x2, R36 ;  /* 0x000000025d241825 */ /* 0x008fc800078e0224 */
[CCC-:B------:R-:W-:Y:S01]  /*2fc0*/  @P2 IMAD R93, R55.reuse, R2.reuse, R87.reuse ;  /* 0x00000002375d2224 */ /* 0x1c0fe200078e0257 */
[----:B------:R2:W-:Y:S01]  /*2fd0*/  @P1 STG.E.U16 desc[UR4][R36.64+0x8], R38 ;  /* 0x0000082624001986 */ /* 0x0005e2000c101504 */
[----:B------:R-:W-:Y:S02]  /*2fe0*/  @P0 IMAD R55, R55, R2, R87 ;  /* 0x0000000237370224 */ /* 0x000fe400078e0257 */
[----:B0-----:R-:W-:-:S04]  /*2ff0*/  @P2 IMAD.WIDE R90, R93, 0x2, R90 ;  /* 0x000000025d5a2825 */ /* 0x001fc800078e025a */
[----:B-1----:R-:W-:Y:S01]  /*3000*/  @P0 IMAD.WIDE R56, R55, 0x2, R56 ;  /* 0x0000000237380825 */ /* 0x002fe200078e0238 */
[----:B------:R2:W-:Y:S04]  /*3010*/  @P2 STG.E.U16 desc[UR4][R90.64+0xa], R42 ;  /* 0x00000a2a5a002986 */ /* 0x0005e8000c101504 */
[----:B------:R2:W-:Y:S04]  /*3020*/  @P4 STG.E.U16 desc[UR4][R88.64+0xc], R39 ;  /* 0x00000c2758004986 */ /* 0x0005e8000c101504 */
[----:B------:R2:W-:Y:S02]  /*3030*/  @P0 STG.E.U16 desc[UR4][R56.64+0xe], R43 ;  /* 0x00000e2b38000986 */ /* 0x0005e4000c101504 */
.L_x_4451:
[----:B------:R-:W-:Y:S05]  /*3040*/  BSYNC B1 ;  /* 0x0000000000017941 */ /* 0x000fea0003800000 */
.L_x_4448:
[----:B------:R-:W-:-:S13]  /*3050*/  ISETP.GE.AND P0, PT, R47, R2, PT ;  /* 0x000000022f00720c */ /* 0x000fda0003f06270 */
[----:B------:R-:W-:Y:S05]  /*3060*/  @P0 BRA `(.L_x_4447) ;  /* 0x0000000000f40947 */ /* 0x000fea0003800000 */
[----:B0-2---:R-:W0:Y:S01]  /*3070*/  S2R R39, SR_TID.X ;  /* 0x0000000000277919 */ /* 0x005e220000002100 */
        /* <DEDUP_REMOVED lines=10> */
[----:B------:R-:W1:Y:S01]  /*3120*/  LDC.64 R42, c[0x0][0x278] ;  /* 0x00009e00ff2a7b82 */ /* 0x000e620000000a00 */
[-C--:B------:R-:W-:Y:S01]  /*3130*/  FMUL R37, R55, R50.reuse ;  /* 0x0000003237257220 */ /* 0x080fe20000400000 */
[-C--:B------:R-:W-:Y:S01]  /*3140*/  FMUL R55, R87, R50.reuse ;  /* 0x0000003257377220 */ /* 0x080fe20000400000 */
[----:B------:R-:W-:Y:S01]  /*3150*/  ISETP.GE.U32.AND P0, PT, R21, 0x8, PT ;  /* 0x000000081500780c */ /* 0x000fe20003f06070 */
[-C--:B------:R-:W-:Y:S01]  /*3160*/  FMUL R57, R57, R50.reuse ;  /* 0x0000003239397220 */ /* 0x080fe20000400000 */
[-C--:B------:R-:W-:Y:S01]  /*3170*/  FMUL R56, R89, R50.reuse ;  /* 0x0000003259387220 */ /* 0x080fe20000400000 */
[-C--:B------:R-:W-:Y:S01]  /*3180*/  FMUL R38, R91, R50.reuse ;  /* 0x000000325b267220 */ /* 0x080fe20000400000 */
[----:B------:R-:W-:Y:S01]  /*3190*/  FMUL R54, R93, R50 ;  /* 0x000000325d367220 */ /* 0x000fe20000400000 */
[----:B------:R-:W-:Y:S01]  /*31a0*/  BSSY B1, `(.L_x_4452) ;  /* 0x000001a000017945 */ /* 0x000fe20003800000 */
[----:B------:R-:W-:-:S02]  /*31b0*/  F2FP.BF16.F32.PACK_AB R50, RZ, R57 ;  /* 0x00000039ff32723e */ /* 0x000fc400000010ff */
[----:B------:R-:W-:Y:S02]  /*31c0*/  F2FP.BF16.F32.PACK_AB R36, RZ, R36 ;  /* 0x00000024ff24723e */ /* 0x000fe400000010ff */
[----:B------:R-:W-:Y:S02]  /*31d0*/  F2FP.BF16.F32.PACK_AB R40, RZ, R40 ;  /* 0x00000028ff28723e */ /* 0x000fe400000010ff */
[----:B------:R-:W-:Y:S02]  /*31e0*/  F2FP.BF16.F32.PACK_AB R37, RZ, R37 ;  /* 0x00000025ff25723e */ /* 0x000fe400000010ff */
[----:B------:R-:W-:Y:S02]  /*31f0*/  F2FP.BF16.F32.PACK_AB R55, RZ, R55 ;  /* 0x00000037ff37723e */ /* 0x000fe400000010ff */
[----:B------:R-:W-:Y:S02]  /*3200*/  F2FP.BF16.F32.PACK_AB R56, RZ, R56 ;  /* 0x00000038ff38723e */ /* 0x000fe400000010ff */
[----:B0-----:R-:W-:-:S02]  /*3210*/  SHF.R.U32.HI R87, RZ, 0x5, R39 ;  /* 0x00000005ff577819 */ /* 0x001fc40000011627 */
[----:B------:R-:W-:-:S03]  /*3220*/  F2FP.BF16.F32.PACK_AB R54, RZ, R54 ;  /* 0x00000036ff36723e */ /* 0x000fc600000010ff */
[----:B------:R-:W-:-:S04]  /*3230*/  IMAD.IADD R87, R87, 0x1, R0 ;  /* 0x0000000157577824 */ /* 0x000fc800078e0200 */
[----:B------:R-:W-:-:S04]  /*3240*/  IMAD R57, R87, R2, R47 ;  /* 0x0000000257397224 */ /* 0x000fc800078e022f */
[----:B-1----:R-:W-:Y:S01]  /*3250*/  IMAD.WIDE R42, R57, 0x2, R42 ;  /* 0x00000002392a7825 */ /* 0x002fe200078e022a */
[----:B------:R-:W-:Y:S01]  /*3260*/  F2FP.BF16.F32.PACK_AB R57, RZ, R38 ;  /* 0x00000026ff39723e */ /* 0x000fe200000010ff */
[----:B------:R-:W-:Y:S06]  /*3270*/  @!P0 BRA `(.L_x_4453) ;  /* 0x0000000000308947 */ /* 0x000fec0003800000 */
[----:B------:R-:W-:Y:S01]  /*3280*/  LEA.HI R39, R39, R0, RZ, 0x1b ;  /* 0x0000000027277211 */ /* 0x000fe200078fd8ff */
        /* <DEDUP_REMOVED lines=11> */
.L_x_4453:
[----:B------:R-:W-:Y:S05]  /*3340*/  BSYNC B1 ;  /* 0x0000000000017941 */ /* 0x000fea0003800000 */
.L_x_4452:
        /* <DEDUP_REMOVED lines=15> */
.L_x_4447:
[----:B------:R-:W-:Y:S05]  /*3440*/  BSYNC B0 ;  /* 0x0000000000007941 */ /* 0x000fea0003800000 */
.L_x_4446:
[----:B------:R-:W-:Y:S05]  /*3450*/  WARPSYNC.ALL ;  /* 0x0000000000007948 */ /* 0x000fea0003800000 */
[----:B0123--:R-:W0:Y:S02]  /*3460*/  LDC R37, c[0x0][0x210] ;  /* 0x00008400ff257b82 */ /* 0x00fe240000000800 */
        /* <DEDUP_REMOVED lines=15> */
.L_x_4418:
[----:B0-----:R-:W0:Y:S01]  /*3560*/  S2R R8, SR_TID.X ;  /* 0x0000000000087919 */ /* 0x001e220000002100 */
[----:B------:R-:W-:Y:S01]  /*3570*/  IMAD.SHL.U32 R3, R48, 0x20, RZ ;  /* 0x0000002030037824 */ /* 0x000fe200078e00ff */
[----:B------:R-:W-:Y:S01]  /*3580*/  BSSY B0, `(.L_x_4455) ;  /* 0x0000017000007945 */ /* 0x000fe20003800000 */
[----:B------:R-:W-:Y:S01]  /*3590*/  BAR.SYNC.DEFER_BLOCKING 0x0 ;  /* 0x0000000000007b1d */ /* 0x000fe20000010000 */
[----:B0-----:R-:W-:-:S04]  /*35a0*/  LOP3.LUT R4, R8, 0x1f, RZ, 0xc0, !PT ;  /* 0x0000001f08047812 */ /* 0x001fc800078ec0ff */
[----:B------:R-:W-:-:S04]  /*35b0*/  LOP3.LUT R0, R3, 0xffffffe0, R4, 0xe2, !PT ;  /* 0xffffffe003007812 */ /* 0x000fc800078ee204 */
[----:B------:R-:W-:-:S04]  /*35c0*/  SHF.L.U32 R7, R0, 0x3, RZ ;  /* 0x0000000300077819 */ /* 0x000fc800000006ff */
[----:B------:R-:W-:-:S13]  /*35d0*/  ISETP.GE.AND P0, PT, R7, R2, PT ;  /* 0x000000020700720c */ /* 0x000fda0003f06270 */
[----:B------:R-:W-:Y:S05]  /*35e0*/  @P0 BRA `(.L_x_4456) ;  /* 0x0000000000400947 */ /* 0x000fea0003800000 */
[----:B------:R-:W0:Y:S01]  /*35f0*/  S2R R3, SR_CgaCtaId ;  /* 0x0000000000037919 */ /* 0x000e220000008800 */
[----:B------:R-:W-:Y:S01]  /*3600*/  SHF.R.U32.HI R5, RZ, 0x5, R8 ;  /* 0x00000005ff057819 */ /* 0x000fe20000011608 */
[----:B------:R-:W-:Y:S01]  /*3610*/  IMAD R7, R41, 0x100, R7 ;  /* 0x0000010029077824 */ /* 0x000fe200078e0207 */
[----:B------:R-:W-:Y:S02]  /*3620*/  MOV R0, 0x400 ;  /* 0x0000040000007802 */ /* 0x000fe40000000f00 */
[C---:B------:R-:W-:Y:S02]  /*3630*/  ISETP.NE.AND P0, PT, R5.reuse, 0x1, PT ;  /* 0x000000010500780c */ /* 0x040fe40003f05270 */
[----:B------:R-:W-:Y:S02]  /*3640*/  ISETP.NE.AND P1, PT, R5, RZ, PT ;  /* 0x000000ff0500720c */ /* 0x000fe40003f25270 */
[----:B------:R-:W-:Y:S02]  /*3650*/  ISETP.GE.OR P0, PT, R7, R2, !P0 ;  /* 0x000000020700720c */ /* 0x000fe40004706670 */
[----:B0-----:R-:W-:Y:S01]  /*3660*/  LEA R0, R3, R0, 0x18 ;  /* 0x0000000003007211 */ /* 0x001fe200078ec0ff */
[----:B------:R-:W-:-:S04]  /*3670*/  IMAD.SHL.U32 R3, R8, 0x20, RZ ;  /* 0x0000002008037824 */ /* 0x000fc800078e00ff */
[----:B------:R-:W-:Y:S01]  /*3680*/  IMAD R0, R5, 0x420, R0 ;  /* 0x0000042005007824 */ /* 0x000fe200078e0200 */
[----:B------:R-:W-:-:S05]  /*3690*/  LOP3.LUT R3, R3, 0x3e0, RZ, 0xc0, !PT ;  /* 0x000003e003037812 */ /* 0x000fca00078ec0ff */
[----:B------:R-:W-:-:S05]  /*36a0*/  IMAD.IADD R0, R0, 0x1, R3 ;  /* 0x0000000100007824 */ /* 0x000fca00078e0203 */
[----:B------:R0:W-:Y:S04]  /*36b0*/  @P1 STS.128 [R0], R20 ;  /* 0x0000001400001388 */ /* 0x0001e80000000c00 */
[----:B------:R0:W-:Y:S04]  /*36c0*/  @P1 STS.128 [R0+0x10], R24 ;  /* 0x0000101800001388 */ /* 0x0001e80000000c00 */
[----:B------:R0:W-:Y:S04]  /*36d0*/  @!P0 STS.128 [R0+0x1080], R12 ;  /* 0x0010800c00008388 */ /* 0x0001e80000000c00 */
[----:B------:R0:W-:Y:S02]  /*36e0*/  @!P0 STS.128 [R0+0x1090], R16 ;  /* 0x0010901000008388 */ /* 0x0001e40000000c00 */
.L_x_4456:
[----:B------:R-:W-:Y:S05]  /*36f0*/  BSYNC B0 ;  /* 0x0000000000007941 */ /* 0x000fea0003800000 */
.L_x_4455:
[----:B------:R-:W1:Y:S01]  /*3700*/  S2UR UR6, SR_CTAID.X ;  /* 0x00000000000679c3 */ /* 0x000e620000002500 */
[----:B0-----:R-:W-:-:S07]  /*3710*/  IMAD.MOV R0, RZ, RZ, -R49 ;  /* 0x000000ffff007224 */ /* 0x001fce00078e0a31 */
[----:B------:R-:W-:Y:S01]  /*3720*/  BAR.SYNC.DEFER_BLOCKING 0x0 ;  /* 0x0000000000007b1d */ /* 0x000fe20000010000 */
[----:B-1----:R-:W-:-:S04]  /*3730*/  IMAD R0, R41, R0, UR6 ;  /* 0x0000000629007e24 */ /* 0x002fc8000f8e0200 */
[----:B------:R-:W-:Y:S01]  /*3740*/  IMAD.SHL.U32 R3, R0, 0x20, RZ ;  /* 0x0000002000037824 */ /* 0x000fe200078e00ff */
[----:B------:R-:W-:-:S04]  /*3750*/  LOP3.LUT R0, R8, 0x1fffffe0, RZ, 0xc0, !PT ;  /* 0x1fffffe008007812 */ /* 0x000fc800078ec0ff */
[----:B------:R-:W-:-:S05]  /*3760*/  LOP3.LUT R3, R3, 0xffffffe0, R4, 0xe2, !PT ;  /* 0xffffffe003037812 */ /* 0x000fca00078ee204 */
[----:B------:R-:W-:-:S04]  /*3770*/  IMAD R0, R0, R41, R3 ;  /* 0x0000002900007224 */ /* 0x000fc800078e0203 */
[----:B------:R-:W-:-:S05]  /*3780*/  IMAD.SHL.U32 R3, R0, 0x8, RZ ;  /* 0x0000000800037824 */ /* 0x000fca00078e00ff */
[----:B------:R-:W-:-:S04]  /*3790*/  ISETP.GE.AND P0, PT, R3, R2, PT ;  /* 0x000000020300720c */ /* 0x000fc80003f06270 */
[----:B------:R-:W-:-:S13]  /*37a0*/  ISETP.GT.U32.OR P0, PT, R8, 0x3f, P0 ;  /* 0x0000003f0800780c */ /* 0x000fda0000704470 */
[----:B------:R-:W-:Y:S05]  /*37b0*/  @P0 EXIT ;  /* 0x000000000000094d */ /* 0x000fea0003800000 */
[----:B------:R-:W0:Y:S01]  /*37c0*/  S2R R7, SR_CgaCtaId ;  /* 0x0000000000077919 */ /* 0x000e220000008800 */
[----:B------:R-:W1:Y:S01]  /*37d0*/  LDC.64 R4, c[0x0][0x270] ;  /* 0x00009c00ff047b82 */ /* 0x000e620000000a00 */
[----:B------:R-:W-:Y:S01]  /*37e0*/  SHF.R.U32.HI R0, RZ, 0x5, R8 ;  /* 0x00000005ff007819 */ /* 0x000fe20000011608 */
[--C-:B------:R-:W-:Y:S01]  /*37f0*/  IMAD R49, R49, R2, R3.reuse ;  /* 0x0000000231317224 */ /* 0x100fe200078e0203 */
[----:B------:R-:W-:Y:S01]  /*3800*/  MOV R6, 0x400 ;  /* 0x0000040000067802 */ /* 0x000fe20000000f00 */
[----:B------:R-:W-:Y:S01]  /*3810*/  IMAD.IADD R2, R2, 0x1, -R3 ;  /* 0x0000000102027824 */ /* 0x000fe200078e0a03 */
[C---:B------:R-:W-:Y:S01]  /*3820*/  ISETP.NE.AND P3, PT, R0.reuse, RZ, PT ;  /* 0x000000ff0000720c */ /* 0x040fe20003f65270 */
[----:B------:R-:W-:Y:S01]  /*3830*/  BSSY B0, `(.L_x_4457) ;  /* 0x0000026000007945 */ /* 0x000fe20003800000 */
[C---:B------:R-:W-:Y:S02]  /*3840*/  ISETP.NE.AND P4, PT, R0.reuse, 0x1, PT ;  /* 0x000000010000780c */ /* 0x040fe40003f85270 */
[----:B------:R-:W-:-:S02]  /*3850*/  ISETP.NE.AND P1, PT, R0, 0x2, PT ;  /* 0x000000020000780c */ /* 0x000fc40003f25270 */
        /* <DEDUP_REMOVED lines=12> */
[----:B------:R-:W3:Y:S04]  /*3920*/  LDL R13, [R0+0x8] ;  /* 0x00000800000d7983 */ /* 0x000ee80000100800 */
[----:B------:R-:W4:Y:S04]  /*3930*/  LDL R14, [R0+0xc] ;  /* 0x00000c00000e7983 */ /* 0x000f280000100800 */
[----:B------:R-:W4:Y:S04]  /*3940*/  LDL R15, [R0+0x10] ;  /* 0x00001000000f7983 */ /* 0x000f280000100800 */
[----:B------:R-:W4:Y:S04]  /*3950*/  LDL R18, [R0+0x14] ;  /* 0x0000140000127983 */ /* 0x000f280000100800 */
[----:B------:R-:W4:Y:S04]  /*3960*/  LDL.64 R20, [R0+0x18] ;  /* 0x0000180000147983 */ /* 0x000f280000100a00 */
[----:B------:R-:W2:Y:S04]  /*3970*/  LDS.128 R8, [R3] ;  /* 0x0000000003087984 */ /* 0x000ea80000000c00 */
[----:B------:R-:W3:Y:S04]  /*3980*/  LDS R12, [R3+0x8] ;  /* 0x00000800030c7984 */ /* 0x000ee80000000800 */
[----:B------:R-:W0:Y:S04]  /*3990*/  LDS R16, [R3+0x10] ;  /* 0x0000100003107984 */ /* 0x000e280000000800 */
[----:B------:R-:W1:Y:S01]  /*39a0*/  LDS.128 R24, [R3+0x10] ;  /* 0x0000100003187984 */ /* 0x000e620000000c00 */
[----:B--2---:R-:W-:Y:S01]  /*39b0*/  FADD R7, R9, R7 ;  /* 0x0000000709077221 */ /* 0x004fe20000000000 */
[----:B------:R-:W-:Y:S01]  /*39c0*/  FADD R6, R8, R6 ;  /* 0x0000000608067221 */ /* 0x000fe20000000000 */
[----:B---3--:R-:W-:Y:S01]  /*39d0*/  FADD R13, R12, R13 ;  /* 0x0000000d0c0d7221 */ /* 0x008fe20000000000 */
[----:B----4-:R-:W-:Y:S01]  /*39e0*/  FADD R11, R11, R14 ;  /* 0x0000000e0b0b7221 */ /* 0x010fe20000000000 */
        /* <DEDUP_REMOVED lines=10> */
.L_x_4458:
[----:B------:R-:W-:Y:S05]  /*3a90*/  BSYNC B0 ;  /* 0x0000000000007941 */ /* 0x000fea0003800000 */
.L_x_4457:
[----:B------:R-:W-:Y:S04]  /*3aa0*/  BSSY B0, `(.L_x_4459) ;  /* 0x000001a000007945 */ /* 0x000fe80003800000 */
[----:B------:R-:W-:Y:S05]  /*3ab0*/  @!P4 BRA `(.L_x_4460) ;  /* 0x000000000060c947 */ /* 0x000fea0003800000 */
[----:B0-----:R-:W2:Y:S04]  /*3ac0*/  LDL.64 R6, [R0] ;  /* 0x0000000000067983 */ /* 0x001ea80000100a00 */
[----:B------:R-:W3:Y:S04]  /*3ad0*/  LDL R13, [R0+0x8] ;  /* 0x00000800000d7983 */ /* 0x000ee80000100800 */
[----:B------:R-:W4:Y:S04]  /*3ae0*/  LDL R14, [R0+0xc] ;  /* 0x00000c00000e7983 */ /* 0x000f280000100800 */
[----:B------:R-:W4:Y:S04]  /*3af0*/  LDL R15, [R0+0x10] ;  /* 0x00001000000f7983 */ /* 0x000f280000100800 */
[----:B------:R-:W4:Y:S04]  /*3b00*/  LDL R18, [R0+0x14] ;  /* 0x0000140000127983 */ /* 0x000f280000100800 */
[----:B------:R-:W4:Y:S04]  /*3b10*/  LDL.64 R20, [R0+0x18] ;  /* 0x0000180000147983 */ /* 0x000f280000100a00 */
[----:B------:R-:W2:Y:S04]  /*3b20*/  LDS.128 R8, [R3+0x420] ;  /* 0x0004200003087984 */ /* 0x000ea80000000c00 */
        /* <DEDUP_REMOVED lines=17> */
.L_x_4460:
[----:B------:R-:W-:Y:S05]  /*3c40*/  BSYNC B0 ;  /* 0x0000000000007941 */ /* 0x000fea0003800000 */
.L_x_4459:
[----:B------:R-:W-:Y:S04]  /*3c50*/  BSSY B0, `(.L_x_4461) ;  /* 0x000001a000007945 */ /* 0x000fe80003800000 */
[----:B------:R-:W-:Y:S05]  /*3c60*/  @!P1 BRA `(.L_x_4462) ;  /* 0x0000000000609947 */ /* 0x000fea0003800000 */
[----:B01----:R-:W2:Y:S04]  /*3c70*/  LDL.64 R6, [R0] ;  /* 0x0000000000067983 */ /* 0x003ea80000100a00 */
        /* <DEDUP_REMOVED lines=23> */
.L_x_4462:
[----:B------:R-:W-:Y:S05]  /*3df0*/  BSYNC B0 ;  /* 0x0000000000007941 */ /* 0x000fea0003800000 */
.L_x_4461:
[----:B------:R-:W-:Y:S04]  /*3e00*/  BSSY B0, `(.L_x_4463) ;  /* 0x000001a000007945 */ /* 0x000fe80003800000 */
[----:B------:R-:W-:Y:S05]  /*3e10*/  @!P2 BRA `(.L_x_4464) ;  /* 0x000000000060a947 */ /* 0x000fea0003800000 */
[----:B012---:R-:W2:Y:S04]  /*3e20*/  LDL.64 R6, [R0] ;  /* 0x0000000000067983 */ /* 0x007ea80000100a00 */
        /* <DEDUP_REMOVED lines=23> */
.L_x_4464:
[----:B------:R-:W-:Y:S05]  /*3fa0*/  BSYNC B0 ;  /* 0x0000000000007941 */ /* 0x000fea0003800000 */
.L_x_4463:
[----:B------:R-:W-:Y:S05]  /*3fb0*/  @P0 BRA `(.L_x_4465) ;  /* 0x0000000000140947 */ /* 0x000fea0003800000 */
[----:B0123--:R-:W2:Y:S04]  /*3fc0*/  LDL.128 R8, [R0] ;  /* 0x0000000000087983 */ /* 0x00fea80000100c00 */
[----:B------:R-:W3:Y:S04]  /*3fd0*/  LDL.128 R12, [R0+0x10] ;  /* 0x00001000000c7983 */ /* 0x000ee80000100c00 */
[----:B--2---:R-:W-:Y:S04]  /*3fe0*/  STG.E.128 desc[UR4][R4.64], R8 ;  /* 0x0000000804007986 */ /* 0x004fe8000c101d04 */
[----:B---3--:R-:W-:Y:S01]  /*3ff0*/  STG.E.128 desc[UR4][R4.64+0x10], R12 ;  /* 0x0000100c04007986 */ /* 0x008fe2000c101d04 */
[----:B------:R-:W-:Y:S05]  /*4000*/  EXIT ;  /* 0x000000000000794d */ /* 0x000fea0003800000 */
.L_x_4465:
[C---:B------:R-:W-:Y:S02]  /*4010*/  ISETP.NE.AND P6, PT, R2.reuse, RZ, PT ;  /* 0x000000ff0200720c */ /* 0x040fe40003fc5270 */
[C---:B------:R-:W-:Y:S02]  /*4020*/  ISETP.GE.U32.AND P5, PT, R2.reuse, 0x2, PT ;  /* 0x000000020200780c */ /* 0x040fe40003fa6070 */
[C---:B------:R-:W-:Y:S02]  /*4030*/  ISETP.GE.U32.AND P4, PT, R2.reuse, 0x3, PT ;  /* 0x000000030200780c */ /* 0x040fe40003f86070 */
[C---:B------:R-:W-:Y:S02]  /*4040*/  ISETP.GE.U32.AND P3, PT, R2.reuse, 0x4, PT ;  /* 0x000000040200780c */ /* 0x040fe40003f66070 */
[C---:B------:R-:W-:Y:S02]  /*4050*/  ISETP.GE.U32.AND P2, PT, R2.reuse, 0x5, PT ;  /* 0x000000050200780c */ /* 0x040fe40003f46070 */
[----:B------:R-:W-:-:S02]  /*4060*/  ISETP.GE.U32.AND P1, PT, R2, 0x6, PT ;  /* 0x000000060200780c */ /* 0x000fc40003f26070 */
[C---:B------:R-:W-:Y:S01]  /*4070*/  ISETP.GE.U32.AND P0, PT, R2.reuse, 0x7, PT ;  /* 0x000000070200780c */ /* 0x040fe20003f06070 */
[----:B------:R-:W4:Y:S04]  /*4080*/  @P6 LDL R3, [R0] ;  /* 0x0000000000036983 */ /* 0x000f280000100800 */
[----:B0123--:R-:W2:Y:S04]  /*4090*/  @P5 LDL R7, [R0+0x4] ;  /* 0x0000040000075983 */ /* 0x00fea80000100800 */
[----:B------:R-:W3:Y:S04]  /*40a0*/  @P4 LDL R9, [R0+0x8] ;  /* 0x0000080000094983 */ /* 0x000ee80000100800 */
[----:B------:R-:W3:Y:S04]  /*40b0*/  @P3 LDL R11, [R0+0xc] ;  /* 0x00000c00000b3983 */ /* 0x000ee80000100800 */
[----:B------:R-:W3:Y:S04]  /*40c0*/  @P2 LDL R13, [R0+0x10] ;  /* 0x00001000000d2983 */ /* 0x000ee80000100800 */
[----:B------:R-:W3:Y:S04]  /*40d0*/  @P1 LDL R15, [R0+0x14] ;  /* 0x00001400000f1983 */ /* 0x000ee80000100800 */
[----:B------:R-:W3:Y:S04]  /*40e0*/  @P0 LDL R17, [R0+0x18] ;  /* 0x0000180000110983 */ /* 0x000ee80000100800 */
[----:B----4-:R0:W-:Y:S01]  /*40f0*/  @P6 STG.E desc[UR4][R4.64], R3 ;  /* 0x0000000304006986 */ /* 0x0101e2000c101904 */
[----:B------:R-:W-:-:S03]  /*4100*/  ISETP.GE.U32.AND P6, PT, R2, 0x8, PT ;  /* 0x000000080200780c */ /* 0x000fc60003fc6070 */
[----:B--2---:R0:W-:Y:S04]  /*4110*/  @P5 STG.E desc[UR4][R4.64+0x4], R7 ;  /* 0x0000040704005986 */ /* 0x0041e8000c101904 */
[----:B---3--:R0:W-:Y:S04]  /*4120*/  @P4 STG.E desc[UR4][R4.64+0x8], R9 ;  /* 0x0000080904004986 */ /* 0x0081e8000c101904 */
        /* <DEDUP_REMOVED lines=8> */
        .weak           $__internal_41_$__cuda_sm20_rcp_rn_f32_slowpath
        .type           $__internal_41_$__cuda_sm20_rcp_rn_f32_slowpath,@function
        .size           $__internal_41_$__cuda_sm20_rcp_rn_f32_slowpath,(.L_x_5668 - $__internal_41_$__cuda_sm20_rcp_rn_f32_slowpath)
$__internal_41_$__cuda_sm20_rcp_rn_f32_slowpath:
        /* <DEDUP_REMOVED lines=16> */
.L_x_4466:
        /* <DEDUP_REMOVED lines=33> */
.L_x_4468:
[----:B------:R2:W3:Y:S02]  /*44c0*/  MUFU.RCP R3, R2 ;  /* 0x0000000200037308 */ /* 0x0004e40000001000 */
.L_x_4467:
[----:B-1-3--:R-:W-:Y:S02]  /*44d0*/  IMAD.MOV.U32 R20, RZ, RZ, R3 ;  /* 0x000000ffff147224 */ /* 0x00afe400078e0003 */
[----:B0-2---:R-:W-:Y:S02]  /*44e0*/  IMAD.MOV.U32 R2, RZ, RZ, R9 ;  /* 0x000000ffff027224 */ /* 0x005fe400078e0009 */
[----:B------:R-:W-:-:S04]  /*44f0*/  IMAD.MOV.U32 R3, RZ, RZ, 0x0 ;  /* 0x00000000ff037424 */ /* 0x000fc800078e00ff */
[----:B------:R-:W-:Y:S05]  /*4500*/  RET.REL.NODEC R2 `(_ZN18transformer_engine13normalization26rmsnorm_bwd_general_kernelINS0_13Kernel_traitsI13__nv_bfloat16S3_S3_fjLj512ELj1ELj4ELj1ELj16ENS0_18Kernel_traits_baseILj512ES3_S3_S3_fjLj128EEEEELb0EEEvNS0_20BackwardKernelParamsE) ;  /* 0xffffffb802bc7950 */ /* 0x000fea0003c3ffff */
.L_x_4469:
        /* <DEDUP_REMOVED lines=15> */
.L_x_5668:


//--------------------- .text._ZN18transformer_engine13normalization26rmsnorm_bwd_general_kernelINS0_13Kernel_traitsI6__halffS3_fjLj512ELj1ELj4ELj1ELj16ENS0_18Kernel_traits_baseILj512ES3_fS3_fjLj128EEEEELb0EEEvNS0_20BackwardKernelParamsE --------------------------
	.section	.text._ZN18transformer_engine13normalization26rmsnorm_bwd_general_kernelINS0_13Kernel_traitsI6__halffS3_fjLj512ELj1ELj4ELj1ELj16ENS0_18Kernel_traits_baseILj512ES3_fS3_fjLj128EEEEELb0EEEvNS0_20BackwardKernelParamsE,"ax",@progbits
	.align	128
        .global         _ZN18transformer_engine13normalization26rmsnorm_bwd_general_kernelINS0_13Kernel_traitsI6__halffS3_fjLj512ELj1ELj4ELj1ELj16ENS0_18Kernel_traits_baseILj512ES3_fS3_fjLj128EEEEELb0EEEvNS0_20BackwardKernelParamsE
        .type           _ZN18transformer_engine13normalization26rmsnorm_bwd_general_kernelINS0_13Kernel_traitsI6__halffS3_fjLj512ELj1ELj4ELj1ELj16ENS0_18Kernel_traits_baseILj512ES3_fS3_fjLj128EEEEELb0EEEvNS0_20BackwardKernelParamsE,@function
        .size           _ZN18transformer_engine13normalization26rmsnorm_bwd_general_kernelINS0_13Kernel_traitsI6__halffS3_fjLj512ELj1ELj4ELj1ELj16ENS0_18Kernel_traits_baseILj512ES3_fS3_fjLj128EEEEELb0EEEvNS0_20BackwardKernelParamsE,(.L_x_5669 - _ZN18transformer_engine13normalization26rmsnorm_bwd_general_kernelINS0_13Kernel_traitsI6__halffS3_fjLj512ELj1ELj4ELj1ELj16ENS0_18Kernel_traits_baseILj512ES3_fS3_fjLj128EEEEELb0EEEvNS0_20BackwardKernelParamsE)
        .other          _ZN18transformer_engine13normalization26rmsnorm_bwd_general_kernelINS0_13Kernel_traitsI6__halffS3_fjLj512ELj1ELj4ELj1ELj16ENS0_18Kernel_traits_baseILj512ES3_fS3_fjLj128EEEEELb0EEEvNS0_20BackwardKernelParamsE,@"STO_CUDA_ENTRY STV_DEFAULT"
_ZN18transformer_engine13normalization26rmsnorm_bwd_general_kernelINS0_13Kernel_traitsI6__halffS3_fjLj512ELj1ELj4ELj1ELj16ENS0_18Kernel_traits_baseILj512ES3_fS3_fjLj128EEEEELb0EEEvNS0_20BackwardKernelParamsE:
.text._ZN18transformer_engine13normalization26rmsnorm_bwd_general_kernelINS0_13Kernel_traitsI6__halffS3_fjLj512ELj1ELj4ELj1ELj16ENS0_18Kernel_traits_baseILj512ES3_fS3_fjLj128EEEEELb0EEEvNS0_20BackwardKernelParamsE:
        /* <DEDUP_REMOVED lines=61> */
.L_x_4473:
        /* <DEDUP_REMOVED lines=12> */
.L_x_4474:
[----:B------:R-:W-:Y:S05]  /*0490*/  BSYNC B1 ;  /* 0x0000000000017941 */ /* 0x000fea0003800000 */
.L_x_4472:
        /* <DEDUP_REMOVED lines=20> */
.L_x_4476:
        /* <DEDUP_REMOVED lines=12> */
.L_x_4477:
[----:B------:R-:W-:Y:S05]  /*06a0*/  BSYNC B1 ;  /* 0x0000000000017941 */ /* 0x000fea0003800000 */
.L_x_4475:
        /* <DEDUP_REMOVED lines=20> */
.L_x_4479:
        /* <DEDUP_REMOVED lines=12> */
.L_x_4480:
[----:B------:R-:W-:Y:S05]  /*08b0*/  BSYNC B1 ;  /* 0x0000000000017941 */ /* 0x000fea0003800000 */
.L_x_4478:
        /* <DEDUP_REMOVED lines=19> */
.L_x_4482:
        /* <DEDUP_REMOVED lines=12> */
.L_x_4483:
[----:B------:R-:W-:Y:S05]  /*0ab0*/  BSYNC B1 ;  /* 0x0000000000017941 */ /* 0x000fea0003800000 */
.L_x_4481:
[----:B-----5:R-:W-:Y:S02]  /*0ac0*/  HADD2.F32 R74, -RZ, R5.H0_H0 ;  /* 0x20000005ff4a7230 */ /* 0x020fe40000004100 */
[----:B------:R-:W-:Y:S02]  /*0ad0*/  HADD2.F32 R26, -RZ, R19.H0_H0 ;  /* 0x20000013ff1a7230 */ /* 0x000fe40000004100 */
[----:B------:R-:W-:Y:S02]  /*0ae0*/  HADD2.F32 R20, -RZ, R20.H0_H0 ;  /* 0x20000014ff147230 */ /* 0x000fe40000004100 */
[----:B------:R-:W-:-:S07]  /*0af0*/  HADD2.F32 R28, -RZ, R21.H0_H0 ;  /* 0x20000015ff1c7230 */ /* 0x000fce0000004100 */
.L_x_4471:
[----:B------:R-:W-:Y:S05]  /*0b00*/  BSYNC B0 ;  /* 0x0000000000007941 */ /* 0x000fea0003800000 */
.L_x_4470:
        /* <DEDUP_REMOVED lines=43> */
[----:B------:R-:W-:Y:S05]  /*0dc0*/  CALL.REL.NOINC `($__internal_42_$__cuda_sm20_rcp_rn_f32_slowpath) ;  /* 0x0000003c00007944 */ /* 0x000fea0003c00000 */
[----:B------:R-:W-:Y:S01]  /*0dd0*/  IMAD.MOV.U32 R70, RZ, RZ, R2 ;  /* 0x000000ffff467224 */ /* 0x000fe200078e0002 */
[----:B------:R-:W-:Y:S06]  /*0de0*/  BRA `(.L_x_4486) ;  /* 0x0000000000107947 */ /* 0x000fec0003800000 */
.L_x_4485:
[----:B------:R-:W0:Y:S02]  /*0df0*/  MUFU.RCP R13, R0 ;  /* 0x00000000000d7308 */ /* 0x000e240000001000 */
[----:B0-----:R-:W-:-:S04]  /*0e00*/  FFMA R2, R0, R13, -1 ;  /* 0xbf80000000027423 */ /* 0x001fc8000000000d */
[----:B------:R-:W-:-:S04]  /*0e10*/  FADD.FTZ R2, -R2, -RZ ;  /* 0x800000ff02027221 */ /* 0x000fc80000010100 */
[----:B------:R-:W-:-:S07]  /*0e20*/  FFMA R70, R13, R2, R13 ;  /* 0x000000020d467223 */ /* 0x000fce000000000d */
.L_x_4486:
[----:B------:R-:W-:Y:S01]  /*0e30*/  HFMA2.MMA R2, -RZ, RZ, 0, 0 ;  /* 0x00000000ff027435 */ /* 0x000fe200000001ff */
        /* <DEDUP_REMOVED lines=8> */
.L_x_4534:
        /* <DEDUP_REMOVED lines=13> */
[----:B------:R-:W-:-:S03]  /*0f90*/  CS2R R62, SRZ ;  /* 0x00000000003e7805 */ /* 0x000fc6000001ff00 */
        /* <DEDUP_REMOVED lines=17> */
.L_x_4490:
        /* <DEDUP_REMOVED lines=9> */
.L_x_4491:
[----:B------:R-:W-:Y:S05]  /*1140*/  BSYNC B1 ;  /* 0x0000000000017941 */ /* 0x000fea0003800000 */
.L_x_4489:
        /* <DEDUP_REMOVED lines=24> */
.L_x_4493:
[----:B------:R-:W-:Y:S05]  /*12d0*/  BSYNC B1 ;  /* 0x0000000000017941 */ /* 0x000fea0003800000 */
.L_x_4492:
[----:B-----5:R-:W-:Y:S02]  /*12e0*/  HADD2.F32 R63, -RZ, R63.H0_H0 ;  /* 0x2000003fff3f7230 */ /* 0x020fe40000004100 */
[-C--:B------:R-:W-:Y:S01]  /*12f0*/  FMUL R0, R24, R13.reuse ;  /* 0x0000000d18007220 */ /* 0x080fe20000400000 */
[----:B------:R-:W-:Y:S01]  /*1300*/  HADD2.F32 R62, -RZ, R62.H0_H0 ;  /* 0x2000003eff3e7230 */ /* 0x000fe20000004100 */
[----:B------:R-:W-:Y:S01]  /*1310*/  ISETP.GE.AND P0, PT, R9, UR6, PT ;  /* 0x0000000609007c0c */ /* 0x000fe2000bf06270 */
[----:B------:R-:W-:Y:S01]  /*1320*/  FMUL R21, R26, R13 ;  /* 0x0000000d1a157220 */ /* 0x000fe20000400000 */
[----:B------:R-:W-:Y:S01]  /*1330*/  FMUL R30, R86, R63 ;  /* 0x0000003f561e7220 */ /* 0x000fe20000400000 */
[----:B------:R-:W-:Y:S02]  /*1340*/  HADD2.F32 R33, -RZ, R33.H0_H0 ;  /* 0x20000021ff217230 */ /* 0x000fe40000004100 */
[----:B------:R-:W-:Y:S01]  /*1350*/  FMUL R17, R25, R13 ;  /* 0x0000000d19117220 */ /* 0x000fe20000400000 */
[----:B------:R-:W-:Y:S01]  /*1360*/  FMUL R31, R85, R62 ;  /* 0x0000003e551f7220 */ /* 0x000fe20000400000 */
[----:B------:R-:W-:Y:S01]  /*1370*/  FADD R24, RZ, R30 ;  /* 0x0000001eff187221 */ /* 0x000fe20000000000 */
[----:B------:R-:W-:Y:S01]  /*1380*/  FFMA R26, R0, R30, RZ ;  /* 0x0000001e001a7223 */ /* 0x000fe200000000ff */
[----:B------:R-:W-:-:S02]  /*1390*/  HADD2.F32 R92, -RZ, R32.H0_H0 ;  /* 0x20000020ff5c7230 */ /* 0x000fc40000004100 */
        /* <DEDUP_REMOVED lines=25> */
.L_x_4495:
        /* <DEDUP_REMOVED lines=9> */
.L_x_4496:
[----:B------:R-:W-:Y:S05]  /*15c0*/  BSYNC B1 ;  /* 0x0000000000017941 */ /* 0x000fea0003800000 */
.L_x_4494:
        /* <DEDUP_REMOVED lines=23> */
.L_x_4498:
[----:B------:R-:W-:Y:S05]  /*1740*/  BSYNC B1 ;  /* 0x0000000000017941 */ /* 0x000fea0003800000 */
.L_x_4497:
        /* <DEDUP_REMOVED lines=37> */
.L_x_4500:
        /* <DEDUP_REMOVED lines=9> */
.L_x_4501:
[----:B------:R-:W-:Y:S05]  /*1a30*/  BSYNC B1 ;  /* 0x0000000000017941 */ /* 0x000fea0003800000 */
.L_x_4499:
[C---:B01----:R-:W-:Y:S02]  /*1a40*/  LEA R40, P2, R15.reuse, R42, 0x1 ;  /* 0x0000002a0f287211 */ /* 0x043fe400078408ff */
[----:B------:R-:W-:Y:S02]  /*1a50*/  SHF.L.U64.HI R44, R15, 0x1, R44 ;  /* 0x000000010f2c7819 */ /* 0x000fe4000001022c */
[----:B------:R-:W-:Y:S02]  /*1a60*/  LOP3.LUT P0, RZ, R40, 0x7, RZ, 0xc0, !PT ;  /* 0x0000000728ff7812 */ /* 0x000fe4000780c0ff */
[----:B------:R-:W-:Y:S02]  /*1a70*/  IADD3.X R41, R44, R43, RZ, P2, !PT ;  /* 0x0000002b2c297210 */ /* 0x000fe400017fe4ff */
        /* <DEDUP_REMOVED lines=19> */
.L_x_4503:
[----:B------:R-:W-:Y:S05]  /*1bb0*/  BSYNC B1 ;  /* 0x0000000000017941 */ /* 0x000fea0003800000 */
.L_x_4502:
[-C--:B-----5:R-:W-:Y:S01]  /*1bc0*/  FMUL R19, R25, R13.reuse ;  /* 0x0000000d19137220 */ /* 0x0a0fe20000400000 */
[----:B------:R-:W-:Y:S02]  /*1bd0*/  HADD2.F32 R25, -RZ, R39.H0_H0 ;  /* 0x20000027ff197230 */ /* 0x000fe40000004100 */
[-C--:B------:R-:W-:Y:S01]  /*1be0*/  FMUL R15, R24, R13.reuse ;  /* 0x0000000d180f7220 */ /* 0x080fe20000400000 */
[----:B------:R-:W-:Y:S01]  /*1bf0*/  HADD2.F32 R92, -RZ, R92.H0_H0 ;  /* 0x2000005cff5c7230 */ /* 0x000fe20000004100 */
[----:B------:R-:W-:Y:S01]  /*1c00*/  ISETP.GE.AND P0, PT, R7, UR6, PT ;  /* 0x0000000607007c0c */ /* 0x000fe2000bf06270 */
[----:B------:R-:W-:Y:S01]  /*1c10*/  FMUL R23, R26, R13 ;  /* 0x0000000d1a177220 */ /* 0x000fe20000400000 */
[-C--:B------:R-:W-:Y:S01]  /*1c20*/  FMUL R40, R78, R25.reuse ;  /* 0x000000194e287220 */ /* 0x080fe20000400000 */
[----:B------:R-:W-:Y:S02]  /*1c30*/  HADD2.F32 R45, -RZ, R45.H0_H0 ;  /* 0x2000002dff2d7230 */ /* 0x000fe40000004100 */
[----:B------:R-:W-:Y:S01]  /*1c40*/  FMUL R41, R77, R92 ;  /* 0x0000005c4d297220 */ /* 0x000fe20000400000 */
[C---:B------:R-:W-:Y:S01]  /*1c50*/  FFMA R60, R15.reuse, R25, R60 ;  /* 0x000000190f3c7223 */ /* 0x040fe2000000003c */
[----:B------:R-:W-:Y:S01]  /*1c60*/  FADD R62, R62, R40 ;  /* 0x000000283e3e7221 */ /* 0x000fe20000000000 */
[----:B------:R-:W-:Y:S01]  /*1c70*/  FFMA R26, R15, R40, R63 ;  /* 0x000000280f1a7223 */ /* 0x000fe2000000003f */
[----:B------:R-:W-:-:S02]  /*1c80*/  HADD2.F32 R24, -RZ, R44.H0_H0 ;  /* 0x2000002cff187230 */ /* 0x000fc40000004100 */
        /* <DEDUP_REMOVED lines=24> */
.L_x_4505:
        /* <DEDUP_REMOVED lines=9> */
.L_x_4506:
[----:B------:R-:W-:Y:S05]  /*1ea0*/  BSYNC B1 ;  /* 0x0000000000017941 */ /* 0x000fea0003800000 */
.L_x_4504:
        /* <DEDUP_REMOVED lines=24> */
.L_x_4508:
[----:B------:R-:W-:Y:S05]  /*2030*/  BSYNC B1 ;  /* 0x0000000000017941 */ /* 0x000fea0003800000 */
.L_x_4507:
[----:B-----5:R-:W-:Y:S02]  /*2040*/  HADD2.F32 R43, -RZ, R46.H0_H0 ;  /* 0x2000002eff2b7230 */ /* 0x020fe40000004100 */
[-C--:B------:R-:W-:Y:S01]  /*2050*/  FMUL R16, R24, R13.reuse ;  /* 0x0000000d18107220 */ /* 0x080fe20000400000 */
[----:B------:R-:W-:Y:S02]  /*2060*/  HADD2.F32 R24, -RZ, R47.H0_H0 ;  /* 0x2000002fff187230 */ /* 0x000fe40000004100 */
[-C--:B------:R-:W-:Y:S01]  /*2070*/  FMUL R46, R27, R13.reuse ;  /* 0x0000000d1b2e7220 */ /* 0x080fe20000400000 */
[----:B------:R-:W-:Y:S01]  /*2080*/  FMUL R20, R25, R13 ;  /* 0x0000000d19147220 */ /* 0x000fe20000400000 */
[----:B------:R-:W-:Y:S01]  /*2090*/  FMUL R47, R74, R43 ;  /* 0x0000002b4a2f7220 */ /* 0x000fe20000400000 */
[----:B------:R-:W-:Y:S02]  /*20a0*/  HADD2.F32 R27, -RZ, R48.H0_H0 ;  /* 0x20000030ff1b7230 */ /* 0x000fe40000004100 */
[-C--:B------:R-:W-:Y:S01]  /*20b0*/  FMUL R48, R73, R24.reuse ;  /* 0x0000001849307220 */ /* 0x080fe20000400000 */
[----:B------:R-:W-:Y:S01]  /*20c0*/  FMUL R28, R26, R13 ;  /* 0x0000000d1a1c7220 */ /* 0x000fe20000400000 */
[----:B------:R-:W-:Y:S01]  /*20d0*/  FADD R25, R62, R47 ;  /* 0x0000002f3e197221 */ /* 0x000fe20000000000 */
[----:B------:R-:W-:Y:S01]  /*20e0*/  FFMA R63, R16, R47, R63 ;  /* 0x0000002f103f7223 */ /* 0x000fe2000000003f */
[----:B------:R-:W-:Y:S01]  /*20f0*/  FFMA R67, R20, R24, R67 ;  /* 0x0000001814437223 */ /* 0x000fe20000000043 */
[----:B------:R-:W-:-:S02]  /*2100*/  HADD2.F32 R42, -RZ, R49.H0_H0 ;  /* 0x20000031ff2a7230 */ /* 0x000fc40000004100 */
[----:B------:R-:W-:Y:S01]  /*2110*/  FMUL R49, R72, R27 ;  /* 0x0000001b48317220 */ /* 0x000fe20000400000 */
[----:B------:R-:W-:Y:S01]  /*2120*/  FADD R24, R25, R48 ;  /* 0x0000003019187221 */ /* 0x000fe20000000000 */
[----:B------:R-:W-:Y:S01]  /*2130*/  FFMA R26, R20, R48, R63 ;  /* 0x00000030141a7223 */ /* 0x000fe2000000003f */
[----:B------:R-:W-:Y:S01]  /*2140*/  FFMA R66, R16, R43, R66 ;  /* 0x0000002b10427223 */ /* 0x000fe20000000042 */
[-C--:B------:R-:W-:Y:S01]  /*2150*/  FMUL R50, R71, R42.reuse ;  /* 0x0000002a47327220 */ /* 0x080fe20000400000 */
[----:B------:R-:W-:Y:S01]  /*2160*/  FADD R25, R24, R49 ;  /* 0x0000003118197221 */ /* 0x000fe20000000000 */
[C---:B------:R-:W-:Y:S01]  /*2170*/  FFMA R63, R28.reuse, R49, R26 ;  /* 0x000000311c3f7223 */ /* 0x040fe2000000001a */
[----:B------:R-:W-:Y:S01]  /*2180*/  FFMA R68, R28, R27, R68 ;  /* 0x0000001b1c447223 */ /* 0x000fe20000000044 */
[C---:B------:R-:W-:Y:S01]  /*2190*/  FFMA R69, R46.reuse, R42, R69 ;  /* 0x0000002a2e457223 */ /* 0x040fe20000000045 */
[----:B------:R-:W-:Y:S01]  /*21a0*/  FADD R62, R25, R50 ;  /* 0x00000032193e7221 */ /* 0x000fe20000000000 */
[----:B------:R-:W-:-:S07]  /*21b0*/  FFMA R63, R46, R50, R63 ;  /* 0x000000322e3f7223 */ /* 0x000fce000000003f */
.L_x_4488:
[----:B------:R-:W-:Y:S05]  /*21c0*/  BSYNC B0 ;  /* 0x0000000000007941 */ /* 0x000fea0003800000 */
.L_x_4487:
[----:B------:R-:W0:Y:S02]  /*21d0*/  LDC R51, c[0x0][0x214] ;  /* 0x00008500ff337b82 */ /* 0x000e240000000800 */
[----:B0-----:R-:W-:-:S13]  /*21e0*/  ISETP.NE.AND P0, PT, R51, 0x1, PT ;  /* 0x000000013300780c */ /* 0x001fda0003f05270 */
[----:B------:R-:W-:Y:S05]  /*21f0*/  @!P0 BRA `(.L_x_4509) ;  /* 0x0000000800748947 */ /* 0x000fea0003800000 */
[----:B------:R-:W0:Y:S01]  /*2200*/  LDC R90, c[0x0][0x210] ;  /* 0x00008400ff5a7b82 */ /* 0x000e220000000800 */
[----:B------:R-:W-:Y:S01]  /*2210*/  ISETP.NE.AND P0, PT, R87, RZ, PT ;  /* 0x000000ff5700720c */ /* 0x000fe20003f05270 */
[----:B------:R-:W-:Y:S01]  /*2220*/  IMAD R42, R12, 0x4, R93 ;  /* 0x000000040c2a7824 */ /* 0x000fe200078e025d */
[----:B------:R-:W-:Y:S01]  /*2230*/  LOP3.LUT R26, R2, 0x1, RZ, 0xc0, !PT ;  /* 0x00000001021a7812 */ /* 0x000fe200078ec0ff */
[----:B------:R-:W-:Y:S02]  /*2240*/  ULDC.64 UR8, c[0x0][0x240] ;  /* 0x0000900000087ab9 */ /* 0x000fe40000000a00 */
[----:B------:R-:W-:Y:S02]  /*2250*/  IMAD R42, R42, R51, RZ ;  /* 0x000000332a2a7224 */ /* 0x000fe400078e02ff */
[----:B------:R-:W-:-:S06]  /*2260*/  IMAD.MOV R26, RZ, RZ, -R26 ;  /* 0x000000ffff1a7224 */ /* 0x000fcc00078e0a1a */
[----:B------:R-:W1:Y:S01]  /*2270*/  @!P0 LDC.64 R24, c[0x0][0x240] ;  /* 0x00009000ff188b82 */ /* 0x000e620000000a00 */
[----:B0-----:R-:W-:-:S05]  /*2280*/  IMAD R27, R51, R90, RZ ;  /* 0x0000005a331b7224 */ /* 0x001fca00078e02ff */
[----:B------:R-:W-:-:S04]  /*2290*/  SHF.L.U32 R27, R27, 0x2, RZ ;  /* 0x000000021b1b7819 */ /* 0x000fc800000006ff */
        /* <DEDUP_REMOVED lines=52> */
.L_x_4511:
[----:B------:R-:W2:Y:S04]  /*25e0*/  LDG.E.STRONG.GPU R26, desc[UR4][R24.64] ;  /* 0x00000004181a7981 */ /* 0x000ea8000c1ef900 */
[----:B--2---:R-:W-:Y:S01]  /*25f0*/  CCTL.IVALL ;  /* 0x00000000ff00798f */ /* 0x004fe20002000000 */
[----:B------:R-:W-:Y:S05]  /*2600*/  YIELD ;  /* 0x0000000000007946 */ /* 0x000fea0003800000 */
[----:B------:R-:W-:-:S13]  /*2610*/  ISETP.NE.AND P0, PT, R26, R63, PT ;  /* 0x0000003f1a00720c */ /* 0x000fda0003f05270 */
[----:B------:R-:W-:Y:S05]  /*2620*/  @P0 BRA `(.L_x_4511) ;  /* 0xfffffffc00ec0947 */ /* 0x000fea000383ffff */
.L_x_4510:
        /* <DEDUP_REMOVED lines=9> */
[----:B------:R-:W-:Y:S01]  /*26c0*/  IMAD.MOV.U32 R26, RZ, RZ, RZ ;  /* 0x000000ffff1a7224 */ /* 0x000fe200078e00ff */
[----:B------:R-:W-:Y:S02]  /*26d0*/  MOV R27, R87 ;  /* 0x00000057001b7202 */ /* 0x000fe40000000f00 */
[----:B------:R-:W-:-:S13]  /*26e0*/  ISETP.GT.AND P2, PT, R24, 0x60, PT ;  /* 0x000000601800780c */ /* 0x000fda0003f44270 */
[----:B------:R-:W-:Y:S05]  /*26f0*/  @!P2 BRA `(.L_x_4515) ;  /* 0x000000000080a947 */ /* 0x000fea0003800000 */
[----:B------:R-:W-:Y:S01]  /*2700*/  PLOP3.LUT P0, PT, PT, PT, PT, 0x8, 0x0 ;  /* 0x000000000000781c */ /* 0x000fe20003f0e170 */
[----:B------:R-:W-:-:S12]  /*2710*/  VIADD R62, R51, 0xffffffa0 ;  /* 0xffffffa0333e7836 */ /* 0x000fd80000000000 */
.L_x_4516:
        /* <DEDUP_REMOVED lines=30> */
.L_x_4515:
[----:B------:R-:W-:Y:S05]  /*2900*/  BSYNC B1 ;  /* 0x0000000000017941 */ /* 0x000fea0003800000 */
.L_x_4514:
        /* <DEDUP_REMOVED lines=20> */
.L_x_4518:
[----:B------:R-:W-:Y:S05]  /*2a50*/  BSYNC B1 ;  /* 0x0000000000017941 */ /* 0x000fea0003800000 */
.L_x_4517:
        /* <DEDUP_REMOVED lines=9> */
.L_x_4513:
[----:B------:R-:W-:Y:S05]  /*2af0*/  BSYNC B0 ;  /* 0x0000000000007941 */ /* 0x000fea0003800000 */
.L_x_4512:
[----:B------:R-:W0:Y:S01]  /*2b00*/  SHFL.BFLY PT, R25, R26, 0x1, 0x1f ;  /* 0x0c201f001a197f89 */ /* 0x000e2200000e0000 */
        /* <DEDUP_REMOVED lines=12> */
.L_x_4509:
        /* <DEDUP_REMOVED lines=10> */
.L_x_4519:
        /* <DEDUP_REMOVED lines=12> */
[----:B------:R-:W-:Y:S01]  /*2d30*/  FFMA R24, R0, -R62, R30 ;  /* 0x8000003e00187223 */ /* 0x000fe2000000001e */
[----:B------:R-:W-:-:S02]  /*2d40*/  IMAD.SHL.U32 R92, R92, 0x4, RZ ;  /* 0x000000045c5c7824 */ /* 0x000fc400078e00ff */
[-C--:B-----5:R-:W-:Y:S01]  /*2d50*/  FMUL R25, R26, R13.reuse ;  /* 0x0000000d1a197220 */ /* 0x0a0fe20000400000 */
[----:B------:R-:W-:Y:S02]  /*2d60*/  IMAD.IADD R63, R63, 0x1, R10 ;  /* 0x000000013f3f7824 */ /* 0x000fe400078e020a */
        /* <DEDUP_REMOVED lines=16> */
.L_x_4524:
[----:B------:R-:W-:Y:S05]  /*2e70*/  BSYNC B2 ;  /* 0x0000000000027941 */ /* 0x000fea0003800000 */
.L_x_4523:
[C---:B------:R-:W-:Y:S01]  /*2e80*/  ISETP.NE.AND P0, PT, R6.reuse, RZ, PT ;  /* 0x000000ff0600720c */ /* 0x040fe20003f05270 */
[----:B------:R1:W-:Y:S01]  /*2e90*/  @P1 STG.E desc[UR4][R42.64+0xc], R27 ;  /* 0x00000c1b2a001986 */ /* 0x0003e2000c101904 */
[C---:B------:R-:W-:Y:S02]  /*2ea0*/  ISETP.GE.U32.AND P2, PT, R6.reuse, 0x2, PT ;  /* 0x000000020600780c */ /* 0x040fe40003f46070 */
[----:B------:R-:W-:-:S09]  /*2eb0*/  ISETP.GE.U32.AND P3, PT, R6, 0x3, PT ;  /* 0x000000030600780c */ /* 0x000fd20003f66070 */
[----:B------:R1:W-:Y:S04]  /*2ec0*/  @P0 STG.E desc[UR4][R42.64], R24 ;  /* 0x000000182a000986 */ /* 0x0003e8000c101904 */
[----:B------:R1:W-:Y:S04]  /*2ed0*/  @P2 STG.E desc[UR4][R42.64+0x4], R25 ;  /* 0x000004192a002986 */ /* 0x0003e8000c101904 */
[----:B------:R1:W-:Y:S02]  /*2ee0*/  @P3 STG.E desc[UR4][R42.64+0x8], R26 ;  /* 0x0000081a2a003986 */ /* 0x0003e4000c101904 */
.L_x_4525:
[----:B------:R-:W-:Y:S05]  /*2ef0*/  BSYNC B1 ;  /* 0x0000000000017941 */ /* 0x000fea0003800000 */
.L_x_4522:
        /* <DEDUP_REMOVED lines=24> */
.L_x_4528:
[----:B------:R-:W-:Y:S05]  /*3080*/  BSYNC B2 ;  /* 0x0000000000027941 */ /* 0x000fea0003800000 */
.L_x_4527:
[C---:B------:R-:W-:Y:S01]  /*3090*/  ISETP.NE.AND P0, PT, R5.reuse, RZ, PT ;  /* 0x000000ff0500720c */ /* 0x040fe20003f05270 */
[----:B------:R1:W-:Y:S01]  /*30a0*/  @P1 STG.E desc[UR4][R42.64+0xc], R27 ;  /* 0x00000c1b2a001986 */ /* 0x0003e2000c101904 */
[C---:B------:R-:W-:Y:S02]  /*30b0*/  ISETP.GE.U32.AND P2, PT, R5.reuse, 0x2, PT ;  /* 0x000000020500780c */ /* 0x040fe40003f46070 */
[----:B------:R-:W-:-:S09]  /*30c0*/  ISETP.GE.U32.AND P3, PT, R5, 0x3, PT ;  /* 0x000000030500780c */ /* 0x000fd20003f66070 */
[----:B------:R1:W-:Y:S04]  /*30d0*/  @P0 STG.E desc[UR4][R42.64], R24 ;  /* 0x000000182a000986 */ /* 0x0003e8000c101904 */
[----:B------:R1:W-:Y:S04]  /*30e0*/  @P2 STG.E desc[UR4][R42.64+0x4], R25 ;  /* 0x000004192a002986 */ /* 0x0003e8000c101904 */
[----:B------:R1:W-:Y:S02]  /*30f0*/  @P3 STG.E desc[UR4][R42.64+0x8], R26 ;  /* 0x0000081a2a003986 */ /* 0x0003e4000c101904 */
.L_x_4529:
[----:B------:R-:W-:Y:S05]  /*3100*/  BSYNC B1 ;  /* 0x0000000000017941 */ /* 0x000fea0003800000 */
.L_x_4526:
        /* <DEDUP_REMOVED lines=24> */
.L_x_4532:
[----:B------:R-:W-:Y:S05]  /*3290*/  BSYNC B2 ;  /* 0x0000000000027941 */ /* 0x000fea0003800000 */
.L_x_4531:
[C---:B------:R-:W-:Y:S01]  /*32a0*/  ISETP.NE.AND P0, PT, R4.reuse, RZ, PT ;  /* 0x000000ff0400720c */ /* 0x040fe20003f05270 */
[----:B------:R1:W-:Y:S01]  /*32b0*/  @P1 STG.E desc[UR4][R42.64+0xc], R27 ;  /* 0x00000c1b2a001986 */ /* 0x0003e2000c101904 */
[C---:B------:R-:W-:Y:S02]  /*32c0*/  ISETP.GE.U32.AND P2, PT, R4.reuse, 0x2, PT ;  /* 0x000000020400780c */ /* 0x040fe40003f46070 */
[----:B------:R-:W-:-:S09]  /*32d0*/  ISETP.GE.U32.AND P3, PT, R4, 0x3, PT ;  /* 0x000000030400780c */ /* 0x000fd20003f66070 */
[----:B------:R1:W-:Y:S04]  /*32e0*/  @P0 STG.E desc[UR4][R42.64], R24 ;  /* 0x000000182a000986 */ /* 0x0003e8000c101904 */
[----:B------:R1:W-:Y:S04]  /*32f0*/  @P2 STG.E desc[UR4][R42.64+0x4], R25 ;  /* 0x000004192a002986 */ /* 0x0003e8000c101904 */
[----:B------:R1:W-:Y:S02]  /*3300*/  @P3 STG.E desc[UR4][R42.64+0x8], R26 ;  /* 0x0000081a2a003986 */ /* 0x0003e4000c101904 */
.L_x_4533:
[----:B------:R-:W-:Y:S05]  /*3310*/  BSYNC B1 ;  /* 0x0000000000017941 */ /* 0x000fea0003800000 */
.L_x_4530:
        /* <DEDUP_REMOVED lines=26> */
.L_x_4521:
[----:B------:R-:W-:Y:S05]  /*34c0*/  BSYNC B0 ;  /* 0x0000000000007941 */ /* 0x000fea0003800000 */
.L_x_4520:
[----:B------:R-:W-:Y:S05]  /*34d0*/  WARPSYNC.ALL ;  /* 0x0000000000007948 */ /* 0x000fea0003800000 */
[----:B-----5:R-:W4:Y:S01]  /*34e0*/  LDC R13, c[0x0][0x210] ;  /* 0x00008400ff0d7b82 */ /* 0x020f220000000800 */
[----:B------:R-:W-:Y:S01]  /*34f0*/  ULDC UR7, c[0x0][0x218] ;  /* 0x0000860000077ab9 */ /* 0x000fe20000000800 */
[----:B----4-:R-:W-:-:S05]  /*3500*/  IMAD R10, R13, 0x4, R10 ;  /* 0x000000040d0a7824 */ /* 0x010fca00078e020a */
[----:B------:R-:W-:-:S13]  /*3510*/  ISETP.GE.AND P0, PT, R10, UR7, PT ;  /* 0x000000070a007c0c */ /* 0x000fda000bf06270 */
[----:B------:R-:W-:Y:S05]  /*3520*/  @!P0 BRA `(.L_x_4534) ;  /* 0xffffffd800648947 */ /* 0x000fea000383ffff */
[----:B------:R-:W-:Y:S01]  /*3530*/  MOV R0, R52 ;  /* 0x0000003400007202 */ /* 0x000fe20000000f00 */
        /* <DEDUP_REMOVED lines=14> */
[----:B------:R-:W-:-:S07]  /*3620*/  IMAD.MOV.U32 R6, RZ, RZ, R68 ;  /* 0x000000ffff067224 */ /* 0x000fce00078e0044 */
.L_x_4484:
        /* <DEDUP_REMOVED lines=9> */
[----:B------:R-:W-:Y:S02]  /*36c0*/  MOV R10, 0x400 ;  /* 0x00000400000a7802 */ /* 0x000fe40000000f00 */
[----:B------:R-:W-:Y:S02]  /*36d0*/  SHF.R.U32.HI R19, RZ, 0x5, R88 ;  /* 0x00000005ff137819 */ /* 0x000fe40000011658 */
[----:B------:R-:W-:Y:S02]  /*36e0*/  LEA R18, R51, R18, 0x7 ;  /* 0x0000001233127211 */ /* 0x000fe400078e38ff */
[----:B------:R-:W-:Y:S02]  /*36f0*/  ISETP.NE.AND P0, PT, R19, RZ, PT ;  /* 0x000000ff1300720c */ /* 0x000fe40003f05270 */
[----:B----4-:R-:W-:Y:S01]  /*3700*/  LEA R10, R11, R10, 0x18 ;  /* 0x0000000a0b0a7211 */ /* 0x010fe200078ec0ff */
        /* <DEDUP_REMOVED lines=18> */
.L_x_4536:
[----:B------:R-:W-:Y:S05]  /*3830*/  BSYNC B0 ;  /* 0x0000000000007941 */ /* 0x000fea0003800000 */
.L_x_4535:
[----:B------:R-:W5:Y:S01]  /*3840*/  S2UR UR7, SR_CTAID.X ;  /* 0x00000000000779c3 */ /* 0x000f620000002500 */
[----:B0-----:R-:W-:-:S07]  /*3850*/  IMAD.MOV R4, RZ, RZ, -R12 ;  /* 0x000000ffff047224 */ /* 0x001fce00078e0a0c */
[----:B------:R-:W-:Y:S01]  /*3860*/  BAR.SYNC.DEFER_BLOCKING 0x0 ;  /* 0x0000000000007b1d */ /* 0x000fe20000010000 */
[----:B-----5:R-:W-:-:S04]  /*3870*/  IMAD R4, R51, R4, UR7 ;  /* 0x0000000733047e24 */ /* 0x020fc8000f8e0204 */
[----:B------:R-:W-:Y:S01]  /*3880*/  IMAD.SHL.U32 R5, R4, 0x20, RZ ;  /* 0x0000002004057824 */ /* 0x000fe200078e00ff */
[----:B------:R-:W-:-:S04]  /*3890*/  LOP3.LUT R4, R88, 0x3fffffe0, RZ, 0xc0, !PT ;  /* 0x3fffffe058047812 */ /* 0x000fc800078ec0ff */
[----:B------:R-:W-:-:S05]  /*38a0*/  LOP3.LUT R5, R5, 0xffffffe0, R20, 0xe2, !PT ;  /* 0xffffffe005057812 */ /* 0x000fca00078ee214 */
[----:B------:R-:W-:-:S05]  /*38b0*/  IMAD R4, R4, R51, R5 ;  /* 0x0000003304047224 */ /* 0x000fca00078e0205 */
[----:B------:R-:W-:-:S04]  /*38c0*/  SHF.L.U32 R19, R4, 0x2, RZ ;  /* 0x0000000204137819 */ /* 0x000fc800000006ff */
        /* <DEDUP_REMOVED lines=18> */
[----:B----4-:R-:W-:-:S04]  /*39f0*/  IMAD.WIDE.U32 R10, R5, 0x4, R10 ;  /* 0x00000004050a7825 */ /* 0x010fc800078e000a */
[----:B------:R-:W-:Y:S01]  /*3a00*/  IMAD.SHL.U32 R18, R18, 0x10, RZ ;  /* 0x0000001012127824 */ /* 0x000fe200078e00ff */
[----:B------:R-:W-:Y:S06]  /*3a10*/  @!P0 BRA `(.L_x_4538) ;  /* 0x0000000000a88947 */ /* 0x000fec0003800000 */
[----:B------:R-:W0:Y:S01]  /*3a20*/  LDS R23, [R12+0x8] ;  /* 0x000008000c177984 */ /* 0x000e220000000800 */
[C---:B------:R-:W-:Y:S02]  /*3a30*/  ISETP.EQ.AND P0, PT, R18.reuse, RZ, PT ;  /* 0x000000ff1200720c */ /* 0x040fe40003f02270 */
[C---:B------:R-:W-:Y:S01]  /*3a40*/  ISETP.EQ.AND P4, PT, R18.reuse, 0x10, PT ;  /* 0x000000101200780c */ /* 0x040fe20003f82270 */
[----:B------:R-:W4:Y:S01]  /*3a50*/  LDS.128 R4, [R12] ;  /* 0x000000000c047984 */ /* 0x000f220000000c00 */
[C---:B------:R-:W-:Y:S02]  /*3a60*/  ISETP.EQ.AND P5, PT, R18.reuse, 0x20, PT ;  /* 0x000000201200780c */ /* 0x040fe40003fa2270 */
[----:B------:R-:W-:-:S07]  /*3a70*/  ISETP.EQ.AND P6, PT, R18, 0x30, PT ;  /* 0x000000301200780c */ /* 0x000fce0003fc2270 */
[----:B------:R-:W-:Y:S01]  /*3a80*/  @P0 MOV R21, R0 ;  /* 0x0000000000150202 */ /* 0x000fe20000000f00 */
[----:B------:R-:W-:Y:S01]  /*3a90*/  @P0 IMAD.MOV.U32 R22, RZ, RZ, R15 ;  /* 0x000000ffff160224 */ /* 0x000fe200078e000f */
[----:B-123--:R-:W-:Y:S01]  /*3aa0*/  @P0 MOV R24, R14 ;  /* 0x0000000e00180202 */ /* 0x00efe20000000f00 */
        /* <DEDUP_REMOVED lines=33> */
.L_x_4538:
[----:B------:R-:W-:Y:S05]  /*3cc0*/  BSYNC B0 ;  /* 0x0000000000007941 */ /* 0x000fea0003800000 */
.L_x_4537:
        /* <DEDUP_REMOVED lines=10> */
[----:B------:R-:W-:Y:S01]  /*3d70*/  @P1 MOV R21, R15 ;  /* 0x0000000f00151202 */ /* 0x000fe20000000f00 */
[----:B------:R-:W-:Y:S02]  /*3d80*/  @P1 IMAD.MOV.U32 R19, RZ, RZ, R0 ;  /* 0x000000ffff131224 */ /* 0x000fe400078e0000 */
[----:B------:R-:W-:Y:S01]  /*3d90*/  @P4 IMAD.MOV.U32 R21, RZ, RZ, R8 ;  /* 0x000000ffff154224 */ /* 0x000fe200078e0008 */
[----:B------:R-:W-:Y:S01]  /*3da0*/  @P5 MOV R21, R64 ;  /* 0x0000004000155202 */ /* 0x000fe20000000f00 */
[----:B------:R-:W-:Y:S01]  /*3db0*/  @P1 IMAD.MOV.U32 R20, RZ, RZ, R16 ;  /* 0x000000ffff141224 */ /* 0x000fe200078e0010 */
[----:B------:R-:W-:Y:S01]  /*3dc0*/  @P6 MOV R21, R68 ;  /* 0x0000004400156202 */ /* 0x000fe20000000f00 */
[----:B-123--:R-:W-:Y:S02]  /*3dd0*/  @P1 IMAD.MOV.U32 R24, RZ, RZ, R14 ;  /* 0x000000ffff181224 */ /* 0x00efe400078e000e */
        /* <DEDUP_REMOVED lines=9> */
[----:B0-----:R-:W-:Y:S01]  /*3e70*/  FADD R22, R22, R21 ;  /* 0x0000001516167221 */ /* 0x001fe20000000000 */
[----:B----4-:R-:W-:Y:S01]  /*3e80*/  FADD R4, R4, R19 ;  /* 0x0000001304047221 */ /* 0x010fe20000000000 */
[----:B------:R-:W-:Y:S01]  /*3e90*/  FADD R5, R5, R20 ;  /* 0x0000001405057221 */ /* 0x000fe20000000000 */
[----:B------:R-:W-:-:S02]  /*3ea0*/  FADD R7, R7, R24 ;  /* 0x0000001807077221 */ /* 0x000fc40000000000 */
[----:B------:R-:W-:Y:S01]  /*3eb0*/  @P1 MOV R15, R22 ;  /* 0x00000016000f1202 */ /* 0x000fe20000000f00 */
[--C-:B------:R-:W-:Y:S01]  /*3ec0*/  @P4 IMAD.MOV.U32 R8, RZ, RZ, R22.reuse ;  /* 0x000000ffff084224 */ /* 0x100fe200078e0016 */
[----:B------:R-:W-:Y:S01]  /*3ed0*/  @P1 MOV R0, R4 ;  /* 0x0000000400001202 */ /* 0x000fe20000000f00 */
[--C-:B------:R-:W-:Y:S01]  /*3ee0*/  @P5 IMAD.MOV.U32 R64, RZ, RZ, R22.reuse ;  /* 0x000000ffff405224 */ /* 0x100fe200078e0016 */
[----:B------:R-:W-:Y:S01]  /*3ef0*/  @P1 MOV R16, R5 ;  /* 0x0000000500101202 */ /* 0x000fe20000000f00 */
[----:B------:R-:W-:Y:S01]  /*3f00*/  @P6 IMAD.MOV.U32 R68, RZ, RZ, R22 ;  /* 0x000000ffff446224 */ /* 0x000fe200078e0016 */
[----:B------:R-:W-:Y:S01]  /*3f10*/  @P1 MOV R14, R7 ;  /* 0x00000007000e1202 */ /* 0x000fe20000000f00 */
[--C-:B------:R-:W-:Y:S02]  /*3f20*/  @P4 IMAD.MOV.U32 R13, RZ, RZ, R4.reuse ;  /* 0x000000ffff0d4224 */ /* 0x100fe400078e0004 */
[--C-:B------:R-:W-:Y:S02]  /*3f30*/  @P5 IMAD.MOV.U32 R2, RZ, RZ, R4.reuse ;  /* 0x000000ffff025224 */ /* 0x100fe400078e0004 */
[----:B------:R-:W-:-:S02]  /*3f40*/  @P6 IMAD.MOV.U32 R66, RZ, RZ, R4 ;  /* 0x000000ffff426224 */ /* 0x000fc400078e0004 */
[--C-:B------:R-:W-:Y:S02]  /*3f50*/  @P4 IMAD.MOV.U32 R9, RZ, RZ, R5.reuse ;  /* 0x000000ffff094224 */ /* 0x100fe400078e0005 */
[--C-:B------:R-:W-:Y:S02]  /*3f60*/  @P5 IMAD.MOV.U32 R17, RZ, RZ, R5.reuse ;  /* 0x000000ffff115224 */ /* 0x100fe400078e0005 */
[----:B------:R-:W-:Y:S02]  /*3f70*/  @P6 IMAD.MOV.U32 R67, RZ, RZ, R5 ;  /* 0x000000ffff436224 */ /* 0x000fe400078e0005 */
[--C-:B------:R-:W-:Y:S02]  /*3f80*/  @P4 IMAD.MOV.U32 R3, RZ, RZ, R7.reuse ;  /* 0x000000ffff034224 */ /* 0x100fe400078e0007 */
[--C-:B------:R-:W-:Y:S02]  /*3f90*/  @P5 IMAD.MOV.U32 R65, RZ, RZ, R7.reuse ;  /* 0x000000ffff415224 */ /* 0x100fe400078e0007 */
[----:B------:R-:W-:-:S07]  /*3fa0*/  @P6 IMAD.MOV.U32 R69, RZ, RZ, R7 ;  /* 0x000000ffff456224 */ /* 0x000fce00078e0007 */
.L_x_4540:
[----:B------:R-:W-:Y:S05]  /*3fb0*/  BSYNC B0 ;  /* 0x0000000000007941 */ /* 0x000fea0003800000 */
.L_x_4539:
[----:B------:R-:W-:Y:S01]  /*3fc0*/  BSSY B0, `(.L_x_4541) ;  /* 0x000002e000007945 */ /* 0x000fe20003800000 */
[C---:B------:R-:W-:Y:S02]  /*3fd0*/  ISETP.GE.U32.AND P1, PT, R23.reuse, 0x4, PT ;  /* 0x000000041700780c */ /* 0x040fe40003f26070 */
[----:B------:R-:W-:Y:S01]  /*3fe0*/  ISETP.LT.U32.OR P0, PT, R23, 0x4, P0 ;  /* 0x000000041700780c */ /* 0x000fe20000701470 */
[----:B------:R-:W-:-:S12]  /*3ff0*/  @!P2 BRA `(.L_x_4542) ;  /* 0x0000000000a8a947 */ /* 0x000fd80003800000 */
        /* <DEDUP_REMOVED lines=42> */
.L_x_4542:
[----:B------:R-:W-:Y:S05]  /*42a0*/  BSYNC B0 ;  /* 0x0000000000007941 */ /* 0x000fea0003800000 */
.L_x_4541:
        /* <DEDUP_REMOVED lines=14> */
[----:B----4-:R-:W-:Y:S01]  /*4390*/  @P2 IMAD.MOV.U32 R12, RZ, RZ, R15 ;  /* 0x000000ffff0c2224 */ /* 0x010fe200078e000f */
        /* <DEDUP_REMOVED lines=19> */
[--C-:B------:R-:W-:Y:S01]  /*44d0*/  @P3 IMAD.MOV.U32 R9, RZ, RZ, R5.reuse ;  /* 0x000000ffff093224 */ /* 0x100fe200078e0005 */
[----:B------:R-:W-:Y:S01]  /*44e0*/  @P2 MOV R15, R21 ;  /* 0x00000015000f2202 */ /* 0x000fe20000000f00 */
[----:B------:R-:W-:-:S02]  /*44f0*/  @P4 IMAD.MOV.U32 R17, RZ, RZ, R5 ;  /* 0x000000ffff114224 */ /* 0x000fc400078e0005 */
[----:B------:R-:W-:Y:S02]  /*4500*/  @P5 IMAD.MOV.U32 R67, RZ, RZ, R5 ;  /* 0x000000ffff435224 */ /* 0x000fe400078e0005 */
[--C-:B------:R-:W-:Y:S02]  /*4510*/  @P3 IMAD.MOV.U32 R3, RZ, RZ, R7.reuse ;  /* 0x000000ffff033224 */ /* 0x100fe400078e0007 */
[--C-:B------:R-:W-:Y:S02]  /*4520*/  @P4 IMAD.MOV.U32 R65, RZ, RZ, R7.reuse ;  /* 0x000000ffff414224 */ /* 0x100fe400078e0007 */
[----:B------:R-:W-:Y:S02]  /*4530*/  @P5 IMAD.MOV.U32 R69, RZ, RZ, R7 ;  /* 0x000000ffff455224 */ /* 0x000fe400078e0007 */
[--C-:B------:R-:W-:Y:S02]  /*4540*/  @P3 IMAD.MOV.U32 R8, RZ, RZ, R21.reuse ;  /* 0x000000ffff083224 */ /* 0x100fe400078e0015 */
[----:B------:R-:W-:-:S02]  /*4550*/  @P4 IMAD.MOV.U32 R64, RZ, RZ, R21 ;  /* 0x000000ffff404224 */ /* 0x000fc400078e0015 */
[----:B------:R-:W-:-:S07]  /*4560*/  @P5 IMAD.MOV.U32 R68, RZ, RZ, R21 ;  /* 0x000000ffff445224 */ /* 0x000fce00078e0015 */
.L_x_4544:
[----:B------:R-:W-:Y:S05]  /*4570*/  BSYNC B0 ;  /* 0x0000000000007941 */ /* 0x000fea0003800000 */
.L_x_4543:
[----:B------:R-:W-:Y:S05]  /*4580*/  @P0 BRA `(.L_x_4545) ;  /* 0x0000000000580947 */ /* 0x000fea0003800000 */
[C---:B------:R-:W-:Y:S02]  /*4590*/  ISETP.EQ.AND P0, PT, R18.reuse, RZ, PT ;  /* 0x000000ff1200720c */ /* 0x040fe40003f02270 */
[C---:B------:R-:W-:Y:S02]  /*45a0*/  ISETP.EQ.AND P1, PT, R18.reuse, 0x10, PT ;  /* 0x000000101200780c */ /* 0x040fe40003f22270 */
[C---:B------:R-:W-:Y:S02]  /*45b0*/  ISETP.EQ.AND P2, PT, R18.reuse, 0x20, PT ;  /* 0x000000201200780c */ /* 0x040fe40003f42270 */
[----:B------:R-:W-:-:S07]  /*45c0*/  ISETP.EQ.AND P3, PT, R18, 0x30, PT ;  /* 0x000000301200780c */ /* 0x000fce0003f62270 */
[----:B------:R-:W-:Y:S01]  /*45d0*/  @P0 MOV R4, R0 ;  /* 0x0000000000040202 */ /* 0x000fe20000000f00 */
[----:B------:R-:W-:Y:S01]  /*45e0*/  @P0 IMAD.MOV.U32 R5, RZ, RZ, R16 ;  /* 0x000000ffff050224 */ /* 0x000fe200078e0010 */
[----:B------:R-:W-:Y:S01]  /*45f0*/  @P1 MOV R4, R13 ;  /* 0x0000000d00041202 */ /* 0x000fe20000000f00 */
[----:B------:R-:W-:Y:S01]  /*4600*/  @P0 IMAD.MOV.U32 R6, RZ, RZ, R15 ;  /* 0x000000ffff060224 */ /* 0x000fe200078e000f */
[----:B------:R-:W-:Y:S01]  /*4610*/  @P2 MOV R4, R2 ;  /* 0x0000000200042202 */ /* 0x000fe20000000f00 */
[----:B------:R-:W-:Y:S01]  /*4620*/  @P0 IMAD.MOV.U32 R7, RZ, RZ, R14 ;  /* 0x000000ffff070224 */ /* 0x000fe200078e000e */
[----:B------:R-:W-:Y:S01]  /*4630*/  @P3 MOV R4, R66 ;  /* 0x0000004200043202 */ /* 0x000fe20000000f00 */
        /* <DEDUP_REMOVED lines=11> */
.L_x_4545:
        /* <DEDUP_REMOVED lines=13> */
.L_x_4547:
[----:B------:R-:W-:Y:S05]  /*47c0*/  BSYNC B0 ;  /* 0x0000000000007941 */ /* 0x000fea0003800000 */
.L_x_4546:
        /* <DEDUP_REMOVED lines=10> */
.L_x_4549:
[----:B------:R-:W-:Y:S05]  /*4870*/  BSYNC B0 ;  /* 0x0000000000007941 */ /* 0x000fea0003800000 */
.L_x_4548:
        /* <DEDUP_REMOVED lines=10> */
.L_x_4551:
[----:B------:R-:W-:Y:S05]  /*4920*/  BSYNC B0 ;  /* 0x0000000000007941 */ /* 0x000fea0003800000 */
.L_x_4550:
        /* <DEDUP_REMOVED lines=10> */
        .weak           $__internal_42_$__cuda_sm20_rcp_rn_f32_slowpath
        .type           $__internal_42_$__cuda_sm20_rcp_rn_f32_slowpath,@function
        .size           $__internal_42_$__cuda_sm20_rcp_rn_f32_slowpath,(.L_x_5669 - $__internal_42_$__cuda_sm20_rcp_rn_f32_slowpath)
$__internal_42_$__cuda_sm20_rcp_rn_f32_slowpath:
        /* <DEDUP_REMOVED lines=15> */
.L_x_4552:
        /* <DEDUP_REMOVED lines=33> */
.L_x_4554:
[----:B------:R0:W1:Y:S02]  /*4cd0*/  MUFU.RCP R2, R0 ;  /* 0x0000000000027308 */ /* 0x0000640000001000 */
.L_x_4553:
[----:B------:R-:W-:Y:S02]  /*4ce0*/  IMAD.MOV.U32 R14, RZ, RZ, R18 ;  /* 0x000000ffff0e7224 */ /* 0x000fe400078e0012 */
[----:B------:R-:W-:-:S04]  /*4cf0*/  IMAD.MOV.U32 R15, RZ, RZ, 0x0 ;  /* 0x00000000ff0f7424 */ /* 0x000fc800078e00ff */
[----:B0123--:R-:W-:Y:S05]  /*4d00*/  RET.REL.NODEC R14 `(_ZN18transformer_engine13normalization26rmsnorm_bwd_general_kernelINS0_13Kernel_traitsI6__halffS3_fjLj512ELj1ELj4ELj1ELj16ENS0_18Kernel_traits_baseILj512ES3_fS3_fjLj128EEEEELb0EEEvNS0_20BackwardKernelParamsE) ;  /* 0xffffffb00ebc7950 */ /* 0x00ffea0003c3ffff */
.L_x_4555:
        /* <DEDUP_REMOVED lines=15> */
.L_x_5669:


//--------------------- .text._ZN18transformer_engine13normalization26rmsnorm_bwd_general_kernelINS0_13Kernel_traitsI6__halfS3_S3_fjLj512ELj1ELj4ELj1ELj16ENS0_18Kernel_traits_baseILj512ES3_S3_S3_fjLj128EEEEELb0EEEvNS0_20BackwardKernelParamsE --------------------------
	.section	.text._ZN18transformer_engine13normalization26rmsnorm_bwd_general_kernelINS0_13Kernel_traitsI6__halfS3_S3_fjLj512ELj1ELj4ELj1ELj16ENS0_18Kernel_traits_baseILj512ES3_S3_S3_fjLj128EEEEELb0EEEvNS0_20BackwardKernelParamsE,"ax",@progbits
	.align	128
        .global         _ZN18transformer_engine13normalization26rmsnorm_bwd_general_kernelINS0_13Kernel_traitsI6__halfS3_S3_fjLj512ELj1ELj4ELj1ELj16ENS0_18Kernel_traits_baseILj512ES3_S3_S3_fjLj128EEEEELb0EEEvNS0_20BackwardKernelParamsE
        .type           _ZN18transformer_engine13normalization26rmsnorm_bwd_general_kernelINS0_13Kernel_traitsI6__halfS3_S3_fjLj512ELj1ELj4ELj1ELj16ENS0_18Kernel_traits_baseILj512ES3_S3_S3_fjLj128EEEEELb0EEEvNS0_20BackwardKernelParamsE,@function
        .size           _ZN18transformer_engine13normalization26rmsnorm_bwd_general_kernelINS0_13Kernel_traitsI6__halfS3_S3_fjLj512ELj1ELj4ELj1ELj16ENS0_18Kernel_traits_baseILj512ES3_S3_S3_fjLj128EEEEELb0EEEvNS0_20BackwardKernelParamsE,(.L_x_5670 - _ZN18transformer_engine13normalization26rmsnorm_bwd_general_kernelINS0_13Kernel_traitsI6__halfS3_S3_fjLj512ELj1ELj4ELj1ELj16ENS0_18Kernel_traits_baseILj512ES3_S3_S3_fjLj128EEEEELb0EEEvNS0_20BackwardKernelParamsE)
        .other          _ZN18transformer_engine13normalization26rmsnorm_bwd_general_kernelINS0_13Kernel_traitsI6__halfS3_S3_fjLj512ELj1ELj4ELj1ELj16ENS0_18Kernel_traits_baseILj512ES3_S3_S3_fjLj128EEEEELb0EEEvNS0_20BackwardKernelParamsE,@"STO_CUDA_ENTRY STV_DEFAULT"
_ZN18transformer_engine13normalization26rmsnorm_bwd_general_kernelINS0_13Kernel_traitsI6__halfS3_S3_fjLj512ELj1ELj4ELj1ELj16ENS0_18Kernel_traits_baseILj512ES3_S3_S3_fjLj128EEEEELb0EEEvNS0_20BackwardKernelParamsE:
.text._ZN18transformer_engine13normalization26rmsnorm_bwd_general_kernelINS0_13Kernel_traitsI6__halfS3_S3_fjLj512ELj1ELj4ELj1ELj16ENS0_18Kernel_traits_baseILj512ES3_S3_S3_fjLj128EEEEELb0EEEvNS0_20BackwardKernelParamsE:
[----:B------:R-:W0:Y:S01]  /*0000*/  LDC R1, c[0x0][0x28] ;  /* 0x00000a00ff017b82 */ /* 0x000e220000000800 */
[----:B------:R-:W-:Y:S01]  /*0010*/  ULDC UR4, c[0x0][0x214] ;  /* 0x0000850000047ab9 */ /* 0x000fe20000000800 */
[----:B0-----:R-:W-:Y:S01]  /*0020*/  VIADD R1, R1, 0xffffffc0 ;  /* 0xffffffc001017836 */ /* 0x001fe20000000000 */
[----:B------:R-:W-:Y:S01]  /*0030*/  BSSY B0, `(.L_x_4556) ;  /* 0x0000087000007945 */ /* 0x000fe20003800000 */
[----:B------:R-:W-:-:S04]  /*0040*/  IMAD.U32 R41, RZ, RZ, UR4 ;  /* 0x00000004ff297e24 */ /* 0x000fc8000f8e00ff */
[----:B------:R-:W0:Y:S01]  /*0050*/  S2UR UR4, SR_CTAID.X ;  /* 0x00000000000479c3 */ /* 0x000e220000002500 */
        /* <DEDUP_REMOVED lines=15> */
[----:B--2---:R-:W-:-:S04]  /*0150*/  LOP3.LUT R0, R0, 0x1f, RZ, 0xc0, !PT ;  /* 0x0000001f00007812 */ /* 0x004fc800078ec0ff */
        /* <DEDUP_REMOVED lines=9> */
[----:B------:R-:W-:-:S04]  /*01f0*/  IMAD.MOV R48, RZ, RZ, -R51 ;  /* 0x000000ffff307224 */ /* 0x000fc800078e0a33 */
[----:B------:R-:W-:Y:S01]  /*0200*/  IMAD R48, R41, R48, UR4 ;  /* 0x0000000429307e24 */ /* 0x000fe2000f8e0230 */
[----:B------:R-:W-:Y:S02]  /*0210*/  ULDC UR4, c[0x0][0x21c] ;  /* 0x0000870000047ab9 */ /* 0x000fe40000000800 */
[----:B------:R-:W-:Y:S01]  /*0220*/  MOV R2, UR4 ;  /* 0x0000000400027c02 */ /* 0x000fe20008000f00 */
[----:B------:R-:W-:Y:S01]  /*0230*/  IMAD.SHL.U32 R3, R48, 0x20, RZ ;  /* 0x0000002030037824 */ /* 0x000fe200078e00ff */
[----:B------:R-:W-:-:S04]  /*0240*/  ULDC.64 UR4, c[0x0][0x208] ;  /* 0x0000820000047ab9 */ /* 0x000fc80000000a00 */
        /* <DEDUP_REMOVED lines=16> */
.L_x_4559:
        /* <DEDUP_REMOVED lines=28> */
.L_x_4560:
[----:B------:R-:W-:Y:S05]  /*0510*/  BSYNC B1 ;  /* 0x0000000000017941 */ /* 0x000fea0003800000 */
.L_x_4558:
[----:B------:R-:W-:Y:S02]  /*0520*/  IMAD R5, R41, 0x100, R3 ;  /* 0x0000010029057824 */ /* 0x000fe400078e0203 */
[--C-:B-----5:R-:W-:Y:S02]  /*0530*/  HADD2.F32 R47, -RZ, R8.reuse.H0_H0 ;  /* 0x20000008ff2f7230 */ /* 0x120fe40000004100 */
[----:B------:R-:W-:Y:S01]  /*0540*/  HADD2.F32 R15, -RZ, R8.H1_H1 ;  /* 0x30000008ff0f7230 */ /* 0x000fe20000004100 */
[----:B------:R-:W-:Y:S01]  /*0550*/  ISETP.GE.AND P0, PT, R5, R2, PT ;  /* 0x000000020500720c */ /* 0x000fe20003f06270 */
        /* <DEDUP_REMOVED lines=8> */
[----:B------:R-:W-:Y:S01]  /*05e0*/  IADD3 R5, -R5, R2, RZ ;  /* 0x0000000205057210 */ /* 0x000fe20007ffe1ff */
[----:B------:R-:W-:Y:S01]  /*05f0*/  BSSY B1, `(.L_x_4561) ;  /* 0x0000022000017945 */ /* 0x000fe20003800000 */
[----:B------:R-:W-:-:S04]  /*0600*/  LOP3.LUT P0, RZ, R8, 0xf, RZ, 0xc0, !PT ;  /* 0x0000000f08ff7812 */ /* 0x000fc8000780c0ff */
[----:B------:R-:W-:-:S13]  /*0610*/  ISETP.LT.U32.OR P0, PT, R5, 0x8, P0 ;  /* 0x000000080500780c */ /* 0x000fda0000701470 */
[----:B------:R-:W-:Y:S05]  /*0620*/  @P0 BRA `(.L_x_4562) ;  /* 0x0000000000080947 */ /* 0x000fea0003800000 */
[----:B------:R-:W5:Y:S01]  /*0630*/  LDG.E.128 R8, desc[UR4][R8.64] ;  /* 0x0000000408087981 */ /* 0x000f62000c1e1d00 */
[----:B------:R-:W-:Y:S05]  /*0640*/  BRA `(.L_x_4563) ;  /* 0x0000000000707947 */ /* 0x000fea0003800000 */
.L_x_4562:
        /* <DEDUP_REMOVED lines=28> */
.L_x_4563:
[----:B------:R-:W-:Y:S05]  /*0810*/  BSYNC B1 ;  /* 0x0000000000017941 */ /* 0x000fea0003800000 */
.L_x_4561:
        /* <DEDUP_REMOVED lines=8> */
.L_x_4557:
[----:B------:R-:W-:Y:S05]  /*08a0*/  BSYNC B0 ;  /* 0x0000000000007941 */ /* 0x000fea0003800000 */
.L_x_4556:
        /* <DEDUP_REMOVED lines=39> */
[----:B------:R-:W-:Y:S05]  /*0b20*/  CALL.REL.NOINC `($__internal_43_$__cuda_sm20_rcp_rn_f32_slowpath) ;  /* 0x0000003400407944 */ /* 0x000fea0003c00000 */
[----:B------:R-:W-:Y:S05]  /*0b30*/  BRA `(.L_x_4566) ;  /* 0x0000000000107947 */ /* 0x000fea0003800000 */
.L_x_4565:
[----:B------:R-:W0:Y:S02]  /*0b40*/  MUFU.RCP R21, R4 ;  /* 0x0000000400157308 */ /* 0x000e240000001000 */
[----:B0-----:R-:W-:-:S04]  /*0b50*/  FFMA R2, R4, R21, -1 ;  /* 0xbf80000004027423 */ /* 0x001fc80000000015 */
[----:B------:R-:W-:-:S04]  /*0b60*/  FADD.FTZ R2, -R2, -RZ ;  /* 0x800000ff02027221 */ /* 0x000fc80000010100 */
[----:B------:R-:W-:-:S07]  /*0b70*/  FFMA R21, R21, R2, R21 ;  /* 0x0000000215157223 */ /* 0x000fce0000000015 */
.L_x_4566:
        /* <DEDUP_REMOVED lines=9> */
.L_x_4600:
        /* <DEDUP_REMOVED lines=25> */
[----:B0-----:R-:W-:-:S04]  /*0da0*/  LEA R3, R57, R92, 0x1 ;  /* 0x0000005c39037211 */ /* 0x001fc800078e08ff */
[----:B------:R-:W-:-:S04]  /*0db0*/  LOP3.LUT P0, RZ, R3, 0xf, RZ, 0xc0, !PT ;  /* 0x0000000f03ff7812 */ /* 0x000fc8000780c0ff */
[----:B------:R-:W-:Y:S01]  /*0dc0*/  ISETP.LT.U32.OR P0, PT, R23, 0x8, P0 ;  /* 0x000000081700780c */ /* 0x000fe20000701470 */
[----:B-1----:R-:W-:-:S12]  /*0dd0*/  IMAD.WIDE R40, R57, 0x2, R94 ;  /* 0x0000000239287825 */ /* 0x002fd800078e025e */
[----:B------:R-:W-:Y:S05]  /*0de0*/  @P0 BRA `(.L_x_4570) ;  /* 0x0000000000080947 */ /* 0x000fea0003800000 */
[----:B------:R-:W5:Y:S01]  /*0df0*/  LDG.E.128 R40, desc[UR4][R40.64] ;  /* 0x0000000428287981 */ /* 0x000f62000c1e1d00 */
[----:B------:R-:W-:Y:S05]  /*0e00*/  BRA `(.L_x_4571) ;  /* 0x0000000000707947 */ /* 0x000fea0003800000 */
.L_x_4570:
        /* <DEDUP_REMOVED lines=28> */
.L_x_4571:
[----:B------:R-:W-:Y:S05]  /*0fd0*/  BSYNC B1 ;  /* 0x0000000000017941 */ /* 0x000fea0003800000 */
.L_x_4569:
        /* <DEDUP_REMOVED lines=10> */
.L_x_4573:
        /* <DEDUP_REMOVED lines=28> */
.L_x_4574:
[----:B------:R-:W-:Y:S05]  /*1240*/  BSYNC B1 ;  /* 0x0000000000017941 */ /* 0x000fea0003800000 */
.L_x_4572:
[----:B-----5:R-:W-:Y:S01]  /*1250*/  HADD2.F32 R3, -RZ, R40.H0_H0 ;  /* 0x20000028ff037230 */ /* 0x020fe20000004100 */
[----:B------:R-:W-:Y:S01]  /*1260*/  ISETP.GE.AND P0, PT, R49, R2, PT ;  /* 0x000000023100720c */ /* 0x000fe20003f06270 */
[----:B------:R-:W-:Y:S02]  /*1270*/  HADD2.F32 R86, -RZ, R36.H0_H0 ;  /* 0x20000024ff567230 */ /* 0x000fe40000004100 */
[----:B------:R-:W-:Y:S02]  /*1280*/  HADD2.F32 R85, -RZ, R40.H1_H1 ;  /* 0x30000028ff557230 */ /* 0x000fe40000004100 */
[----:B------:R-:W-:Y:S01]  /*1290*/  FMUL R3, R3, R50 ;  /* 0x0000003203037220 */ /* 0x000fe20000400000 */
[--C-:B------:R-:W-:Y:S02]  /*12a0*/  HADD2.F32 R83, -RZ, R41.reuse.H0_H0 ;  /* 0x20000029ff537230 */ /* 0x100fe40000004100 */
[----:B------:R-:W-:Y:S02]  /*12b0*/  HADD2.F32 R36, -RZ, R36.H1_H1 ;  /* 0x30000024ff247230 */ /* 0x000fe40000004100 */
[----:B------:R-:W-:Y:S01]  /*12c0*/  FFMA R16, R3, R86, R16 ;  /* 0x0000005603107223 */ /* 0x000fe20000000010 */
[----:B------:R-:W-:Y:S01]  /*12d0*/  FMUL R85, R85, R50 ;  /* 0x0000003255557220 */ /* 0x000fe20000400000 */
[----:B------:R-:W-:Y:S01]  /*12e0*/  FMUL R86, R47, R86 ;  /* 0x000000562f567220 */ /* 0x000fe20000400000 */
[----:B------:R-:W-:-:S02]  /*12f0*/  HADD2.F32 R81, -RZ, R41.H1_H1 ;  /* 0x30000029ff517230 */ /* 0x000fc40000004100 */
[----:B------:R-:W-:Y:S01]  /*1300*/  FMUL R83, R83, R50 ;  /* 0x0000003253537220 */ /* 0x000fe20000400000 */
[--C-:B------:R-:W-:Y:S02]  /*1310*/  HADD2.F32 R82, -RZ, R37.reuse.H0_H0 ;  /* 0x20000025ff527230 */ /* 0x100fe40000004100 */
[-C--:B------:R-:W-:Y:S01]  /*1320*/  FFMA R17, R85, R36.reuse, R17 ;  /* 0x0000002455117223 */ /* 0x080fe20000000011 */
[----:B------:R-:W-:Y:S02]  /*1330*/  HADD2.F32 R80, -RZ, R37.H1_H1 ;  /* 0x30000025ff507230 */ /* 0x000fe40000004100 */
[----:B------:R-:W-:Y:S01]  /*1340*/  FMUL R84, R46, R36 ;  /* 0x000000242e547220 */ /* 0x000fe20000400000 */
[----:B------:R-:W-:Y:S01]  /*1350*/  FADD R37, RZ, R86 ;  /* 0x00000056ff257221 */ /* 0x000fe20000000000 */
[----:B------:R-:W-:Y:S01]  /*1360*/  FFMA R36, R3, R86, RZ ;  /* 0x0000005603247223 */ /* 0x000fe200000000ff */
[----:B------:R-:W-:Y:S02]  /*1370*/  HADD2.F32 R57, -RZ, R42.H0_H0 ;  /* 0x2000002aff397230 */ /* 0x000fe40000004100 */
[----:B------:R-:W-:Y:S01]  /*1380*/  FMUL R81, R81, R50 ;  /* 0x0000003251517220 */ /* 0x000fe20000400000 */
[-C--:B------:R-:W-:Y:S01]  /*1390*/  FFMA R18, R83, R82.reuse, R18 ;  /* 0x0000005253127223 */ /* 0x080fe20000000012 */
[----:B------:R-:W-:Y:S01]  /*13a0*/  FMUL R82, R45, R82 ;  /* 0x000000522d527220 */ /* 0x000fe20000400000 */
[----:B------:R-:W-:Y:S01]  /*13b0*/  FADD R37, R37, R84 ;  /* 0x0000005425257221 */ /* 0x000fe20000000000 */
[----:B------:R-:W-:Y:S01]  /*13c0*/  FFMA R36, R85, R84, R36 ;  /* 0x0000005455247223 */ /* 0x000fe20000000024 */
[----:B------:R-:W-:-:S02]  /*13d0*/  HADD2.F32 R56, -RZ, R38.H0_H0 ;  /* 0x20000026ff387230 */ /* 0x000fc40000004100 */
[----:B------:R-:W-:Y:S01]  /*13e0*/  FFMA R19, R81, R80, R19 ;  /* 0x0000005051137223 */ /* 0x000fe20000000013 */
[----:B------:R-:W-:Y:S02]  /*13f0*/  HADD2.F32 R41, -RZ, R42.H1_H1 ;  /* 0x3000002aff297230 */ /* 0x000fe40000004100 */
[----:B------:R-:W-:Y:S01]  /*1400*/  FMUL R57, R57, R50 ;  /* 0x0000003239397220 */ /* 0x000fe20000400000 */
[----:B------:R-:W-:Y:S01]  /*1410*/  FMUL R80, R44, R80 ;  /* 0x000000502c507220 */ /* 0x000fe20000400000 */
[----:B------:R-:W-:Y:S01]  /*1420*/  FADD R37, R37, R82 ;  /* 0x0000005225257221 */ /* 0x000fe20000000000 */
[----:B------:R-:W-:Y:S01]  /*1430*/  FFMA R36, R83, R82, R36 ;  /* 0x0000005253247223 */ /* 0x000fe20000000024 */
[----:B------:R-:W-:Y:S02]  /*1440*/  HADD2.F32 R63, -RZ, R43.H0_H0 ;  /* 0x2000002bff3f7230 */ /* 0x000fe40000004100 */
[----:B------:R-:W-:Y:S01]  /*1450*/  FFMA R12, R57, R56, R12 ;  /* 0x00000038390c7223 */ /* 0x000fe2000000000c */
[----:B------:R-:W-:-:S02]  /*1460*/  HADD2.F32 R61, -RZ, R38.H1_H1 ;  /* 0x30000026ff3d7230 */ /* 0x000fc40000004100 */
[----:B------:R-:W-:Y:S01]  /*1470*/  FMUL R54, R41, R50 ;  /* 0x0000003229367220 */ /* 0x000fe20000400000 */
[----:B------:R-:W-:Y:S01]  /*1480*/  FMUL R56, R35, R56 ;  /* 0x0000003823387220 */ /* 0x000fe20000400000 */
[----:B------:R-:W-:Y:S01]  /*1490*/  FADD R37, R37, R80 ;  /* 0x0000005025257221 */ /* 0x000fe20000000000 */
[----:B------:R-:W-:Y:S01]  /*14a0*/  FFMA R36, R81, R80, R36 ;  /* 0x0000005051247223 */ /* 0x000fe20000000024 */
[----:B------:R-:W-:Y:S02]  /*14b0*/  HADD2.F32 R62, -RZ, R39.H0_H0 ;  /* 0x20000027ff3e7230 */ /* 0x000fe40000004100 */
[-C--:B------:R-:W-:Y:S01]  /*14c0*/  FFMA R13, R54, R61.reuse, R13 ;  /* 0x0000003d360d7223 */ /* 0x080fe2000000000d */
[----:B------:R-:W-:Y:S01]  /*14d0*/  FMUL R63, R63, R50 ;  /* 0x000000323f3f7220 */ /* 0x000fe20000400000 */
[----:B------:R-:W-:Y:S01]  /*14e0*/  FADD R38, R37, R56 ;  /* 0x0000003825267221 */ /* 0x000fe20000000000 */
[----:B------:R-:W-:Y:S01]  /*14f0*/  FMUL R61, R34, R61 ;  /* 0x0000003d223d7220 */ /* 0x000fe20000400000 */
        /* <DEDUP_REMOVED lines=25> */
.L_x_4576:
        /* <DEDUP_REMOVED lines=28> */
.L_x_4577:
[----:B------:R-:W-:Y:S05]  /*1850*/  BSYNC B1 ;  /* 0x0000000000017941 */ /* 0x000fea0003800000 */
.L_x_4575:
        /* <DEDUP_REMOVED lines=9> */
.L_x_4579:
        /* <DEDUP_REMOVED lines=28> */
.L_x_4580:
[----:B------:R-:W-:Y:S05]  /*1ab0*/  BSYNC B1 ;  /* 0x0000000000017941 */ /* 0x000fea0003800000 */
.L_x_4578:
[--C-:B-----5:R-:W-:Y:S02]  /*1ac0*/  HADD2.F32 R53, -RZ, R36.reuse.H0_H0 ;  /* 0x20000024ff357230 */ /* 0x120fe40000004100 */
        /* <DEDUP_REMOVED lines=9> */
[-C--:B------:R-:W-:Y:S01]  /*1b60*/  FFMA R9, R64, R69.reuse, R9 ;  /* 0x0000004540097223 */ /* 0x080fe20000000009 */
[--C-:B------:R-:W-:Y:S02]  /*1b70*/  HADD2.F32 R70, -RZ, R41.reuse.H0_H0 ;  /* 0x20000029ff467230 */ /* 0x100fe40000004100 */
[----:B------:R-:W-:Y:S01]  /*1b80*/  FMUL R67, R71, R50 ;  /* 0x0000003247437220 */ /* 0x000fe20000400000 */
[----:B------:R-:W-:Y:S02]  /*1b90*/  HADD2.F32 R93, -RZ, R41.H1_H1 ;  /* 0x30000029ff5d7230 */ /* 0x000fe40000004100 */
[----:B------:R-:W-:Y:S01]  /*1ba0*/  FMUL R69, R30, R69 ;  /* 0x000000451e457220 */ /* 0x000fe20000400000 */
[----:B------:R-:W-:Y:S01]  /*1bb0*/  FADD R36, R91, R66 ;  /* 0x000000425b247221 */ /* 0x000fe20000000000 */
[----:B------:R-:W-:Y:S01]  /*1bc0*/  FFMA R41, R53, R66, R90 ;  /* 0x0000004235297223 */ /* 0x000fe2000000005a */
[----:B------:R-:W-:-:S02]  /*1bd0*/  HADD2.F32 R73, -RZ, R38.H0_H0 ;  /* 0x20000026ff497230 */ /* 0x000fc40000004100 */
[----:B------:R-:W-:Y:S01]  /*1be0*/  FMUL R68, R79, R50 ;  /* 0x000000324f447220 */ /* 0x000fe20000400000 */
[-C--:B------:R-:W-:Y:S01]  /*1bf0*/  FFMA R10, R67, R70.reuse, R10 ;  /* 0x00000046430a7223 */ /* 0x080fe2000000000a */
[----:B------:R-:W-:Y:S01]  /*1c00*/  FADD R79, R36, R69 ;  /* 0x00000045244f7221 */ /* 0x000fe20000000000 */
[----:B------:R-:W-:Y:S01]  /*1c10*/  FMUL R70, R29, R70 ;  /* 0x000000461d467220 */ /* 0x000fe20000400000 */
[----:B------:R-:W-:Y:S01]  /*1c20*/  FFMA R36, R64, R69, R41 ;  /* 0x0000004540247223 */ /* 0x000fe20000000029 */
[----:B------:R-:W-:Y:S02]  /*1c30*/  HADD2.F32 R59, -RZ, R38.H1_H1 ;  /* 0x30000026ff3b7230 */ /* 0x000fe40000004100 */
[----:B------:R-:W-:Y:S01]  /*1c40*/  FMUL R73, R73, R50 ;  /* 0x0000003249497220 */ /* 0x000fe20000400000 */
[--C-:B------:R-:W-:Y:S02]  /*1c50*/  HADD2.F32 R74, -RZ, R42.reuse.H0_H0 ;  /* 0x2000002aff4a7230 */ /* 0x100fe40000004100 */
[----:B------:R-:W-:Y:S01]  /*1c60*/  FMUL R71, R28, R93 ;  /* 0x0000005d1c477220 */ /* 0x000fe20000400000 */
[----:B------:R-:W-:Y:S01]  /*1c70*/  FADD R38, R79, R70 ;  /* 0x000000464f267221 */ /* 0x000fe20000000000 */
[----:B------:R-:W-:Y:S01]  /*1c80*/  FFMA R41, R67, R70, R36 ;  /* 0x0000004643297223 */ /* 0x000fe20000000024 */
[----:B------:R-:W-:-:S02]  /*1c90*/  HADD2.F32 R75, -RZ, R42.H1_H1 ;  /* 0x3000002aff4b7230 */ /* 0x000fc40000004100 */
[----:B------:R-:W-:Y:S01]  /*1ca0*/  FMUL R72, R59, R50 ;  /* 0x000000323b487220 */ /* 0x000fe20000400000 */
[-C--:B------:R-:W-:Y:S01]  /*1cb0*/  FFMA R4, R73, R74.reuse, R4 ;  /* 0x0000004a49047223 */ /* 0x080fe20000000004 */
[----:B------:R-:W-:Y:S01]  /*1cc0*/  FMUL R74, R27, R74 ;  /* 0x0000004a1b4a7220 */ /* 0x000fe20000400000 */
[----:B------:R-:W-:Y:S01]  /*1cd0*/  FADD R59, R38, R71 ;  /* 0x00000047263b7221 */ /* 0x000fe20000000000 */
[----:B------:R-:W-:Y:S01]  /*1ce0*/  FFMA R36, R68, R71, R41 ;  /* 0x0000004744247223 */ /* 0x000fe20000000029 */
[----:B------:R-:W-:Y:S02]  /*1cf0*/  HADD2.F32 R77, -RZ, R39.H0_H0 ;  /* 0x20000027ff4d7230 */ /* 0x000fe40000004100 */
[-C--:B------:R-:W-:Y:S01]  /*1d00*/  FFMA R5, R72, R75.reuse, R5 ;  /* 0x0000004b48057223 */ /* 0x080fe20000000005 */
[----:B------:R-:W-:Y:S02]  /*1d10*/  HADD2.F32 R37, -RZ, R43.H0_H0 ;  /* 0x2000002bff257230 */ /* 0x000fe40000004100 */
[----:B------:R-:W-:Y:S01]  /*1d20*/  FMUL R75, R26, R75 ;  /* 0x0000004b1a4b7220 */ /* 0x000fe20000400000 */
[----:B------:R-:W-:Y:S01]  /*1d30*/  FADD R38, R59, R74 ;  /* 0x0000004a3b267221 */ /* 0x000fe20000000000 */
[----:B------:R-:W-:Y:S01]  /*1d40*/  FFMA R41, R73, R74, R36 ;  /* 0x0000004a49297223 */ /* 0x000fe20000000024 */
[----:B------:R-:W-:-:S02]  /*1d50*/  HADD2.F32 R39, -RZ, R39.H1_H1 ;  /* 0x30000027ff277230 */ /* 0x000fc40000004100 */
[-C--:B------:R-:W-:Y:S01]  /*1d60*/  FMUL R77, R77, R50.reuse ;  /* 0x000000324d4d7220 */ /* 0x080fe20000400000 */
[----:B------:R-:W-:Y:S02]  /*1d70*/  HADD2.F32 R43, -RZ, R43.H1_H1 ;  /* 0x3000002bff2b7230 */ /* 0x000fe40000004100 */
        /* <DEDUP_REMOVED lines=12> */
.L_x_4568:
[----:B------:R-:W-:Y:S05]  /*1e40*/  BSYNC B0 ;  /* 0x0000000000007941 */ /* 0x000fea0003800000 */
.L_x_4567:
        /* <DEDUP_REMOVED lines=16> */
[----:B------:R-:W1:Y:S01]  /*1f50*/  SHFL.DOWN PT, R38, R37, 0x8, 0x1f ;  /* 0x09001f0025267f89 */ /* 0x000e6200000e0000 */
[----:B------:R-:W-:Y:S01]  /*1f60*/  IADD3 R90, -R90, RZ, RZ ;  /* 0x000000ff5a5a7210 */ /* 0x000fe20007ffe1ff */
        /* <DEDUP_REMOVED lines=47> */
.L_x_4583:
[----:B------:R-:W2:Y:S04]  /*2260*/  LDG.E.STRONG.GPU R38, desc[UR4][R36.64] ;  /* 0x0000000424267981 */ /* 0x000ea8000c1ef900 */
[----:B--2---:R-:W-:Y:S01]  /*2270*/  CCTL.IVALL ;  /* 0x00000000ff00798f */ /* 0x004fe20002000000 */
[----:B------:R-:W-:Y:S05]  /*2280*/  YIELD ;  /* 0x0000000000007946 */ /* 0x000fea0003800000 */
[----:B------:R-:W-:-:S13]  /*2290*/  ISETP.NE.AND P0, PT, R38, R89, PT ;  /* 0x000000592600720c */ /* 0x000fda0003f05270 */
[----:B------:R-:W-:Y:S05]  /*22a0*/  @P0 BRA `(.L_x_4583) ;  /* 0xfffffffc00ec0947 */ /* 0x000fea000383ffff */
.L_x_4582:
[----:B------:R-:W-:Y:S01]  /*22b0*/  ISETP.GE.AND P0, PT, R52, R41, PT ;  /* 0x000000293400720c */ /* 0x000fe20003f06270 */
[----:B------:R-:W-:Y:S05]  /*22c0*/  WARPSYNC.ALL ;  /* 0x0000000000007948 */ /* 0x000fea0003800000 */
[----:B------:R-:W-:Y:S01]  /*22d0*/  BAR.SYNC.DEFER_BLOCKING 0x0 ;  /* 0x0000000000007b1d */ /* 0x000fe20000010000 */
[----:B------:R-:W-:-:S05]  /*22e0*/  IMAD.MOV.U32 R40, RZ, RZ, RZ ;  /* 0x000000ffff287224 */ /* 0x000fca00078e00ff */
[----:B------:R-:W-:Y:S04]  /*22f0*/  BSSY B0, `(.L_x_4584) ;  /* 0x0000047000007945 */ /* 0x000fe80003800000 */
[----:B------:R-:W-:Y:S05]  /*2300*/  @P0 BRA `(.L_x_4585) ;  /* 0x0000000400140947 */ /* 0x000fea0003800000 */
[----:B0-----:R-:W-:Y:S01]  /*2310*/  IADD3 R36, -R52, R41, RZ ;  /* 0x0000002934247210 */ /* 0x001fe20007ffe1ff */
[----:B------:R-:W-:Y:S01]  /*2320*/  BSSY B1, `(.L_x_4586) ;  /* 0x0000025000017945 */ /* 0x000fe20003800000 */
[----:B------:R-:W-:Y:S01]  /*2330*/  PLOP3.LUT P0, PT, PT, PT, PT, 0x80, 0x0 ;  /* 0x000000000000781c */ /* 0x000fe20003f0f070 */
[----:B------:R-:W-:Y:S01]  /*2340*/  IMAD.MOV.U32 R40, RZ, RZ, RZ ;  /* 0x000000ffff287224 */ /* 0x000fe200078e00ff */
[----:B------:R-:W-:-:S13]  /*2350*/  ISETP.GT.AND P2, PT, R36, 0x60, PT ;  /* 0x000000602400780c */ /* 0x000fda0003f44270 */
[----:B------:R-:W-:Y:S05]  /*2360*/  @!P2 BRA `(.L_x_4587) ;  /* 0x000000000080a947 */ /* 0x000fea0003800000 */
[----:B------:R-:W-:Y:S01]  /*2370*/  PLOP3.LUT P0, PT, PT, PT, PT, 0x8, 0x0 ;  /* 0x000000000000781c */ /* 0x000fe20003f0e170 */
[----:B------:R-:W-:-:S12]  /*2380*/  VIADD R93, R41, 0xffffffa0 ;  /* 0xffffffa0295d7836 */ /* 0x000fd80000000000 */
.L_x_4588:
        /* <DEDUP_REMOVED lines=16> */
[----:B------:R-:W-:-:S04]  /*2490*/  IADD3 R36, R52, 0x60, RZ ;  /* 0x0000006034247810 */ /* 0x000fc80007ffe0ff */
        /* <DEDUP_REMOVED lines=13> */
.L_x_4587:
[----:B------:R-:W-:Y:S05]  /*2570*/  BSYNC B1 ;  /* 0x0000000000017941 */ /* 0x000fea0003800000 */
.L_x_4586:
        /* <DEDUP_REMOVED lines=20> */
.L_x_4590:
[----:B------:R-:W-:Y:S05]  /*26c0*/  BSYNC B1 ;  /* 0x0000000000017941 */ /* 0x000fea0003800000 */
.L_x_4589:
        /* <DEDUP_REMOVED lines=9> */
.L_x_4585:
[----:B------:R-:W-:Y:S05]  /*2760*/  BSYNC B0 ;  /* 0x0000000000007941 */ /* 0x000fea0003800000 */
.L_x_4584:
        /* <DEDUP_REMOVED lines=13> */
.L_x_4581:
        /* <DEDUP_REMOVED lines=10> */
.L_x_4591:
        /* <DEDUP_REMOVED lines=45> */
.L_x_4596:
[----:B------:R-:W-:Y:S05]  /*2bb0*/  BSYNC B2 ;  /* 0x0000000000027941 */ /* 0x000fea0003800000 */
.L_x_4595:
[----:B0-----:R-:W0:Y:S01]  /*2bc0*/  S2R R36, SR_TID.X ;  /* 0x0000000000247919 */ /* 0x001e220000002100 */
[C---:B------:R-:W-:Y:S01]  /*2bd0*/  ISETP.GE.U32.AND P1, PT, R23.reuse, 0x2, PT ;  /* 0x000000021700780c */ /* 0x040fe20003f26070 */
        /* <DEDUP_REMOVED lines=17> */
[----:B------:R-:W-:Y:S01]  /*2cf0*/  ISETP.GE.U32.AND P3, PT, R23, 0x4, PT ;  /* 0x000000041700780c */ /* 0x000fe20003f66070 */
        /* <DEDUP_REMOVED lines=28> */
.L_x_4597:
[----:B------:R-:W-:Y:S05]  /*2ec0*/  BSYNC B1 ;  /* 0x0000000000017941 */ /* 0x000fea0003800000 */
.L_x_4594:
        /* <DEDUP_REMOVED lines=28> */
[----:B0-----:R-:W-:-:S02]  /*3090*/  SHF.R.U32.HI R87, RZ, 0x5, R39 ;  /* 0x00000005ff577819 */ /* 0x001fc40000011627 */
[----:B------:R-:W-:-:S03]  /*30a0*/  F2FP.F16.F32.PACK_AB R52, RZ, R52 ;  /* 0x00000034ff34723e */ /* 0x000fc600000000ff */
[----:B------:R-:W-:-:S04]  /*30b0*/  IMAD.IADD R87, R87, 0x1, R0 ;  /* 0x0000000157577824 */ /* 0x000fc800078e0200 */
[----:B------:R-:W-:-:S04]  /*30c0*/  IMAD R59, R87, R2, R49 ;  /* 0x00000002573b7224 */ /* 0x000fc800078e0231 */
[----:B-1----:R-:W-:Y:S01]  /*30d0*/  IMAD.WIDE R42, R59, 0x2, R42 ;  /* 0x000000023b2a7825 */ /* 0x002fe200078e022a */
[----:B------:R-:W-:Y:S01]  /*30e0*/  F2FP.F16.F32.PACK_AB R59, RZ, R38 ;  /* 0x00000026ff3b723e */ /* 0x000fe200000000ff */
        /* <DEDUP_REMOVED lines=13> */
.L_x_4599:
[----:B------:R-:W-:Y:S05]  /*31c0*/  BSYNC B1 ;  /* 0x0000000000017941 */ /* 0x000fea0003800000 */
.L_x_4598:
        /* <DEDUP_REMOVED lines=15> */
.L_x_4593:
[----:B------:R-:W-:Y:S05]  /*32c0*/  BSYNC B0 ;  /* 0x0000000000007941 */ /* 0x000fea0003800000 */
.L_x_4592:
[----:B------:R-:W-:Y:S05]  /*32d0*/  WARPSYNC.ALL ;  /* 0x0000000000007948 */ /* 0x000fea0003800000 */
[----:B0123--:R-:W0:Y:S02]  /*32e0*/  LDC R37, c[0x0][0x210] ;  /* 0x00008400ff257b82 */ /* 0x00fe240000000800 */
[----:B0-----:R-:W-:-:S04]  /*32f0*/  LEA R0, R37, R0, 0x2 ;  /* 0x0000000025007211 */ /* 0x001fc800078e10ff */
[----:B------:R-:W-:-:S13]  /*3300*/  ISETP.GE.AND P0, PT, R0, UR7, PT ;  /* 0x0000000700007c0c */ /* 0x000fda000bf06270 */
[----:B------:R-:W-:Y:S05]  /*3310*/  @!P0 BRA `(.L_x_4600) ;  /* 0xffffffd8003c8947 */ /* 0x000fea000383ffff */
[----:B------:R0:W-:Y:S01]  /*3320*/  STL.128 [R1], R16 ;  /* 0x0000001001007387 */ /* 0x0001e20000100c00 */
[----:B------:R-:W-:Y:S01]  /*3330*/  IMAD.MOV.U32 R23, RZ, RZ, R19 ;  /* 0x000000ffff177224 */ /* 0x000fe200078e0013 */
[----:B------:R-:W-:Y:S01]  /*3340*/  MOV R27, R15 ;  /* 0x0000000f001b7202 */ /* 0x000fe20000000f00 */
        /* <DEDUP_REMOVED lines=8> */
[----:B------:R-:W-:-:S07]  /*33d0*/  IMAD.MOV.U32 R24, RZ, RZ, R12 ;  /* 0x000000ffff187224 */ /* 0x000fce00078e000c */
.L_x_4564:
        /* <DEDUP_REMOVED lines=25> */
.L_x_4602:
[----:B------:R-:W-:Y:S05]  /*3570*/  BSYNC B0 ;  /* 0x0000000000007941 */ /* 0x000fea0003800000 */
.L_x_4601:
[----:B------:R-:W1:Y:S01]  /*3580*/  S2UR UR6, SR_CTAID.X ;  /* 0x00000000000679c3 */ /* 0x000e620000002500 */
[----:B0-----:R-:W-:-:S07]  /*3590*/  IMAD.MOV R0, RZ, RZ, -R51 ;  /* 0x000000ffff007224 */ /* 0x001fce00078e0a33 */
[----:B------:R-:W-:Y:S01]  /*35a0*/  BAR.SYNC.DEFER_BLOCKING 0x0 ;  /* 0x0000000000007b1d */ /* 0x000fe20000010000 */
[----:B-1----:R-:W-:-:S05]  /*35b0*/  IMAD R0, R41, R0, UR6 ;  /* 0x0000000629007e24 */ /* 0x002fca000f8e0200 */
[----:B------:R-:W-:Y:S02]  /*35c0*/  SHF.L.U32 R3, R0, 0x5, RZ ;  /* 0x0000000500037819 */ /* 0x000fe400000006ff */
[----:B------:R-:W-:Y:S02]  /*35d0*/  LOP3.LUT R0, R12, 0x1fffffe0, RZ, 0xc0, !PT ;  /* 0x1fffffe00c007812 */ /* 0x000fe400078ec0ff */
        /* <DEDUP_REMOVED lines=23> */
[----:B------:R-:W-:Y:S02]  /*3750*/  LOP3.LUT R6, R6, 0x3e0, RZ, 0xc0, !PT ;  /* 0x000003e006067812 */ /* 0x000fe400078ec0ff */
[----:B------:R-:W-:-:S03]  /*3760*/  LEA R0, R0, R1, 0x5 ;  /* 0x0000000100007211 */ /* 0x000fc600078e28ff */
        /* <DEDUP_REMOVED lines=26> */
.L_x_4604:
[----:B------:R-:W-:Y:S05]  /*3910*/  BSYNC B0 ;  /* 0x0000000000007941 */ /* 0x000fea0003800000 */
.L_x_4603:
        /* <DEDUP_REMOVED lines=26> */
.L_x_4606:
[----:B------:R-:W-:Y:S05]  /*3ac0*/  BSYNC B0 ;  /* 0x0000000000007941 */ /* 0x000fea0003800000 */
.L_x_4605:
        /* <DEDUP_REMOVED lines=26> */
.L_x_4608:
[----:B------:R-:W-:Y:S05]  /*3c70*/  BSYNC B0 ;  /* 0x0000000000007941 */ /* 0x000fea0003800000 */
.L_x_4607:
        /* <DEDUP_REMOVED lines=26> */
.L_x_4610:
[----:B------:R-:W-:Y:S05]  /*3e20*/  BSYNC B0 ;  /* 0x0000000000007941 */ /* 0x000fea0003800000 */
.L_x_4609:
[----:B------:R-:W-:Y:S05]  /*3e30*/  @P0 BRA `(.L_x_4611) ;  /* 0x0000000000140947 */ /* 0x000fea0003800000 */
[----:B0123--:R-:W2:Y:S04]  /*3e40*/  LDL.128 R8, [R0] ;  /* 0x0000000000087983 */ /* 0x00fea80000100c00 */
[----:B------:R-:W3:Y:S04]  /*3e50*/  LDL.128 R12, [R0+0x10] ;  /* 0x00001000000c7983 */ /* 0x000ee80000100c00 */
[----:B--2---:R-:W-:Y:S04]  /*3e60*/  STG.E.128 desc[UR4][R4.64], R8 ;  /* 0x0000000804007986 */ /* 0x004fe8000c101d04 */
[----:B---3--:R-:W-:Y:S01]  /*3e70*/  STG.E.128 desc[UR4][R4.64+0x10], R12 ;  /* 0x0000100c04007986 */ /* 0x008fe2000c101d04 */
[----:B------:R-:W-:Y:S05]  /*3e80*/  EXIT ;  /* 0x000000000000794d */ /* 0x000fea0003800000 */
.L_x_4611:
        /* <DEDUP_REMOVED lines=26> */
        .weak           $__internal_43_$__cuda_sm20_rcp_rn_f32_slowpath
        .type           $__internal_43_$__cuda_sm20_rcp_rn_f32_slowpath,@function
        .size           $__internal_43_$__cuda_sm20_rcp_rn_f32_slowpath,(.L_x_5670 - $__internal_43_$__cuda_sm20_rcp_rn_f32_slowpath)
$__internal_43_$__cuda_sm20_rcp_rn_f32_slowpath:
        /* <DEDUP_REMOVED lines=16> */
.L_x_4612:
        /* <DEDUP_REMOVED lines=33> */
.L_x_4614:
[----:B------:R2:W3:Y:S02]  /*4340*/  MUFU.RCP R3, R2 ;  /* 0x0000000200037308 */ /* 0x0004e40000001000 */
.L_x_4613:
[----:B-1-3--:R-:W-:Y:S02]  /*4350*/  IMAD.MOV.U32 R21, RZ, RZ, R3 ;  /* 0x000000ffff157224 */ /* 0x00afe400078e0003 */
[----:B0-2---:R-:W-:Y:S02]  /*4360*/  IMAD.MOV.U32 R2, RZ, RZ, R9 ;  /* 0x000000ffff027224 */ /* 0x005fe400078e0009 */
[----:B------:R-:W-:-:S04]  /*4370*/  IMAD.MOV.U32 R3, RZ, RZ, 0x0 ;  /* 0x00000000ff037424 */ /* 0x000fc800078e00ff */
[----:B------:R-:W-:Y:S05]  /*4380*/  RET.REL.NODEC R2 `(_ZN18transformer_engine13normalization26rmsnorm_bwd_general_kernelINS0_13Kernel_traitsI6__halfS3_S3_fjLj512ELj1ELj4ELj1ELj16ENS0_18Kernel_traits_baseILj512ES3_S3_S3_fjLj128EEEEELb0EEEvNS0_20BackwardKernelParamsE) ;  /* 0xffffffbc021c7950 */ /* 0x000fea0003c3ffff */
.L_x_4615:
        /* <DEDUP_REMOVED lines=15> */
.L_x_5670:


//--------------------- .text._ZN18transformer_engine13normalization26rmsnorm_bwd_general_kernelINS0_13Kernel_traitsIffffjLj512ELj1ELj4ELj1ELj16ENS0_18Kernel_traits_baseILj512EffffjLj128EEEEELb0EEEvNS0_20BackwardKernelParamsE --------------------------
	.section	.text._ZN18transformer_engine13normalization26rmsnorm_bwd_general_kernelINS0_13Kernel_traitsIffffjLj512ELj1ELj4ELj1ELj16ENS0_18Kernel_traits_baseILj512EffffjLj128EEEEELb0EEEvNS0_20BackwardKernelParamsE,"ax",@progbits
	.align	128
        .global         _ZN18transformer_engine13normalization26rmsnorm_bwd_general_kernelINS0_13Kernel_traitsIffffjLj512ELj1ELj4ELj1ELj16ENS0_18Kernel_traits_baseILj512EffffjLj128EEEEELb0EEEvNS0_20BackwardKernelParamsE
        .type           _ZN18transformer_engine13normalization26rmsnorm_bwd_general_kernelINS0_13Kernel_traitsIffffjLj512ELj1ELj4ELj1ELj16ENS0_18Kernel_traits_baseILj512EffffjLj128EEEEELb0EEEvNS0_20BackwardKernelParamsE,@function
        .size           _ZN18transformer_engine13normalization26rmsnorm_bwd_general_kernelINS0_13Kernel_traitsIffffjLj512ELj1ELj4ELj1ELj16ENS0_18Kernel_traits_baseILj512EffffjLj128EEEEELb0EEEvNS0_20BackwardKernelParamsE,(.L_x_5671 - _ZN18transformer_engine13normalization26rmsnorm_bwd_general_kernelINS0_13Kernel_traitsIffffjLj512ELj1ELj4ELj1ELj16ENS0_18Kernel_traits_baseILj512EffffjLj128EEEEELb0EEEvNS0_20BackwardKernelParamsE)
        .other          _ZN18transformer_engine13normalization26rmsnorm_bwd_general_kernelINS0_13Kernel_traitsIffffjLj512ELj1ELj4ELj1ELj16ENS0_18Kernel_traits_baseILj512EffffjLj128EEEEELb0EEEvNS0_20BackwardKernelParamsE,@"STO_CUDA_ENTRY STV_DEFAULT"
_ZN18transformer_engine13normalization26rmsnorm_bwd_general_kernelINS0_13Kernel_traitsIffffjLj512ELj1ELj4ELj1ELj16ENS0_18Kernel_traits_baseILj512EffffjLj128EEEEELb0EEEvNS0_20BackwardKernelParamsE:
.text._ZN18transformer_engine13normalization26rmsnorm_bwd_general_kernelINS0_13Kernel_traitsIffffjLj512ELj1ELj4ELj1ELj16ENS0_18Kernel_traits_baseILj512EffffjLj128EEEEELb0EEEvNS0_20BackwardKernelParamsE:
        /* <DEDUP_REMOVED lines=8> */
[----:B------:R-:W-:-:S02]  /*0080*/  ISETP.NE.U32.AND P2, PT, R29, RZ, PT ;  /* 0x000000ff1d00720c */ /* 0x000fc40003f45070 */
[----:B------:R-:W-:Y:S02]  /*0090*/  CS2R R50, SRZ ;  /* 0x0000000000327805 */ /* 0x000fe4000001ff00 */
[----:B------:R-:W-:Y:S02]  /*00a0*/  CS2R R48, SRZ ;  /* 0x0000000000307805 */ /* 0x000fe4000001ff00 */
[----:B------:R-:W-:Y:S02]  /*00b0*/  CS2R R46, SRZ ;  /* 0x00000000002e7805 */ /* 0x000fe4000001ff00 */
[----:B------:R-:W-:Y:S02]  /*00c0*/  CS2R R44, SRZ ;  /* 0x00000000002c7805 */ /* 0x000fe4000001ff00 */
[----:B------:R-:W-:Y:S02]  /*00d0*/  MOV R28, RZ ;  /* 0x000000ff001c7202 */ /* 0x000fe40000000f00 */
[----:B------:R-:W-:-:S02]  /*00e0*/  CS2R R38, SRZ ;  /* 0x0000000000267805 */ /* 0x000fc4000001ff00 */
[----:B------:R-:W-:Y:S01]  /*00f0*/  CS2R R36, SRZ ;  /* 0x0000000000247805 */ /* 0x000fe2000001ff00 */
[----:B------:R-:W-:Y:S01]  /*0100*/  IMAD.MOV.U32 R40, RZ, RZ, RZ ;  /* 0x000000ffff287224 */ /* 0x000fe200078e00ff */
[----:B-1----:R-:W1:Y:S02]  /*0110*/  MUFU.RCP R0, R0 ;  /* 0x0000000000007308 */ /* 0x002e640000001000 */
[----:B-1----:R-:W-:Y:S02]  /*0120*/  VIADD R2, R0, 0xffffffe ;  /* 0x0ffffffe00027836 */ /* 0x002fe40000000000 */
[----:B------:R-:W1:Y:S04]  /*0130*/  S2R R0, SR_TID.X ;  /* 0x0000000000007919 */ /* 0x000e680000002100 */
[----:B------:R2:W3:Y:S02]  /*0140*/  F2I.FTZ.U32.TRUNC.NTZ R3, R2 ;  /* 0x0000000200037305 */ /* 0x0004e4000021f000 */
[----:B--2---:R-:W-:Y:S01]  /*0150*/  HFMA2.MMA R2, -RZ, RZ, 0, 0 ;  /* 0x00000000ff027435 */ /* 0x004fe200000001ff */
[----:B---3--:R-:W-:-:S04]  /*0160*/  IMAD R4, R3, R29, RZ ;  /* 0x0000001d03047224 */ /* 0x008fc800078e02ff */
[----:B------:R-:W-:-:S05]  /*0170*/  IMAD.MOV R5, RZ, RZ, -R4 ;  /* 0x000000ffff057224 */ /* 0x000fca00078e0a04 */
[----:B------:R-:W-:-:S06]  /*0180*/  IMAD.HI.U32 R3, R3, R5, R2 ;  /* 0x0000000503037227 */ /* 0x000fcc00078e0002 */
[----:B0-----:R-:W-:Y:S01]  /*0190*/  IMAD.HI.U32 R55, R3, UR4, RZ ;  /* 0x0000000403377c27 */ /* 0x001fe2000f8e00ff */
[----:B-1----:R-:W-:-:S03]  /*01a0*/  LOP3.LUT R2, R0, 0x1f, RZ, 0xc0, !PT ;  /* 0x0000001f00027812 */ /* 0x002fc600078ec0ff */
[----:B------:R-:W-:-:S04]  /*01b0*/  IMAD.MOV R4, RZ, RZ, -R55 ;  /* 0x000000ffff047224 */ /* 0x000fc800078e0a37 */
[----:B------:R-:W-:-:S05]  /*01c0*/  IMAD R4, R29, R4, UR4 ;  /* 0x000000041d047e24 */ /* 0x000fca000f8e0204 */
[----:B------:R-:W-:-:S13]  /*01d0*/  ISETP.GE.U32.AND P0, PT, R4, R29, PT ;  /* 0x0000001d0400720c */ /* 0x000fda0003f06070 */
[----:B------:R-:W-:Y:S02]  /*01e0*/  @P0 IMAD.IADD R4, R4, 0x1, -R29 ;  /* 0x0000000104040824 */ /* 0x000fe400078e0a1d */
[----:B------:R-:W-:-:S03]  /*01f0*/  @P0 VIADD R55, R55, 0x1 ;  /* 0x0000000137370836 */ /* 0x000fc60000000000 */
[----:B------:R-:W-:-:S13]  /*0200*/  ISETP.GE.U32.AND P1, PT, R4, R29, PT ;  /* 0x0000001d0400720c */ /* 0x000fda0003f26070 */
[----:B------:R-:W-:Y:S02]  /*0210*/  @P1 IADD3 R55, R55, 0x1, RZ ;  /* 0x0000000137371810 */ /* 0x000fe40007ffe0ff */
[----:B------:R-:W-:-:S05]  /*0220*/  @!P2 LOP3.LUT R55, RZ, R29, RZ, 0x33, !PT ;  /* 0x0000001dff37a212 */ /* 0x000fca00078e33ff */
[----:B------:R-:W-:-:S04]  /*0230*/  IMAD.MOV R54, RZ, RZ, -R55 ;  /* 0x000000ffff367224 */ /* 0x000fc800078e0a37 */
[----:B------:R-:W-:Y:S01]  /*0240*/  IMAD R54, R29, R54, UR4 ;  /* 0x000000041d367e24 */ /* 0x000fe2000f8e0236 */
[----:B------:R-:W-:-:S03]  /*0250*/  ULDC.64 UR4, c[0x0][0x208] ;  /* 0x0000820000047ab9 */ /* 0x000fc60000000a00 */
[----:B------:R-:W-:-:S05]  /*0260*/  IMAD.SHL.U32 R3, R54, 0x20, RZ ;  /* 0x0000002036037824 */ /* 0x000fca00078e00ff */
[----:B------:R-:W-:Y:S01]  /*0270*/  LOP3.LUT R2, R3, 0xffffffe0, R2, 0xe2, !PT ;  /* 0xffffffe003027812 */ /* 0x000fe200078ee202 */
[----:B------:R-:W-:-:S04]  /*0280*/  IMAD.SHL.U32 R3, R55, 0x4, RZ ;  /* 0x0000000437037824 */ /* 0x000fc800078e00ff */
[----:B------:R-:W-:Y:S02]  /*0290*/  IMAD.SHL.U32 R30, R2, 0x4, RZ ;  /* 0x00000004021e7824 */ /* 0x000fe400078e00ff */
[----:B------:R-:W-:-:S03]  /*02a0*/  IMAD.MOV.U32 R2, RZ, RZ, RZ ;  /* 0x000000ffff027224 */ /* 0x000fc600078e00ff */
[----:B------:R-:W-:-:S13]  /*02b0*/  ISETP.GE.AND P0, PT, R30, UR6, PT ;  /* 0x000000061e007c0c */ /* 0x000fda000bf06270 */
[----:B------:R-:W-:Y:S05]  /*02c0*/  @P0 BRA `(.L_x_4617) ;  /* 0x0000000400600947 */ /* 0x000fea0003800000 */
[----:B------:R-:W0:Y:S01]  /*02d0*/  LDC R9, c[0x0][0x238] ;  /* 0x00008e00ff097b82 */ /* 0x000e220000000800 */
[----:B------:R-:W-:Y:S01]  /*02e0*/  IADD3 R8, -R30, UR6, RZ ;  /* 0x000000061e087c10 */ /* 0x000fe2000fffe1ff */
[----:B------:R-:W-:Y:S03]  /*02f0*/  BSSY B1, `(.L_x_4618) ;  /* 0x0000013000017945 */ /* 0x000fe60003800000 */
[----:B------:R-:W-:-:S03]  /*0300*/  ISETP.GE.U32.AND P3, PT, R8, 0x4, PT ;  /* 0x000000040800780c */ /* 0x000fc60003f66070 */
[----:B------:R-:W1:Y:S01]  /*0310*/  LDC.64 R6, c[0x0][0x238] ;  /* 0x00008e00ff067b82 */ /* 0x000e620000000a00 */
[----:B0-----:R-:W-:-:S04]  /*0320*/  LEA R4, R30, R9, 0x2 ;  /* 0x000000091e047211 */ /* 0x001fc800078e10ff */
[----:B------:R-:W-:-:S04]  /*0330*/  LOP3.LUT P0, RZ, R4, 0xf, RZ, 0xc0, !PT ;  /* 0x0000000f04ff7812 */ /* 0x000fc8000780c0ff */
[----:B------:R-:W-:Y:S01]  /*0340*/  ISETP.LT.U32.OR P0, PT, R8, 0x4, P0 ;  /* 0x000000040800780c */ /* 0x000fe20000701470 */
[----:B-1----:R-:W-:-:S12]  /*0350*/  IMAD.WIDE R4, R30, 0x4, R6 ;  /* 0x000000041e047825 */ /* 0x002fd800078e0206 */
[----:B------:R-:W-:Y:S05]  /*0360*/  @P0 BRA `(.L_x_4619) ;  /* 0x0000000000080947 */ /* 0x000fea0003800000 */
[----:B------:R0:W5:Y:S01]  /*0370*/  LDG.E.128 R32, desc[UR4][R4.64] ;  /* 0x0000000404207981 */ /* 0x000162000c1e1d00 */
[----:B------:R-:W-:Y:S05]  /*0380*/  BRA `(.L_x_4620) ;  /* 0x0000000000247947 */ /* 0x000fea0003800000 */
.L_x_4619:
        /* <DEDUP_REMOVED lines=9> */
.L_x_4620:
[----:B------:R-:W-:Y:S05]  /*0420*/  BSYNC B1 ;  /* 0x0000000000017941 */ /* 0x000fea0003800000 */
.L_x_4618:
[----:B------:R-:W-:-:S05]  /*0430*/  IMAD R8, R29, 0x80, R30 ;  /* 0x000000801d087824 */ /* 0x000fca00078e021e */
[----:B------:R-:W-:-:S13]  /*0440*/  ISETP.GE.AND P0, PT, R8, UR6, PT ;  /* 0x0000000608007c0c */ /* 0x000fda000bf06270 */
[----:B------:R-:W-:Y:S05]  /*0450*/  @P0 BRA `(.L_x_4617) ;  /* 0x0000000000fc0947 */ /* 0x000fea0003800000 */
[C---:B01----:R-:W-:Y:S01]  /*0460*/  IMAD.U32 R4, R8.reuse, 0x4, R9 ;  /* 0x0000000408047824 */ /* 0x043fe200078e0009 */
[----:B------:R-:W-:Y:S01]  /*0470*/  IADD3 R10, -R8, UR6, RZ ;  /* 0x00000006080a7c10 */ /* 0x000fe2000fffe1ff */
        /* <DEDUP_REMOVED lines=8> */
.L_x_4622:
        /* <DEDUP_REMOVED lines=9> */
.L_x_4623:
[----:B------:R-:W-:Y:S05]  /*0590*/  BSYNC B1 ;  /* 0x0000000000017941 */ /* 0x000fea0003800000 */
.L_x_4621:
[----:B------:R-:W-:-:S05]  /*05a0*/  IMAD R8, R29, 0x80, R8 ;  /* 0x000000801d087824 */ /* 0x000fca00078e0208 */
[----:B------:R-:W-:-:S13]  /*05b0*/  ISETP.GE.AND P0, PT, R8, UR6, PT ;  /* 0x0000000608007c0c */ /* 0x000fda000bf06270 */
[----:B------:R-:W-:Y:S05]  /*05c0*/  @P0 BRA `(.L_x_4617) ;  /* 0x0000000000a00947 */ /* 0x000fea0003800000 */
[C---:B01----:R-:W-:Y:S01]  /*05d0*/  LEA R4, R8.reuse, R9, 0x2 ;  /* 0x0000000908047211 */ /* 0x043fe200078e10ff */
[----:B------:R-:W-:Y:S01]  /*05e0*/  BSSY B1, `(.L_x_4624) ;  /* 0x0000012000017945 */ /* 0x000fe20003800000 */
[----:B------:R-:W-:Y:S02]  /*05f0*/  IADD3 R9, -R8, UR6, RZ ;  /* 0x0000000608097c10 */ /* 0x000fe4000fffe1ff */
[----:B------:R-:W-:Y:S01]  /*0600*/  LOP3.LUT P0, RZ, R4, 0xf, RZ, 0xc0, !PT ;  /* 0x0000000f04ff7812 */ /* 0x000fe2000780c0ff */
[----:B------:R-:W-:Y:S01]  /*0610*/  IMAD.WIDE R4, R8, 0x4, R6 ;  /* 0x0000000408047825 */ /* 0x000fe200078e0206 */
[C---:B------:R-:W-:Y:S02]  /*0620*/  ISETP.GE.U32.AND P3, PT, R9.reuse, 0x4, PT ;  /* 0x000000040900780c */ /* 0x040fe40003f66070 */
[----:B------:R-:W-:-:S13]  /*0630*/  ISETP.LT.U32.OR P0, PT, R9, 0x4, P0 ;  /* 0x000000040900780c */ /* 0x000fda0000701470 */
[----:B------:R-:W-:Y:S05]  /*0640*/  @P0 BRA `(.L_x_4625) ;  /* 0x0000000000080947 */ /* 0x000fea0003800000 */
[----:B------:R0:W5:Y:S01]  /*0650*/  LDG.E.128 R16, desc[UR4][R4.64] ;  /* 0x0000000404107981 */ /* 0x000162000c1e1d00 */
[----:B------:R-:W-:Y:S05]  /*0660*/  BRA `(.L_x_4626) ;  /* 0x0000000000247947 */ /* 0x000fea0003800000 */
.L_x_4625:
        /* <DEDUP_REMOVED lines=9> */
.L_x_4626:
[----:B------:R-:W-:Y:S05]  /*0700*/  BSYNC B1 ;  /* 0x0000000000017941 */ /* 0x000fea0003800000 */
.L_x_4624:
        /* <DEDUP_REMOVED lines=11> */
.L_x_4627:
        /* <DEDUP_REMOVED lines=9> */
.L_x_4617:
[----:B------:R-:W-:Y:S05]  /*0850*/  BSYNC B0 ;  /* 0x0000000000007941 */ /* 0x000fea0003800000 */
.L_x_4616:
        /* <DEDUP_REMOVED lines=13> */
[----:B------:R-:W-:Y:S02]  /*0930*/  LEA R10, R29, R30, 0x7 ;  /* 0x0000001e1d0a7211 */ /* 0x000fe400078e38ff */
[----:B------:R-:W-:Y:S01]  /*0940*/  ISETP.NE.AND P0, PT, RZ, UR7, PT ;  /* 0x00000007ff007c0c */ /* 0x000fe2000bf05270 */
[----:B------:R-:W-:-:S03]  /*0950*/  VIADD R2, R25, 0x1800000 ;  /* 0x0180000019027836 */ /* 0x000fc60000000000 */
[----:B------:R-:W-:Y:S02]  /*0960*/  FSEL R24, RZ, 1, !P0 ;  /* 0x3f800000ff187808 */ /* 0x000fe40004000000 */
[----:B------:R-:W-:-:S03]  /*0970*/  LOP3.LUT R2, R2, 0x7f800000, RZ, 0xc0, !PT ;  /* 0x7f80000002027812 */ /* 0x000fc600078ec0ff */
[----:B-----5:R-:W-:Y:S01]  /*0980*/  FADD R6, R24, R13 ;  /* 0x0000000d18067221 */ /* 0x020fe20000000000 */
[----:B------:R-:W-:Y:S01]  /*0990*/  ISETP.GT.U32.AND P0, PT, R2, 0x1ffffff, PT ;  /* 0x01ffffff0200780c */ /* 0x000fe20003f04070 */
        /* <DEDUP_REMOVED lines=23> */
[----:B------:R-:W-:Y:S05]  /*0b10*/  CALL.REL.NOINC `($__internal_44_$__cuda_sm20_rcp_rn_f32_slowpath) ;  /* 0x00000038007c7944 */ /* 0x000fea0003c00000 */
[----:B------:R-:W-:Y:S05]  /*0b20*/  BRA `(.L_x_4630) ;  /* 0x0000000000107947 */ /* 0x000fea0003800000 */
.L_x_4629:
[----:B------:R-:W0:Y:S02]  /*0b30*/  MUFU.RCP R34, R25 ;  /* 0x0000001900227308 */ /* 0x000e240000001000 */
[----:B0-----:R-:W-:-:S04]  /*0b40*/  FFMA R24, R25, R34, -1 ;  /* 0xbf80000019187423 */ /* 0x001fc80000000022 */
[----:B------:R-:W-:-:S04]  /*0b50*/  FADD.FTZ R27, -R24, -RZ ;  /* 0x800000ff181b7221 */ /* 0x000fc80000010100 */
[----:B------:R-:W-:-:S07]  /*0b60*/  FFMA R34, R34, R27, R34 ;  /* 0x0000001b22227223 */ /* 0x000fce0000000022 */
.L_x_4630:
        /* <DEDUP_REMOVED lines=9> */
.L_x_4682:
[----:B------:R-:W-:Y:S01]  /*0c00*/  SHF.R.U32.HI R24, RZ, 0x5, R0 ;  /* 0x00000005ff187819 */ /* 0x000fe20000011600 */
[----:B------:R-:W-:Y:S01]  /*0c10*/  ULDC UR7, c[0x0][0x218] ;  /* 0x0000860000077ab9 */ /* 0x000fe20000000800 */
[----:B-----5:R-:W-:Y:S01]  /*0c20*/  IMAD.MOV.U32 R57, RZ, RZ, RZ ;  /* 0x000000ffff397224 */ /* 0x020fe200078e00ff */
[----:B------:R-:W-:Y:S01]  /*0c30*/  LOP3.LUT R88, R0, 0x1f, RZ, 0xc0, !PT ;  /* 0x0000001f00587812 */ /* 0x000fe200078ec0ff */
[----:B------:R-:W-:Y:S01]  /*0c40*/  IMAD.SHL.U32 R27, R54, 0x20, RZ ;  /* 0x00000020361b7824 */ /* 0x000fe200078e00ff */
[----:B------:R-:W-:Y:S01]  /*0c50*/  IADD3 R93, R24, R3, RZ ;  /* 0x00000003185d7210 */ /* 0x000fe20007ffe0ff */
[----:B------:R-:W-:-:S03]  /*0c60*/  ULDC UR6, c[0x0][0x21c] ;  /* 0x0000870000067ab9 */ /* 0x000fc60000000800 */
        /* <DEDUP_REMOVED lines=24> */
.L_x_4634:
        /* <DEDUP_REMOVED lines=9> */
.L_x_4635:
[----:B------:R-:W-:Y:S05]  /*0e80*/  BSYNC B1 ;  /* 0x0000000000017941 */ /* 0x000fea0003800000 */
.L_x_4633:
        /* <DEDUP_REMOVED lines=10> */
.L_x_4637:
        /* <DEDUP_REMOVED lines=9> */
.L_x_4638:
[----:B------:R-:W-:Y:S05]  /*0fc0*/  BSYNC B1 ;  /* 0x0000000000017941 */ /* 0x000fea0003800000 */
.L_x_4636:
        /* <DEDUP_REMOVED lines=34> */
.L_x_4640:
        /* <DEDUP_REMOVED lines=9> */
.L_x_4641:
[----:B------:R-:W-:Y:S05]  /*1280*/  BSYNC B1 ;  /* 0x0000000000017941 */ /* 0x000fea0003800000 */
.L_x_4639:
        /* <DEDUP_REMOVED lines=9> */
.L_x_4643:
        /* <DEDUP_REMOVED lines=9> */
.L_x_4644:
[----:B------:R-:W-:Y:S05]  /*13b0*/  BSYNC B1 ;  /* 0x0000000000017941 */ /* 0x000fea0003800000 */
.L_x_4642:
        /* <DEDUP_REMOVED lines=25> */
[----:B------:R-:W-:Y:S02]  /*1550*/  ISETP.GE.U32.AND P2, PT, R32, 0x4, PT ;  /* 0x000000042000780c */ /* 0x000fe40003f46070 */
[----:B------:R-:W-:Y:S02]  /*1560*/  LEA R24, R31, R92, 0x2 ;  /* 0x0000005c1f187211 */ /* 0x000fe400078e10ff */
[----:B------:R-:W-:Y:S02]  /*1570*/  SHF.R.S32.HI R30, RZ, 0x1f, R31 ;  /* 0x0000001fff1e7819 */ /* 0x000fe4000001141f */
[----:B------:R-:W-:-:S04]  /*1580*/  LOP3.LUT P0, RZ, R24, 0xf, RZ, 0xc0, !PT ;  /* 0x0000000f18ff7812 */ /* 0x000fc8000780c0ff */
[----:B------:R-:W-:Y:S01]  /*1590*/  ISETP.LT.U32.OR P0, PT, R32, 0x4, P0 ;  /* 0x000000042000780c */ /* 0x000fe20000701470 */
[----:B0-----:R-:W-:-:S12]  /*15a0*/  IMAD.WIDE R28, R31, 0x4, R28 ;  /* 0x000000041f1c7825 */ /* 0x001fd800078e021c */
[----:B------:R-:W-:Y:S05]  /*15b0*/  @P0 BRA `(.L_x_4646) ;  /* 0x0000000000080947 */ /* 0x000fea0003800000 */
[----:B------:R1:W5:Y:S01]  /*15c0*/  LDG.E.128 R24, desc[UR4][R28.64] ;  /* 0x000000041c187981 */ /* 0x000362000c1e1d00 */
[----:B------:R-:W-:Y:S05]  /*15d0*/  BRA `(.L_x_4647) ;  /* 0x0000000000247947 */ /* 0x000fea0003800000 */
.L_x_4646:
        /* <DEDUP_REMOVED lines=9> */
.L_x_4647:
[----:B------:R-:W-:Y:S05]  /*1670*/  BSYNC B1 ;  /* 0x0000000000017941 */ /* 0x000fea0003800000 */
.L_x_4645:
        /* <DEDUP_REMOVED lines=9> */
.L_x_4649:
        /* <DEDUP_REMOVED lines=9> */
.L_x_4650:
[----:B------:R-:W-:Y:S05]  /*17a0*/  BSYNC B1 ;  /* 0x0000000000017941 */ /* 0x000fea0003800000 */
.L_x_4648:
        /* <DEDUP_REMOVED lines=34> */
.L_x_4652:
        /* <DEDUP_REMOVED lines=9> */
.L_x_4653:
[----:B------:R-:W-:Y:S05]  /*1a60*/  BSYNC B1 ;  /* 0x0000000000017941 */ /* 0x000fea0003800000 */
.L_x_4651:
        /* <DEDUP_REMOVED lines=9> */
.L_x_4655:
        /* <DEDUP_REMOVED lines=9> */
.L_x_4656:
[----:B------:R-:W-:Y:S05]  /*1b90*/  BSYNC B1 ;  /* 0x0000000000017941 */ /* 0x000fea0003800000 */
.L_x_4654:
        /* <DEDUP_REMOVED lines=20> */
.L_x_4632:
[----:B------:R-:W-:Y:S05]  /*1ce0*/  BSYNC B0 ;  /* 0x0000000000007941 */ /* 0x000fea0003800000 */
.L_x_4631:
[----:B------:R-:W2:Y:S02]  /*1cf0*/  LDC R29, c[0x0][0x214] ;  /* 0x00008500ff1d7b82 */ /* 0x000ea40000000800 */
[----:B--2---:R-:W-:-:S13]  /*1d00*/  ISETP.NE.AND P0, PT, R29, 0x1, PT ;  /* 0x000000011d00780c */ /* 0x004fda0003f05270 */
[----:B------:R-:W-:Y:S05]  /*1d10*/  @!P0 BRA `(.L_x_4657) ;  /* 0x0000000800748947 */ /* 0x000fea0003800000 */
[----:B------:R-:W2:Y:S01]  /*1d20*/  LDC R28, c[0x0][0x210] ;  /* 0x00008400ff1c7b82 */ /* 0x000ea20000000800 */
[----:B------:R-:W-:Y:S01]  /*1d30*/  ISETP.NE.AND P0, PT, R88, RZ, PT ;  /* 0x000000ff5800720c */ /* 0x000fe20003f05270 */
[----:B------:R-:W-:Y:S01]  /*1d40*/  ULDC.64 UR8, c[0x0][0x240] ;  /* 0x0000900000087ab9 */ /* 0x000fe20000000a00 */
[----:B------:R-:W-:Y:S02]  /*1d50*/  LOP3.LUT R26, R35, 0x1, RZ, 0xc0, !PT ;  /* 0x00000001231a7812 */ /* 0x000fe400078ec0ff */
[----:B01----:R-:W-:Y:S02]  /*1d60*/  SHF.R.U32.HI R40, RZ, 0x5, R0 ;  /* 0x00000005ff287819 */ /* 0x003fe40000011600 */
[----:B------:R-:W-:-:S03]  /*1d70*/  IADD3 R30, -R26, RZ, RZ ;  /* 0x000000ff1a1e7210 */ /* 0x000fc60007ffe1ff */
[----:B------:R-:W-:-:S04]  /*1d80*/  IMAD R26, R55, 0x4, R40 ;  /* 0x00000004371a7824 */ /* 0x000fc800078e0228 */
[----:B------:R-:W0:Y:S01]  /*1d90*/  @!P0 LDC.64 R24, c[0x0][0x240] ;  /* 0x00009000ff188b82 */ /* 0x000e220000000a00 */
[----:B------:R-:W-:Y:S02]  /*1da0*/  IMAD R26, R26, R29, RZ ;  /* 0x0000001d1a1a7224 */ /* 0x000fe400078e02ff */
[----:B--2---:R-:W-:-:S04]  /*1db0*/  IMAD R27, R29, R28, RZ ;  /* 0x0000001c1d1b7224 */ /* 0x004fc800078e02ff */
[----:B------:R-:W-:-:S05]  /*1dc0*/  IMAD.SHL.U32 R27, R27, 0x4, RZ ;  /* 0x000000041b1b7824 */ /* 0x000fca00078e00ff */
[----:B------:R-:W-:-:S04]  /*1dd0*/  LOP3.LUT R27, R30, R27, RZ, 0xc0, !PT ;  /* 0x0000001b1e1b7212 */ /* 0x000fc800078ec0ff */
[----:B------:R-:W-:-:S04]  /*1de0*/  IADD3 R41, P2, R26, R27, RZ ;  /* 0x0000001b1a297210 */ /* 0x000fc80007f5e0ff */
[----:B------:R-:W-:Y:S01]  /*1df0*/  @!P0 IADD3 R27, P3, R54, R41, RZ ;  /* 0x00000029361b8210 */ /* 0x000fe20007f7e0ff */
[----:B------:R-:W-:-:S03]  /*1e00*/  IMAD.X R31, RZ, RZ, RZ, P2 ;  /* 0x000000ffff1f7224 */ /* 0x000fc600010e06ff */
[----:B0-----:R-:W-:Y:S02]  /*1e10*/  @!P0 LEA R26, P2, R27, R24, 0x3 ;  /* 0x000000181b1a8211 */ /* 0x001fe400078418ff */
        /* <DEDUP_REMOVED lines=26> */
[----:B------:R-:W-:Y:S02]  /*1fc0*/  LOP3.LUT P0, RZ, R35, 0x1, RZ, 0xc0, !PT ;  /* 0x0000000123ff7812 */ /* 0x000fe4000780c0ff */
[----:B------:R-:W-:Y:S02]  /*1fd0*/  MOV R27, 0xffffffff ;  /* 0xffffffff001b7802 */ /* 0x000fe40000000f00 */
        /* <DEDUP_REMOVED lines=19> */
.L_x_4659:
[----:B------:R-:W2:Y:S04]  /*2110*/  LDG.E.STRONG.GPU R26, desc[UR4][R24.64] ;  /* 0x00000004181a7981 */ /* 0x000ea8000c1ef900 */
[----:B--2---:R-:W-:Y:S01]  /*2120*/  CCTL.IVALL ;  /* 0x00000000ff00798f */ /* 0x004fe20002000000 */
[----:B------:R-:W-:Y:S05]  /*2130*/  YIELD ;  /* 0x0000000000007946 */ /* 0x000fea0003800000 */
[----:B------:R-:W-:-:S13]  /*2140*/  ISETP.NE.AND P0, PT, R26, R91, PT ;  /* 0x0000005b1a00720c */ /* 0x000fda0003f05270 */
[----:B------:R-:W-:Y:S05]  /*2150*/  @P0 BRA `(.L_x_4659) ;  /* 0xfffffffc00ec0947 */ /* 0x000fea000383ffff */
.L_x_4658:
        /* <DEDUP_REMOVED lines=12> */
[----:B------:R-:W-:Y:S02]  /*2220*/  PLOP3.LUT P0, PT, PT, PT, PT, 0x8, 0x0 ;  /* 0x000000000000781c */ /* 0x000fe40003f0e170 */
[----:B------:R-:W-:-:S11]  /*2230*/  IADD3 R93, R29, -0x60, RZ ;  /* 0xffffffa01d5d7810 */ /* 0x000fd60007ffe0ff */
.L_x_4664:
[----:B------:R-:W-:-:S04]  /*2240*/  IADD3 R24, P2, R88, R41, RZ ;  /* 0x0000002958187210 */ /* 0x000fc80007f5e0ff */
[----:B------:R-:W-:Y:S02]  /*2250*/  LEA.HI.X.SX32 R25, R88, R31, 0x1, P2 ;  /* 0x0000001f58197211 */ /* 0x000fe400010f0eff */
[----:B------:R-:W-:-:S04]  /*2260*/  LEA R90, P2, R24, UR8, 0x3 ;  /* 0x00000008185a7c11 */ /* 0x000fc8000f8418ff */
[----:B------:R-:W-:-:S06]  /*2270*/  LEA.HI.X R91, R24, UR9, R25, 0x3, P2 ;  /* 0x00000009185b7c11 */ /* 0x000fcc00090f1c19 */
        /* <DEDUP_REMOVED lines=14> */
[----:B------:R-:W-:-:S05]  /*2360*/  VIADD R28, R88, 0x60 ;  /* 0x00000060581c7836 */ /* 0x000fca0000000000 */
[----:B------:R-:W-:-:S04]  /*2370*/  IADD3 R40, P2, R28, R41, RZ ;  /* 0x000000291c287210 */ /* 0x000fc80007f5e0ff */
[----:B------:R-:W-:Y:S02]  /*2380*/  LEA.HI.X.SX32 R28, R28, R31, 0x1, P2 ;  /* 0x0000001f1c1c7211 */ /* 0x000fe400010f0eff */
[----:B0-----:R-:W-:-:S04]  /*2390*/  LEA R26, P2, R40, UR8, 0x3 ;  /* 0x00000008281a7c11 */ /* 0x001fc8000f8418ff */
[----:B------:R-:W-:-:S05]  /*23a0*/  LEA.HI.X R27, R40, UR9, R28, 0x3, P2 ;  /* 0x00000009281b7c11 */ /* 0x000fca00090f1c1c */
[----:B------:R-:W2:Y:S01]  /*23b0*/  LDG.E R26, desc[UR4][R26.64+0x4] ;  /* 0x000004041a1a7981 */ /* 0x000ea2000c1e1900 */
[----:B------:R-:W-:Y:S01]  /*23c0*/  IADD3 R88, R88, 0x80, RZ ;  /* 0x0000008058587810 */ /* 0x000fe20007ffe0ff */
[----:B---3--:R-:W-:-:S03]  /*23d0*/  FADD R91, R91, R30 ;  /* 0x0000001e5b5b7221 */ /* 0x008fc60000000000 */
[----:B------:R-:W-:Y:S01]  /*23e0*/  ISETP.GE.AND P2, PT, R88, R93, PT ;  /* 0x0000005d5800720c */ /* 0x000fe20003f46270 */
[----:B----4-:R-:W-:-:S04]  /*23f0*/  FADD R91, R91, R24 ;  /* 0x000000185b5b7221 */ /* 0x010fc80000000000 */
[----:B--2---:R-:W-:-:S08]  /*2400*/  FADD R28, R91, R26 ;  /* 0x0000001a5b1c7221 */ /* 0x004fd00000000000 */
[----:B------:R-:W-:Y:S05]  /*2410*/  @!P2 BRA `(.L_x_4664) ;  /* 0xfffffffc0088a947 */ /* 0x000fea000383ffff */
.L_x_4663:
[----:B------:R-:W-:Y:S05]  /*2420*/  BSYNC B1 ;  /* 0x0000000000017941 */ /* 0x000fea0003800000 */
.L_x_4662:
        /* <DEDUP_REMOVED lines=20> */
.L_x_4666:
[----:B------:R-:W-:Y:S05]  /*2570*/  BSYNC B1 ;  /* 0x0000000000017941 */ /* 0x000fea0003800000 */
.L_x_4665:
        /* <DEDUP_REMOVED lines=9> */
.L_x_4661:
[----:B------:R-:W-:Y:S05]  /*2610*/  BSYNC B0 ;  /* 0x0000000000007941 */ /* 0x000fea0003800000 */
.L_x_4660:
        /* <DEDUP_REMOVED lines=13> */
.L_x_4657:
        /* <DEDUP_REMOVED lines=10> */
.L_x_4667:
[----:B------:R-:W-:Y:S04]  /*2790*/  BSSY B0, `(.L_x_4668) ;  /* 0x0000085000007945 */ /* 0x000fe80003800000 */
[----:B------:R-:W-:Y:S05]  /*27a0*/  @!P1 BRA `(.L_x_4669) ;  /* 0x00000008000c9947 */ /* 0x000fea0003800000 */
[----:B01----:R-:W0:Y:S01]  /*27b0*/  LDC.64 R40, c[0x0][0x278] ;  /* 0x00009e00ff287b82 */ /* 0x003e220000000a00 */
        /* <DEDUP_REMOVED lines=8> */
[----:B------:R-:W-:Y:S01]  /*2840*/  FFMA R88, R73, -R28, R86 ;  /* 0x8000001c49587223 */ /* 0x000fe20000000056 */
[----:B------:R-:W-:Y:S01]  /*2850*/  BSSY B2, `(.L_x_4671) ;  /* 0x0000014000027945 */ /* 0x000fe20003800000 */
[----:B------:R-:W-:-:S02]  /*2860*/  IMAD.SHL.U32 R30, R30, 0x4, RZ ;  /* 0x000000041e1e7824 */ /* 0x000fc400078e00ff */
[-C--:B-----5:R-:W-:Y:S01]  /*2870*/  FMUL R25, R26, R57.reuse ;  /* 0x000000391a197220 */ /* 0x0a0fe20000400000 */
[----:B------:R-:W-:Y:S02]  /*2880*/  IMAD.IADD R31, R24, 0x1, R3 ;  /* 0x00000001181f7824 */ /* 0x000fe400078e0203 */
[-C--:B------:R-:W-:Y:S01]  /*2890*/  FFMA R24, R62, -R28.reuse, R81 ;  /* 0x8000001c3e187223 */ /* 0x080fe20000000051 */
[----:B------:R-:W-:Y:S01]  /*28a0*/  FFMA R26, R68, -R28, R89 ;  /* 0x8000001c441a7223 */ /* 0x000fe20000000059 */
        /* <DEDUP_REMOVED lines=14> */
.L_x_4672:
[----:B------:R-:W-:Y:S05]  /*2990*/  BSYNC B2 ;  /* 0x0000000000027941 */ /* 0x000fea0003800000 */
.L_x_4671:
[C---:B------:R-:W-:Y:S01]  /*29a0*/  ISETP.NE.AND P0, PT, R22.reuse, RZ, PT ;  /* 0x000000ff1600720c */ /* 0x040fe20003f05270 */
[----:B------:R1:W-:Y:S01]  /*29b0*/  @P1 STG.E desc[UR4][R90.64+0xc], R27 ;  /* 0x00000c1b5a001986 */ /* 0x0003e2000c101904 */
[C---:B------:R-:W-:Y:S02]  /*29c0*/  ISETP.GE.U32.AND P2, PT, R22.reuse, 0x2, PT ;  /* 0x000000021600780c */ /* 0x040fe40003f46070 */
[----:B------:R-:W-:-:S09]  /*29d0*/  ISETP.GE.U32.AND P3, PT, R22, 0x3, PT ;  /* 0x000000031600780c */ /* 0x000fd20003f66070 */
[----:B------:R1:W-:Y:S04]  /*29e0*/  @P0 STG.E desc[UR4][R90.64], R24 ;  /* 0x000000185a000986 */ /* 0x0003e8000c101904 */
[----:B------:R1:W-:Y:S04]  /*29f0*/  @P2 STG.E desc[UR4][R90.64+0x4], R25 ;  /* 0x000004195a002986 */ /* 0x0003e8000c101904 */
[----:B------:R1:W-:Y:S02]  /*2a00*/  @P3 STG.E desc[UR4][R90.64+0x8], R26 ;  /* 0x0000081a5a003986 */ /* 0x0003e4000c101904 */
.L_x_4673:
[----:B------:R-:W-:Y:S05]  /*2a10*/  BSYNC B1 ;  /* 0x0000000000017941 */ /* 0x000fea0003800000 */
.L_x_4670:
        /* <DEDUP_REMOVED lines=24> */
.L_x_4676:
[----:B------:R-:W-:Y:S05]  /*2ba0*/  BSYNC B2 ;  /* 0x0000000000027941 */ /* 0x000fea0003800000 */
.L_x_4675:
[C---:B------:R-:W-:Y:S01]  /*2bb0*/  ISETP.NE.AND P0, PT, R23.reuse, RZ, PT ;  /* 0x000000ff1700720c */ /* 0x040fe20003f05270 */
[----:B------:R1:W-:Y:S01]  /*2bc0*/  @P1 STG.E desc[UR4][R90.64+0xc], R27 ;  /* 0x00000c1b5a001986 */ /* 0x0003e2000c101904 */
[C---:B------:R-:W-:Y:S02]  /*2bd0*/  ISETP.GE.U32.AND P2, PT, R23.reuse, 0x2, PT ;  /* 0x000000021700780c */ /* 0x040fe40003f46070 */
[----:B------:R-:W-:-:S09]  /*2be0*/  ISETP.GE.U32.AND P3, PT, R23, 0x3, PT ;  /* 0x000000031700780c */ /* 0x000fd20003f66070 */
[----:B------:R1:W-:Y:S04]  /*2bf0*/  @P0 STG.E desc[UR4][R90.64], R24 ;  /* 0x000000185a000986 */ /* 0x0003e8000c101904 */
[----:B------:R1:W-:Y:S04]  /*2c00*/  @P2 STG.E desc[UR4][R90.64+0x4], R25 ;  /* 0x000004195a002986 */ /* 0x0003e8000c101904 */
[----:B------:R1:W-:Y:S02]  /*2c10*/  @P3 STG.E desc[UR4][R90.64+0x8], R26 ;  /* 0x0000081a5a003986 */ /* 0x0003e4000c101904 */
.L_x_4677:
[----:B------:R-:W-:Y:S05]  /*2c20*/  BSYNC B1 ;  /* 0x0000000000017941 */ /* 0x000fea0003800000 */
.L_x_4674:
        /* <DEDUP_REMOVED lines=24> */
.L_x_4680:
[----:B------:R-:W-:Y:S05]  /*2db0*/  BSYNC B2 ;  /* 0x0000000000027941 */ /* 0x000fea0003800000 */
.L_x_4679:
[C---:B------:R-:W-:Y:S01]  /*2dc0*/  ISETP.NE.AND P0, PT, R32.reuse, RZ, PT ;  /* 0x000000ff2000720c */ /* 0x040fe20003f05270 */
[----:B------:R1:W-:Y:S01]  /*2dd0*/  @P1 STG.E desc[UR4][R90.64+0xc], R27 ;  /* 0x00000c1b5a001986 */ /* 0x0003e2000c101904 */
[C---:B------:R-:W-:Y:S02]  /*2de0*/  ISETP.GE.U32.AND P2, PT, R32.reuse, 0x2, PT ;  /* 0x000000022000780c */ /* 0x040fe40003f46070 */
[----:B------:R-:W-:-:S09]  /*2df0*/  ISETP.GE.U32.AND P3, PT, R32, 0x3, PT ;  /* 0x000000032000780c */ /* 0x000fd20003f66070 */
[----:B------:R1:W-:Y:S04]  /*2e00*/  @P0 STG.E desc[UR4][R90.64], R24 ;  /* 0x000000185a000986 */ /* 0x0003e8000c101904 */
[----:B------:R1:W-:Y:S04]  /*2e10*/  @P2 STG.E desc[UR4][R90.64+0x4], R25 ;  /* 0x000004195a002986 */ /* 0x0003e8000c101904 */
[----:B------:R1:W-:Y:S02]  /*2e20*/  @P3 STG.E desc[UR4][R90.64+0x8], R26 ;  /* 0x0000081a5a003986 */ /* 0x0003e4000c101904 */
.L_x_4681:
[----:B------:R-:W-:Y:S05]  /*2e30*/  BSYNC B1 ;  /* 0x0000000000017941 */ /* 0x000fea0003800000 */
.L_x_4678:
        /* <DEDUP_REMOVED lines=26> */
.L_x_4669:
[----:B------:R-:W-:Y:S05]  /*2fe0*/  BSYNC B0 ;  /* 0x0000000000007941 */ /* 0x000fea0003800000 */
.L_x_4668:
[----:B------:R-:W-:Y:S05]  /*2ff0*/  WARPSYNC.ALL ;  /* 0x0000000000007948 */ /* 0x000fea0003800000 */
[----:B0123--:R-:W0:Y:S01]  /*3000*/  LDC R24, c[0x0][0x210] ;  /* 0x00008400ff187b82 */ /* 0x00fe220000000800 */
[----:B------:R-:W-:Y:S01]  /*3010*/  ULDC UR7, c[0x0][0x218] ;  /* 0x0000860000077ab9 */ /* 0x000fe20000000800 */
[----:B0-----:R-:W-:-:S04]  /*3020*/  LEA R3, R24, R3, 0x2 ;  /* 0x0000000318037211 */ /* 0x001fc800078e10ff */
[----:B------:R-:W-:-:S13]  /*3030*/  ISETP.GE.AND P0, PT, R3, UR7, PT ;  /* 0x0000000703007c0c */ /* 0x000fda000bf06270 */
[----:B------:R-:W-:Y:S05]  /*3040*/  @!P0 BRA `(.L_x_4682) ;  /* 0xffffffd800ec8947 */ /* 0x000fea000383ffff */
[--C-:B------:R-:W-:Y:S01]  /*3050*/  IMAD.MOV.U32 R28, RZ, RZ, R43.reuse ;  /* 0x000000ffff1c7224 */ /* 0x100fe200078e002b */
[----:B------:R-:W-:Y:S01]  /*3060*/  MOV R5, R52 ;  /* 0x0000003400057202 */ /* 0x000fe20000000f00 */
[--C-:B------:R-:W-:Y:S01]  /*3070*/  IMAD.MOV.U32 R2, RZ, RZ, R42.reuse ;  /* 0x000000ffff027224 */ /* 0x100fe200078e002a */
[----:B------:R-:W-:Y:S01]  /*3080*/  MOV R9, R48 ;  /* 0x0000003000097202 */ /* 0x000fe20000000f00 */
[----:B------:R-:W-:Y:S01]  /*3090*/  IMAD.MOV.U32 R26, RZ, RZ, R43 ;  /* 0x000000ffff1a7224 */ /* 0x000fe200078e002b */
[----:B------:R-:W-:Y:S01]  /*30a0*/  MOV R25, R44 ;  /* 0x0000002c00197202 */ /* 0x000fe20000000f00 */
[----:B------:R-:W-:Y:S01]  /*30b0*/  IMAD.MOV.U32 R27, RZ, RZ, R42 ;  /* 0x000000ffff1b7224 */ /* 0x000fe200078e002a */
[----:B------:R-:W-:Y:S01]  /*30c0*/  MOV R41, R38 ;  /* 0x0000002600297202 */ /* 0x000fe20000000f00 */
        /* <DEDUP_REMOVED lines=9> */
[----:B------:R-:W-:-:S07]  /*3160*/  IMAD.MOV.U32 R43, RZ, RZ, R36 ;  /* 0x000000ffff2b7224 */ /* 0x000fce00078e0024 */
.L_x_4628:
[----:B------:R-:W-:Y:S01]  /*3170*/  IMAD.SHL.U32 R54, R54, 0x20, RZ ;  /* 0x0000002036367824 */ /* 0x000fe200078e00ff */
[----:B-----5:R-:W-:Y:S01]  /*3180*/  LOP3.LUT R13, R0, 0x1f, RZ, 0xc0, !PT ;  /* 0x0000001f000d7812 */ /* 0x020fe200078ec0ff */
[----:B------:R-:W-:Y:S03]  /*3190*/  BAR.SYNC.DEFER_BLOCKING 0x0 ;  /* 0x0000000000007b1d */ /* 0x000fe60000010000 */
[----:B------:R-:W-:-:S03]  /*31a0*/  LOP3.LUT R3, R54, 0xffffffe0, R13, 0xe2, !PT ;  /* 0xffffffe036037812 */ /* 0x000fc600078ee20d */
[----:B------:R-:W-:Y:S01]  /*31b0*/  BSSY B0, `(.L_x_4683) ;  /* 0x000001c000007945 */ /* 0x000fe20003800000 */
[----:B------:R-:W-:-:S04]  /*31c0*/  SHF.L.U32 R16, R3, 0x2, RZ ;  /* 0x0000000203107819 */ /* 0x000fc800000006ff */
        /* <DEDUP_REMOVED lines=9> */
[----:B------:R-:W-:-:S05]  /*3260*/  LOP3.LUT R12, R12, 0x1f0, RZ, 0xc0, !PT ;  /* 0x000001f00c0c7812 */ /* 0x000fca00078ec0ff */
[----:B------:R-:W-:Y:S02]  /*3270*/  IMAD.IADD R3, R3, 0x1, R12 ;  /* 0x0000000103037824 */ /* 0x000fe400078e020c */
[----:B------:R-:W-:-:S03]  /*3280*/  IMAD R12, R29, 0x80, R16 ;  /* 0x000000801d0c7824 */ /* 0x000fc600078e0210 */
[----:B------:R0:W-:Y:S02]  /*3290*/  @P0 STS.128 [R3], R4 ;  /* 0x0000000403000388 */ /* 0x0001e40000000c00 */
[----:B------:R-:W-:-:S13]  /*32a0*/  ISETP.GE.AND P0, PT, R12, UR6, PT ;  /* 0x000000060c007c0c */ /* 0x000fda000bf06270 */
[----:B------:R-:W-:Y:S05]  /*32b0*/  @P0 BRA `(.L_x_4684) ;  /* 0x00000000002c0947 */ /* 0x000fea0003800000 */
[----:B------:R-:W-:Y:S02]  /*32c0*/  ISETP.NE.AND P0, PT, R14, 0x1, PT ;  /* 0x000000010e00780c */ /* 0x000fe40003f05270 */
[----:B------:R-:W-:-:S11]  /*32d0*/  LEA R12, R29, R12, 0x7 ;  /* 0x0000000c1d0c7211 */ /* 0x000fd600078e38ff */
        /* <DEDUP_REMOVED lines=9> */
.L_x_4684:
[----:B------:R-:W-:Y:S05]  /*3370*/  BSYNC B0 ;  /* 0x0000000000007941 */ /* 0x000fea0003800000 */
.L_x_4683:
[----:B------:R-:W3:Y:S01]  /*3380*/  S2UR UR7, SR_CTAID.X ;  /* 0x00000000000779c3 */ /* 0x000ee20000002500 */
[----:B0-----:R-:W-:-:S07]  /*3390*/  IMAD.MOV R4, RZ, RZ, -R55 ;  /* 0x000000ffff047224 */ /* 0x001fce00078e0a37 */
[----:B------:R-:W-:Y:S01]  /*33a0*/  BAR.SYNC.DEFER_BLOCKING 0x0 ;  /* 0x0000000000007b1d */ /* 0x000fe20000010000 */
[----:B---3--:R-:W-:-:S04]  /*33b0*/  IMAD R4, R29, R4, UR7 ;  /* 0x000000071d047e24 */ /* 0x008fc8000f8e0204 */
[----:B------:R-:W-:Y:S01]  /*33c0*/  IMAD.SHL.U32 R6, R4, 0x20, RZ ;  /* 0x0000002004067824 */ /* 0x000fe200078e00ff */
[----:B------:R-:W-:-:S04]  /*33d0*/  LOP3.LUT R4, R0, 0x3fffffe0, RZ, 0xc0, !PT ;  /* 0x3fffffe000047812 */ /* 0x000fc800078ec0ff */
[----:B-12---:R-:W-:-:S05]  /*33e0*/  LOP3.LUT R3, R6, 0xffffffe0, R13, 0xe2, !PT ;  /* 0xffffffe006037812 */ /* 0x006fca00078ee20d */
[----:B------:R-:W-:-:S05]  /*33f0*/  IMAD R4, R4, R29, R3 ;  /* 0x0000001d04047224 */ /* 0x000fca00078e0203 */
[----:B------:R-:W-:-:S04]  /*3400*/  SHF.L.U32 R10, R4, 0x2, RZ ;  /* 0x00000002040a7819 */ /* 0x000fc800000006ff */
        /* <DEDUP_REMOVED lines=9> */
[C---:B------:R-:W-:Y:S02]  /*34a0*/  ISETP.NE.AND P0, PT, R3.reuse, RZ, PT ;  /* 0x000000ff0300720c */ /* 0x040fe40003f05270 */
[C---:B------:R-:W-:Y:S02]  /*34b0*/  ISETP.NE.AND P1, PT, R3.reuse, 0x1, PT ;  /* 0x000000010300780c */ /* 0x040fe40003f25270 */
[----:B------:R-:W-:-:S02]  /*34c0*/  ISETP.NE.AND P2, PT, R3, 0x2, PT ;  /* 0x000000020300780c */ /* 0x000fc40003f45270 */
[----:B------:R-:W-:Y:S01]  /*34d0*/  ISETP.NE.AND P3, PT, R3, 0x3, PT ;  /* 0x000000030300780c */ /* 0x000fe20003f65270 */
[----:B-1----:R-:W-:Y:S01]  /*34e0*/  IMAD.WIDE.U32 R8, R55, 0x4, R8 ;  /* 0x0000000437087825 */ /* 0x002fe200078e0008 */
[----:B0-----:R-:W-:-:S03]  /*34f0*/  LEA R4, R5, R4, 0x18 ;  /* 0x0000000405047211 */ /* 0x001fc600078ec0ff */
[----:B------:R-:W-:Y:S02]  /*3500*/  IMAD.SHL.U32 R5, R0, 0x10, RZ ;  /* 0x0000001000057824 */ /* 0x000fe400078e00ff */
[----:B------:R-:W-:-:S03]  /*3510*/  IMAD R0, R3, 0x840, R4 ;  /* 0x0000084003007824 */ /* 0x000fc600078e0204 */
[----:B------:R-:W-:Y:S01]  /*3520*/  LOP3.LUT R5, R5, 0x1f0, RZ, 0xc0, !PT ;  /* 0x000001f005057812 */ /* 0x000fe200078ec0ff */
[----:B------:R-:W-:-:S04]  /*3530*/  IMAD.SHL.U32 R3, R3, 0x10, RZ ;  /* 0x0000001003037824 */ /* 0x000fc800078e00ff */
[----:B------:R-:W-:Y:S01]  /*3540*/  IMAD.IADD R0, R5, 0x1, R0 ;  /* 0x0000000105007824 */ /* 0x000fe200078e0200 */
[----:B------:R-:W-:Y:S06]  /*3550*/  @!P0 BRA `(.L_x_4686) ;  /* 0x0000000000a88947 */ /* 0x000fec0003800000 */
[----:B------:R-:W0:Y:S01]  /*3560*/  LDS R14, [R0+0x8] ;  /* 0x00000800000e7984 */ /* 0x000e220000000800 */
[C---:B------:R-:W-:Y:S02]  /*3570*/  ISETP.EQ.AND P0, PT, R3.reuse, RZ, PT ;  /* 0x000000ff0300720c */ /* 0x040fe40003f02270 */
[C---:B------:R-:W-:Y:S01]  /*3580*/  ISETP.EQ.AND P4, PT, R3.reuse, 0x10, PT ;  /* 0x000000100300780c */ /* 0x040fe20003f82270 */
[----:B------:R-:W1:Y:S01]  /*3590*/  LDS.128 R4, [R0] ;  /* 0x0000000000047984 */ /* 0x000e620000000c00 */
        /* <DEDUP_REMOVED lines=19> */
[----:B-1----:R-:W-:Y:S01]  /*36d0*/  FADD R4, R4, R11 ;  /* 0x0000000b04047221 */ /* 0x002fe20000000000 */
        /* <DEDUP_REMOVED lines=18> */
.L_x_4686:
[----:B------:R-:W-:Y:S05]  /*3800*/  BSYNC B0 ;  /* 0x0000000000007941 */ /* 0x000fea0003800000 */
.L_x_4685:
        /* <DEDUP_REMOVED lines=46> */
.L_x_4688:
[----:B------:R-:W-:Y:S05]  /*3af0*/  BSYNC B0 ;  /* 0x0000000000007941 */ /* 0x000fea0003800000 */
.L_x_4687:
        /* <DEDUP_REMOVED lines=46> */
.L_x_4690:
[----:B------:R-:W-:Y:S05]  /*3de0*/  BSYNC B0 ;  /* 0x0000000000007941 */ /* 0x000fea0003800000 */
.L_x_4689:
        /* <DEDUP_REMOVED lines=14> */
[----:B-1----:R-:W-:Y:S01]  /*3ed0*/  @P2 IMAD.MOV.U32 R0, RZ, RZ, R51 ;  /* 0x000000ffff002224 */ /* 0x002fe200078e0033 */
        /* <DEDUP_REMOVED lines=12> */
[----:B--2---:R-:W-:Y:S01]  /*3fa0*/  FADD R13, R13, R0 ;  /* 0x000000000d0d7221 */ /* 0x004fe20000000000 */
        /* <DEDUP_REMOVED lines=16> */
.L_x_4692:
[----:B------:R-:W-:Y:S05]  /*40b0*/  BSYNC B0 ;  /* 0x0000000000007941 */ /* 0x000fea0003800000 */
.L_x_4691:
        /* <DEDUP_REMOVED lines=23> */
.L_x_4693:
        /* <DEDUP_REMOVED lines=13> */
.L_x_4695:
[----:B------:R-:W-:Y:S05]  /*4300*/  BSYNC B0 ;  /* 0x0000000000007941 */ /* 0x000fea0003800000 */
.L_x_4694:
        /* <DEDUP_REMOVED lines=10> */
.L_x_4697:
[----:B------:R-:W-:Y:S05]  /*43b0*/  BSYNC B0 ;  /* 0x0000000000007941 */ /* 0x000fea0003800000 */
.L_x_4696:
        /* <DEDUP_REMOVED lines=10> */
.L_x_4699:
[----:B------:R-:W-:Y:S05]  /*4460*/  BSYNC B0 ;  /* 0x0000000000007941 */ /* 0x000fea0003800000 */
.L_x_4698:
        /* <DEDUP_REMOVED lines=10> */
        .weak           $__internal_44_$__cuda_sm20_rcp_rn_f32_slowpath
        .type           $__internal_44_$__cuda_sm20_rcp_rn_f32_slowpath,@function
        .size           $__internal_44_$__cuda_sm20_rcp_rn_f32_slowpath,(.L_x_5671 - $__internal_44_$__cuda_sm20_rcp_rn_f32_slowpath)
$__internal_44_$__cuda_sm20_rcp_rn_f32_slowpath:
[----:B------:R-:W-:-:S05]  /*4510*/  IMAD.SHL.U32 R24, R25, 0x2, RZ ;  /* 0x0000000219187824 */ /* 0x000fca00078e00ff */
[----:B------:R-:W-:Y:S01]  /*4520*/  SHF.R.U32.HI R26, RZ, 0x18, R24 ;  /* 0x00000018ff1a7819 */ /* 0x000fe20000011618 */
[----:B------:R-:W-:-:S03]  /*4530*/  IMAD.MOV.U32 R24, RZ, RZ, R25 ;  /* 0x000000ffff187224 */ /* 0x000fc600078e0019 */
[----:B------:R-:W-:-:S13]  /*4540*/  ISETP.NE.U32.AND P0, PT, R26, RZ, PT ;  /* 0x000000ff1a00720c */ /* 0x000fda0003f05070 */
[----:B------:R-:W-:Y:S05]  /*4550*/  @P0 BRA `(.L_x_4700) ;  /* 0x00000000002c0947 */ /* 0x000fea0003800000 */
[----:B------:R-:W-:-:S04]  /*4560*/  SHF.L.U32 R25, R24, 0x1, RZ ;  /* 0x0000000118197819 */ /* 0x000fc800000006ff */
        /* <DEDUP_REMOVED lines=10> */
.L_x_4700:
        /* <DEDUP_REMOVED lines=33> */
.L_x_4702:
[----:B------:R2:W3:Y:S02]  /*4820*/  MUFU.RCP R25, R24 ;  /* 0x0000001800197308 */ /* 0x0004e40000001000 */
.L_x_4701:
[----:B-1-3--:R-:W-:Y:S01]  /*4830*/  IMAD.MOV.U32 R34, RZ, RZ, R25 ;  /* 0x000000ffff227224 */ /* 0x00afe200078e0019 */
[----:B0-2---:R-:W-:Y:S01]  /*4840*/  MOV R24, R35 ;  /* 0x0000002300187202 */ /* 0x005fe20000000f00 */
[----:B------:R-:W-:-:S04]  /*4850*/  IMAD.MOV.U32 R25, RZ, RZ, 0x0 ;  /* 0x00000000ff197424 */ /* 0x000fc800078e00ff */
[----:B------:R-:W-:Y:S05]  /*4860*/  RET.REL.NODEC R24 `(_ZN18transformer_engine13normalization26rmsnorm_bwd_general_kernelINS0_13Kernel_traitsIffffjLj512ELj1ELj4ELj1ELj16ENS0_18Kernel_traits_baseILj512EffffjLj128EEEEELb0EEEvNS0_20BackwardKernelParamsE) ;  /* 0xffffffb418e47950 */ /* 0x000fea0003c3ffff */
.L_x_4703:
        /* <DEDUP_REMOVED lines=9> */
.L_x_5671:


//--------------------- .text._ZN18transformer_engine13normalization26rmsnorm_bwd_general_kernelINS0_13Kernel_traitsI13__nv_bfloat16fS3_fjLj128ELj1ELj4ELj1ELj8ENS0_18Kernel_traits_baseILj128ES3_fS3_fjLj128EEEEELb0EEEvNS0_20BackwardKernelParamsE --------------------------
	.section	.text._ZN18transformer_engine13normalization26rmsnorm_bwd_general_kernelINS0_13Kernel_traitsI13__nv_bfloat16fS3_fjLj128ELj1ELj4ELj1ELj8ENS0_18Kernel_traits_baseILj128ES3_fS3_fjLj128EEEEELb0EEEvNS0_20BackwardKernelParamsE,"ax",@progbits
	.align	128
        .global         _ZN18transformer_engine13normalization26rmsnorm_bwd_general_kernelINS0_13Kernel_traitsI13__nv_bfloat16fS3_fjLj128ELj1ELj4ELj1ELj8ENS0_18Kernel_traits_baseILj128ES3_fS3_fjLj128EEEEELb0EEEvNS0_20BackwardKernelParamsE
        .type           _ZN18transformer_engine13normalization26rmsnorm_bwd_general_kernelINS0_13Kernel_traitsI13__nv_bfloat16fS3_fjLj128ELj1ELj4ELj1ELj8ENS0_18Kernel_traits_baseILj128ES3_fS3_fjLj128EEEEELb0EEEvNS0_20BackwardKernelParamsE,@function
        .size           _ZN18transformer_engine13normalization26rmsnorm_bwd_general_kernelINS0_13Kernel_traitsI13__nv_bfloat16fS3_fjLj128ELj1ELj4ELj1ELj8ENS0_18Kernel_traits_baseILj128ES3_fS3_fjLj128EEEEELb0EEEvNS0_20BackwardKernelParamsE,(.L_x_5672 - _ZN18transformer_engine13normalization26rmsnorm_bwd_general_kernelINS0_13Kernel_traitsI13__nv_bfloat16fS3_fjLj128ELj1ELj4ELj1ELj8ENS0_18Kernel_traits_baseILj128ES3_fS3_fjLj128EEEEELb0EEEvNS0_20BackwardKernelParamsE)
        .other          _ZN18transformer_engine13normalization26rmsnorm_bwd_general_kernelINS0_13Kernel_traitsI13__nv_bfloat16fS3_fjLj128ELj1ELj4ELj1ELj8ENS0_18Kernel_traits_baseILj128ES3_fS3_fjLj128EEEEELb0EEEvNS0_20BackwardKernelParamsE,@"STO_CUDA_ENTRY STV_DEFAULT"
_ZN18transformer_engine13normalization26rmsnorm_bwd_general_kernelINS0_13Kernel_traitsI13__nv_bfloat16fS3_fjLj128ELj1ELj4ELj1ELj8ENS0_18Kernel_traits_baseILj128ES3_fS3_fjLj128EEEEELb0EEEvNS0_20BackwardKernelParamsE:
.text._ZN18transformer_engine13normalization26rmsnorm_bwd_general_kernelINS0_13Kernel_traitsI13__nv_bfloat16fS3_fjLj128ELj1ELj4ELj1ELj8ENS0_18Kernel_traits_baseILj128ES3_fS3_fjLj128EEEEELb0EEEvNS0_20BackwardKernelParamsE:
[----:B------:R-:W0:Y:S01]  /*0000*/  LDC R1, c[0x0][0x28] ;  /* 0x00000a00ff017b82 */ /* 0x000e220000000800 */
[----:B------:R-:W-:Y:S01]  /*0010*/  ULDC UR4, c[0x0][0x214] ;  /* 0x0000850000047ab9 */ /* 0x000fe20000000800 */
[----:B0-----:R-:W-:Y:S01]  /*0020*/  VIADD R1, R1, 0xfffffff0 ;  /* 0xfffffff001017836 */ /* 0x001fe20000000000 */
[----:B------:R-:W-:Y:S01]  /*0030*/  ULDC UR5, c[0x0][0x21c] ;  /* 0x0000870000057ab9 */ /* 0x000fe20000000800 */
[----:B------:R-:W-:-:S04]  /*0040*/  IMAD.U32 R32, RZ, RZ, UR4 ;  /* 0x00000004ff207e24 */ /* 0x000fc8000f8e00ff */
[----:B------:R-:W0:Y:S01]  /*0050*/  S2UR UR4, SR_CTAID.X ;  /* 0x00000000000479c3 */ /* 0x000e220000002500 */
[----:B------:R-:W-:Y:S01]  /*0060*/  ULDC.64 UR6, c[0x0][0x208] ;  /* 0x0000820000067ab9 */ /* 0x000fe20000000a00 */
[----:B------:R1:W-:Y:S01]  /*0070*/  STL.128 [R1], RZ ;  /* 0x000000ff01007387 */ /* 0x0003e20000100c00 */
[----:B------:R-:W2:Y:S01]  /*0080*/  I2F.U32.RP R0, R32 ;  /* 0x0000002000007306 */ /* 0x000ea20000209000 */
[----:B------:R-:W-:Y:S01]  /*0090*/  ISETP.NE.U32.AND P2, PT, R32, RZ, PT ;  /* 0x000000ff2000720c */ /* 0x000fe20003f45070 */
[----:B------:R-:W-:Y:S06]  /*00a0*/  BSSY B0, `(.L_x_4704) ;  /* 0x0000048000007945 */ /* 0x000fec0003800000 */
[----:B--2---:R-:W2:Y:S02]  /*00b0*/  MUFU.RCP R0, R0 ;  /* 0x0000000000007308 */ /* 0x004ea40000001000 */
[----:B--2---:R-:W-:-:S06]  /*00c0*/  VIADD R2, R0, 0xffffffe ;  /* 0x0ffffffe00027836 */ /* 0x004fcc0000000000 */
        /* <DEDUP_REMOVED lines=18> */
[----:B------:R-:W-:-:S03]  /*01f0*/  SHF.R.U32.HI R3, RZ, 0x5, R2 ;  /* 0x00000005ff037819 */ /* 0x000fc60000011602 */
        /* <DEDUP_REMOVED lines=19> */
.L_x_4707:
[C---:B------:R-:W-:Y:S02]  /*0330*/  ISETP.GT.U32.AND P1, PT, R2.reuse, 0x1, PT ;  /* 0x000000010200780c */ /* 0x040fe40003f24070 */
[----:B------:R-:W-:-:S11]  /*0340*/  ISETP.NE.AND P0, PT, R2, RZ, PT ;  /* 0x000000ff0200720c */ /* 0x000fd60003f05270 */
[----:B------:R-:W-:Y:S02]  /*0350*/  @!P1 PRMT R4, RZ, 0x7610, R4 ;  /* 0x00007610ff049816 */ /* 0x000fe40000000004 */
[----:B------:R0:W5:Y:S04]  /*0360*/  @P0 LDG.E.U16 R2, desc[UR6][R6.64] ;  /* 0x0000000606020981 */ /* 0x000168000c1e1500 */
[----:B------:R0:W5:Y:S02]  /*0370*/  @P1 LDG.E.U16 R4, desc[UR6][R6.64+0x2] ;  /* 0x0000020606041981 */ /* 0x000164000c1e1500 */
[----:B0-----:R-:W-:-:S07]  /*0380*/  @!P0 PRMT R2, RZ, 0x7610, R2 ;  /* 0x00007610ff028816 */ /* 0x001fce0000000002 */
.L_x_4708:
[----:B------:R-:W-:Y:S05]  /*0390*/  BSYNC B1 ;  /* 0x0000000000017941 */ /* 0x000fea0003800000 */
.L_x_4706:
        /* <DEDUP_REMOVED lines=15> */
.L_x_4710:
[C---:B------:R-:W-:Y:S02]  /*0490*/  ISETP.GT.U32.AND P1, PT, R11.reuse, 0x1, PT ;  /* 0x000000010b00780c */ /* 0x040fe40003f24070 */
[----:B------:R-:W-:-:S11]  /*04a0*/  ISETP.NE.AND P0, PT, R11, RZ, PT ;  /* 0x000000ff0b00720c */ /* 0x000fd60003f05270 */
[----:B------:R-:W-:Y:S02]  /*04b0*/  @!P1 PRMT R4, RZ, 0x7610, R4 ;  /* 0x00007610ff049816 */ /* 0x000fe40000000004 */
[----:B------:R0:W5:Y:S04]  /*04c0*/  @P0 LDG.E.U16 R2, desc[UR6][R6.64] ;  /* 0x0000000606020981 */ /* 0x000168000c1e1500 */
[----:B------:R0:W5:Y:S02]  /*04d0*/  @P1 LDG.E.U16 R4, desc[UR6][R6.64+0x2] ;  /* 0x0000020606041981 */ /* 0x000164000c1e1500 */
[----:B0-----:R-:W-:-:S07]  /*04e0*/  @!P0 PRMT R2, RZ, 0x7610, R2 ;  /* 0x00007610ff028816 */ /* 0x001fce0000000002 */
.L_x_4711:
[----:B------:R-:W-:Y:S05]  /*04f0*/  BSYNC B1 ;  /* 0x0000000000017941 */ /* 0x000fea0003800000 */
.L_x_4709:
[----:B-----5:R-:W-:Y:S02]  /*0500*/  IMAD.U32 R12, R2, 0x10000, RZ ;  /* 0x00010000020c7824 */ /* 0x020fe400078e00ff */
[----:B------:R-:W-:-:S07]  /*0510*/  IMAD.U32 R20, R4, 0x10000, RZ ;  /* 0x0001000004147824 */ /* 0x000fce00078e00ff */
.L_x_4705:
[----:B------:R-:W-:Y:S05]  /*0520*/  BSYNC B0 ;  /* 0x0000000000007941 */ /* 0x000fea0003800000 */
.L_x_4704:
        /* <DEDUP_REMOVED lines=23> */
[----:B------:R-:W-:Y:S05]  /*06a0*/  CALL.REL.NOINC `($__internal_45_$__cuda_sm20_rcp_rn_f32_slowpath) ;  /* 0x0000001800ec7944 */ /* 0x000fea0003c00000 */
[----:B------:R-:W-:Y:S01]  /*06b0*/  IMAD.MOV.U32 R8, RZ, RZ, R3 ;  /* 0x000000ffff087224 */ /* 0x000fe200078e0003 */
[----:B------:R-:W-:Y:S06]  /*06c0*/  BRA `(.L_x_4714) ;  /* 0x0000000000107947 */ /* 0x000fec0003800000 */
.L_x_4713:
[----:B------:R-:W0:Y:S02]  /*06d0*/  MUFU.RCP R3, R2 ;  /* 0x0000000200037308 */ /* 0x000e240000001000 */
[----:B0-----:R-:W-:-:S04]  /*06e0*/  FFMA R4, R2, R3, -1 ;  /* 0xbf80000002047423 */ /* 0x001fc80000000003 */
[----:B------:R-:W-:-:S04]  /*06f0*/  FADD.FTZ R4, -R4, -RZ ;  /* 0x800000ff04047221 */ /* 0x000fc80000010100 */
[----:B------:R-:W-:-:S07]  /*0700*/  FFMA R8, R3, R4, R3 ;  /* 0x0000000403087223 */ /* 0x000fce0000000003 */
.L_x_4714:
[----:B------:R-:W-:Y:S01]  /*0710*/  ULDC.64 UR4, c[0x0][0x210] ;  /* 0x0000840000047ab9 */ /* 0x000fe20000000a00 */
[----:B------:R-:W-:Y:S01]  /*0720*/  IMAD.MOV.U32 R3, RZ, RZ, RZ ;  /* 0x000000ffff037224 */ /* 0x000fe200078e00ff */
[----:B------:R-:W-:Y:S01]  /*0730*/  UIMAD UR4, UR5, UR4, URZ ;  /* 0x00000004050472a4 */ /* 0x000fe2000f8e023f */
[----:B------:R-:W-:Y:S02]  /*0740*/  CS2R R6, SRZ ;  /* 0x0000000000067805 */ /* 0x000fe4000001ff00 */
[----:B------:R-:W-:Y:S01]  /*0750*/  CS2R R4, SRZ ;  /* 0x0000000000047805 */ /* 0x000fe2000001ff00 */
[----:B------:R-:W-:-:S12]  /*0760*/  USHF.L.U32 UR4, UR4, 0x2, URZ ;  /* 0x0000000204047899 */ /* 0x000fd8000800063f */
.L_x_4746:
        /* <DEDUP_REMOVED lines=32> */
.L_x_4718:
[----:B------:R-:W-:Y:S02]  /*0970*/  ISETP.NE.AND P0, PT, R10, RZ, PT ;  /* 0x000000ff0a00720c */ /* 0x000fe40003f05270 */
[----:B------:R-:W-:-:S06]  /*0980*/  CS2R R24, SRZ ;  /* 0x0000000000187805 */ /* 0x000fcc000001ff00 */
[----:B------:R0:W5:Y:S05]  /*0990*/  @P2 LDG.E R25, desc[UR6][R22.64+0x4] ;  /* 0x0000040616192981 */ /* 0x00016a000c1e1900 */
[----:B------:R0:W5:Y:S02]  /*09a0*/  @P0 LDG.E R24, desc[UR6][R22.64] ;  /* 0x0000000616180981 */ /* 0x000164000c1e1900 */
.L_x_4719:
[----:B------:R-:W-:Y:S05]  /*09b0*/  BSYNC B1 ;  /* 0x0000000000017941 */ /* 0x000fea0003800000 */
.L_x_4717:
        /* <DEDUP_REMOVED lines=12> */
.L_x_4721:
[C---:B------:R-:W-:Y:S02]  /*0a80*/  ISETP.GT.U32.AND P2, PT, R10.reuse, 0x1, PT ;  /* 0x000000010a00780c */ /* 0x040fe40003f44070 */
[----:B------:R-:W-:-:S11]  /*0a90*/  ISETP.NE.AND P0, PT, R10, RZ, PT ;  /* 0x000000ff0a00720c */ /* 0x000fd60003f05270 */
[----:B------:R-:W-:Y:S02]  /*0aa0*/  @!P2 PRMT R27, RZ, 0x7610, R27 ;  /* 0x00007610ff1ba816 */ /* 0x000fe4000000001b */
[----:B------:R0:W5:Y:S04]  /*0ab0*/  @P0 LDG.E.U16 R2, desc[UR6][R30.64] ;  /* 0x000000061e020981 */ /* 0x000168000c1e1500 */
[----:B------:R0:W5:Y:S02]  /*0ac0*/  @P2 LDG.E.U16 R27, desc[UR6][R30.64+0x2] ;  /* 0x000002061e1b2981 */ /* 0x000164000c1e1500 */
[----:B0-----:R-:W-:-:S07]  /*0ad0*/  @!P0 PRMT R2, RZ, 0x7610, R2 ;  /* 0x00007610ff028816 */ /* 0x001fce0000000002 */
.L_x_4722:
[----:B------:R-:W-:Y:S05]  /*0ae0*/  BSYNC B1 ;  /* 0x0000000000017941 */ /* 0x000fea0003800000 */
.L_x_4720:
        /* <DEDUP_REMOVED lines=25> */
.L_x_4724:
[----:B------:R-:W-:Y:S02]  /*0c80*/  ISETP.NE.AND P0, PT, R9, RZ, PT ;  /* 0x000000ff0900720c */ /* 0x000fe40003f05270 */
[----:B------:R-:W-:-:S06]  /*0c90*/  CS2R R24, SRZ ;  /* 0x0000000000187805 */ /* 0x000fcc000001ff00 */
[----:B------:R1:W5:Y:S05]  /*0ca0*/  @P2 LDG.E R25, desc[UR6][R32.64+0x4] ;  /* 0x0000040620192981 */ /* 0x00036a000c1e1900 */
[----:B------:R1:W5:Y:S02]  /*0cb0*/  @P0 LDG.E R24, desc[UR6][R32.64] ;  /* 0x0000000620180981 */ /* 0x000364000c1e1900 */
.L_x_4725:
[----:B------:R-:W-:Y:S05]  /*0cc0*/  BSYNC B1 ;  /* 0x0000000000017941 */ /* 0x000fea0003800000 */
.L_x_4723:
        /* <DEDUP_REMOVED lines=11> */
.L_x_4727:
[C---:B------:R-:W-:Y:S02]  /*0d80*/  ISETP.GT.U32.AND P2, PT, R9.reuse, 0x1, PT ;  /* 0x000000010900780c */ /* 0x040fe40003f44070 */
[----:B------:R-:W-:-:S11]  /*0d90*/  ISETP.NE.AND P0, PT, R9, RZ, PT ;  /* 0x000000ff0900720c */ /* 0x000fd60003f05270 */
[----:B------:R-:W-:Y:S02]  /*0da0*/  @!P2 PRMT R21, RZ, 0x7610, R21 ;  /* 0x00007610ff15a816 */ /* 0x000fe40000000015 */
[----:B------:R2:W5:Y:S04]  /*0db0*/  @P0 LDG.E.U16 R20, desc[UR6][R22.64] ;  /* 0x0000000616140981 */ /* 0x000568000c1e1500 */
[----:B------:R2:W5:Y:S02]  /*0dc0*/  @P2 LDG.E.U16 R21, desc[UR6][R22.64+0x2] ;  /* 0x0000020616152981 */ /* 0x000564000c1e1500 */
[----:B--2---:R-:W-:-:S07]  /*0dd0*/  @!P0 PRMT R20, RZ, 0x7610, R20 ;  /* 0x00007610ff148816 */ /* 0x004fce0000000014 */
.L_x_4728:
[----:B------:R-:W-:Y:S05]  /*0de0*/  BSYNC B1 ;  /* 0x0000000000017941 */ /* 0x000fea0003800000 */
.L_x_4726:
        /* <DEDUP_REMOVED lines=12> */
.L_x_4716:
[----:B------:R-:W-:Y:S05]  /*0eb0*/  BSYNC B0 ;  /* 0x0000000000007941 */ /* 0x000fea0003800000 */
.L_x_4715:
[----:B01----:R-:W0:Y:S02]  /*0ec0*/  LDC R32, c[0x0][0x214] ;  /* 0x00008500ff207b82 */ /* 0x003e240000000800 */
[----:B0-----:R-:W-:-:S13]  /*0ed0*/  ISETP.NE.AND P0, PT, R32, 0x1, PT ;  /* 0x000000012000780c */ /* 0x001fda0003f05270 */
[----:B------:R-:W-:Y:S05]  /*0ee0*/  @!P0 BRA `(.L_x_4729) ;  /* 0x0000000800648947 */ /* 0x000fea0003800000 */
[----:B------:R-:W0:Y:S01]  /*0ef0*/  SHFL.DOWN PT, R22, R37, 0x10, 0x1f ;  /* 0x0a001f0025167f89 */ /* 0x000e2200000e0000 */
[----:B------:R-:W-:Y:S01]  /*0f00*/  ISETP.NE.AND P0, PT, R17, RZ, PT ;  /* 0x000000ff1100720c */ /* 0x000fe20003f05270 */
[----:B------:R-:W-:Y:S02]  /*0f10*/  ULDC.64 UR10, c[0x0][0x240] ;  /* 0x00009000000a7ab9 */ /* 0x000fe40000000a00 */
[----:B------:R-:W1:Y:S01]  /*0f20*/  SHFL.DOWN PT, R24, R39, 0x10, 0x1f ;  /* 0x0a001f0027187f89 */ /* 0x000e6200000e0000 */
[----:B0-----:R-:W-:Y:S01]  /*0f30*/  FADD R22, R22, R37 ;  /* 0x0000002516167221 */ /* 0x001fe20000000000 */
[----:B-1----:R-:W-:-:S04]  /*0f40*/  FADD R24, R24, R39 ;  /* 0x0000002718187221 */ /* 0x002fc80000000000 */
[----:B------:R-:W0:Y:S01]  /*0f50*/  SHFL.DOWN PT, R23, R22, 0x8, 0x1f ;  /* 0x09001f0016177f89 */ /* 0x000e2200000e0000 */
[----:B------:R-:W-:-:S03]  /*0f60*/  LOP3.LUT R39, R3, 0x1, RZ, 0xc0, !PT ;  /* 0x0000000103277812 */ /* 0x000fc600078ec0ff */
[----:B------:R-:W1:Y:S01]  /*0f70*/  SHFL.DOWN PT, R25, R24, 0x8, 0x1f ;  /* 0x09001f0018197f89 */ /* 0x000e6200000e0000 */
[----:B0-----:R-:W-:Y:S02]  /*0f80*/  FADD R33, R22, R23 ;  /* 0x0000001716217221 */ /* 0x001fe40000000000 */
[----:B------:R-:W0:Y:S01]  /*0f90*/  @!P0 LDC.64 R22, c[0x0][0x240] ;  /* 0x00009000ff168b82 */ /* 0x000e220000000a00 */
[----:B-1----:R-:W-:Y:S02]  /*0fa0*/  FADD R25, R24, R25 ;  /* 0x0000001918197221 */ /* 0x002fe40000000000 */
[----:B------:R-:W1:Y:S04]  /*0fb0*/  SHFL.DOWN PT, R36, R33, 0x4, 0x1f ;  /* 0x08801f0021247f89 */ /* 0x000e6800000e0000 */
[----:B------:R-:W2:Y:S01]  /*0fc0*/  SHFL.DOWN PT, R38, R25, 0x4, 0x1f ;  /* 0x08801f0019267f89 */ /* 0x000ea200000e0000 */
[----:B-1----:R-:W-:Y:S01]  /*0fd0*/  FADD R35, R33, R36 ;  /* 0x0000002421237221 */ /* 0x002fe20000000000 */
[----:B------:R-:W-:-:S02]  /*0fe0*/  IMAD.MOV R33, RZ, RZ, -R39 ;  /* 0x000000ffff217224 */ /* 0x000fc400078e0a27 */
[----:B--2---:R-:W-:Y:S02]  /*0ff0*/  FADD R38, R25, R38 ;  /* 0x0000002619267221 */ /* 0x004fe40000000000 */
[----:B------:R-:W1:Y:S01]  /*1000*/  SHFL.DOWN PT, R36, R35, 0x2, 0x1f ;  /* 0x08401f0023247f89 */ /* 0x000e6200000e0000 */
[----:B------:R-:W-:-:S03]  /*1010*/  LOP3.LUT R33, R33, UR4, RZ, 0xc0, !PT ;  /* 0x0000000421217c12 */ /* 0x000fc6000f8ec0ff */
[----:B------:R-:W2:Y:S01]  /*1020*/  SHFL.DOWN PT, R37, R38, 0x2, 0x1f ;  /* 0x08401f0026257f89 */ /* 0x000ea200000e0000 */
[----:B------:R-:W-:Y:S01]  /*1030*/  IADD3 R33, P2, R16, R33, RZ ;  /* 0x0000002110217210 */ /* 0x000fe20007f5e0ff */
[----:B-1----:R-:W-:-:S04]  /*1040*/  FADD R24, R35, R36 ;  /* 0x0000002423187221 */ /* 0x002fc80000000000 */
[----:B------:R-:W-:Y:S02]  /*1050*/  IMAD.X R35, RZ, RZ, RZ, P2 ;  /* 0x000000ffff237224 */ /* 0x000fe400010e06ff */
[----:B--2---:R-:W-:Y:S01]  /*1060*/  FADD R36, R38, R37 ;  /* 0x0000002526247221 */ /* 0x004fe20000000000 */
[----:B------:R-:W-:Y:S01]  /*1070*/  @!P0 IADD3 R38, P3, R18, R33, RZ ;  /* 0x0000002112268210 */ /* 0x000fe20007f7e0ff */
[----:B------:R-:W1:Y:S03]  /*1080*/  SHFL.DOWN PT, R37, R24, 0x1, 0x1f ;  /* 0x08201f0018257f89 */ /* 0x000e6600000e0000 */
[----:B0-----:R-:W-:Y:S01]  /*1090*/  @!P0 LEA R22, P2, R38, R22, 0x3 ;  /* 0x0000001626168211 */ /* 0x001fe200078418ff */
[----:B------:R-:W0:Y:S01]  /*10a0*/  SHFL.DOWN PT, R25, R36, 0x1, 0x1f ;  /* 0x08201f0024197f89 */ /* 0x000e2200000e0000 */
[----:B------:R-:W-:Y:S02]  /*10b0*/  @!P0 LEA.HI.X.SX32 R39, R18, R35, 0x1, P3 ;  /* 0x0000002312278211 */ /* 0x000fe400018f0eff */
[----:B------:R-:W-:-:S02]  /*10c0*/  ISETP.NE.AND P3, PT, R34, RZ, PT ;  /* 0x000000ff2200720c */ /* 0x000fc40003f65270 */
[----:B------:R-:W-:Y:S01]  /*10d0*/  @!P0 LEA.HI.X R23, R38, R23, R39, 0x3, P2 ;  /* 0x0000001726178211 */ /* 0x000fe200010f1c27 */
[----:B-1----:R-:W-:Y:S01]  /*10e0*/  FADD R24, R24, R37 ;  /* 0x0000002518187221 */ /* 0x002fe20000000000 */
[----:B0-----:R-:W-:-:S05]  /*10f0*/  FADD R25, R36, R25 ;  /* 0x0000001924197221 */ /* 0x001fca0000000000 */
        /* <DEDUP_REMOVED lines=25> */
.L_x_4731:
[----:B------:R-:W2:Y:S04]  /*1290*/  LDG.E.STRONG.GPU R24, desc[UR6][R22.64] ;  /* 0x0000000616187981 */ /* 0x000ea8000c1ef900 */
[----:B--2---:R-:W-:Y:S01]  /*12a0*/  CCTL.IVALL ;  /* 0x00000000ff00798f */ /* 0x004fe20002000000 */
[----:B------:R-:W-:Y:S05]  /*12b0*/  YIELD ;  /* 0x0000000000007946 */ /* 0x000fea0003800000 */
[----:B------:R-:W-:-:S13]  /*12c0*/  ISETP.NE.AND P0, PT, R24, R37, PT ;  /* 0x000000251800720c */ /* 0x000fda0003f05270 */
[----:B------:R-:W-:Y:S05]  /*12d0*/  @P0 BRA `(.L_x_4731) ;  /* 0xfffffffc00ec0947 */ /* 0x000fea000383ffff */
.L_x_4730:
        /* <DEDUP_REMOVED lines=15> */
.L_x_4736:
[C---:B------:R-:W-:Y:S01]  /*13d0*/  VIADD R22, R40.reuse, 0x20 ;  /* 0x0000002028167836 */ /* 0x040fe20000000000 */
[----:B------:R-:W-:-:S04]  /*13e0*/  IADD3 R24, P3, R40, R33, RZ ;  /* 0x0000002128187210 */ /* 0x000fc80007f7e0ff */
[----:B------:R-:W-:Y:S02]  /*13f0*/  IADD3 R23, P2, R22, R33, RZ ;  /* 0x0000002116177210 */ /* 0x000fe40007f5e0ff */
[-C--:B------:R-:W-:Y:S02]  /*1400*/  LEA.HI.X.SX32 R25, R40, R35.reuse, 0x1, P3 ;  /* 0x0000002328197211 */ /* 0x080fe400018f0eff */
[----:B------:R-:W-:Y:S02]  /*1410*/  LEA.HI.X.SX32 R22, R22, R35, 0x1, P2 ;  /* 0x0000002316167211 */ /* 0x000fe400010f0eff */
[C---:B------:R-:W-:Y:S02]  /*1420*/  LEA R36, P2, R23.reuse, UR10, 0x3 ;  /* 0x0000000a17247c11 */ /* 0x040fe4000f8418ff */
[----:B------:R-:W-:Y:S02]  /*1430*/  LEA R38, P3, R24, UR10, 0x3 ;  /* 0x0000000a18267c11 */ /* 0x000fe4000f8618ff */
[----:B------:R-:W-:Y:S01]  /*1440*/  LEA.HI.X R37, R23, UR11, R22, 0x3, P2 ;  /* 0x0000000b17257c11 */ /* 0x000fe200090f1c16 */
[----:B------:R-:W-:Y:S01]  /*1450*/  VIADD R22, R40, 0x40 ;  /* 0x0000004028167836 */ /* 0x000fe20000000000 */
[----:B------:R-:W-:Y:S01]  /*1460*/  LEA.HI.X R39, R24, UR11, R25, 0x3, P3 ;  /* 0x0000000b18277c11 */ /* 0x000fe200098f1c19 */
[----:B------:R-:W-:-:S02]  /*1470*/  VIADD R42, R40, 0x60 ;  /* 0x00000060282a7836 */ /* 0x000fc40000000000 */
[----:B------:R-:W2:Y:S01]  /*1480*/  LDG.E R36, desc[UR6][R36.64+0x4] ;  /* 0x0000040624247981 */ /* 0x000ea2000c1e1900 */
[-C--:B------:R-:W-:Y:S02]  /*1490*/  IADD3 R25, P2, R22, R33.reuse, RZ ;  /* 0x0000002116197210 */ /* 0x080fe40007f5e0ff */
[----:B------:R-:W-:Y:S01]  /*14a0*/  IADD3 R23, P3, R42, R33, RZ ;  /* 0x000000212a177210 */ /* 0x000fe20007f7e0ff */
[----:B------:R-:W3:Y:S01]  /*14b0*/  LDG.E R39, desc[UR6][R38.64+0x4] ;  /* 0x0000040626277981 */ /* 0x000ee2000c1e1900 */
[-C--:B------:R-:W-:Y:S02]  /*14c0*/  LEA.HI.X.SX32 R22, R22, R35.reuse, 0x1, P2 ;  /* 0x0000002316167211 */ /* 0x080fe400010f0eff */
[C---:B------:R-:W-:Y:S02]  /*14d0*/  LEA R24, P2, R25.reuse, UR10, 0x3 ;  /* 0x0000000a19187c11 */ /* 0x040fe4000f8418ff */
[----:B------:R-:W-:Y:S02]  /*14e0*/  LEA.HI.X.SX32 R42, R42, R35, 0x1, P3 ;  /* 0x000000232a2a7211 */ /* 0x000fe400018f0eff */
[----:B------:R-:W-:-:S02]  /*14f0*/  LEA.HI.X R25, R25, UR11, R22, 0x3, P2 ;  /* 0x0000000b19197c11 */ /* 0x000fc400090f1c16 */
[----:B------:R-:W-:-:S04]  /*1500*/  LEA R22, P2, R23, UR10, 0x3 ;  /* 0x0000000a17167c11 */ /* 0x000fc8000f8418ff */
[----:B------:R-:W-:Y:S01]  /*1510*/  LEA.HI.X R23, R23, UR11, R42, 0x3, P2 ;  /* 0x0000000b17177c11 */ /* 0x000fe200090f1c2a */
[----:B------:R-:W4:Y:S05]  /*1520*/  LDG.E R25, desc[UR6][R24.64+0x4] ;  /* 0x0000040618197981 */ /* 0x000f2a000c1e1900 */
[----:B------:R-:W4:Y:S01]  /*1530*/  LDG.E R23, desc[UR6][R22.64+0x4] ;  /* 0x0000040616177981 */ /* 0x000f22000c1e1900 */
[----:B------:R-:W-:-:S05]  /*1540*/  VIADD R40, R40, 0x80 ;  /* 0x0000008028287836 */ /* 0x000fca0000000000 */
[----:B------:R-:W-:Y:S01]  /*1550*/  ISETP.GE.AND P2, PT, R40, R41, PT ;  /* 0x000000292800720c */ /* 0x000fe20003f46270 */
[----:B---3--:R-:W-:-:S04]  /*1560*/  FADD R39, R39, R34 ;  /* 0x0000002227277221 */ /* 0x008fc80000000000 */
[----:B--2---:R-:W-:-:S04]  /*1570*/  FADD R36, R39, R36 ;  /* 0x0000002427247221 */ /* 0x004fc80000000000 */
[----:B----4-:R-:W-:-:S04]  /*1580*/  FADD R36, R36, R25 ;  /* 0x0000001924247221 */ /* 0x010fc80000000000 */
[----:B------:R-:W-:Y:S01]  /*1590*/  FADD R34, R36, R23 ;  /* 0x0000001724227221 */ /* 0x000fe20000000000 */
[----:B------:R-:W-:Y:S06]  /*15a0*/  @!P2 BRA `(.L_x_4736) ;  /* 0xfffffffc0088a947 */ /* 0x000fec000383ffff */
.L_x_4735:
[----:B------:R-:W-:Y:S05]  /*15b0*/  BSYNC B1 ;  /* 0x0000000000017941 */ /* 0x000fea0003800000 */
.L_x_4734:
        /* <DEDUP_REMOVED lines=20> */
.L_x_4738:
[----:B------:R-:W-:Y:S05]  /*1700*/  BSYNC B1 ;  /* 0x0000000000017941 */ /* 0x000fea0003800000 */
.L_x_4737:
        /* <DEDUP_REMOVED lines=9> */
.L_x_4733:
[----:B------:R-:W-:Y:S05]  /*17a0*/  BSYNC B0 ;  /* 0x0000000000007941 */ /* 0x000fea0003800000 */
.L_x_4732:
        /* <DEDUP_REMOVED lines=13> */
.L_x_4729:
        /* <DEDUP_REMOVED lines=10> */
.L_x_4739:
[----:B------:R-:W-:Y:S04]  /*1920*/  BSSY B0, `(.L_x_4740) ;  /* 0x0000031000007945 */ /* 0x000fe80003800000 */
[----:B------:R-:W-:Y:S05]  /*1930*/  @!P1 BRA `(.L_x_4741) ;  /* 0x0000000000bc9947 */ /* 0x000fea0003800000 */
[----:B------:R-:W0:Y:S01]  /*1940*/  S2R R22, SR_TID.X ;  /* 0x0000000000167919 */ /* 0x000e220000002100 */
[----:B------:R-:W1:Y:S01]  /*1950*/  LDC.64 R34, c[0x0][0x278] ;  /* 0x00009e00ff227b82 */ /* 0x000e620000000a00 */
[----:B------:R-:W-:Y:S01]  /*1960*/  IMAD.SHL.U32 R24, R18, 0x20, RZ ;  /* 0x0000002012187824 */ /* 0x000fe200078e00ff */
[----:B------:R-:W-:Y:S01]  /*1970*/  ISETP.GE.U32.AND P1, PT, R10, 0x2, PT ;  /* 0x000000020a00780c */ /* 0x000fe20003f26070 */
[----:B------:R-:W-:Y:S01]  /*1980*/  FMUL R33, R33, R8 ;  /* 0x0000000821217220 */ /* 0x000fe20000400000 */
[----:B------:R-:W-:Y:S04]  /*1990*/  BSSY B1, `(.L_x_4742) ;  /* 0x0000017000017945 */ /* 0x000fe80003800000 */
[----:B------:R-:W-:Y:S01]  /*19a0*/  BSSY B2, `(.L_x_4743) ;  /* 0x0000012000027945 */ /* 0x000fe20003800000 */
[----:B------:R-:W-:Y:S01]  /*19b0*/  LOP3.LUT R24, R24, 0xffffffe0, R17, 0xe2, !PT ;  /* 0xffffffe018187812 */ /* 0x000fe200078ee211 */
[----:B------:R-:W-:-:S04]  /*19c0*/  FFMA R25, R31, -R33, R30 ;  /* 0x800000211f197223 */ /* 0x000fc8000000001e */
[----:B------:R-:W-:Y:S01]  /*19d0*/  IMAD.SHL.U32 R37, R24, 0x2, RZ ;  /* 0x0000000218257824 */ /* 0x000fe200078e00ff */
[----:B0-----:R-:W-:-:S05]  /*19e0*/  SHF.R.U32.HI R23, RZ, 0x5, R22 ;  /* 0x00000005ff177819 */ /* 0x001fca0000011616 */
[----:B------:R-:W-:Y:S02]  /*19f0*/  IMAD.IADD R36, R23, 0x1, R0 ;  /* 0x0000000117247824 */ /* 0x000fe400078e0200 */
[----:B------:R-:W-:Y:S02]  /*1a00*/  FFMA R23, R27, -R33, R2 ;  /* 0x800000211b177223 */ /* 0x000fe40000000002 */
[----:B------:R-:W-:Y:S02]  /*1a10*/  IMAD R37, R36, UR5, R37 ;  /* 0x0000000524257c24 */ /* 0x000fe4000f8e0225 */
[-C--:B-----5:R-:W-:Y:S01]  /*1a20*/  FMUL R22, R23, R26.reuse ;  /* 0x0000001a17167220 */ /* 0x0a0fe20000400000 */
[----:B------:R-:W-:Y:S01]  /*1a30*/  FMUL R23, R25, R26 ;  /* 0x0000001a19177220 */ /* 0x000fe20000400000 */
[----:B-1----:R-:W-:Y:S01]  /*1a40*/  IMAD.WIDE R24, R37, 0x4, R34 ;  /* 0x0000000425187825 */ /* 0x002fe200078e0222 */
[----:B------:R-:W-:Y:S06]  /*1a50*/  @!P1 BRA `(.L_x_4744) ;  /* 0x0000000000189947 */ /* 0x000fec0003800000 */
[----:B------:R-:W-:Y:S02]  /*1a60*/  ULDC UR8, c[0x0][0x278] ;  /* 0x00009e0000087ab9 */ /* 0x000fe40000000800 */
[----:B------:R-:W-:-:S04]  /*1a70*/  LEA R37, R37, UR8, 0x2 ;  /* 0x0000000825257c11 */ /* 0x000fc8000f8e10ff */
[----:B------:R-:W-:-:S13]  /*1a80*/  LOP3.LUT P0, RZ, R37, 0x7, RZ, 0xc0, !PT ;  /* 0x0000000725ff7812 */ /* 0x000fda000780c0ff */
[----:B------:R0:W-:Y:S01]  /*1a90*/  @!P0 STG.E.64 desc[UR6][R24.64], R22 ;  /* 0x0000001618008986 */ /* 0x0001e2000c101b06 */
[----:B------:R-:W-:Y:S05]  /*1aa0*/  @!P0 BREAK B2 ;  /* 0x0000000000028942 */ /* 0x000fea0003800000 */
[----:B------:R-:W-:Y:S05]  /*1ab0*/  @!P0 BRA `(.L_x_4745) ;  /* 0x0000000000108947 */ /* 0x000fea0003800000 */
.L_x_4744:
[----:B------:R-:W-:Y:S05]  /*1ac0*/  BSYNC B2 ;  /* 0x0000000000027941 */ /* 0x000fea0003800000 */
.L_x_4743:
[----:B------:R-:W-:Y:S01]  /*1ad0*/  ISETP.NE.AND P0, PT, R10, RZ, PT ;  /* 0x000000ff0a00720c */ /* 0x000fe20003f05270 */
[----:B------:R1:W-:-:S12]  /*1ae0*/  @P1 STG.E desc[UR6][R24.64+0x4], R23 ;  /* 0x0000041718001986 */ /* 0x0003d8000c101906 */
[----:B------:R1:W-:Y:S02]  /*1af0*/  @P0 STG.E desc[UR6][R24.64], R22 ;  /* 0x0000001618000986 */ /* 0x0003e4000c101906 */
.L_x_4745:
[----:B------:R-:W-:Y:S05]  /*1b00*/  BSYNC B1 ;  /* 0x0000000000017941 */ /* 0x000fea0003800000 */
.L_x_4742:
[----:B------:R-:W-:-:S13]  /*1b10*/  ISETP.GE.AND P0, PT, R15, UR5, PT ;  /* 0x000000050f007c0c */ /* 0x000fda000bf06270 */
[----:B------:R-:W-:Y:S05]  /*1b20*/  @P0 BRA `(.L_x_4741) ;  /* 0x0000000000400947 */ /* 0x000fea0003800000 */
[----:B01----:R-:W-:Y:S01]  /*1b30*/  IMAD R25, R36, UR5, R15 ;  /* 0x0000000524197c24 */ /* 0x003fe2000f8e020f */
[----:B------:R-:W-:Y:S01]  /*1b40*/  ULDC UR8, c[0x0][0x278] ;  /* 0x00009e0000087ab9 */ /* 0x000fe20000000800 */
[-C--:B------:R-:W-:Y:S01]  /*1b50*/  FFMA R23, R21, -R33.reuse, R20 ;  /* 0x8000002115177223 */ /* 0x080fe20000000014 */
[----:B------:R-:W-:Y:S01]  /*1b60*/  FFMA R33, R29, -R33, R28 ;  /* 0x800000211d217223 */ /* 0x000fe2000000001c */
[C---:B------:R-:W-:Y:S01]  /*1b70*/  IMAD.WIDE R34, R25.reuse, 0x4, R34 ;  /* 0x0000000419227825 */ /* 0x040fe200078e0222 */
[----:B------:R-:W-:-:S04]  /*1b80*/  LEA R22, R25, UR8, 0x2 ;  /* 0x0000000819167c11 */ /* 0x000fc8000f8e10ff */
[----:B------:R-:W-:Y:S01]  /*1b90*/  LOP3.LUT P0, RZ, R22, 0x7, RZ, 0xc0, !PT ;  /* 0x0000000716ff7812 */ /* 0x000fe2000780c0ff */
[-C--:B------:R-:W-:Y:S01]  /*1ba0*/  FMUL R22, R23, R26.reuse ;  /* 0x0000001a17167220 */ /* 0x080fe20000400000 */
[----:B------:R-:W-:Y:S02]  /*1bb0*/  FMUL R23, R33, R26 ;  /* 0x0000001a21177220 */ /* 0x000fe40000400000 */
[----:B------:R-:W-:-:S13]  /*1bc0*/  ISETP.LT.U32.OR P0, PT, R9, 0x2, P0 ;  /* 0x000000020900780c */ /* 0x000fda0000701470 */
[----:B------:R2:W-:Y:S01]  /*1bd0*/  @!P0 STG.E.64 desc[UR6][R34.64], R22 ;  /* 0x0000001622008986 */ /* 0x0005e2000c101b06 */
[----:B------:R-:W-:Y:S05]  /*1be0*/  @!P0 BRA `(.L_x_4741) ;  /* 0x0000000000108947 */ /* 0x000fea0003800000 */
[C---:B------:R-:W-:Y:S02]  /*1bf0*/  ISETP.NE.AND P1, PT, R9.reuse, RZ, PT ;  /* 0x000000ff0900720c */ /* 0x040fe40003f25270 */
[----:B------:R-:W-:-:S11]  /*1c00*/  ISETP.GE.U32.AND P0, PT, R9, 0x2, PT ;  /* 0x000000020900780c */ /* 0x000fd60003f06070 */
[----:B------:R3:W-:Y:S04]  /*1c10*/  @P1 STG.E desc[UR6][R34.64], R22 ;  /* 0x0000001622001986 */ /* 0x0007e8000c101906 */
[----:B------:R3:W-:Y:S02]  /*1c20*/  @P0 STG.E desc[UR6][R34.64+0x4], R23 ;  /* 0x0000041722000986 */ /* 0x0007e4000c101906 */
.L_x_4741:
[----:B------:R-:W-:Y:S05]  /*1c30*/  BSYNC B0 ;  /* 0x0000000000007941 */ /* 0x000fea0003800000 */
.L_x_4740:
[----:B------:R-:W-:Y:S05]  /*1c40*/  WARPSYNC.ALL ;  /* 0x0000000000007948 */ /* 0x000fea0003800000 */
[----:B0123--:R-:W0:Y:S02]  /*1c50*/  LDC R23, c[0x0][0x210] ;  /* 0x00008400ff177b82 */ /* 0x00fe240000000800 */
[----:B0-----:R-:W-:-:S05]  /*1c60*/  IMAD R0, R23, 0x4, R0 ;  /* 0x0000000417007824 */ /* 0x001fca00078e0200 */
[----:B------:R-:W-:-:S13]  /*1c70*/  ISETP.GE.AND P0, PT, R0, UR9, PT ;  /* 0x0000000900007c0c */ /* 0x000fda000bf06270 */
[----:B------:R-:W-:Y:S05]  /*1c80*/  @!P0 BRA `(.L_x_4746) ;  /* 0xffffffe800b88947 */ /* 0x000fea000383ffff */
[----:B------:R0:W-:Y:S01]  /*1c90*/  STL.128 [R1], R4 ;  /* 0x0000000401007387 */ /* 0x0001e20000100c00 */
[----:B------:R-:W-:Y:S02]  /*1ca0*/  IMAD.MOV.U32 R8, RZ, RZ, R4 ;  /* 0x000000ffff087224 */ /* 0x000fe400078e0004 */
[----:B------:R-:W-:-:S07]  /*1cb0*/  IMAD.MOV.U32 R9, RZ, RZ, R5 ;  /* 0x000000ffff097224 */ /* 0x000fce00078e0005 */
.L_x_4712:
[----:B0-----:R-:W0:Y:S01]  /*1cc0*/  S2R R4, SR_TID.X ;  /* 0x0000000000047919 */ /* 0x001e220000002100 */
[----:B------:R-:W-:Y:S01]  /*1cd0*/  IMAD.SHL.U32 R0, R18, 0x20, RZ ;  /* 0x0000002012007824 */ /* 0x000fe200078e00ff */
[----:B------:R-:W-:Y:S01]  /*1ce0*/  BSSY B0, `(.L_x_4747) ;  /* 0x0000012000007945 */ /* 0x000fe20003800000 */
[----:B------:R-:W-:Y:S03]  /*1cf0*/  BAR.SYNC.DEFER_BLOCKING 0x0 ;  /* 0x0000000000007b1d */ /* 0x000fe60000010000 */
[----:B------:R-:W-:-:S05]  /*1d00*/  LOP3.LUT R0, R0, 0xffffffe0, R17, 0xe2, !PT ;  /* 0xffffffe000007812 */ /* 0x000fca00078ee211 */
[----:B------:R-:W-:-:S05]  /*1d10*/  IMAD.SHL.U32 R5, R0, 0x2, RZ ;  /* 0x0000000200057824 */ /* 0x000fca00078e00ff */
[----:B------:R-:W-:Y:S02]  /*1d20*/  ISETP.GE.AND P0, PT, R5, UR5, PT ;  /* 0x0000000505007c0c */ /* 0x000fe4000bf06270 */
[----:B0-----:R-:W-:-:S11]  /*1d30*/  SHF.R.U32.HI R11, RZ, 0x5, R4 ;  /* 0x00000005ff0b7819 */ /* 0x001fd60000011604 */
[----:B------:R-:W-:Y:S05]  /*1d40*/  @P0 BRA `(.L_x_4748) ;  /* 0x00000000002c0947 */ /* 0x000fea0003800000 */
[----:B------:R-:W0:Y:S01]  /*1d50*/  S2R R3, SR_CgaCtaId ;  /* 0x0000000000037919 */ /* 0x000e220000008800 */
[----:B------:R-:W-:Y:S01]  /*1d60*/  MOV R0, 0x400 ;  /* 0x0000040000007802 */ /* 0x000fe20000000f00 */
[----:B------:R-:W-:Y:S01]  /*1d70*/  IMAD R2, R32, 0x40, R5 ;  /* 0x0000004020027824 */ /* 0x000fe200078e0205 */
[C---:B------:R-:W-:Y:S02]  /*1d80*/  ISETP.NE.AND P0, PT, R11.reuse, 0x1, PT ;  /* 0x000000010b00780c */ /* 0x040fe40003f05270 */
[----:B------:R-:W-:Y:S02]  /*1d90*/  ISETP.NE.AND P1, PT, R11, RZ, PT ;  /* 0x000000ff0b00720c */ /* 0x000fe40003f25270 */
[----:B------:R-:W-:Y:S02]  /*1da0*/  ISETP.GE.OR P0, PT, R2, UR5, !P0 ;  /* 0x0000000502007c0c */ /* 0x000fe4000c706670 */
[----:B0-----:R-:W-:-:S05]  /*1db0*/  LEA R0, R3, R0, 0x18 ;  /* 0x0000000003007211 */ /* 0x001fca00078ec0ff */
[----:B------:R-:W-:-:S04]  /*1dc0*/  IMAD R0, R11, 0x108, R0 ;  /* 0x000001080b007824 */ /* 0x000fc800078e0200 */
[----:B------:R-:W-:-:S05]  /*1dd0*/  IMAD R3, R17, 0x8, R0 ;  /* 0x0000000811037824 */ /* 0x000fca00078e0200 */
[----:B------:R0:W-:Y:S04]  /*1de0*/  @P1 STS.64 [R3], R8 ;  /* 0x0000000803001388 */ /* 0x0001e80000000a00 */
[----:B------:R0:W-:Y:S02]  /*1df0*/  @!P0 STS.64 [R3+0x420], R6 ;  /* 0x0004200603008388 */ /* 0x0001e40000000a00 */
.L_x_4748:
[----:B------:R-:W-:Y:S05]  /*1e00*/  BSYNC B0 ;  /* 0x0000000000007941 */ /* 0x000fea0003800000 */
.L_x_4747:
        /* <DEDUP_REMOVED lines=13> */
[----:B------:R-:W-:-:S12]  /*1ee0*/  IMAD R4, R11, 0x8, R1 ;  /* 0x000000080b047824 */ /* 0x000fd800078e0201 */
        /* <DEDUP_REMOVED lines=20> */
.L_x_4750:
[----:B------:R-:W-:Y:S05]  /*2030*/  BSYNC B0 ;  /* 0x0000000000007941 */ /* 0x000fea0003800000 */
.L_x_4749:
[----:B------:R-:W-:Y:S04]  /*2040*/  BSSY B0, `(.L_x_4751) ;  /* 0x0000007000007945 */ /* 0x000fe80003800000 */
[----:B------:R-:W-:Y:S05]  /*2050*/  @!P0 BRA `(.L_x_4752) ;  /* 0x0000000000148947 */ /* 0x000fea0003800000 */
[----:B------:R-:W2:Y:S04]  /*2060*/  LDL.64 R6, [R4] ;  /* 0x0000000004067983 */ /* 0x000ea80000100a00 */
[----:B01----:R-:W2:Y:S02]  /*2070*/  LDS.64 R2, [R17+0x210] ;  /* 0x0002100011027984 */ /* 0x003ea40000000a00 */
[----:B--2---:R-:W-:Y:S01]  /*2080*/  FADD R3, R3, R7 ;  /* 0x0000000703037221 */ /* 0x004fe20000000000 */
[----:B------:R-:W-:-:S05]  /*2090*/  FADD R2, R2, R6 ;  /* 0x0000000602027221 */ /* 0x000fca0000000000 */
[----:B------:R2:W-:Y:S02]  /*20a0*/  STL.64 [R4], R2 ;  /* 0x0000000204007387 */ /* 0x0005e40000100a00 */
.L_x_4752:
[----:B------:R-:W-:Y:S05]  /*20b0*/  BSYNC B0 ;  /* 0x0000000000007941 */ /* 0x000fea0003800000 */
.L_x_4751:
        /* <DEDUP_REMOVED lines=15> */
.L_x_4753:
[C---:B------:R-:W-:Y:S01]  /*21b0*/  ISETP.NE.AND P0, PT, R0.reuse, RZ, PT ;  /* 0x000000ff0000720c */ /* 0x040fe20003f05270 */
[----:B------:R-:W-:Y:S01]  /*21c0*/  BSSY B0, `(.L_x_4754) ;  /* 0x0000005000007945 */ /* 0x000fe20003800000 */
[----:B------:R-:W-:-:S11]  /*21d0*/  ISETP.GE.U32.AND P1, PT, R0, 0x2, PT ;  /* 0x000000020000780c */ /* 0x000fd60003f26070 */
[----:B------:R-:W-:Y:S05]  /*21e0*/  @!P0 BRA `(.L_x_4755) ;  /* 0x0000000000088947 */ /* 0x000fea0003800000 */
[----:B------:R-:W2:Y:S04]  /*21f0*/  LDL R5, [R4] ;  /* 0x0000000004057983 */ /* 0x000ea80000100800 */
[----:B--2---:R1:W-:Y:S02]  /*2200*/  STG.E desc[UR6][R2.64], R5 ;  /* 0x0000000502007986 */ /* 0x0043e4000c101906 */
.L_x_4755:
[----:B------:R-:W-:Y:S05]  /*2210*/  BSYNC B0 ;  /* 0x0000000000007941 */ /* 0x000fea0003800000 */
.L_x_4754:
[----:B------:R-:W-:Y:S05]  /*2220*/  @!P1 EXIT ;  /* 0x000000000000994d */ /* 0x000fea0003800000 */
[----:B-1----:R-:W2:Y:S04]  /*2230*/  LDL R5, [R4+0x4] ;  /* 0x0000040004057983 */ /* 0x002ea80000100800 */
[----:B--2---:R-:W-:Y:S01]  /*2240*/  STG.E desc[UR6][R2.64+0x4], R5 ;  /* 0x0000040502007986 */ /* 0x004fe2000c101906 */
[----:B------:R-:W-:Y:S05]  /*2250*/  EXIT ;  /* 0x000000000000794d */ /* 0x000fea0003800000 */
        .weak           $__internal_45_$__cuda_sm20_rcp_rn_f32_slowpath
        .type           $__internal_45_$__cuda_sm20_rcp_rn_f32_slowpath,@function
        .size           $__internal_45_$__cuda_sm20_rcp_rn_f32_slowpath,(.L_x_5672 - $__internal_45_$__cuda_sm20_rcp_rn_f32_slowpath)
$__internal_45_$__cuda_sm20_rcp_rn_f32_slowpath:
        /* <DEDUP_REMOVED lines=15> */
.L_x_4756:
        /* <DEDUP_REMOVED lines=33> */
.L_x_4758:
[----:B------:R0:W1:Y:S02]  /*2560*/  MUFU.RCP R3, R2 ;  /* 0x0000000200037308 */ /* 0x0000640000001000 */
.L_x_4757:
[----:B------:R-:W-:-:S04]  /*2570*/  IMAD.MOV.U32 R5, RZ, RZ, 0x0 ;  /* 0x00000000ff057424 */ /* 0x000fc800078e00ff */
[----:B0123--:R-:W-:Y:S05]  /*2580*/  RET.REL.NODEC R4 `(_ZN18transformer_engine13normalization26rmsnorm_bwd_general_kernelINS0_13Kernel_traitsI13__nv_bfloat16fS3_fjLj128ELj1ELj4ELj1ELj8ENS0_18Kernel_traits_baseILj128ES3_fS3_fjLj128EEEEELb0EEEvNS0_20BackwardKernelParamsE) ;  /* 0xffffffd8049c7950 */ /* 0x00ffea0003c3ffff */
.L_x_4759:
        /* <DEDUP_REMOVED lines=15> */
.L_x_5672:


//--------------------- .text._ZN18transformer_engine13normalization35rmsnorm_bwd_finalize_general_kernelI13__nv_bfloat16fLj4ELj1ELj4ELj32EEEvNS0_20BackwardKernelParamsE --------------------------
	.section	.text._ZN18transformer_engine13normalization35rmsnorm_bwd_finalize_general_kernelI13__nv_bfloat16fLj4ELj1ELj4ELj32EEEvNS0_20BackwardKernelParamsE,"ax",@progbits
	.align	128
        .global         _ZN18transformer_engine13normalization35rmsnorm_bwd_finalize_general_kernelI13__nv_bfloat16fLj4ELj1ELj4ELj32EEEvNS0_20BackwardKernelParamsE
        .type           _ZN18transformer_engine13normalization35rmsnorm_bwd_finalize_general_kernelI13__nv_bfloat16fLj4ELj1ELj4ELj32EEEvNS0_20BackwardKernelParamsE,@function
        .size           _ZN18transformer_engine13normalization35rmsnorm_bwd_finalize_general_kernelI13__nv_bfloat16fLj4ELj1ELj4ELj32EEEvNS0_20BackwardKernelParamsE,(.L_x_5741 - _ZN18transformer_engine13normalization35rmsnorm_bwd_finalize_general_kernelI13__nv_bfloat16fLj4ELj1ELj4ELj32EEEvNS0_20BackwardKernelParamsE)
        .other          _ZN18transformer_engine13normalization35rmsnorm_bwd_finalize_general_kernelI13__nv_bfloat16fLj4ELj1ELj4ELj32EEEvNS0_20BackwardKernelParamsE,@"STO_CUDA_ENTRY STV_DEFAULT"
_ZN18transformer_engine13normalization35rmsnorm_bwd_finalize_general_kernelI13__nv_bfloat16fLj4ELj1ELj4ELj32EEEvNS0_20BackwardKernelParamsE:
.text._ZN18transformer_engine13normalization35rmsnorm_bwd_finalize_general_kernelI13__nv_bfloat16fLj4ELj1ELj4ELj32EEEvNS0_20BackwardKernelParamsE:
[----:B------:R-:W-:Y:S01]  /*0000*/  LDC R1, c[0x0][0x28] ;  /* 0x00000a00ff017b82 */ /* 0x000fe20000000800 */
[----:B------:R-:W0:Y:S07]  /*0010*/  S2R R10, SR_TID.X ;  /* 0x00000000000a7919 */ /* 0x000e2e0000002100 */
[----:B------:R-:W1:Y:S01]  /*0020*/  S2UR UR5, SR_CTAID.X ;  /* 0x00000000000579c3 */ /* 0x000e620000002500 */
[----:B------:R-:W-:Y:S01]  /*0030*/  ULDC UR4, c[0x0][0x0] ;  /* 0x0000000000047ab9 */ /* 0x000fe20000000800 */
[----:B------:R-:W-:Y:S01]  /*0040*/  ULDC.64 UR6, c[0x0][0x208] ;  /* 0x0000820000067ab9 */ /* 0x000fe20000000a00 */
[----:B------:R-:W2:Y:S01]  /*0050*/  S2R R12, SR_TID.Y ;  /* 0x00000000000c7919 */ /* 0x000ea20000002200 */
[----:B------:R-:W-:Y:S01]  /*0060*/  ULDC UR8, c[0x0][0x210] ;  /* 0x0000840000087ab9 */ /* 0x000fe20000000800 */
[----:B------:R-:W-:Y:S01]  /*0070*/  ULDC UR9, c[0x0][0x21c] ;  /* 0x0000870000097ab9 */ /* 0x000fe20000000800 */
[----:B------:R-:W-:Y:S01]  /*0080*/  BSSY B0, `(.L_x_4760) ;  /* 0x0000021000007945 */ /* 0x000fe20003800000 */
[----:B------:R-:W-:Y:S01]  /*0090*/  IMAD.MOV.U32 R2, RZ, RZ, RZ ;  /* 0x000000ffff027224 */ /* 0x000fe200078e00ff */
[----:B-1----:R-:W-:-:S03]  /*00a0*/  UIMAD UR4, UR4, UR5, URZ ;  /* 0x00000005040472a4 */ /* 0x002fc6000f8e023f */
[----:B------:R-:W-:Y:S02]  /*00b0*/  ULDC UR5, c[0x0][0x21c] ;  /* 0x0000870000057ab9 */ /* 0x000fe40000000800 */
[----:B------:R-:W-:Y:S01]  /*00c0*/  IMAD.U32 R3, RZ, RZ, UR5 ;  /* 0x00000005ff037e24 */ /* 0x000fe2000f8e00ff */
[----:B------:R-:W-:Y:S01]  /*00d0*/  ULDC UR5, c[0x0][0x210] ;  /* 0x0000840000057ab9 */ /* 0x000fe20000000800 */
[----:B0-----:R-:W-:-:S05]  /*00e0*/  VIADD R0, R10, UR4 ;  /* 0x000000040a007c36 */ /* 0x001fca0008000000 */
[----:B------:R-:W-:-:S04]  /*00f0*/  ISETP.GE.AND P0, PT, R0, R3, PT ;  /* 0x000000030000720c */ /* 0x000fc80003f06270 */
[----:B--2---:R-:W-:Y:S01]  /*0100*/  ISETP.GE.OR P1, PT, R12, UR5, P0 ;  /* 0x000000050c007c0c */ /* 0x004fe20008726670 */
[----:B------:R-:W-:-:S12]  /*0110*/  ULDC UR5, c[0x0][0x270] ;  /* 0x00009c0000057ab9 */ /* 0x000fd80000000800 */
[----:B------:R-:W-:Y:S05]  /*0120*/  @P1 BRA `(.L_x_4761) ;  /* 0x0000000000581947 */ /* 0x000fea0003800000 */
[----:B------:R-:W0:Y:S01]  /*0130*/  LDC.64 R4, c[0x0][0x270] ;  /* 0x00009c00ff047b82 */ /* 0x000e220000000a00 */
[-C--:B------:R-:W-:Y:S01]  /*0140*/  ISETP.NE.AND P1, PT, R0, R3.reuse, PT ;  /* 0x000000030000720c */ /* 0x080fe20003f25270 */
[----:B------:R-:W-:Y:S01]  /*0150*/  IMAD R3, R12, R3, R10 ;  /* 0x000000030c037224 */ /* 0x000fe200078e020a */
[----:B------:R-:W-:Y:S01]  /*0160*/  HFMA2.MMA R2, -RZ, RZ, 0, 0 ;  /* 0x00000000ff027435 */ /* 0x000fe200000001ff */
[----:B------:R-:W-:Y:S02]  /*0170*/  IMAD.MOV.U32 R9, RZ, RZ, R12 ;  /* 0x000000ffff097224 */ /* 0x000fe400078e000c */
[----:B------:R-:W-:-:S08]  /*0180*/  VIADD R8, R3, UR4 ;  /* 0x0000000403087c36 */ /* 0x000fd00008000000 */
.L_x_4764:
[----:B------:R-:W-:Y:S01]  /*0190*/  ULOP3.LUT UP0, URZ, UR5, 0x3, URZ, 0xc0, !UPT ;  /* 0x00000003053f7892 */ /* 0x000fe2000f80c03f */
[----:B01----:R-:W-:-:S05]  /*01a0*/  IMAD.WIDE R6, R8, 0x4, R4 ;  /* 0x0000000408067825 */ /* 0x003fca00078e0204 */
[----:B------:R-:W-:-:S13]  /*01b0*/  PLOP3.LUT P2, PT, P1, PT, UP0, 0xae, 0x0 ;  /* 0x000000000000781c */ /* 0x000fda0000f4f50e */
[----:B------:R0:W5:Y:S01]  /*01c0*/  @!P2 LDG.E R11, desc[UR6][R6.64] ;  /* 0x00000006060ba981 */ /* 0x000162000c1e1900 */
[----:B------:R-:W-:Y:S01]  /*01d0*/  IADD3 R9, R9, 0x4, RZ ;  /* 0x0000000409097810 */ /* 0x000fe20007ffe0ff */
[----:B------:R-:W-:Y:S01]  /*01e0*/  BSSY B1, `(.L_x_4762) ;  /* 0x0000007000017945 */ /* 0x000fe20003800000 */
[----:B------:R-:W-:Y:S02]  /*01f0*/  IMAD.U32 R3, RZ, RZ, UR9 ;  /* 0x00000009ff037e24 */ /* 0x000fe4000f8e00ff */
[----:B------:R-:W-:Y:S01]  /*0200*/  ISETP.GE.AND P3, PT, R9, UR8, PT ;  /* 0x0000000809007c0c */ /* 0x000fe2000bf66270 */
[----:B------:R-:W-:-:S12]  /*0210*/  @!P2 BRA `(.L_x_4763) ;  /* 0x00000000000ca947 */ /* 0x000fd80003800000 */
[----:B-----5:R-:W-:Y:S01]  /*0220*/  IMAD.MOV.U32 R11, RZ, RZ, RZ ;  /* 0x000000ffff0b7224 */ /* 0x020fe200078e00ff */
[----:B------:R-:W-:Y:S06]  /*0230*/  @!P1 BRA `(.L_x_4763) ;  /* 0x0000000000049947 */ /* 0x000fec0003800000 */
[----:B------:R1:W5:Y:S02]  /*0240*/  LDG.E R11, desc[UR6][R6.64] ;  /* 0x00000006060b7981 */ /* 0x000364000c1e1900 */
.L_x_4763:
[----:B------:R-:W-:Y:S05]  /*0250*/  BSYNC B1 ;  /* 0x0000000000017941 */ /* 0x000fea0003800000 */
.L_x_4762:
[----:B------:R-:W-:Y:S01]  /*0260*/  LEA R8, R3, R8, 0x2 ;  /* 0x0000000803087211 */ /* 0x000fe200078e10ff */
[----:B-----5:R-:W-:Y:S01]  /*0270*/  FADD R2, R11, R2 ;  /* 0x000000020b027221 */ /* 0x020fe20000000000 */
[----:B------:R-:W-:Y:S06]  /*0280*/  @!P3 BRA `(.L_x_4764) ;  /* 0xfffffffc00c0b947 */ /* 0x000fec000383ffff */
.L_x_4761:
[----:B------:R-:W-:Y:S05]  /*0290*/  BSYNC B0 ;  /* 0x0000000000007941 */ /* 0x000fea0003800000 */
.L_x_4760:
[----:B------:R-:W2:Y:S01]  /*02a0*/  S2R R5, SR_CgaCtaId ;  /* 0x0000000000057919 */ /* 0x000ea20000008800 */
[----:B------:R-:W-:Y:S01]  /*02b0*/  MOV R4, 0x400 ;  /* 0x0000040000047802 */ /* 0x000fe20000000f00 */
[----:B01----:R-:W-:Y:S01]  /*02c0*/  IMAD.SHL.U32 R6, R10, 0x4, RZ ;  /* 0x000000040a067824 */ /* 0x003fe200078e00ff */
[C---:B------:R-:W-:Y:S02]  /*02d0*/  ISETP.GT.AND P1, PT, R12.reuse, 0x1, PT ;  /* 0x000000010c00780c */ /* 0x040fe40003f24270 */
[----:B------:R-:W-:Y:S02]  /*02e0*/  ISETP.GT.AND P2, PT, R12, RZ, PT ;  /* 0x000000ff0c00720c */ /* 0x000fe40003f44270 */
[----:B------:R-:W-:Y:S02]  /*02f0*/  LOP3.LUT R6, R6, 0x7c, RZ, 0xc0, !PT ;  /* 0x0000007c06067812 */ /* 0x000fe400078ec0ff */
[----:B------:R-:W-:Y:S02]  /*0300*/  ISETP.NE.OR P0, PT, R12, RZ, P0 ;  /* 0x000000ff0c00720c */ /* 0x000fe40000705670 */
[----:B--2---:R-:W-:-:S02]  /*0310*/  LEA R5, R5, R4, 0x18 ;  /* 0x0000000405057211 */ /* 0x004fc400078ec0ff */
[----:B------:R-:W-:-:S03]  /*0320*/  SHF.R.U32.HI R4, RZ, 0x5, R10 ;  /* 0x00000005ff047819 */ /* 0x000fc6000001160a */
[----:B------:R-:W-:-:S04]  /*0330*/  IMAD R7, R12, 0x84, R5 ;  /* 0x000000840c077824 */ /* 0x000fc800078e0205 */
[----:B------:R-:W-:-:S04]  /*0340*/  IMAD R7, R4, 0x84, R7 ;  /* 0x0000008404077824 */ /* 0x000fc800078e0207 */
[----:B------:R-:W-:-:S05]  /*0350*/  IMAD.IADD R7, R7, 0x1, R6 ;  /* 0x0000000107077824 */ /* 0x000fca00078e0206 */
[----:B------:R-:W-:Y:S01]  /*0360*/  STS [R7], R2 ;  /* 0x0000000207007388 */ /* 0x000fe20000000800 */
[----:B------:R-:W-:Y:S06]  /*0370*/  BAR.SYNC.DEFER_BLOCKING 0x0 ;  /* 0x0000000000007b1d */ /* 0x000fec0000010000 */
[----:B------:R-:W-:Y:S04]  /*0380*/  @!P1 LDS R8, [R7] ;  /* 0x0000000007089984 */ /* 0x000fe80000000800 */
[----:B------:R-:W0:Y:S02]  /*0390*/  @!P1 LDS R9, [R7+0x108] ;  /* 0x0001080007099984 */ /* 0x000e240000000800 */
[----:B0-----:R-:W-:-:S05]  /*03a0*/  @!P1 FADD R8, R8, R9 ;  /* 0x0000000908089221 */ /* 0x001fca0000000000 */
[----:B------:R-:W-:Y:S01]  /*03b0*/  @!P1 STS [R7], R8 ;  /* 0x0000000807009388 */ /* 0x000fe20000000800 */
[----:B------:R-:W-:Y:S06]  /*03c0*/  BAR.SYNC.DEFER_BLOCKING 0x0 ;  /* 0x0000000000007b1d */ /* 0x000fec0000010000 */
[----:B------:R-:W-:Y:S04]  /*03d0*/  @!P2 LDS R9, [R7] ;  /* 0x000000000709a984 */ /* 0x000fe80000000800 */
[----:B------:R-:W0:Y:S02]  /*03e0*/  @!P2 LDS R10, [R7+0x84] ;  /* 0x00008400070aa984 */ /* 0x000e240000000800 */
[----:B0-----:R-:W-:-:S05]  /*03f0*/  @!P2 FADD R10, R9, R10 ;  /* 0x0000000a090aa221 */ /* 0x001fca0000000000 */
[----:B------:R0:W-:Y:S01]  /*0400*/  @!P2 STS [R7], R10 ;  /* 0x0000000a0700a388 */ /* 0x0001e20000000800 */
[----:B------:R-:W-:Y:S05]  /*0410*/  @P0 EXIT ;  /* 0x000000000000094d */ /* 0x000fea0003800000 */
[----:B0-----:R-:W-:Y:S02]  /*0420*/  IMAD R7, R4, 0x84, R5 ;  /* 0x0000008404077824 */ /* 0x001fe400078e0205 */
[----:B------:R-:W0:Y:S03]  /*0430*/  LDC.64 R4, c[0x0][0x288] ;  /* 0x0000a200ff047b82 */ /* 0x000e260000000a00 */
[----:B------:R-:W-:-:S06]  /*0440*/  IADD3 R7, R6, R7, RZ ;  /* 0x0000000706077210 */ /* 0x000fcc0007ffe0ff */
[----:B------:R-:W1:Y:S01]  /*0450*/  LDS R7, [R7] ;  /* 0x0000000007077984 */ /* 0x000e620000000800 */
[----:B0-----:R-:W-:-:S03]  /*0460*/  IMAD.WIDE R4, R0, 0x2, R4 ;  /* 0x0000000200047825 */ /* 0x001fc600078e0204 */
[----:B------:R-:W-:-:S04]  /*0470*/  LOP3.LUT R2, R4, 0x1, RZ, 0xc0, !PT ;  /* 0x0000000104027812 */ /* 0x000fc800078ec0ff */
[----:B------:R-:W-:-:S04]  /*0480*/  ISETP.NE.U32.AND P0, PT, R2, 0x1, PT ;  /* 0x000000010200780c */ /* 0x000fc80003f05070 */
[----:B------:R-:W-:Y:S02]  /*0490*/  ISETP.NE.U32.AND.EX P0, PT, RZ, RZ, PT, P0 ;  /* 0x000000ffff00720c */ /* 0x000fe40003f05100 */
[----:B-1----:R-:W-:-:S11]  /*04a0*/  F2FP.BF16.F32.PACK_AB R2, RZ, R7 ;  /* 0x00000007ff02723e */ /* 0x002fd600000010ff */
[----:B------:R-:W-:Y:S05]  /*04b0*/  @P0 BRA `(.L_x_4765) ;  /* 0x0000000000100947 */ /* 0x000fea0003800000 */
[----:B------:R-:W-:-:S13]  /*04c0*/  ISETP.NE.AND P0, PT, R0, R3, PT ;  /* 0x000000030000720c */ /* 0x000fda0003f05270 */
[----:B------:R-:W-:Y:S05]  /*04d0*/  @!P0 EXIT ;  /* 0x000000000000894d */ /* 0x000fea0003800000 */
[----:B------:R-:W-:Y:S01]  /*04e0*/  STG.E.U16 desc[UR6][R4.64], R2 ;  /* 0x0000000204007986 */ /* 0x000fe2000c101506 */
[----:B------:R-:W-:Y:S05]  /*04f0*/  EXIT ;  /* 0x000000000000794d */ /* 0x000fea0003800000 */
.L_x_4765:
[----:B------:R-:W-:Y:S01]  /*0500*/  STG.E.U16 desc[UR6][R4.64], R2 ;  /* 0x0000000204007986 */ /* 0x000fe2000c101506 */
[----:B------:R-:W-:Y:S05]  /*0510*/  EXIT ;  /* 0x000000000000794d */ /* 0x000fea0003800000 */
.L_x_4766:
        /* <DEDUP_REMOVED lines=14> */
.L_x_5741:


//--------------------- .text._ZN18transformer_engine13normalization26rmsnorm_bwd_general_kernelINS0_13Kernel_traitsI13__nv_bfloat16S3_S3_fjLj128ELj1ELj4ELj1ELj8ENS0_18Kernel_traits_baseILj128ES3_S3_S3_fjLj128EEEEELb0EEEvNS0_20BackwardKernelParamsE --------------------------
	.section	.text._ZN18transformer_engine13normalization26rmsnorm_bwd_general_kernelINS0_13Kernel_traitsI13__nv_bfloat16S3_S3_fjLj128ELj1ELj4ELj1ELj8ENS0_18Kernel_traits_baseILj128ES3_S3_S3_fjLj128EEEEELb0EEEvNS0_20BackwardKernelParamsE,"ax",@progbits
	.align	128
        .global         _ZN18transformer_engine13normalization26rmsnorm_bwd_general_kernelINS0_13Kernel_traitsI13__nv_bfloat16S3_S3_fjLj128ELj1ELj4ELj1ELj8ENS0_18Kernel_traits_baseILj128ES3_S3_S3_fjLj128EEEEELb0EEEvNS0_20BackwardKernelParamsE
        .type           _ZN18transformer_engine13normalization26rmsnorm_bwd_general_kernelINS0_13Kernel_traitsI13__nv_bfloat16S3_S3_fjLj128ELj1ELj4ELj1ELj8ENS0_18Kernel_traits_baseILj128ES3_S3_S3_fjLj128EEEEELb0EEEvNS0_20BackwardKernelParamsE,@function
        .size           _ZN18transformer_engine13normalization26rmsnorm_bwd_general_kernelINS0_13Kernel_traitsI13__nv_bfloat16S3_S3_fjLj128ELj1ELj4ELj1ELj8ENS0_18Kernel_traits_baseILj128ES3_S3_S3_fjLj128EEEEELb0EEEvNS0_20BackwardKernelParamsE,(.L_x_5673 - _ZN18transformer_engine13normalization26rmsnorm_bwd_general_kernelINS0_13Kernel_traitsI13__nv_bfloat16S3_S3_fjLj128ELj1ELj4ELj1ELj8ENS0_18Kernel_traits_baseILj128ES3_S3_S3_fjLj128EEEEELb0EEEvNS0_20BackwardKernelParamsE)
        .other          _ZN18transformer_engine13normalization26rmsnorm_bwd_general_kernelINS0_13Kernel_traitsI13__nv_bfloat16S3_S3_fjLj128ELj1ELj4ELj1ELj8ENS0_18Kernel_traits_baseILj128ES3_S3_S3_fjLj128EEEEELb0EEEvNS0_20BackwardKernelParamsE,@"STO_CUDA_ENTRY STV_DEFAULT"
_ZN18transformer_engine13normalization26rmsnorm_bwd_general_kernelINS0_13Kernel_traitsI13__nv_bfloat16S3_S3_fjLj128ELj1ELj4ELj1ELj8ENS0_18Kernel_traits_baseILj128ES3_S3_S3_fjLj128EEEEELb0EEEvNS0_20BackwardKernelParamsE:
.text._ZN18transformer_engine13normalization26rmsnorm_bwd_general_kernelINS0_13Kernel_traitsI13__nv_bfloat16S3_S3_fjLj128ELj1ELj4ELj1ELj8ENS0_18Kernel_traits_baseILj128ES3_S3_S3_fjLj128EEEEELb0EEEvNS0_20BackwardKernelParamsE:
        /* <DEDUP_REMOVED lines=14> */
[----:B-1----:R-:W-:Y:S02]  /*00e0*/  LOP3.LUT R2, R0, 0x1f, RZ, 0xc0, !PT ;  /* 0x0000001f00027812 */ /* 0x002fe400078ec0ff */
[----:B------:R-:W-:Y:S01]  /*00f0*/  SHF.R.U32.HI R5, RZ, 0x5, R0 ;  /* 0x00000005ff057819 */ /* 0x000fe20000011600 */
        /* <DEDUP_REMOVED lines=34> */
.L_x_4770:
        /* <DEDUP_REMOVED lines=12> */
.L_x_4771:
[----:B------:R-:W-:Y:S05]  /*03e0*/  BSYNC B1 ;  /* 0x0000000000017941 */ /* 0x000fea0003800000 */
.L_x_4769:
[----:B-----5:R-:W-:Y:S02]  /*03f0*/  IMAD.U32 R12, R3, 0x10000, RZ ;  /* 0x00010000030c7824 */ /* 0x020fe400078e00ff */
[----:B------:R-:W-:Y:S02]  /*0400*/  IMAD.U32 R14, R8, 0x10000, RZ ;  /* 0x00010000080e7824 */ /* 0x000fe400078e00ff */
[----:B------:R-:W-:Y:S02]  /*0410*/  IMAD.U32 R16, R9, 0x10000, RZ ;  /* 0x0001000009107824 */ /* 0x000fe400078e00ff */
[----:B------:R-:W-:-:S07]  /*0420*/  IMAD.U32 R18, R10, 0x10000, RZ ;  /* 0x000100000a127824 */ /* 0x000fce00078e00ff */
.L_x_4768:
[----:B------:R-:W-:Y:S05]  /*0430*/  BSYNC B0 ;  /* 0x0000000000007941 */ /* 0x000fea0003800000 */
.L_x_4767:
        /* <DEDUP_REMOVED lines=8> */
[----:B------:R-:W-:Y:S01]  /*04c0*/  VIADD R15, R5, UR7 ;  /* 0x00000007050f7c36 */ /* 0x000fe20008000000 */
[----:B------:R-:W-:Y:S02]  /*04d0*/  ISETP.NE.AND P0, PT, RZ, UR4, PT ;  /* 0x00000004ff007c0c */ /* 0x000fe4000bf05270 */
[----:B------:R-:W-:Y:S02]  /*04e0*/  VIADD R6, R3, 0x1800000 ;  /* 0x0180000003067836 */ /* 0x000fe40000000000 */
[----:B------:R-:W-:Y:S01]  /*04f0*/  FSEL R13, RZ, 1, !P0 ;  /* 0x3f800000ff0d7808 */ /* 0x000fe20004000000 */
[----:B------:R-:W-:Y:S02]  /*0500*/  IMAD R15, R15, UR14, RZ ;  /* 0x0000000e0f0f7c24 */ /* 0x000fe4000f8e02ff */
[----:B------:R-:W-:-:S02]  /*0510*/  LOP3.LUT R6, R6, 0x7f800000, RZ, 0xc0, !PT ;  /* 0x7f80000006067812 */ /* 0x000fc400078ec0ff */
[--C-:B------:R-:W-:Y:S01]  /*0520*/  FADD R7, R14, R13.reuse ;  /* 0x0000000d0e077221 */ /* 0x100fe20000000000 */
[----:B------:R-:W-:Y:S02]  /*0530*/  IADD3 R14, -R4, UR15, RZ ;  /* 0x0000000f040e7c10 */ /* 0x000fe4000fffe1ff */
[----:B------:R-:W-:Y:S01]  /*0540*/  ISETP.GT.U32.AND P0, PT, R6, 0x1ffffff, PT ;  /* 0x01ffffff0600780c */ /* 0x000fe20003f04070 */
[--C-:B------:R-:W-:Y:S01]  /*0550*/  FADD R6, R12, R13.reuse ;  /* 0x0000000d0c067221 */ /* 0x100fe20000000000 */
[--C-:B------:R-:W-:Y:S01]  /*0560*/  FADD R12, R16, R13.reuse ;  /* 0x0000000d100c7221 */ /* 0x100fe20000000000 */
[----:B------:R-:W-:-:S10]  /*0570*/  FADD R13, R18, R13 ;  /* 0x0000000d120d7221 */ /* 0x000fd40000000000 */
[----:B------:R-:W-:Y:S05]  /*0580*/  @P0 BRA `(.L_x_4773) ;  /* 0x00000000000c0947 */ /* 0x000fea0003800000 */
[----:B------:R-:W-:-:S07]  /*0590*/  MOV R8, 0x5b0 ;  /* 0x000005b000087802 */ /* 0x000fce0000000f00 */
[----:B------:R-:W-:Y:S05]  /*05a0*/  CALL.REL.NOINC `($__internal_46_$__cuda_sm20_rcp_rn_f32_slowpath) ;  /* 0x0000001800047944 */ /* 0x000fea0003c00000 */
[----:B------:R-:W-:Y:S05]  /*05b0*/  BRA `(.L_x_4774) ;  /* 0x0000000000107947 */ /* 0x000fea0003800000 */
.L_x_4773:
[----:B------:R-:W0:Y:S02]  /*05c0*/  MUFU.RCP R16, R3 ;  /* 0x0000000300107308 */ /* 0x000e240000001000 */
[----:B0-----:R-:W-:-:S04]  /*05d0*/  FFMA R8, R3, R16, -1 ;  /* 0xbf80000003087423 */ /* 0x001fc80000000010 */
[----:B------:R-:W-:-:S04]  /*05e0*/  FADD.FTZ R9, -R8, -RZ ;  /* 0x800000ff08097221 */ /* 0x000fc80000010100 */
[----:B------:R-:W-:-:S07]  /*05f0*/  FFMA R16, R16, R9, R16 ;  /* 0x0000000910107223 */ /* 0x000fce0000000010 */
.L_x_4774:
[----:B------:R-:W-:Y:S02]  /*0600*/  CS2R R10, SRZ ;  /* 0x00000000000a7805 */ /* 0x000fe4000001ff00 */
[----:B------:R-:W-:Y:S01]  /*0610*/  CS2R R8, SRZ ;  /* 0x0000000000087805 */ /* 0x000fe2000001ff00 */
[----:B------:R-:W-:-:S06]  /*0620*/  UMOV UR4, URZ ;  /* 0x0000003f00047c82 */ /* 0x000fcc0008000000 */
.L_x_4795:
[----:B-1----:R-:W-:Y:S01]  /*0630*/  VIADD R29, R5, UR7 ;  /* 0x00000007051d7c36 */ /* 0x002fe20008000000 */
[----:B------:R-:W-:Y:S01]  /*0640*/  ULDC UR18, c[0x0][0x218] ;  /* 0x0000860000127ab9 */ /* 0x000fe20000000800 */
[----:B-----5:R-:W-:Y:S01]  /*0650*/  IMAD.MOV.U32 R17, RZ, RZ, RZ ;  /* 0x000000ffff117224 */ /* 0x020fe200078e00ff */
[----:B------:R-:W-:Y:S02]  /*0660*/  ULDC UR15, c[0x0][0x21c] ;  /* 0x00008700000f7ab9 */ /* 0x000fe40000000800 */
[----:B------:R-:W-:-:S13]  /*0670*/  ISETP.GE.AND P0, PT, R29, UR18, PT ;  /* 0x000000121d007c0c */ /* 0x000fda000bf06270 */
[----:B0-----:R-:W0:Y:S02]  /*0680*/  @!P0 LDC.64 R20, c[0x0][0x230] ;  /* 0x00008c00ff148b82 */ /* 0x001e240000000a00 */
        /* <DEDUP_REMOVED lines=23> */
.L_x_4778:
        /* <DEDUP_REMOVED lines=12> */
.L_x_4779:
[----:B------:R-:W-:Y:S05]  /*08c0*/  BSYNC B1 ;  /* 0x0000000000017941 */ /* 0x000fea0003800000 */
.L_x_4777:
        /* <DEDUP_REMOVED lines=10> */
[C-C-:B--2---:R-:W-:Y:S02]  /*0970*/  @!P0 SHF.R.U64 R25, R20.reuse, 0x10, R21.reuse ;  /* 0x0000001014198819 */ /* 0x144fe40000001215 */
[----:B------:R-:W-:Y:S02]  /*0980*/  @!P0 PRMT R24, R20, 0x7610, R24 ;  /* 0x0000761014188816 */ /* 0x000fe40000000018 */
        /* <DEDUP_REMOVED lines=15> */
.L_x_4781:
[----:B------:R-:W-:Y:S05]  /*0a80*/  BSYNC B1 ;  /* 0x0000000000017941 */ /* 0x000fea0003800000 */
.L_x_4780:
        /* <DEDUP_REMOVED lines=8> */
[-C--:B------:R-:W-:Y:S01]  /*0b10*/  FFMA R9, R18, R22.reuse, R9 ;  /* 0x0000001612097223 */ /* 0x080fe20000000009 */
[----:B------:R-:W-:Y:S01]  /*0b20*/  FMUL R25, R7, R22 ;  /* 0x0000001607197220 */ /* 0x000fe20000400000 */
[----:B------:R-:W-:Y:S01]  /*0b30*/  FADD R22, RZ, R24 ;  /* 0x00000018ff167221 */ /* 0x000fe20000000000 */
[----:B------:R-:W-:Y:S01]  /*0b40*/  FFMA R21, R3, R24, RZ ;  /* 0x0000001803157223 */ /* 0x000fe200000000ff */
[----:B------:R-:W-:-:S02]  /*0b50*/  IMAD.U32 R30, R20, 0x10000, RZ ;  /* 0x00010000141e7824 */ /* 0x000fc400078e00ff */
[----:B------:R-:W-:Y:S01]  /*0b60*/  FMUL R19, R32, R17 ;  /* 0x0000001120137220 */ /* 0x000fe20000400000 */
[----:B------:R-:W-:Y:S02]  /*0b70*/  IMAD.U32 R28, R28, 0x10000, RZ ;  /* 0x000100001c1c7824 */ /* 0x000fe400078e00ff */
        /* <DEDUP_REMOVED lines=11> */
.L_x_4776:
[----:B------:R-:W-:Y:S05]  /*0c30*/  BSYNC B0 ;  /* 0x0000000000007941 */ /* 0x000fea0003800000 */
.L_x_4775:
        /* <DEDUP_REMOVED lines=25> */
[----:B--2---:R-:W-:-:S04]  /*0dd0*/  FADD R32, R29, R32 ;  /* 0x000000201d207221 */ /* 0x004fc80000000000 */
[----:B------:R-:W0:Y:S01]  /*0de0*/  SHFL.DOWN PT, R31, R34, 0x2, 0x1f ;  /* 0x08401f00221f7f89 */ /* 0x000e2200000e0000 */
[----:B------:R-:W-:-:S03]  /*0df0*/  IADD3 R29, P2, R15, UR9, RZ ;  /* 0x000000090f1d7c10 */ /* 0x000fc6000ff5e0ff */
[----:B------:R-:W2:Y:S02]  /*0e00*/  SHFL.DOWN PT, R33, R32, 0x2, 0x1f ;  /* 0x08401f0020217f89 */ /* 0x000ea400000e0000 */
[----:B------:R-:W-:Y:S01]  /*0e10*/  IMAD.X R30, RZ, RZ, RZ, P2 ;  /* 0x000000ffff1e7224 */ /* 0x000fe200010e06ff */
[----:B------:R-:W-:-:S04]  /*0e20*/  @!P0 IADD3 R23, P2, R29, UR6, RZ ;  /* 0x000000061d178c10 */ /* 0x000fc8000ff5e0ff */
[----:B------:R-:W-:Y:S02]  /*0e30*/  @!P0 LEA.HI.X.SX32 R36, R35, R30, 0x1, P2 ;  /* 0x0000001e23248211 */ /* 0x000fe400010f0eff */
[----:B-1----:R-:W-:-:S04]  /*0e40*/  @!P0 LEA R22, P2, R23, R20, 0x3 ;  /* 0x0000001417168211 */ /* 0x002fc800078418ff */
[----:B------:R-:W-:Y:S02]  /*0e50*/  @!P0 LEA.HI.X R23, R23, R21, R36, 0x3, P2 ;  /* 0x0000001517178211 */ /* 0x000fe400010f1c24 */
[----:B------:R-:W-:Y:S01]  /*0e60*/  ISETP.NE.AND P2, PT, R0, RZ, PT ;  /* 0x000000ff0000720c */ /* 0x000fe20003f45270 */
        /* <DEDUP_REMOVED lines=33> */
.L_x_4784:
[----:B------:R-:W2:Y:S04]  /*1080*/  LDG.E.STRONG.GPU R22, desc[UR12][R20.64] ;  /* 0x0000000c14167981 */ /* 0x000ea8000c1ef900 */
[----:B--2---:R-:W-:Y:S01]  /*1090*/  CCTL.IVALL ;  /* 0x00000000ff00798f */ /* 0x004fe20002000000 */
[----:B------:R-:W-:Y:S05]  /*10a0*/  YIELD ;  /* 0x0000000000007946 */ /* 0x000fea0003800000 */
[----:B------:R-:W-:-:S13]  /*10b0*/  ISETP.NE.AND P0, PT, R22, R31, PT ;  /* 0x0000001f1600720c */ /* 0x000fda0003f05270 */
[----:B------:R-:W-:Y:S05]  /*10c0*/  @P0 BRA `(.L_x_4784) ;  /* 0xfffffffc00ec0947 */ /* 0x000fea000383ffff */
.L_x_4783:
        /* <DEDUP_REMOVED lines=16> */
.L_x_4789:
        /* <DEDUP_REMOVED lines=30> */
.L_x_4788:
[----:B------:R-:W-:Y:S05]  /*13b0*/  BSYNC B1 ;  /* 0x0000000000017941 */ /* 0x000fea0003800000 */
.L_x_4787:
        /* <DEDUP_REMOVED lines=20> */
.L_x_4791:
[----:B------:R-:W-:Y:S05]  /*1500*/  BSYNC B1 ;  /* 0x0000000000017941 */ /* 0x000fea0003800000 */
.L_x_4790:
        /* <DEDUP_REMOVED lines=9> */
.L_x_4786:
[----:B------:R-:W-:Y:S05]  /*15a0*/  BSYNC B0 ;  /* 0x0000000000007941 */ /* 0x000fea0003800000 */
.L_x_4785:
        /* <DEDUP_REMOVED lines=13> */
.L_x_4782:
        /* <DEDUP_REMOVED lines=10> */
.L_x_4792:
[----:B------:R-:W-:Y:S04]  /*1720*/  BSSY B0, `(.L_x_4793) ;  /* 0x0000025000007945 */ /* 0x000fe80003800000 */
[----:B------:R-:W-:Y:S05]  /*1730*/  @!P1 BRA `(.L_x_4794) ;  /* 0x00000000008c9947 */ /* 0x000fea0003800000 */
[----:B------:R-:W-:Y:S01]  /*1740*/  FMUL R20, R31, R16 ;  /* 0x000000101f147220 */ /* 0x000fe20000400000 */
[----:B------:R-:W-:Y:S01]  /*1750*/  VIADD R35, R5, UR7 ;  /* 0x0000000705237c36 */ /* 0x000fe20008000000 */
[----:B------:R-:W-:Y:S02]  /*1760*/  ULDC UR8, c[0x0][0x278] ;  /* 0x00009e0000087ab9 */ /* 0x000fe40000000800 */
[----:B------:R-:W-:Y:S01]  /*1770*/  FFMA R22, R18, -R20, R25 ;  /* 0x8000001412167223 */ /* 0x000fe20000000019 */
[----:B------:R-:W-:-:S03]  /*1780*/  IMAD R35, R35, UR15, R4 ;  /* 0x0000000f23237c24 */ /* 0x000fc6000f8e0204 */
[----:B-----5:R-:W-:Y:S01]  /*1790*/  FMUL R29, R22, R17 ;  /* 0x00000011161d7220 */ /* 0x020fe20000400000 */
[----:B------:R-:W-:Y:S01]  /*17a0*/  FFMA R22, R19, -R20, R26 ;  /* 0x8000001413167223 */ /* 0x000fe2000000001a */
[----:B------:R-:W-:-:S03]  /*17b0*/  LEA R21, R35, UR8, 0x1 ;  /* 0x0000000823157c11 */ /* 0x000fc6000f8e08ff */
[-C--:B------:R-:W-:Y:S01]  /*17c0*/  FMUL R31, R22, R17.reuse ;  /* 0x00000011161f7220 */ /* 0x080fe20000400000 */
[-C--:B------:R-:W-:Y:S01]  /*17d0*/  FFMA R22, R28, -R20.reuse, R27 ;  /* 0x800000141c167223 */ /* 0x080fe2000000001b */
[----:B------:R-:W-:Y:S01]  /*17e0*/  LOP3.LUT P0, RZ, R21, 0x7, RZ, 0xc0, !PT ;  /* 0x0000000715ff7812 */ /* 0x000fe2000780c0ff */
[----:B------:R-:W0:Y:S02]  /*17f0*/  F2F.BF16.F32 R29, R29 ;  /* 0x0000001d001d7304 */ /* 0x000e240000202000 */
[-C--:B------:R-:W-:Y:S01]  /*1800*/  FMUL R33, R22, R17.reuse ;  /* 0x0000001116217220 */ /* 0x080fe20000400000 */
[----:B------:R-:W-:Y:S01]  /*1810*/  FFMA R22, R3, -R20, R24 ;  /* 0x8000001403167223 */ /* 0x000fe20000000018 */
[----:B------:R-:W-:Y:S01]  /*1820*/  ISETP.LT.U32.OR P0, PT, R14, 0x4, P0 ;  /* 0x000000040e00780c */ /* 0x000fe20000701470 */
[----:B------:R-:W1:Y:S02]  /*1830*/  LDC.64 R20, c[0x0][0x278] ;  /* 0x00009e00ff147b82 */ /* 0x000e640000000a00 */
[----:B------:R-:W-:Y:S01]  /*1840*/  FMUL R17, R22, R17 ;  /* 0x0000001116117220 */ /* 0x000fe20000400000 */
[----:B------:R-:W2:Y:S08]  /*1850*/  F2F.BF16.F32 R33, R33 ;  /* 0x0000002100217304 */ /* 0x000eb00000202000 */
[----:B------:R-:W3:Y:S01]  /*1860*/  F2F.BF16.F32 R31, R31 ;  /* 0x0000001f001f7304 */ /* 0x000ee20000202000 */
[----:B0-----:R-:W-:-:S04]  /*1870*/  @!P0 IMAD.WIDE.U32 R22, R29, 0x10000, RZ ;  /* 0x000100001d168825 */ /* 0x001fc800078e00ff */
[----:B--2---:R-:W-:-:S03]  /*1880*/  @!P0 IMAD.U32 R30, R33, 0x10000, RZ ;  /* 0x00010000211e8824 */ /* 0x004fc600078e00ff */
[----:B------:R-:W0:Y:S01]  /*1890*/  F2F.BF16.F32 R17, R17 ;  /* 0x0000001100117304 */ /* 0x000e220000202000 */
[----:B-1----:R-:W-:Y:S01]  /*18a0*/  IMAD.WIDE R20, R35, 0x2, R20 ;  /* 0x0000000223147825 */ /* 0x002fe200078e0214 */
[----:B---3--:R-:W-:Y:S02]  /*18b0*/  @!P0 LOP3.LUT R23, R23, R30, R31, 0xfe, !PT ;  /* 0x0000001e17178212 */ /* 0x008fe400078efe1f */
[----:B0-----:R-:W-:-:S05]  /*18c0*/  @!P0 LOP3.LUT R22, R22, R17, RZ, 0xfc, !PT ;  /* 0x0000001116168212 */ /* 0x001fca00078efcff */
[----:B------:R0:W-:Y:S01]  /*18d0*/  @!P0 STG.E.64 desc[UR12][R20.64], R22 ;  /* 0x0000001614008986 */ /* 0x0001e2000c101b0c */
[----:B------:R-:W-:Y:S05]  /*18e0*/  @!P0 BRA `(.L_x_4794) ;  /* 0x0000000000208947 */ /* 0x000fea0003800000 */
[C---:B------:R-:W-:Y:S02]  /*18f0*/  ISETP.NE.AND P3, PT, R14.reuse, RZ, PT ;  /* 0x000000ff0e00720c */ /* 0x040fe40003f65270 */
[C---:B------:R-:W-:Y:S02]  /*1900*/  ISETP.GE.U32.AND P0, PT, R14.reuse, 0x2, PT ;  /* 0x000000020e00780c */ /* 0x040fe40003f06070 */
[C---:B------:R-:W-:Y:S02]  /*1910*/  ISETP.GE.U32.AND P1, PT, R14.reuse, 0x3, PT ;  /* 0x000000030e00780c */ /* 0x040fe40003f26070 */
[----:B------:R-:W-:-:S07]  /*1920*/  ISETP.GE.U32.AND P2, PT, R14, 0x4, PT ;  /* 0x000000040e00780c */ /* 0x000fce0003f46070 */
[----:B------:R1:W-:Y:S04]  /*1930*/  @P3 STG.E.U16 desc[UR12][R20.64], R17 ;  /* 0x0000001114003986 */ /* 0x0003e8000c10150c */
[----:B------:R1:W-:Y:S04]  /*1940*/  @P0 STG.E.U16 desc[UR12][R20.64+0x2], R29 ;  /* 0x0000021d14000986 */ /* 0x0003e8000c10150c */
[----:B------:R1:W-:Y:S04]  /*1950*/  @P1 STG.E.U16 desc[UR12][R20.64+0x4], R31 ;  /* 0x0000041f14001986 */ /* 0x0003e8000c10150c */
[----:B------:R1:W-:Y:S02]  /*1960*/  @P2 STG.E.U16 desc[UR12][R20.64+0x6], R33 ;  /* 0x0000062114002986 */ /* 0x0003e4000c10150c */
.L_x_4794:
[----:B------:R-:W-:Y:S05]  /*1970*/  BSYNC B0 ;  /* 0x0000000000007941 */ /* 0x000fea0003800000 */
.L_x_4793:
[----:B------:R-:W-:Y:S02]  /*1980*/  ULDC UR8, c[0x0][0x210] ;  /* 0x0000840000087ab9 */ /* 0x000fe40000000800 */
[----:B------:R-:W-:-:S04]  /*1990*/  ULEA UR7, UR8, UR7, 0x2 ;  /* 0x0000000708077291 */ /* 0x000fc8000f8e103f */
[----:B------:R-:W-:-:S06]  /*19a0*/  UISETP.GE.AND UP0, UPT, UR7, UR18, UPT ;  /* 0x000000120700728c */ /* 0x000fcc000bf06270 */
[----:B------:R-:W-:-:S13]  /*19b0*/  PLOP3.LUT P0, PT, PT, PT, UP0, 0x80, 0x0 ;  /* 0x000000000000781c */ /* 0x000fda0003f0f008 */
[----:B------:R-:W-:Y:S05]  /*19c0*/  @!P0 BRA `(.L_x_4795) ;  /* 0xffffffec00188947 */ /* 0x000fea000383ffff */
.L_x_4772:
[----:B------:R-:W-:Y:S01]  /*19d0*/  BAR.SYNC.DEFER_BLOCKING 0x0 ;  /* 0x0000000000007b1d */ /* 0x000fe20000010000 */
[----:B------:R-:W-:Y:S01]  /*19e0*/  ISETP.NE.AND P0, PT, R5, RZ, PT ;  /* 0x000000ff0500720c */ /* 0x000fe20003f05270 */
[----:B------:R-:W-:-:S03]  /*19f0*/  UIADD3 UR9, -UR5, URZ, URZ ;  /* 0x0000003f05097290 */ /* 0x000fc6000fffe13f */
[----:B------:R-:W-:-:S03]  /*1a00*/  ISETP.GE.OR P0, PT, R4, UR15, !P0 ;  /* 0x0000000f04007c0c */ /* 0x000fc6000c706670 */
[----:B------:R-:W2:Y:S01]  /*1a10*/  S2UR UR8, SR_CTAID.X ;  /* 0x00000000000879c3 */ /* 0x000ea20000002500 */
[----:B------:R-:W-:-:S09]  /*1a20*/  LOP3.LUT R4, R0, 0x3fffffe0, RZ, 0xc0, !PT ;  /* 0x3fffffe000047812 */ /* 0x000fd200078ec0ff */
[----:B------:R-:W3:Y:S01]  /*1a30*/  @!P0 S2R R6, SR_CgaCtaId ;  /* 0x0000000000068919 */ /* 0x000ee20000008800 */
[----:B--2---:R-:W-:-:S06]  /*1a40*/  UIMAD UR8, UR14, UR9, UR8 ;  /* 0x000000090e0872a4 */ /* 0x004fcc000f8e0208 */
[----:B------:R-:W-:-:S04]  /*1a50*/  IMAD.U32 R3, RZ, RZ, UR8 ;  /* 0x00000008ff037e24 */ /* 0x000fc8000f8e00ff */
[----:B------:R-:W-:Y:S01]  /*1a60*/  IMAD.SHL.U32 R7, R3, 0x20, RZ ;  /* 0x0000002003077824 */ /* 0x000fe200078e00ff */
[----:B------:R-:W-:-:S04]  /*1a70*/  @!P0 MOV R3, 0x400 ;  /* 0x0000040000038802 */ /* 0x000fc80000000f00 */
[----:B------:R-:W-:Y:S02]  /*1a80*/  LOP3.LUT R7, R7, 0xffffffe0, R2, 0xe2, !PT ;  /* 0xffffffe007077812 */ /* 0x000fe400078ee202 */
[----:B---3--:R-:W-:-:S03]  /*1a90*/  @!P0 LEA R0, R6, R3, 0x18 ;  /* 0x0000000306008211 */ /* 0x008fc600078ec0ff */
[----:B------:R-:W-:Y:S02]  /*1aa0*/  IMAD R4, R4, UR14, R7 ;  /* 0x0000000e04047c24 */ /* 0x000fe4000f8e0207 */
[----:B------:R-:W-:Y:S02]  /*1ab0*/  @!P0 IMAD R3, R5, 0x210, R0 ;  /* 0x0000021005038824 */ /* 0x000fe400078e0200 */
[----:B------:R-:W-:Y:S02]  /*1ac0*/  IMAD.SHL.U32 R0, R4, 0x4, RZ ;  /* 0x0000000404007824 */ /* 0x000fe400078e00ff */
[----:B------:R-:W-:-:S03]  /*1ad0*/  @!P0 IMAD R3, R2, 0x10, R3 ;  /* 0x0000001002038824 */ /* 0x000fc600078e0203 */
[----:B------:R-:W-:Y:S02]  /*1ae0*/  ISETP.GE.AND P1, PT, R0, UR15, PT ;  /* 0x0000000f00007c0c */ /* 0x000fe4000bf26270 */
[----:B------:R2:W-:Y:S01]  /*1af0*/  @!P0 STS.128 [R3], R8 ;  /* 0x0000000803008388 */ /* 0x0005e20000000c00 */
[----:B------:R-:W-:Y:S01]  /*1b00*/  BAR.SYNC.DEFER_BLOCKING 0x0 ;  /* 0x0000000000007b1d */ /* 0x000fe20000010000 */
[----:B------:R-:W-:-:S13]  /*1b10*/  ISETP.NE.OR P1, PT, R5, RZ, P1 ;  /* 0x000000ff0500720c */ /* 0x000fda0000f25670 */
[----:B------:R-:W-:Y:S05]  /*1b20*/  @P1 EXIT ;  /* 0x000000000000194d */ /* 0x000fea0003800000 */
[----:B------:R-:W3:Y:S01]  /*1b30*/  S2UR UR6, SR_CgaCtaId ;  /* 0x00000000000679c3 */ /* 0x000ee20000008800 */
[----:B------:R-:W-:Y:S01]  /*1b40*/  UMOV UR4, 0x400 ;  /* 0x0000040000047882 */ /* 0x000fe20000000000 */
[----:B01----:R-:W-:-:S04]  /*1b50*/  IMAD.U32 R21, RZ, RZ, UR15 ;  /* 0x0000000fff157e24 */ /* 0x003fc8000f8e00ff */
[----:B------:R-:W-:Y:S01]  /*1b60*/  IMAD R21, R21, UR5, R0 ;  /* 0x0000000515157c24 */ /* 0x000fe2000f8e0200 */
[----:B---3--:R-:W-:-:S06]  /*1b70*/  ULEA UR4, UR6, UR4, 0x18 ;  /* 0x0000000406047291 */ /* 0x008fcc000f8ec03f */
[----:B------:R-:W-:Y:S02]  /*1b80*/  LEA R20, R2, UR4, 0x4 ;  /* 0x0000000402147c11 */ /* 0x000fe4000f8e20ff */
[----:B--2---:R-:W0:Y:S03]  /*1b90*/  LDC.64 R2, c[0x0][0x270] ;  /* 0x00009c00ff027b82 */ /* 0x004e260000000a00 */
[----:B-----5:R-:W1:Y:S04]  /*1ba0*/  LDS.128 R16, [R20+0x210] ;  /* 0x0002100014107984 */ /* 0x020e680000000c00 */
[----:B------:R-:W2:Y:S04]  /*1bb0*/  LDS R23, [R20+0x218] ;  /* 0x0002180014177984 */ /* 0x000ea80000000800 */
[----:B------:R-:W3:Y:S04]  /*1bc0*/  LDS.128 R12, [R20+0x420] ;  /* 0x00042000140c7984 */ /* 0x000ee80000000c00 */
[----:B------:R-:W4:Y:S04]  /*1bd0*/  LDS R22, [R20+0x428] ;  /* 0x0004280014167984 */ /* 0x000f280000000800 */
[----:B------:R-:W4:Y:S04]  /*1be0*/  LDS.128 R4, [R20+0x630] ;  /* 0x0006300014047984 */ /* 0x000f280000000c00 */
[----:B------:R-:W4:Y:S01]  /*1bf0*/  LDS R25, [R20+0x638] ;  /* 0x0006380014197984 */ /* 0x000f220000000800 */
[----:B0-----:R-:W-:-:S03]  /*1c00*/  IMAD.WIDE.U32 R2, R21, 0x4, R2 ;  /* 0x0000000415027825 */ /* 0x001fc600078e0002 */
[----:B------:R-:W-:Y:S01]  /*1c10*/  LOP3.LUT P0, RZ, R2, 0xf, RZ, 0xc0, !PT ;  /* 0x0000000f02ff7812 */ /* 0x000fe2000780c0ff */
[----:B-1----:R-:W-:Y:S01]  /*1c20*/  FADD R21, R16, R8 ;  /* 0x0000000810157221 */ /* 0x002fe20000000000 */
[----:B------:R-:W-:Y:S01]  /*1c30*/  IADD3 R16, -R0, UR15, RZ ;  /* 0x0000000f00107c10 */ /* 0x000fe2000fffe1ff */
[----:B------:R-:W-:Y:S01]  /*1c40*/  FADD R0, R17, R9 ;  /* 0x0000000911007221 */ /* 0x000fe20000000000 */
[----:B------:R-:W-:Y:S01]  /*1c50*/  FADD R8, R19, R11 ;  /* 0x0000000b13087221 */ /* 0x000fe20000000000 */
[----:B--2---:R-:W-:Y:S01]  /*1c60*/  FADD R23, R23, R10 ;  /* 0x0000000a17177221 */ /* 0x004fe20000000000 */
[----:B------:R-:W-:Y:S01]  /*1c70*/  ISETP.LT.U32.OR P0, PT, R16, 0x4, P0 ;  /* 0x000000041000780c */ /* 0x000fe20000701470 */
[----:B---3--:R-:W-:Y:S01]  /*1c80*/  FADD R21, R21, R12 ;  /* 0x0000000c15157221 */ /* 0x008fe20000000000 */
[----:B------:R-:W-:Y:S01]  /*1c90*/  FADD R0, R0, R13 ;  /* 0x0000000d00007221 */ /* 0x000fe20000000000 */
[----:B------:R-:W-:Y:S01]  /*1ca0*/  FADD R8, R8, R15 ;  /* 0x0000000f08087221 */ /* 0x000fe20000000000 */
[----:B----4-:R-:W-:Y:S01]  /*1cb0*/  FADD R22, R23, R22 ;  /* 0x0000001617167221 */ /* 0x010fe20000000000 */
[----:B------:R-:W-:Y:S01]  /*1cc0*/  FADD R4, R21, R4 ;  /* 0x0000000415047221 */ /* 0x000fe20000000000 */
        /* <DEDUP_REMOVED lines=15> */
        .weak           $__internal_46_$__cuda_sm20_rcp_rn_f32_slowpath
        .type           $__internal_46_$__cuda_sm20_rcp_rn_f32_slowpath,@function
        .size           $__internal_46_$__cuda_sm20_rcp_rn_f32_slowpath,(.L_x_5673 - $__internal_46_$__cuda_sm20_rcp_rn_f32_slowpath)
$__internal_46_$__cuda_sm20_rcp_rn_f32_slowpath:
        /* <DEDUP_REMOVED lines=15> */
.L_x_4796:
        /* <DEDUP_REMOVED lines=33> */
.L_x_4798:
[----:B------:R2:W3:Y:S02]  /*20c0*/  MUFU.RCP R9, R3 ;  /* 0x0000000300097308 */ /* 0x0004e40000001000 */
.L_x_4797:
[----:B-1-3--:R-:W-:Y:S02]  /*20d0*/  IMAD.MOV.U32 R16, RZ, RZ, R9 ;  /* 0x000000ffff107224 */ /* 0x00afe400078e0009 */
[----:B------:R-:W-:-:S04]  /*20e0*/  IMAD.MOV.U32 R9, RZ, RZ, 0x0 ;  /* 0x00000000ff097424 */ /* 0x000fc800078e00ff */
[----:B0-2---:R-:W-:Y:S05]  /*20f0*/  RET.REL.NODEC R8 `(_ZN18transformer_engine13normalization26rmsnorm_bwd_general_kernelINS0_13Kernel_traitsI13__nv_bfloat16S3_S3_fjLj128ELj1ELj4ELj1ELj8ENS0_18Kernel_traits_baseILj128ES3_S3_S3_fjLj128EEEEELb0EEEvNS0_20BackwardKernelParamsE) ;  /* 0xffffffdc08c07950 */ /* 0x005fea0003c3ffff */
.L_x_4799:
        /* <DEDUP_REMOVED lines=16> */
.L_x_5673:


//--------------------- .text._ZN18transformer_engine13normalization26rmsnorm_bwd_general_kernelINS0_13Kernel_traitsI6__halffS3_fjLj128ELj1ELj4ELj1ELj8ENS0_18Kernel_traits_baseILj128ES3_fS3_fjLj128EEEEELb0EEEvNS0_20BackwardKernelParamsE --------------------------
	.section	.text._ZN18transformer_engine13normalization26rmsnorm_bwd_general_kernelINS0_13Kernel_traitsI6__halffS3_fjLj128ELj1ELj4ELj1ELj8ENS0_18Kernel_traits_baseILj128ES3_fS3_fjLj128EEEEELb0EEEvNS0_20BackwardKernelParamsE,"ax",@progbits
	.align	128
        .global         _ZN18transformer_engine13normalization26rmsnorm_bwd_general_kernelINS0_13Kernel_traitsI6__halffS3_fjLj128ELj1ELj4ELj1ELj8ENS0_18Kernel_traits_baseILj128ES3_fS3_fjLj128EEEEELb0EEEvNS0_20BackwardKernelParamsE
        .type           _ZN18transformer_engine13normalization26rmsnorm_bwd_general_kernelINS0_13Kernel_traitsI6__halffS3_fjLj128ELj1ELj4ELj1ELj8ENS0_18Kernel_traits_baseILj128ES3_fS3_fjLj128EEEEELb0EEEvNS0_20BackwardKernelParamsE,@function
        .size           _ZN18transformer_engine13normalization26rmsnorm_bwd_general_kernelINS0_13Kernel_traitsI6__halffS3_fjLj128ELj1ELj4ELj1ELj8ENS0_18Kernel_traits_baseILj128ES3_fS3_fjLj128EEEEELb0EEEvNS0_20BackwardKernelParamsE,(.L_x_5674 - _ZN18transformer_engine13normalization26rmsnorm_bwd_general_kernelINS0_13Kernel_traitsI6__halffS3_fjLj128ELj1ELj4ELj1ELj8ENS0_18Kernel_traits_baseILj128ES3_fS3_fjLj128EEEEELb0EEEvNS0_20BackwardKernelParamsE)
        .other          _ZN18transformer_engine13normalization26rmsnorm_bwd_general_kernelINS0_13Kernel_traitsI6__halffS3_fjLj128ELj1ELj4ELj1ELj8ENS0_18Kernel_traits_baseILj128ES3_fS3_fjLj128EEEEELb0EEEvNS0_20BackwardKernelParamsE,@"STO_CUDA_ENTRY STV_DEFAULT"
_ZN18transformer_engine13normalization26rmsnorm_bwd_general_kernelINS0_13Kernel_traitsI6__halffS3_fjLj128ELj1ELj4ELj1ELj8ENS0_18Kernel_traits_baseILj128ES3_fS3_fjLj128EEEEELb0EEEvNS0_20BackwardKernelParamsE:
.text._ZN18transformer_engine13normalization26rmsnorm_bwd_general_kernelINS0_13Kernel_traitsI6__halffS3_fjLj128ELj1ELj4ELj1ELj8ENS0_18Kernel_traits_baseILj128ES3_fS3_fjLj128EEEEELb0EEEvNS0_20BackwardKernelParamsE:
        /* <DEDUP_REMOVED lines=51> */
.L_x_4803:
[C---:B------:R-:W-:Y:S02]  /*0330*/  ISETP.GT.U32.AND P1, PT, R2.reuse, 0x1, PT ;  /* 0x000000010200780c */ /* 0x040fe40003f24070 */
[----:B------:R-:W-:-:S11]  /*0340*/  ISETP.NE.AND P0, PT, R2, RZ, PT ;  /* 0x000000ff0200720c */ /* 0x000fd60003f05270 */
[----:B------:R-:W-:Y:S02]  /*0350*/  @!P1 PRMT R4, RZ, 0x7610, R4 ;  /* 0x00007610ff049816 */ /* 0x000fe40000000004 */
[----:B------:R0:W5:Y:S04]  /*0360*/  @P0 LDG.E.U16 R2, desc[UR6][R6.64] ;  /* 0x0000000606020981 */ /* 0x000168000c1e1500 */
[----:B------:R0:W5:Y:S02]  /*0370*/  @P1 LDG.E.U16 R4, desc[UR6][R6.64+0x2] ;  /* 0x0000020606041981 */ /* 0x000164000c1e1500 */
[----:B0-----:R-:W-:-:S07]  /*0380*/  @!P0 PRMT R2, RZ, 0x7610, R2 ;  /* 0x00007610ff028816 */ /* 0x001fce0000000002 */
.L_x_4804:
[----:B------:R-:W-:Y:S05]  /*0390*/  BSYNC B1 ;  /* 0x0000000000017941 */ /* 0x000fea0003800000 */
.L_x_4802:
        /* <DEDUP_REMOVED lines=15> */
.L_x_4806:
[C---:B------:R-:W-:Y:S02]  /*0490*/  ISETP.GT.U32.AND P1, PT, R11.reuse, 0x1, PT ;  /* 0x000000010b00780c */ /* 0x040fe40003f24070 */
[----:B------:R-:W-:-:S11]  /*04a0*/  ISETP.NE.AND P0, PT, R11, RZ, PT ;  /* 0x000000ff0b00720c */ /* 0x000fd60003f05270 */
[----:B------:R-:W-:Y:S02]  /*04b0*/  @!P1 PRMT R4, RZ, 0x7610, R4 ;  /* 0x00007610ff049816 */ /* 0x000fe40000000004 */
[----:B------:R0:W5:Y:S04]  /*04c0*/  @P0 LDG.E.U16 R2, desc[UR6][R6.64] ;  /* 0x0000000606020981 */ /* 0x000168000c1e1500 */
[----:B------:R0:W5:Y:S02]  /*04d0*/  @P1 LDG.E.U16 R4, desc[UR6][R6.64+0x2] ;  /* 0x0000020606041981 */ /* 0x000164000c1e1500 */
[----:B0-----:R-:W-:-:S07]  /*04e0*/  @!P0 PRMT R2, RZ, 0x7610, R2 ;  /* 0x00007610ff028816 */ /* 0x001fce0000000002 */
.L_x_4807:
[----:B------:R-:W-:Y:S05]  /*04f0*/  BSYNC B1 ;  /* 0x0000000000017941 */ /* 0x000fea0003800000 */
.L_x_4805:
[----:B-----5:R-:W-:Y:S02]  /*0500*/  HADD2.F32 R12, -RZ, R2.H0_H0 ;  /* 0x20000002ff0c7230 */ /* 0x020fe40000004100 */
[----:B------:R-:W-:-:S07]  /*0510*/  HADD2.F32 R20, -RZ, R4.H0_H0 ;  /* 0x20000004ff147230 */ /* 0x000fce0000004100 */
.L_x_4801:
[----:B------:R-:W-:Y:S05]  /*0520*/  BSYNC B0 ;  /* 0x0000000000007941 */ /* 0x000fea0003800000 */
.L_x_4800:
        /* <DEDUP_REMOVED lines=23> */
[----:B------:R-:W-:Y:S05]  /*06a0*/  CALL.REL.NOINC `($__internal_47_$__cuda_sm20_rcp_rn_f32_slowpath) ;  /* 0x0000001800ec7944 */ /* 0x000fea0003c00000 */
[----:B------:R-:W-:Y:S01]  /*06b0*/  IMAD.MOV.U32 R8, RZ, RZ, R3 ;  /* 0x000000ffff087224 */ /* 0x000fe200078e0003 */
[----:B------:R-:W-:Y:S06]  /*06c0*/  BRA `(.L_x_4810) ;  /* 0x0000000000107947 */ /* 0x000fec0003800000 */
.L_x_4809:
[----:B------:R-:W0:Y:S02]  /*06d0*/  MUFU.RCP R3, R2 ;  /* 0x0000000200037308 */ /* 0x000e240000001000 */
[----:B0-----:R-:W-:-:S04]  /*06e0*/  FFMA R4, R2, R3, -1 ;  /* 0xbf80000002047423 */ /* 0x001fc80000000003 */
[----:B------:R-:W-:-:S04]  /*06f0*/  FADD.FTZ R4, -R4, -RZ ;  /* 0x800000ff04047221 */ /* 0x000fc80000010100 */
[----:B------:R-:W-:-:S07]  /*0700*/  FFMA R8, R3, R4, R3 ;  /* 0x0000000403087223 */ /* 0x000fce0000000003 */
.L_x_4810:
[----:B------:R-:W-:Y:S01]  /*0710*/  ULDC.64 UR4, c[0x0][0x210] ;  /* 0x0000840000047ab9 */ /* 0x000fe20000000a00 */
[----:B------:R-:W-:Y:S01]  /*0720*/  IMAD.MOV.U32 R3, RZ, RZ, RZ ;  /* 0x000000ffff037224 */ /* 0x000fe200078e00ff */
[----:B------:R-:W-:Y:S01]  /*0730*/  UIMAD UR4, UR5, UR4, URZ ;  /* 0x00000004050472a4 */ /* 0x000fe2000f8e023f */
[----:B------:R-:W-:Y:S02]  /*0740*/  CS2R R6, SRZ ;  /* 0x0000000000067805 */ /* 0x000fe4000001ff00 */
[----:B------:R-:W-:Y:S01]  /*0750*/  CS2R R4, SRZ ;  /* 0x0000000000047805 */ /* 0x000fe2000001ff00 */
[----:B------:R-:W-:-:S12]  /*0760*/  USHF.L.U32 UR4, UR4, 0x2, URZ ;  /* 0x0000000204047899 */ /* 0x000fd8000800063f */
.L_x_4842:
        /* <DEDUP_REMOVED lines=32> */
.L_x_4814:
[----:B------:R-:W-:Y:S02]  /*0970*/  ISETP.NE.AND P0, PT, R10, RZ, PT ;  /* 0x000000ff0a00720c */ /* 0x000fe40003f05270 */
[----:B------:R-:W-:-:S06]  /*0980*/  CS2R R24, SRZ ;  /* 0x0000000000187805 */ /* 0x000fcc000001ff00 */
[----:B------:R0:W5:Y:S05]  /*0990*/  @P2 LDG.E R25, desc[UR6][R22.64+0x4] ;  /* 0x0000040616192981 */ /* 0x00016a000c1e1900 */
[----:B------:R0:W5:Y:S02]  /*09a0*/  @P0 LDG.E R24, desc[UR6][R22.64] ;  /* 0x0000000616180981 */ /* 0x000164000c1e1900 */
.L_x_4815:
[----:B------:R-:W-:Y:S05]  /*09b0*/  BSYNC B1 ;  /* 0x0000000000017941 */ /* 0x000fea0003800000 */
.L_x_4813:
        /* <DEDUP_REMOVED lines=12> */
.L_x_4817:
[C---:B------:R-:W-:Y:S02]  /*0a80*/  ISETP.GT.U32.AND P2, PT, R10.reuse, 0x1, PT ;  /* 0x000000010a00780c */ /* 0x040fe40003f44070 */
[----:B------:R-:W-:-:S11]  /*0a90*/  ISETP.NE.AND P0, PT, R10, RZ, PT ;  /* 0x000000ff0a00720c */ /* 0x000fd60003f05270 */
[----:B------:R-:W-:Y:S02]  /*0aa0*/  @!P2 PRMT R27, RZ, 0x7610, R27 ;  /* 0x00007610ff1ba816 */ /* 0x000fe4000000001b */
[----:B------:R0:W5:Y:S04]  /*0ab0*/  @P0 LDG.E.U16 R2, desc[UR6][R30.64] ;  /* 0x000000061e020981 */ /* 0x000168000c1e1500 */
[----:B------:R0:W5:Y:S02]  /*0ac0*/  @P2 LDG.E.U16 R27, desc[UR6][R30.64+0x2] ;  /* 0x000002061e1b2981 */ /* 0x000164000c1e1500 */
[----:B0-----:R-:W-:-:S07]  /*0ad0*/  @!P0 PRMT R2, RZ, 0x7610, R2 ;  /* 0x00007610ff028816 */ /* 0x001fce0000000002 */
.L_x_4818:
[----:B------:R-:W-:Y:S05]  /*0ae0*/  BSYNC B1 ;  /* 0x0000000000017941 */ /* 0x000fea0003800000 */
.L_x_4816:
        /* <DEDUP_REMOVED lines=25> */
.L_x_4820:
[----:B------:R-:W-:Y:S02]  /*0c80*/  ISETP.NE.AND P0, PT, R9, RZ, PT ;  /* 0x000000ff0900720c */ /* 0x000fe40003f05270 */
[----:B------:R-:W-:-:S06]  /*0c90*/  CS2R R24, SRZ ;  /* 0x0000000000187805 */ /* 0x000fcc000001ff00 */
[----:B------:R1:W5:Y:S05]  /*0ca0*/  @P2 LDG.E R25, desc[UR6][R32.64+0x4] ;  /* 0x0000040620192981 */ /* 0x00036a000c1e1900 */
[----:B------:R1:W5:Y:S02]  /*0cb0*/  @P0 LDG.E R24, desc[UR6][R32.64] ;  /* 0x0000000620180981 */ /* 0x000364000c1e1900 */
.L_x_4821:
[----:B------:R-:W-:Y:S05]  /*0cc0*/  BSYNC B1 ;  /* 0x0000000000017941 */ /* 0x000fea0003800000 */
.L_x_4819:
        /* <DEDUP_REMOVED lines=11> */
.L_x_4823:
[C---:B------:R-:W-:Y:S02]  /*0d80*/  ISETP.GT.U32.AND P2, PT, R9.reuse, 0x1, PT ;  /* 0x000000010900780c */ /* 0x040fe40003f44070 */
[----:B------:R-:W-:-:S11]  /*0d90*/  ISETP.NE.AND P0, PT, R9, RZ, PT ;  /* 0x000000ff0900720c */ /* 0x000fd60003f05270 */
[----:B------:R-:W-:Y:S02]  /*0da0*/  @!P2 PRMT R21, RZ, 0x7610, R21 ;  /* 0x00007610ff15a816 */ /* 0x000fe40000000015 */
[----:B------:R2:W5:Y:S04]  /*0db0*/  @P0 LDG.E.U16 R20, desc[UR6][R22.64] ;  /* 0x0000000616140981 */ /* 0x000568000c1e1500 */
[----:B------:R2:W5:Y:S02]  /*0dc0*/  @P2 LDG.E.U16 R21, desc[UR6][R22.64+0x2] ;  /* 0x0000020616152981 */ /* 0x000564000c1e1500 */
[----:B--2---:R-:W-:-:S07]  /*0dd0*/  @!P0 PRMT R20, RZ, 0x7610, R20 ;  /* 0x00007610ff148816 */ /* 0x004fce0000000014 */
.L_x_4824:
[----:B------:R-:W-:Y:S05]  /*0de0*/  BSYNC B1 ;  /* 0x0000000000017941 */ /* 0x000fea0003800000 */
.L_x_4822:
        /* <DEDUP_REMOVED lines=12> */
.L_x_4812:
[----:B------:R-:W-:Y:S05]  /*0eb0*/  BSYNC B0 ;  /* 0x0000000000007941 */ /* 0x000fea0003800000 */
.L_x_4811:
        /* <DEDUP_REMOVED lines=61> */
.L_x_4827:
[----:B------:R-:W2:Y:S04]  /*1290*/  LDG.E.STRONG.GPU R24, desc[UR6][R22.64] ;  /* 0x0000000616187981 */ /* 0x000ea8000c1ef900 */
[----:B--2---:R-:W-:Y:S01]  /*12a0*/  CCTL.IVALL ;  /* 0x00000000ff00798f */ /* 0x004fe20002000000 */
[----:B------:R-:W-:Y:S05]  /*12b0*/  YIELD ;  /* 0x0000000000007946 */ /* 0x000fea0003800000 */
[----:B------:R-:W-:-:S13]  /*12c0*/  ISETP.NE.AND P0, PT, R24, R37, PT ;  /* 0x000000251800720c */ /* 0x000fda0003f05270 */
[----:B------:R-:W-:Y:S05]  /*12d0*/  @P0 BRA `(.L_x_4827) ;  /* 0xfffffffc00ec0947 */ /* 0x000fea000383ffff */
.L_x_4826:
        /* <DEDUP_REMOVED lines=15> */
.L_x_4832:
        /* <DEDUP_REMOVED lines=30> */
.L_x_4831:
[----:B------:R-:W-:Y:S05]  /*15b0*/  BSYNC B1 ;  /* 0x0000000000017941 */ /* 0x000fea0003800000 */
.L_x_4830:
        /* <DEDUP_REMOVED lines=20> */
.L_x_4834:
[----:B------:R-:W-:Y:S05]  /*1700*/  BSYNC B1 ;  /* 0x0000000000017941 */ /* 0x000fea0003800000 */
.L_x_4833:
        /* <DEDUP_REMOVED lines=9> */
.L_x_4829:
[----:B------:R-:W-:Y:S05]  /*17a0*/  BSYNC B0 ;  /* 0x0000000000007941 */ /* 0x000fea0003800000 */
.L_x_4828:
        /* <DEDUP_REMOVED lines=13> */
.L_x_4825:
        /* <DEDUP_REMOVED lines=10> */
.L_x_4835:
        /* <DEDUP_REMOVED lines=26> */
.L_x_4840:
[----:B------:R-:W-:Y:S05]  /*1ac0*/  BSYNC B2 ;  /* 0x0000000000027941 */ /* 0x000fea0003800000 */
.L_x_4839:
[----:B------:R-:W-:Y:S01]  /*1ad0*/  ISETP.NE.AND P0, PT, R10, RZ, PT ;  /* 0x000000ff0a00720c */ /* 0x000fe20003f05270 */
[----:B------:R1:W-:-:S12]  /*1ae0*/  @P1 STG.E desc[UR6][R24.64+0x4], R23 ;  /* 0x0000041718001986 */ /* 0x0003d8000c101906 */
[----:B------:R1:W-:Y:S02]  /*1af0*/  @P0 STG.E desc[UR6][R24.64], R22 ;  /* 0x0000001618000986 */ /* 0x0003e4000c101906 */
.L_x_4841:
[----:B------:R-:W-:Y:S05]  /*1b00*/  BSYNC B1 ;  /* 0x0000000000017941 */ /* 0x000fea0003800000 */
.L_x_4838:
        /* <DEDUP_REMOVED lines=18> */
.L_x_4837:
[----:B------:R-:W-:Y:S05]  /*1c30*/  BSYNC B0 ;  /* 0x0000000000007941 */ /* 0x000fea0003800000 */
.L_x_4836:
        /* <DEDUP_REMOVED lines=8> */
.L_x_4808:
        /* <DEDUP_REMOVED lines=20> */
.L_x_4844:
[----:B------:R-:W-:Y:S05]  /*1e00*/  BSYNC B0 ;  /* 0x0000000000007941 */ /* 0x000fea0003800000 */
.L_x_4843:
        /* <DEDUP_REMOVED lines=34> */
.L_x_4846:
[----:B------:R-:W-:Y:S05]  /*2030*/  BSYNC B0 ;  /* 0x0000000000007941 */ /* 0x000fea0003800000 */
.L_x_4845:
[----:B------:R-:W-:Y:S04]  /*2040*/  BSSY B0, `(.L_x_4847) ;  /* 0x0000007000007945 */ /* 0x000fe80003800000 */
[----:B------:R-:W-:Y:S05]  /*2050*/  @!P0 BRA `(.L_x_4848) ;  /* 0x0000000000148947 */ /* 0x000fea0003800000 */
[----:B------:R-:W2:Y:S04]  /*2060*/  LDL.64 R6, [R4] ;  /* 0x0000000004067983 */ /* 0x000ea80000100a00 */
[----:B01----:R-:W2:Y:S02]  /*2070*/  LDS.64 R2, [R17+0x210] ;  /* 0x0002100011027984 */ /* 0x003ea40000000a00 */
[----:B--2---:R-:W-:Y:S01]  /*2080*/  FADD R3, R3, R7 ;  /* 0x0000000703037221 */ /* 0x004fe20000000000 */
[----:B------:R-:W-:-:S05]  /*2090*/  FADD R2, R2, R6 ;  /* 0x0000000602027221 */ /* 0x000fca0000000000 */
[----:B------:R2:W-:Y:S02]  /*20a0*/  STL.64 [R4], R2 ;  /* 0x0000000204007387 */ /* 0x0005e40000100a00 */
.L_x_4848:
[----:B------:R-:W-:Y:S05]  /*20b0*/  BSYNC B0 ;  /* 0x0000000000007941 */ /* 0x000fea0003800000 */
.L_x_4847:
        /* <DEDUP_REMOVED lines=15> */
.L_x_4849:
[C---:B------:R-:W-:Y:S01]  /*21b0*/  ISETP.NE.AND P0, PT, R0.reuse, RZ, PT ;  /* 0x000000ff0000720c */ /* 0x040fe20003f05270 */
[----:B------:R-:W-:Y:S01]  /*21c0*/  BSSY B0, `(.L_x_4850) ;  /* 0x0000005000007945 */ /* 0x000fe20003800000 */
[----:B------:R-:W-:-:S11]  /*21d0*/  ISETP.GE.U32.AND P1, PT, R0, 0x2, PT ;  /* 0x000000020000780c */ /* 0x000fd60003f26070 */
[----:B------:R-:W-:Y:S05]  /*21e0*/  @!P0 BRA `(.L_x_4851) ;  /* 0x0000000000088947 */ /* 0x000fea0003800000 */
[----:B------:R-:W2:Y:S04]  /*21f0*/  LDL R5, [R4] ;  /* 0x0000000004057983 */ /* 0x000ea80000100800 */
[----:B--2---:R1:W-:Y:S02]  /*2200*/  STG.E desc[UR6][R2.64], R5 ;  /* 0x0000000502007986 */ /* 0x0043e4000c101906 */
.L_x_4851:
[----:B------:R-:W-:Y:S05]  /*2210*/  BSYNC B0 ;  /* 0x0000000000007941 */ /* 0x000fea0003800000 */
.L_x_4850:
[----:B------:R-:W-:Y:S05]  /*2220*/  @!P1 EXIT ;  /* 0x000000000000994d */ /* 0x000fea0003800000 */
[----:B-1----:R-:W2:Y:S04]  /*2230*/  LDL R5, [R4+0x4] ;  /* 0x0000040004057983 */ /* 0x002ea80000100800 */
[----:B--2---:R-:W-:Y:S01]  /*2240*/  STG.E desc[UR6][R2.64+0x4], R5 ;  /* 0x0000040502007986 */ /* 0x004fe2000c101906 */
[----:B------:R-:W-:Y:S05]  /*2250*/  EXIT ;  /* 0x000000000000794d */ /* 0x000fea0003800000 */
        .weak           $__internal_47_$__cuda_sm20_rcp_rn_f32_slowpath
        .type           $__internal_47_$__cuda_sm20_rcp_rn_f32_slowpath,@function
        .size           $__internal_47_$__cuda_sm20_rcp_rn_f32_slowpath,(.L_x_5674 - $__internal_47_$__cuda_sm20_rcp_rn_f32_slowpath)
$__internal_47_$__cuda_sm20_rcp_rn_f32_slowpath:
        /* <DEDUP_REMOVED lines=15> */
.L_x_4852:
        /* <DEDUP_REMOVED lines=33> */
.L_x_4854:
[----:B------:R0:W1:Y:S02]  /*2560*/  MUFU.RCP R3, R2 ;  /* 0x0000000200037308 */ /* 0x0000640000001000 */
.L_x_4853:
[----:B------:R-:W-:-:S04]  /*2570*/  IMAD.MOV.U32 R5, RZ, RZ, 0x0 ;  /* 0x00000000ff057424 */ /* 0x000fc800078e00ff */
[----:B0123--:R-:W-:Y:S05]  /*2580*/  RET.REL.NODEC R4 `(_ZN18transformer_engine13normalization26rmsnorm_bwd_general_kernelINS0_13Kernel_traitsI6__halffS3_fjLj128ELj1ELj4ELj1ELj8ENS0_18Kernel_traits_baseILj128ES3_fS3_fjLj128EEEEELb0EEEvNS0_20BackwardKernelParamsE) ;  /* 0xffffffd8049c7950 */ /* 0x00ffea0003c3ffff */
.L_x_4855:
        /* <DEDUP_REMOVED lines=15> */
.L_x_5674:


//--------------------- .text._ZN18transformer_engine13normalization35rmsnorm_bwd_finalize_general_kernelI6__halffLj4ELj1ELj4ELj32EEEvNS0_20BackwardKernelParamsE --------------------------
	.section	.text._ZN18transformer_engine13normalization35rmsnorm_bwd_finalize_general_kernelI6__halffLj4ELj1ELj4ELj32EEEvNS0_20BackwardKernelParamsE,"ax",@progbits
	.align	128
        .global         _ZN18transformer_engine13normalization35rmsnorm_bwd_finalize_general_kernelI6__halffLj4ELj1ELj4ELj32EEEvNS0_20BackwardKernelParamsE
        .type           _ZN18transformer_engine13normalization35rmsnorm_bwd_finalize_general_kernelI6__halffLj4ELj1ELj4ELj32EEEvNS0_20BackwardKernelParamsE,@function
        .size           _ZN18transformer_engine13normalization35rmsnorm_bwd_finalize_general_kernelI6__halffLj4ELj1ELj4ELj32EEEvNS0_20BackwardKernelParamsE,(.L_x_5744 - _ZN18transformer_engine13normalization35rmsnorm_bwd_finalize_general_kernelI6__halffLj4ELj1ELj4ELj32EEEvNS0_20BackwardKernelParamsE)
        .other          _ZN18transformer_engine13normalization35rmsnorm_bwd_finalize_general_kernelI6__halffLj4ELj1ELj4ELj32EEEvNS0_20BackwardKernelParamsE,@"STO_CUDA_ENTRY STV_DEFAULT"
_ZN18transformer_engine13normalization35rmsnorm_bwd_finalize_general_kernelI6__halffLj4ELj1ELj4ELj32EEEvNS0_20BackwardKernelParamsE:
.text._ZN18transformer_engine13normalization35rmsnorm_bwd_finalize_general_kernelI6__halffLj4ELj1ELj4ELj32EEEvNS0_20BackwardKernelParamsE:
        /* <DEDUP_REMOVED lines=25> */
.L_x_4860:
        /* <DEDUP_REMOVED lines=12> */
.L_x_4859:
[----:B------:R-:W-:Y:S05]  /*0250*/  BSYNC B1 ;  /* 0x0000000000017941 */ /* 0x000fea0003800000 */
.L_x_4858:
[----:B------:R-:W-:Y:S01]  /*0260*/  LEA R8, R3, R8, 0x2 ;  /* 0x0000000803087211 */ /* 0x000fe200078e10ff */
[----:B-----5:R-:W-:Y:S01]  /*0270*/  FADD R2, R11, R2 ;  /* 0x000000020b027221 */ /* 0x020fe20000000000 */
[----:B------:R-:W-:Y:S06]  /*0280*/  @!P3 BRA `(.L_x_4860) ;  /* 0xfffffffc00c0b947 */ /* 0x000fec000383ffff */
.L_x_4857:
[----:B------:R-:W-:Y:S05]  /*0290*/  BSYNC B0 ;  /* 0x0000000000007941 */ /* 0x000fea0003800000 */
.L_x_4856:
        /* <DEDUP_REMOVED lines=32> */
[----:B-1----:R-:W-:-:S11]  /*04a0*/  F2FP.F16.F32.PACK_AB R2, RZ, R7 ;  /* 0x00000007ff02723e */ /* 0x002fd600000000ff */
[----:B------:R-:W-:Y:S05]  /*04b0*/  @P0 BRA `(.L_x_4861) ;  /* 0x0000000000100947 */ /* 0x000fea0003800000 */
[----:B------:R-:W-:-:S13]  /*04c0*/  ISETP.NE.AND P0, PT, R0, R3, PT ;  /* 0x000000030000720c */ /* 0x000fda0003f05270 */
[----:B------:R-:W-:Y:S05]  /*04d0*/  @!P0 EXIT ;  /* 0x000000000000894d */ /* 0x000fea0003800000 */
[----:B------:R-:W-:Y:S01]  /*04e0*/  STG.E.U16 desc[UR6][R4.64], R2 ;  /* 0x0000000204007986 */ /* 0x000fe2000c101506 */
[----:B------:R-:W-:Y:S05]  /*04f0*/  EXIT ;  /* 0x000000000000794d */ /* 0x000fea0003800000 */
.L_x_4861:
[----:B------:R-:W-:Y:S01]  /*0500*/  STG.E.U16 desc[UR6][R4.64], R2 ;  /* 0x0000000204007986 */ /* 0x000fe2000c101506 */
[----:B------:R-:W-:Y:S05]  /*0510*/  EXIT ;  /* 0x000000000000794d */ /* 0x000fea0003800000 */
.L_x_4862:
        /* <DEDUP_REMOVED lines=14> */
.L_x_5744:


//--------------------- .text._ZN18transformer_engine13normalization26rmsnorm_bwd_general_kernelINS0_13Kernel_traitsI6__halfS3_S3_fjLj128ELj1ELj4ELj1ELj8ENS0_18Kernel_traits_baseILj128ES3_S3_S3_fjLj128EEEEELb0EEEvNS0_20BackwardKernelParamsE --------------------------
	.section	.text._ZN18transformer_engine13normalization26rmsnorm_bwd_general_kernelINS0_13Kernel_traitsI6__halfS3_S3_fjLj128ELj1ELj4ELj1ELj8ENS0_18Kernel_traits_baseILj128ES3_S3_S3_fjLj128EEEEELb0EEEvNS0_20BackwardKernelParamsE,"ax",@progbits
	.align	128
        .global         _ZN18transformer_engine13normalization26rmsnorm_bwd_general_kernelINS0_13Kernel_traitsI6__halfS3_S3_fjLj128ELj1ELj4ELj1ELj8ENS0_18Kernel_traits_baseILj128ES3_S3_S3_fjLj128EEEEELb0EEEvNS0_20BackwardKernelParamsE
        .type           _ZN18transformer_engine13normalization26rmsnorm_bwd_general_kernelINS0_13Kernel_traitsI6__halfS3_S3_fjLj128ELj1ELj4ELj1ELj8ENS0_18Kernel_traits_baseILj128ES3_S3_S3_fjLj128EEEEELb0EEEvNS0_20BackwardKernelParamsE,@function
        .size           _ZN18transformer_engine13normalization26rmsnorm_bwd_general_kernelINS0_13Kernel_traitsI6__halfS3_S3_fjLj128ELj1ELj4ELj1ELj8ENS0_18Kernel_traits_baseILj128ES3_S3_S3_fjLj128EEEEELb0EEEvNS0_20BackwardKernelParamsE,(.L_x_5675 - _ZN18transformer_engine13normalization26rmsnorm_bwd_general_kernelINS0_13Kernel_traitsI6__halfS3_S3_fjLj128ELj1ELj4ELj1ELj8ENS0_18Kernel_traits_baseILj128ES3_S3_S3_fjLj128EEEEELb0EEEvNS0_20BackwardKernelParamsE)
        .other          _ZN18transformer_engine13normalization26rmsnorm_bwd_general_kernelINS0_13Kernel_traitsI6__halfS3_S3_fjLj128ELj1ELj4ELj1ELj8ENS0_18Kernel_traits_baseILj128ES3_S3_S3_fjLj128EEEEELb0EEEvNS0_20BackwardKernelParamsE,@"STO_CUDA_ENTRY STV_DEFAULT"
_ZN18transformer_engine13normalization26rmsnorm_bwd_general_kernelINS0_13Kernel_traitsI6__halfS3_S3_fjLj128ELj1ELj4ELj1ELj8ENS0_18Kernel_traits_baseILj128ES3_S3_S3_fjLj128EEEEELb0EEEvNS0_20BackwardKernelParamsE:
.text._ZN18transformer_engine13normalization26rmsnorm_bwd_general_kernelINS0_13Kernel_traitsI6__halfS3_S3_fjLj128ELj1ELj4ELj1ELj8ENS0_18Kernel_traits_baseILj128ES3_S3_S3_fjLj128EEEEELb0EEEvNS0_20BackwardKernelParamsE:
        /* <DEDUP_REMOVED lines=50> */
.L_x_4866:
        /* <DEDUP_REMOVED lines=12> */
.L_x_4867:
[----:B------:R-:W-:Y:S05]  /*03e0*/  BSYNC B1 ;  /* 0x0000000000017941 */ /* 0x000fea0003800000 */
.L_x_4865:
[----:B-----5:R-:W-:Y:S02]  /*03f0*/  HADD2.F32 R12, -RZ, R3.H0_H0 ;  /* 0x20000003ff0c7230 */ /* 0x020fe40000004100 */
[----:B------:R-:W-:Y:S02]  /*0400*/  HADD2.F32 R14, -RZ, R8.H0_H0 ;  /* 0x20000008ff0e7230 */ /* 0x000fe40000004100 */
[----:B------:R-:W-:Y:S02]  /*0410*/  HADD2.F32 R16, -RZ, R9.H0_H0 ;  /* 0x20000009ff107230 */ /* 0x000fe40000004100 */
[----:B------:R-:W-:-:S07]  /*0420*/  HADD2.F32 R18, -RZ, R10.H0_H0 ;  /* 0x2000000aff127230 */ /* 0x000fce0000004100 */
.L_x_4864:
[----:B------:R-:W-:Y:S05]  /*0430*/  BSYNC B0 ;  /* 0x0000000000007941 */ /* 0x000fea0003800000 */
.L_x_4863:
        /* <DEDUP_REMOVED lines=22> */
[----:B------:R-:W-:Y:S05]  /*05a0*/  CALL.REL.NOINC `($__internal_48_$__cuda_sm20_rcp_rn_f32_slowpath) ;  /* 0x0000001800047944 */ /* 0x000fea0003c00000 */
[----:B------:R-:W-:Y:S05]  /*05b0*/  BRA `(.L_x_4870) ;  /* 0x0000000000107947 */ /* 0x000fea0003800000 */
.L_x_4869:
[----:B------:R-:W0:Y:S02]  /*05c0*/  MUFU.RCP R16, R3 ;  /* 0x0000000300107308 */ /* 0x000e240000001000 */
[----:B0-----:R-:W-:-:S04]  /*05d0*/  FFMA R8, R3, R16, -1 ;  /* 0xbf80000003087423 */ /* 0x001fc80000000010 */
[----:B------:R-:W-:-:S04]  /*05e0*/  FADD.FTZ R9, -R8, -RZ ;  /* 0x800000ff08097221 */ /* 0x000fc80000010100 */
[----:B------:R-:W-:-:S07]  /*05f0*/  FFMA R16, R16, R9, R16 ;  /* 0x0000000910107223 */ /* 0x000fce0000000010 */
.L_x_4870:
[----:B------:R-:W-:Y:S02]  /*0600*/  CS2R R10, SRZ ;  /* 0x00000000000a7805 */ /* 0x000fe4000001ff00 */
[----:B------:R-:W-:Y:S01]  /*0610*/  CS2R R8, SRZ ;  /* 0x0000000000087805 */ /* 0x000fe2000001ff00 */
[----:B------:R-:W-:-:S06]  /*0620*/  UMOV UR4, URZ ;  /* 0x0000003f00047c82 */ /* 0x000fcc0008000000 */
.L_x_4891:
        /* <DEDUP_REMOVED lines=29> */
.L_x_4874:
        /* <DEDUP_REMOVED lines=12> */
.L_x_4875:
[----:B------:R-:W-:Y:S05]  /*08c0*/  BSYNC B1 ;  /* 0x0000000000017941 */ /* 0x000fea0003800000 */
.L_x_4873:
        /* <DEDUP_REMOVED lines=27> */
.L_x_4877:
[----:B------:R-:W-:Y:S05]  /*0a80*/  BSYNC B1 ;  /* 0x0000000000017941 */ /* 0x000fea0003800000 */
.L_x_4876:
[----:B-----5:R-:W-:Y:S02]  /*0a90*/  HADD2.F32 R23, -RZ, R24.H0_H0 ;  /* 0x20000018ff177230 */ /* 0x020fe40000004100 */
[-C--:B------:R-:W-:Y:S01]  /*0aa0*/  FMUL R18, R30, R17.reuse ;  /* 0x000000111e127220 */ /* 0x080fe20000400000 */
[----:B------:R-:W-:Y:S02]  /*0ab0*/  HADD2.F32 R22, -RZ, R22.H0_H0 ;  /* 0x20000016ff167230 */ /* 0x000fe40000004100 */
[----:B------:R-:W-:Y:S02]  /*0ac0*/  HADD2.F32 R32, -RZ, R3.H0_H0 ;  /* 0x20000003ff207230 */ /* 0x000fe40000004100 */
[----:B------:R-:W-:Y:S01]  /*0ad0*/  FMUL R3, R26, R17 ;  /* 0x000000111a037220 */ /* 0x000fe20000400000 */
[----:B------:R-:W-:Y:S01]  /*0ae0*/  FMUL R24, R6, R23 ;  /* 0x0000001706187220 */ /* 0x000fe20000400000 */
[----:B------:R-:W-:Y:S02]  /*0af0*/  HADD2.F32 R29, -RZ, R21.H0_H0 ;  /* 0x20000015ff1d7230 */ /* 0x000fe40000004100 */
[-C--:B------:R-:W-:Y:S01]  /*0b00*/  FFMA R9, R18, R22.reuse, R9 ;  /* 0x0000001612097223 */ /* 0x080fe20000000009 */
[----:B------:R-:W-:Y:S01]  /*0b10*/  FMUL R25, R7, R22 ;  /* 0x0000001607197220 */ /* 0x000fe20000400000 */
[----:B------:R-:W-:Y:S01]  /*0b20*/  FADD R22, RZ, R24 ;  /* 0x00000018ff167221 */ /* 0x000fe20000000000 */
[----:B------:R-:W-:Y:S01]  /*0b30*/  FFMA R21, R3, R24, RZ ;  /* 0x0000001803157223 */ /* 0x000fe200000000ff */
[----:B------:R-:W-:-:S02]  /*0b40*/  HADD2.F32 R28, -RZ, R28.H0_H0 ;  /* 0x2000001cff1c7230 */ /* 0x000fc40000004100 */
[----:B------:R-:W-:Y:S01]  /*0b50*/  FFMA R8, R3, R23, R8 ;  /* 0x0000001703087223 */ /* 0x000fe20000000008 */
[----:B------:R-:W-:Y:S02]  /*0b60*/  HADD2.F32 R30, -RZ, R20.H0_H0 ;  /* 0x20000014ff1e7230 */ /* 0x000fe40000004100 */
        /* <DEDUP_REMOVED lines=12> */
.L_x_4872:
[----:B------:R-:W-:Y:S05]  /*0c30*/  BSYNC B0 ;  /* 0x0000000000007941 */ /* 0x000fea0003800000 */
.L_x_4871:
        /* <DEDUP_REMOVED lines=68> */
.L_x_4880:
[----:B------:R-:W2:Y:S04]  /*1080*/  LDG.E.STRONG.GPU R22, desc[UR12][R20.64] ;  /* 0x0000000c14167981 */ /* 0x000ea8000c1ef900 */
[----:B--2---:R-:W-:Y:S01]  /*1090*/  CCTL.IVALL ;  /* 0x00000000ff00798f */ /* 0x004fe20002000000 */
[----:B------:R-:W-:Y:S05]  /*10a0*/  YIELD ;  /* 0x0000000000007946 */ /* 0x000fea0003800000 */
[----:B------:R-:W-:-:S13]  /*10b0*/  ISETP.NE.AND P0, PT, R22, R31, PT ;  /* 0x0000001f1600720c */ /* 0x000fda0003f05270 */
[----:B------:R-:W-:Y:S05]  /*10c0*/  @P0 BRA `(.L_x_4880) ;  /* 0xfffffffc00ec0947 */ /* 0x000fea000383ffff */
.L_x_4879:
        /* <DEDUP_REMOVED lines=16> */
.L_x_4885:
        /* <DEDUP_REMOVED lines=30> */
.L_x_4884:
[----:B------:R-:W-:Y:S05]  /*13b0*/  BSYNC B1 ;  /* 0x0000000000017941 */ /* 0x000fea0003800000 */
.L_x_4883:
        /* <DEDUP_REMOVED lines=20> */
.L_x_4887:
[----:B------:R-:W-:Y:S05]  /*1500*/  BSYNC B1 ;  /* 0x0000000000017941 */ /* 0x000fea0003800000 */
.L_x_4886:
        /* <DEDUP_REMOVED lines=9> */
.L_x_4882:
[----:B------:R-:W-:Y:S05]  /*15a0*/  BSYNC B0 ;  /* 0x0000000000007941 */ /* 0x000fea0003800000 */
.L_x_4881:
        /* <DEDUP_REMOVED lines=13> */
.L_x_4878:
        /* <DEDUP_REMOVED lines=10> */
.L_x_4888:
        /* <DEDUP_REMOVED lines=13> */
[----:B------:R-:W0:Y:S02]  /*17f0*/  F2F.F16.F32 R29, R29 ;  /* 0x0000001d001d7304 */ /* 0x000e240000200800 */
[-C--:B------:R-:W-:Y:S01]  /*1800*/  FMUL R33, R22, R17.reuse ;  /* 0x0000001116217220 */ /* 0x080fe20000400000 */
[----:B------:R-:W-:Y:S01]  /*1810*/  FFMA R22, R3, -R20, R24 ;  /* 0x8000001403167223 */ /* 0x000fe20000000018 */
[----:B------:R-:W-:Y:S01]  /*1820*/  ISETP.LT.U32.OR P0, PT, R14, 0x4, P0 ;  /* 0x000000040e00780c */ /* 0x000fe20000701470 */
[----:B------:R-:W1:Y:S02]  /*1830*/  LDC.64 R20, c[0x0][0x278] ;  /* 0x00009e00ff147b82 */ /* 0x000e640000000a00 */
[----:B------:R-:W-:Y:S01]  /*1840*/  FMUL R17, R22, R17 ;  /* 0x0000001116117220 */ /* 0x000fe20000400000 */
[----:B------:R-:W2:Y:S08]  /*1850*/  F2F.F16.F32 R33, R33 ;  /* 0x0000002100217304 */ /* 0x000eb00000200800 */
[----:B------:R-:W3:Y:S01]  /*1860*/  F2F.F16.F32 R31, R31 ;  /* 0x0000001f001f7304 */ /* 0x000ee20000200800 */
[----:B0-----:R-:W-:-:S04]  /*1870*/  @!P0 IMAD.WIDE.U32 R22, R29, 0x10000, RZ ;  /* 0x000100001d168825 */ /* 0x001fc800078e00ff */
[----:B--2---:R-:W-:-:S03]  /*1880*/  @!P0 IMAD.U32 R30, R33, 0x10000, RZ ;  /* 0x00010000211e8824 */ /* 0x004fc600078e00ff */
[----:B------:R-:W0:Y:S01]  /*1890*/  F2F.F16.F32 R17, R17 ;  /* 0x0000001100117304 */ /* 0x000e220000200800 */
        /* <DEDUP_REMOVED lines=13> */
.L_x_4890:
[----:B------:R-:W-:Y:S05]  /*1970*/  BSYNC B0 ;  /* 0x0000000000007941 */ /* 0x000fea0003800000 */
.L_x_4889:
[----:B------:R-:W-:Y:S02]  /*1980*/  ULDC UR8, c[0x0][0x210] ;  /* 0x0000840000087ab9 */ /* 0x000fe40000000800 */
[----:B------:R-:W-:-:S04]  /*1990*/  ULEA UR7, UR8, UR7, 0x2 ;  /* 0x0000000708077291 */ /* 0x000fc8000f8e103f */
[----:B------:R-:W-:-:S06]  /*19a0*/  UISETP.GE.AND UP0, UPT, UR7, UR18, UPT ;  /* 0x000000120700728c */ /* 0x000fcc000bf06270 */
[----:B------:R-:W-:-:S13]  /*19b0*/  PLOP3.LUT P0, PT, PT, PT, UP0, 0x80, 0x0 ;  /* 0x000000000000781c */ /* 0x000fda0003f0f008 */
[----:B------:R-:W-:Y:S05]  /*19c0*/  @!P0 BRA `(.L_x_4891) ;  /* 0xffffffec00188947 */ /* 0x000fea000383ffff */
.L_x_4868:
        /* <DEDUP_REMOVED lines=63> */
        .weak           $__internal_48_$__cuda_sm20_rcp_rn_f32_slowpath
        .type           $__internal_48_$__cuda_sm20_rcp_rn_f32_slowpath,@function
        .size           $__internal_48_$__cuda_sm20_rcp_rn_f32_slowpath,(.L_x_5675 - $__internal_48_$__cuda_sm20_rcp_rn_f32_slowpath)
$__internal_48_$__cuda_sm20_rcp_rn_f32_slowpath:
        /* <DEDUP_REMOVED lines=15> */
.L_x_4892:
        /* <DEDUP_REMOVED lines=33> */
.L_x_4894:
[----:B------:R2:W3:Y:S02]  /*20c0*/  MUFU.RCP R9, R3 ;  /* 0x0000000300097308 */ /* 0x0004e40000001000 */
.L_x_4893:
[----:B-1-3--:R-:W-:Y:S02]  /*20d0*/  IMAD.MOV.U32 R16, RZ, RZ, R9 ;  /* 0x000000ffff107224 */ /* 0x00afe400078e0009 */
[----:B------:R-:W-:-:S04]  /*20e0*/  IMAD.MOV.U32 R9, RZ, RZ, 0x0 ;  /* 0x00000000ff097424 */ /* 0x000fc800078e00ff */
[----:B0-2---:R-:W-:Y:S05]  /*20f0*/  RET.REL.NODEC R8 `(_ZN18transformer_engine13normalization26rmsnorm_bwd_general_kernelINS0_13Kernel_traitsI6__halfS3_S3_fjLj128ELj1ELj4ELj1ELj8ENS0_18Kernel_traits_baseILj128ES3_S3_S3_fjLj128EEEEELb0EEEvNS0_20BackwardKernelParamsE) ;  /* 0xffffffdc08c07950 */ /* 0x005fea0003c3ffff */
.L_x_4895:
        /* <DEDUP_REMOVED lines=16> */
.L_x_5675:


//--------------------- .text._ZN18transformer_engine13normalization35rmsnorm_bwd_finalize_general_kernelIffLj4ELj1ELj4ELj32EEEvNS0_20BackwardKernelParamsE --------------------------
	.section	.text._ZN18transformer_engine13normalization35rmsnorm_bwd_finalize_general_kernelIffLj4ELj1ELj4ELj32EEEvNS0_20BackwardKernelParamsE,"ax",@progbits
	.align	128
        .global         _ZN18transformer_engine13normalization35rmsnorm_bwd_finalize_general_kernelIffLj4ELj1ELj4ELj32EEEvNS0_20BackwardKernelParamsE
        .type           _ZN18transformer_engine13normalization35rmsnorm_bwd_finalize_general_kernelIffLj4ELj1ELj4ELj32EEEvNS0_20BackwardKernelParamsE,@function
        .size           _ZN18transformer_engine13normalization35rmsnorm_bwd_finalize_general_kernelIffLj4ELj1ELj4ELj32EEEvNS0_20BackwardKernelParamsE,(.L_x_5746 - _ZN18transformer_engine13normalization35rmsnorm_bwd_finalize_general_kernelIffLj4ELj1ELj4ELj32EEEvNS0_20BackwardKernelParamsE)
        .other          _ZN18transformer_engine13normalization35rmsnorm_bwd_finalize_general_kernelIffLj4ELj1ELj4ELj32EEEvNS0_20BackwardKernelParamsE,@"STO_CUDA_ENTRY STV_DEFAULT"
_ZN18transformer_engine13normalization35rmsnorm_bwd_finalize_general_kernelIffLj4ELj1ELj4ELj32EEEvNS0_20BackwardKernelParamsE:
.text._ZN18transformer_engine13normalization35rmsnorm_bwd_finalize_general_kernelIffLj4ELj1ELj4ELj32EEEvNS0_20BackwardKernelParamsE:
        /* <DEDUP_REMOVED lines=9> */
[----:B------:R-:W-:Y:S01]  /*0090*/  HFMA2.MMA R2, -RZ, RZ, 0, 0 ;  /* 0x00000000ff027435 */ /* 0x000fe200000001ff */
        /* <DEDUP_REMOVED lines=11> */
[----:B------:R-:W-:Y:S02]  /*0150*/  IMAD R3, R12, R3, R10 ;  /* 0x000000030c037224 */ /* 0x000fe400078e020a */
[----:B------:R-:W-:Y:S02]  /*0160*/  IMAD.MOV.U32 R2, RZ, RZ, RZ ;  /* 0x000000ffff027224 */ /* 0x000fe400078e00ff */
[----:B------:R-:W-:Y:S01]  /*0170*/  IMAD.MOV.U32 R9, RZ, RZ, R12 ;  /* 0x000000ffff097224 */ /* 0x000fe200078e000c */
[----:B------:R-:W-:-:S07]  /*0180*/  IADD3 R8, R3, UR4, RZ ;  /* 0x0000000403087c10 */ /* 0x000fce000fffe0ff */
.L_x_4900:
[----:B------:R-:W-:Y:S01]  /*0190*/  ULOP3.LUT UP0, URZ, UR5, 0x3, URZ, 0xc0, !UPT ;  /* 0x00000003053f7892 */ /* 0x000fe2000f80c03f */
[----:B01----:R-:W-:-:S05]  /*01a0*/  IMAD.WIDE R6, R8, 0x4, R4 ;  /* 0x0000000408067825 */ /* 0x003fca00078e0204 */
[----:B------:R-:W-:-:S13]  /*01b0*/  PLOP3.LUT P2, PT, P1, PT, UP0, 0xae, 0x0 ;  /* 0x000000000000781c */ /* 0x000fda0000f4f50e */
[----:B------:R0:W5:Y:S01]  /*01c0*/  @!P2 LDG.E R11, desc[UR6][R6.64] ;  /* 0x00000006060ba981 */ /* 0x000162000c1e1900 */
[----:B------:R-:W-:Y:S01]  /*01d0*/  VIADD R9, R9, 0x4 ;  /* 0x0000000409097836 */ /* 0x000fe20000000000 */
[----:B------:R-:W-:Y:S01]  /*01e0*/  BSSY B1, `(.L_x_4898) ;  /* 0x0000007000017945 */ /* 0x000fe20003800000 */
[----:B------:R-:W-:-:S03]  /*01f0*/  IMAD.U32 R3, RZ, RZ, UR9 ;  /* 0x00000009ff037e24 */ /* 0x000fc6000f8e00ff */
[----:B------:R-:W-:Y:S01]  /*0200*/  ISETP.GE.AND P3, PT, R9, UR8, PT ;  /* 0x0000000809007c0c */ /* 0x000fe2000bf66270 */
[----:B------:R-:W-:-:S12]  /*0210*/  @!P2 BRA `(.L_x_4899) ;  /* 0x00000000000ca947 */ /* 0x000fd80003800000 */
[----:B-----5:R-:W-:Y:S01]  /*0220*/  MOV R11, RZ ;  /* 0x000000ff000b7202 */ /* 0x020fe20000000f00 */
[----:B------:R-:W-:Y:S06]  /*0230*/  @!P1 BRA `(.L_x_4899) ;  /* 0x0000000000049947 */ /* 0x000fec0003800000 */
[----:B------:R1:W5:Y:S02]  /*0240*/  LDG.E R11, desc[UR6][R6.64] ;  /* 0x00000006060b7981 */ /* 0x000364000c1e1900 */
.L_x_4899:
[----:B------:R-:W-:Y:S05]  /*0250*/  BSYNC B1 ;  /* 0x0000000000017941 */ /* 0x000fea0003800000 */
.L_x_4898:
[----:B------:R-:W-:Y:S02]  /*0260*/  IMAD R8, R3, 0x4, R8 ;  /* 0x0000000403087824 */ /* 0x000fe400078e0208 */
[----:B-----5:R-:W-:Y:S01]  /*0270*/  FADD R2, R11, R2 ;  /* 0x000000020b027221 */ /* 0x020fe20000000000 */
[----:B------:R-:W-:Y:S06]  /*0280*/  @!P3 BRA `(.L_x_4900) ;  /* 0xfffffffc00c0b947 */ /* 0x000fec000383ffff */
.L_x_4897:
[----:B------:R-:W-:Y:S05]  /*0290*/  BSYNC B0 ;  /* 0x0000000000007941 */ /* 0x000fea0003800000 */
.L_x_4896:
[----:B------:R-:W2:Y:S01]  /*02a0*/  S2R R5, SR_CgaCtaId ;  /* 0x0000000000057919 */ /* 0x000ea20000008800 */
[----:B------:R-:W-:Y:S02]  /*02b0*/  MOV R4, 0x400 ;  /* 0x0000040000047802 */ /* 0x000fe40000000f00 */
[----:B01----:R-:W-:Y:S02]  /*02c0*/  SHF.L.U32 R6, R10, 0x2, RZ ;  /* 0x000000020a067819 */ /* 0x003fe400000006ff */
[----:B------:R-:W-:Y:S02]  /*02d0*/  ISETP.GT.AND P1, PT, R12, 0x1, PT ;  /* 0x000000010c00780c */ /* 0x000fe40003f24270 */
[----:B------:R-:W-:Y:S02]  /*02e0*/  LOP3.LUT R6, R6, 0x7c, RZ, 0xc0, !PT ;  /* 0x0000007c06067812 */ /* 0x000fe400078ec0ff */
[C---:B------:R-:W-:Y:S02]  /*02f0*/  ISETP.GT.AND P2, PT, R12.reuse, RZ, PT ;  /* 0x000000ff0c00720c */ /* 0x040fe40003f44270 */
[----:B------:R-:W-:-:S02]  /*0300*/  ISETP.NE.OR P0, PT, R12, RZ, P0 ;  /* 0x000000ff0c00720c */ /* 0x000fc40000705670 */
[----:B--2---:R-:W-:Y:S02]  /*0310*/  LEA R5, R5, R4, 0x18 ;  /* 0x0000000405057211 */ /* 0x004fe400078ec0ff */
        /* <DEDUP_REMOVED lines=16> */
[----:B------:R-:W-:-:S05]  /*0420*/  IMAD R5, R4, 0x84, R5 ;  /* 0x0000008404057824 */ /* 0x000fca00078e0205 */
[----:B------:R-:W-:Y:S02]  /*0430*/  IADD3 R6, R6, R5, RZ ;  /* 0x0000000506067210 */ /* 0x000fe40007ffe0ff */
[----:B------:R-:W1:Y:S03]  /*0440*/  LDC.64 R4, c[0x0][0x288] ;  /* 0x0000a200ff047b82 */ /* 0x000e660000000a00 */
[----:B0-----:R0:W2:Y:S01]  /*0450*/  LDS R7, [R6] ;  /* 0x0000000006077984 */ /* 0x0010a20000000800 */
[----:B-1----:R-:W-:-:S03]  /*0460*/  IMAD.WIDE R4, R0, 0x4, R4 ;  /* 0x0000000400047825 */ /* 0x002fc600078e0204 */
[----:B------:R-:W-:-:S13]  /*0470*/  LOP3.LUT P0, RZ, R4, 0x3, RZ, 0xc0, !PT ;  /* 0x0000000304ff7812 */ /* 0x000fda000780c0ff */
[----:B0-2---:R-:W-:Y:S05]  /*0480*/  @!P0 BRA `(.L_x_4901) ;  /* 0x0000000000108947 */ /* 0x005fea0003800000 */
[----:B------:R-:W-:-:S13]  /*0490*/  ISETP.NE.AND P0, PT, R0, R3, PT ;  /* 0x000000030000720c */ /* 0x000fda0003f05270 */
[----:B------:R-:W-:Y:S05]  /*04a0*/  @!P0 EXIT ;  /* 0x000000000000894d */ /* 0x000fea0003800000 */
[----:B------:R-:W-:Y:S01]  /*04b0*/  STG.E desc[UR6][R4.64], R7 ;  /* 0x0000000704007986 */ /* 0x000fe2000c101906 */
[----:B------:R-:W-:Y:S05]  /*04c0*/  EXIT ;  /* 0x000000000000794d */ /* 0x000fea0003800000 */
.L_x_4901:
[----:B------:R-:W-:Y:S01]  /*04d0*/  STG.E desc[UR6][R4.64], R7 ;  /* 0x0000000704007986 */ /* 0x000fe2000c101906 */
[----:B------:R-:W-:Y:S05]  /*04e0*/  EXIT ;  /* 0x000000000000794d */ /* 0x000fea0003800000 */
.L_x_4902:
        /* <DEDUP_REMOVED lines=9> */
.L_x_5746:


//--------------------- .text._ZN18transformer_engine13normalization26rmsnorm_bwd_general_kernelINS0_13Kernel_traitsIffffjLj128ELj1ELj4ELj1ELj16ENS0_18Kernel_traits_baseILj128EffffjLj128EEEEELb0EEEvNS0_20BackwardKernelParamsE --------------------------
	.section	.text._ZN18transformer_engine13normalization26rmsnorm_bwd_general_kernelINS0_13Kernel_traitsIffffjLj128ELj1ELj4ELj1ELj16ENS0_18Kernel_traits_baseILj128EffffjLj128EEEEELb0EEEvNS0_20BackwardKernelParamsE,"ax",@progbits
	.align	128
        .global         _ZN18transformer_engine13normalization26rmsnorm_bwd_general_kernelINS0_13Kernel_traitsIffffjLj128ELj1ELj4ELj1ELj16ENS0_18Kernel_traits_baseILj128EffffjLj128EEEEELb0EEEvNS0_20BackwardKernelParamsE
        .type           _ZN18transformer_engine13normalization26rmsnorm_bwd_general_kernelINS0_13Kernel_traitsIffffjLj128ELj1ELj4ELj1ELj16ENS0_18Kernel_traits_baseILj128EffffjLj128EEEEELb0EEEvNS0_20BackwardKernelParamsE,@function
        .size           _ZN18transformer_engine13normalization26rmsnorm_bwd_general_kernelINS0_13Kernel_traitsIffffjLj128ELj1ELj4ELj1ELj16ENS0_18Kernel_traits_baseILj128EffffjLj128EEEEELb0EEEvNS0_20BackwardKernelParamsE,(.L_x_5676 - _ZN18transformer_engine13normalization26rmsnorm_bwd_general_kernelINS0_13Kernel_traitsIffffjLj128ELj1ELj4ELj1ELj16ENS0_18Kernel_traits_baseILj128EffffjLj128EEEEELb0EEEvNS0_20BackwardKernelParamsE)
        .other          _ZN18transformer_engine13normalization26rmsnorm_bwd_general_kernelINS0_13Kernel_traitsIffffjLj128ELj1ELj4ELj1ELj16ENS0_18Kernel_traits_baseILj128EffffjLj128EEEEELb0EEEvNS0_20BackwardKernelParamsE,@"STO_CUDA_ENTRY STV_DEFAULT"
_ZN18transformer_engine13normalization26rmsnorm_bwd_general_kernelINS0_13Kernel_traitsIffffjLj128ELj1ELj4ELj1ELj16ENS0_18Kernel_traits_baseILj128EffffjLj128EEEEELb0EEEvNS0_20BackwardKernelParamsE:
.text._ZN18transformer_engine13normalization26rmsnorm_bwd_general_kernelINS0_13Kernel_traitsIffffjLj128ELj1ELj4ELj1ELj16ENS0_18Kernel_traits_baseILj128EffffjLj128EEEEELb0EEEvNS0_20BackwardKernelParamsE:
        /* <DEDUP_REMOVED lines=45> */
.L_x_4905:
        /* <DEDUP_REMOVED lines=9> */
.L_x_4904:
[----:B------:R-:W-:Y:S05]  /*0360*/  BSYNC B0 ;  /* 0x0000000000007941 */ /* 0x000fea0003800000 */
.L_x_4903:
        /* <DEDUP_REMOVED lines=8> */
[----:B------:R-:W-:Y:S02]  /*03f0*/  IADD3 R21, -R4, UR15, RZ ;  /* 0x0000000f04157c10 */ /* 0x000fe4000fffe1ff */
[----:B------:R-:W-:Y:S01]  /*0400*/  ISETP.NE.AND P0, PT, RZ, UR4, PT ;  /* 0x00000004ff007c0c */ /* 0x000fe2000bf05270 */
[----:B------:R-:W-:-:S03]  /*0410*/  VIADD R5, R3, 0x1800000 ;  /* 0x0180000003057836 */ /* 0x000fc60000000000 */
[----:B------:R-:W-:Y:S02]  /*0420*/  FSEL R20, RZ, 1, !P0 ;  /* 0x3f800000ff147808 */ /* 0x000fe40004000000 */
[----:B------:R-:W-:-:S03]  /*0430*/  LOP3.LUT R5, R5, 0x7f800000, RZ, 0xc0, !PT ;  /* 0x7f80000005057812 */ /* 0x000fc600078ec0ff */
[C---:B01---5:R-:W-:Y:S01]  /*0440*/  FADD R6, R20.reuse, R13 ;  /* 0x0000000d14067221 */ /* 0x063fe20000000000 */
[----:B------:R-:W-:Y:S01]  /*0450*/  ISETP.GT.U32.AND P0, PT, R5, 0x1ffffff, PT ;  /* 0x01ffffff0500780c */ /* 0x000fe20003f04070 */
[C---:B------:R-:W-:Y:S01]  /*0460*/  FADD R5, R20.reuse, R12 ;  /* 0x0000000c14057221 */ /* 0x040fe20000000000 */
[C---:B------:R-:W-:Y:S01]  /*0470*/  FADD R7, R20.reuse, R14 ;  /* 0x0000000e14077221 */ /* 0x040fe20000000000 */
[----:B------:R-:W-:-:S10]  /*0480*/  FADD R20, R20, R15 ;  /* 0x0000000f14147221 */ /* 0x000fd40000000000 */
[----:B------:R-:W-:Y:S05]  /*0490*/  @P0 BRA `(.L_x_4907) ;  /* 0x00000000000c0947 */ /* 0x000fea0003800000 */
[----:B------:R-:W-:-:S07]  /*04a0*/  MOV R8, 0x4c0 ;  /* 0x000004c000087802 */ /* 0x000fce0000000f00 */
[----:B------:R-:W-:Y:S05]  /*04b0*/  CALL.REL.NOINC `($__internal_49_$__cuda_sm20_rcp_rn_f32_slowpath) ;  /* 0x0000001400b07944 */ /* 0x000fea0003c00000 */
[----:B------:R-:W-:Y:S05]  /*04c0*/  BRA `(.L_x_4908) ;  /* 0x0000000000107947 */ /* 0x000fea0003800000 */
.L_x_4907:
[----:B------:R-:W0:Y:S02]  /*04d0*/  MUFU.RCP R22, R3 ;  /* 0x0000000300167308 */ /* 0x000e240000001000 */
[----:B0-----:R-:W-:-:S04]  /*04e0*/  FFMA R8, R3, R22, -1 ;  /* 0xbf80000003087423 */ /* 0x001fc80000000016 */
[----:B------:R-:W-:-:S04]  /*04f0*/  FADD.FTZ R9, -R8, -RZ ;  /* 0x800000ff08097221 */ /* 0x000fc80000010100 */
[----:B------:R-:W-:-:S07]  /*0500*/  FFMA R22, R22, R9, R22 ;  /* 0x0000000916167223 */ /* 0x000fce0000000016 */
.L_x_4908:
[----:B------:R-:W-:Y:S02]  /*0510*/  CS2R R10, SRZ ;  /* 0x00000000000a7805 */ /* 0x000fe4000001ff00 */
[----:B------:R-:W-:Y:S01]  /*0520*/  CS2R R8, SRZ ;  /* 0x0000000000087805 */ /* 0x000fe2000001ff00 */
[----:B------:R-:W-:-:S06]  /*0530*/  UMOV UR4, URZ ;  /* 0x0000003f00047c82 */ /* 0x000fcc0008000000 */
.L_x_4930:
[----:B------:R-:W-:Y:S01]  /*0540*/  SHF.R.U32.HI R29, RZ, 0x5, R0 ;  /* 0x00000005ff1d7819 */ /* 0x000fe20000011600 */
[----:B------:R-:W-:Y:S01]  /*0550*/  ULDC UR18, c[0x0][0x218] ;  /* 0x0000860000127ab9 */ /* 0x000fe20000000800 */
[----:B01----:R-:W-:Y:S01]  /*0560*/  LEA.HI R15, R0, UR7, RZ, 0x1b ;  /* 0x00000007000f7c11 */ /* 0x003fe2000f8fd8ff */
[----:B-----5:R-:W-:Y:S01]  /*0570*/  IMAD.MOV.U32 R23, RZ, RZ, RZ ;  /* 0x000000ffff177224 */ /* 0x020fe200078e00ff */
[----:B------:R-:W-:Y:S01]  /*0580*/  ULDC UR15, c[0x0][0x21c] ;  /* 0x00008700000f7ab9 */ /* 0x000fe20000000800 */
[----:B------:R-:W-:-:S05]  /*0590*/  VIADD R12, R29, UR7 ;  /* 0x000000071d0c7c36 */ /* 0x000fca0008000000 */
        /* <DEDUP_REMOVED lines=10> */
[----:B------:R-:W-:Y:S01]  /*0640*/  IMAD R3, R15, UR15, R4 ;  /* 0x0000000f0f037c24 */ /* 0x000fe2000f8e0204 */
[----:B------:R-:W-:Y:S01]  /*0650*/  ULDC UR8, c[0x0][0x220] ;  /* 0x0000880000087ab9 */ /* 0x000fe20000000800 */
[----:B------:R-:W0:Y:S01]  /*0660*/  LDC.64 R12, c[0x0][0x220] ;  /* 0x00008800ff0c7b82 */ /* 0x000e220000000a00 */
[----:B------:R-:W-:Y:S01]  /*0670*/  BSSY B1, `(.L_x_4911) ;  /* 0x0000013000017945 */ /* 0x000fe20003800000 */
[----:B------:R-:W-:Y:S02]  /*0680*/  ISETP.GE.U32.AND P2, PT, R21, 0x4, PT ;  /* 0x000000041500780c */ /* 0x000fe40003f46070 */
[----:B------:R-:W-:Y:S02]  /*0690*/  LEA R14, R3, UR8, 0x2 ;  /* 0x00000008030e7c11 */ /* 0x000fe4000f8e10ff */
[----:B------:R-:W-:Y:S02]  /*06a0*/  SHF.R.S32.HI R18, RZ, 0x1f, R3 ;  /* 0x0000001fff127819 */ /* 0x000fe40000011403 */
[----:B------:R-:W-:-:S04]  /*06b0*/  LOP3.LUT P0, RZ, R14, 0xf, RZ, 0xc0, !PT ;  /* 0x0000000f0eff7812 */ /* 0x000fc8000780c0ff */
[----:B------:R-:W-:Y:S01]  /*06c0*/  ISETP.LT.U32.OR P0, PT, R21, 0x4, P0 ;  /* 0x000000041500780c */ /* 0x000fe20000701470 */
[----:B0-----:R-:W-:-:S12]  /*06d0*/  IMAD.WIDE R16, R3, 0x4, R12 ;  /* 0x0000000403107825 */ /* 0x001fd800078e020c */
[----:B------:R-:W-:Y:S05]  /*06e0*/  @P0 BRA `(.L_x_4912) ;  /* 0x0000000000080947 */ /* 0x000fea0003800000 */
[----:B------:R0:W5:Y:S01]  /*06f0*/  LDG.E.128 R12, desc[UR12][R16.64] ;  /* 0x0000000c100c7981 */ /* 0x000162000c1e1d00 */
[----:B------:R-:W-:Y:S05]  /*0700*/  BRA `(.L_x_4913) ;  /* 0x0000000000247947 */ /* 0x000fea0003800000 */
.L_x_4912:
        /* <DEDUP_REMOVED lines=9> */
.L_x_4913:
[----:B------:R-:W-:Y:S05]  /*07a0*/  BSYNC B1 ;  /* 0x0000000000017941 */ /* 0x000fea0003800000 */
.L_x_4911:
[----:B------:R-:W-:Y:S01]  /*07b0*/  ULDC.64 UR8, c[0x0][0x258] ;  /* 0x0000960000087ab9 */ /* 0x000fe20000000a00 */
[----:B------:R-:W-:Y:S01]  /*07c0*/  BSSY B1, `(.L_x_4914) ;  /* 0x0000012000017945 */ /* 0x000fe20003800000 */
[C---:B------:R-:W-:Y:S02]  /*07d0*/  LEA R24, P3, R3.reuse, UR8, 0x2 ;  /* 0x0000000803187c11 */ /* 0x040fe4000f8610ff */
[----:B------:R-:W-:Y:S02]  /*07e0*/  SHF.L.U64.HI R3, R3, 0x2, R18 ;  /* 0x0000000203037819 */ /* 0x000fe40000010212 */
[----:B------:R-:W-:Y:S02]  /*07f0*/  LOP3.LUT P0, RZ, R24, 0xf, RZ, 0xc0, !PT ;  /* 0x0000000f18ff7812 */ /* 0x000fe4000780c0ff */
[----:B------:R-:W-:Y:S02]  /*0800*/  IADD3.X R25, R3, UR9, RZ, P3, !PT ;  /* 0x0000000903197c10 */ /* 0x000fe40009ffe4ff */
[----:B------:R-:W-:-:S13]  /*0810*/  ISETP.LT.U32.OR P0, PT, R21, 0x4, P0 ;  /* 0x000000041500780c */ /* 0x000fda0000701470 */
[----:B------:R-:W-:Y:S05]  /*0820*/  @P0 BRA `(.L_x_4915) ;  /* 0x0000000000080947 */ /* 0x000fea0003800000 */
[----:B01----:R0:W5:Y:S01]  /*0830*/  LDG.E.128 R16, desc[UR12][R24.64] ;  /* 0x0000000c18107981 */ /* 0x003162000c1e1d00 */
[----:B------:R-:W-:Y:S05]  /*0840*/  BRA `(.L_x_4916) ;  /* 0x0000000000247947 */ /* 0x000fea0003800000 */
.L_x_4915:
        /* <DEDUP_REMOVED lines=9> */
.L_x_4916:
[----:B------:R-:W-:Y:S05]  /*08e0*/  BSYNC B1 ;  /* 0x0000000000017941 */ /* 0x000fea0003800000 */
.L_x_4914:
[----:B01---5:R-:W-:Y:S01]  /*08f0*/  FMUL R24, R5, R16 ;  /* 0x0000001005187220 */ /* 0x023fe20000400000 */
[-C--:B------:R-:W-:Y:S01]  /*0900*/  FMUL R3, R12, R23.reuse ;  /* 0x000000170c037220 */ /* 0x080fe20000400000 */
[----:B------:R-:W-:Y:S01]  /*0910*/  FMUL R26, R13, R23 ;  /* 0x000000170d1a7220 */ /* 0x000fe20000400000 */
[----:B------:R-:W-:Y:S01]  /*0920*/  FMUL R27, R6, R17 ;  /* 0x00000011061b7220 */ /* 0x000fe20000400000 */
[----:B------:R-:W-:Y:S01]  /*0930*/  FADD R12, RZ, R24 ;  /* 0x00000018ff0c7221 */ /* 0x000fe20000000000 */
[----:B------:R-:W-:Y:S01]  /*0940*/  FFMA R13, R3, R24, RZ ;  /* 0x00000018030d7223 */ /* 0x000fe200000000ff */
[-C--:B------:R-:W-:Y:S01]  /*0950*/  FMUL R28, R15, R23.reuse ;  /* 0x000000170f1c7220 */ /* 0x080fe20000400000 */
[----:B------:R-:W-:Y:S01]  /*0960*/  FFMA R8, R3, R16, R8 ;  /* 0x0000001003087223 */ /* 0x000fe20000000008 */
[----:B------:R-:W-:Y:S01]  /*0970*/  FADD R15, R12, R27 ;  /* 0x0000001b0c0f7221 */ /* 0x000fe20000000000 */
[----:B------:R-:W-:Y:S01]  /*0980*/  FMUL R25, R14, R23 ;  /* 0x000000170e197220 */ /* 0x000fe20000400000 */
[----:B------:R-:W-:Y:S01]  /*0990*/  FMUL R16, R7, R18 ;  /* 0x0000001207107220 */ /* 0x000fe20000400000 */
[C---:B------:R-:W-:Y:S01]  /*09a0*/  FFMA R12, R26.reuse, R27, R13 ;  /* 0x0000001b1a0c7223 */ /* 0x040fe2000000000d */
[----:B------:R-:W-:Y:S01]  /*09b0*/  FFMA R9, R26, R17, R9 ;  /* 0x000000111a097223 */ /* 0x000fe20000000009 */
[-C--:B------:R-:W-:Y:S01]  /*09c0*/  FMUL R17, R20, R19.reuse ;  /* 0x0000001314117220 */ /* 0x080fe20000400000 */
[----:B------:R-:W-:Y:S01]  /*09d0*/  FADD R14, R15, R16 ;  /* 0x000000100f0e7221 */ /* 0x000fe20000000000 */
[C---:B------:R-:W-:Y:S01]  /*09e0*/  FFMA R12, R25.reuse, R16, R12 ;  /* 0x00000010190c7223 */ /* 0x040fe2000000000c */
[----:B------:R-:W-:Y:S01]  /*09f0*/  FFMA R10, R25, R18, R10 ;  /* 0x00000012190a7223 */ /* 0x000fe2000000000a */
[----:B------:R-:W-:Y:S01]  /*0a00*/  FFMA R11, R28, R19, R11 ;  /* 0x000000131c0b7223 */ /* 0x000fe2000000000b */
[----:B------:R-:W-:Y:S01]  /*0a10*/  FADD R14, R14, R17 ;  /* 0x000000110e0e7221 */ /* 0x000fe20000000000 */
[----:B------:R-:W-:-:S07]  /*0a20*/  FFMA R18, R28, R17, R12 ;  /* 0x000000111c127223 */ /* 0x000fce000000000c */
.L_x_4910:
[----:B------:R-:W-:Y:S05]  /*0a30*/  BSYNC B0 ;  /* 0x0000000000007941 */ /* 0x000fea0003800000 */
.L_x_4909:
[----:B------:R-:W-:Y:S02]  /*0a40*/  ULDC UR14, c[0x0][0x214] ;  /* 0x00008500000e7ab9 */ /* 0x000fe40000000800 */
[----:B------:R-:W-:-:S06]  /*0a50*/  UISETP.NE.AND UP0, UPT, UR14, 0x1, UPT ;  /* 0x000000010e00788c */ /* 0x000fcc000bf05270 */
[----:B------:R-:W-:-:S13]  /*0a60*/  PLOP3.LUT P0, PT, PT, PT, UP0, 0x80, 0x0 ;  /* 0x000000000000781c */ /* 0x000fda0003f0f008 */
[----:B------:R-:W-:Y:S05]  /*0a70*/  @!P0 BRA `(.L_x_4917) ;  /* 0x00000008008c8947 */ /* 0x000fea0003800000 */
[----:B------:R-:W0:Y:S01]  /*0a80*/  SHFL.DOWN PT, R13, R14, 0x10, 0x1f ;  /* 0x0a001f000e0d7f89 */ /* 0x000e2200000e0000 */
[----:B------:R-:W-:Y:S01]  /*0a90*/  ISETP.NE.AND P0, PT, R2, RZ, PT ;  /* 0x000000ff0200720c */ /* 0x000fe20003f05270 */
[----:B------:R-:W-:Y:S01]  /*0aa0*/  IMAD.U32 R32, RZ, RZ, UR5 ;  /* 0x00000005ff207e24 */ /* 0x000fe2000f8e00ff */
[----:B------:R-:W-:Y:S01]  /*0ab0*/  ULDC UR16, c[0x0][0x210] ;  /* 0x0000840000107ab9 */ /* 0x000fe20000000800 */
[----:B------:R-:W1:Y:S01]  /*0ac0*/  SHFL.DOWN PT, R15, R18, 0x10, 0x1f ;  /* 0x0a001f00120f7f89 */ /* 0x000e6200000e0000 */
[----:B------:R-:W-:Y:S01]  /*0ad0*/  ULOP3.LUT UR9, UR4, 0x1, URZ, 0xc0, !UPT ;  /* 0x0000000104097892 */ /* 0x000fe2000f8ec03f */
[----:B------:R-:W-:Y:S01]  /*0ae0*/  IMAD.U32 R34, RZ, RZ, UR6 ;  /* 0x00000006ff227e24 */ /* 0x000fe2000f8e00ff */
[----:B------:R-:W-:Y:S01]  /*0af0*/  UIMAD UR8, UR14, UR16, URZ ;  /* 0x000000100e0872a4 */ /* 0x000fe2000f8e023f */
[----:B------:R-:W-:-:S03]  /*0b00*/  ULDC.64 UR20, c[0x0][0x240] ;  /* 0x0000900000147ab9 */ /* 0x000fc60000000a00 */
[----:B------:R-:W-:Y:S01]  /*0b10*/  USHF.L.U32 UR8, UR8, 0x2, URZ ;  /* 0x0000000208087899 */ /* 0x000fe2000800063f */
[----:B0-----:R-:W-:Y:S01]  /*0b20*/  FADD R13, R13, R14 ;  /* 0x0000000e0d0d7221 */ /* 0x001fe20000000000 */
[----:B-1----:R-:W-:-:S04]  /*0b30*/  FADD R15, R15, R18 ;  /* 0x000000120f0f7221 */ /* 0x002fc80000000000 */
[----:B------:R-:W0:Y:S04]  /*0b40*/  SHFL.DOWN PT, R12, R13, 0x8, 0x1f ;  /* 0x09001f000d0c7f89 */ /* 0x000e2800000e0000 */
[----:B------:R-:W1:Y:S01]  /*0b50*/  SHFL.DOWN PT, R30, R15, 0x8, 0x1f ;  /* 0x09001f000f1e7f89 */ /* 0x000e6200000e0000 */
[----:B0-----:R-:W-:Y:S01]  /*0b60*/  FADD R12, R13, R12 ;  /* 0x0000000c0d0c7221 */ /* 0x001fe20000000000 */
[----:B-1----:R-:W-:-:S04]  /*0b70*/  FADD R30, R15, R30 ;  /* 0x0000001e0f1e7221 */ /* 0x002fc80000000000 */
[----:B------:R-:W0:Y:S01]  /*0b80*/  SHFL.DOWN PT, R19, R12, 0x4, 0x1f ;  /* 0x08801f000c137f89 */ /* 0x000e2200000e0000 */
[----:B------:R-:W-:-:S03]  /*0b90*/  IMAD R15, R32, 0x4, R29 ;  /* 0x00000004200f7824 */ /* 0x000fc600078e021d */
[----:B------:R-:W1:Y:S01]  /*0ba0*/  SHFL.DOWN PT, R31, R30, 0x4, 0x1f ;  /* 0x08801f001e1f7f89 */ /* 0x000e6200000e0000 */
[----:B------:R-:W-:Y:S02]  /*0bb0*/  IMAD R15, R15, UR14, RZ ;  /* 0x0000000e0f0f7c24 */ /* 0x000fe4000f8e02ff */
[----:B0-----:R-:W-:Y:S02]  /*0bc0*/  FADD R19, R12, R19 ;  /* 0x000000130c137221 */ /* 0x001fe40000000000 */
[----:B------:R-:W0:Y:S01]  /*0bd0*/  @!P0 LDC.64 R12, c[0x0][0x240] ;  /* 0x00009000ff0c8b82 */ /* 0x000e220000000a00 */
[----:B-1----:R-:W-:Y:S02]  /*0be0*/  FADD R31, R30, R31 ;  /* 0x0000001f1e1f7221 */ /* 0x002fe40000000000 */
[----:B------:R-:W1:Y:S04]  /*0bf0*/  SHFL.DOWN PT, R14, R19, 0x2, 0x1f ;  /* 0x08401f00130e7f89 */ /* 0x000e6800000e0000 */
[----:B------:R-:W2:Y:S01]  /*0c00*/  SHFL.DOWN PT, R18, R31, 0x2, 0x1f ;  /* 0x08401f001f127f89 */ /* 0x000ea200000e0000 */
[----:B-1----:R-:W-:Y:S01]  /*0c10*/  FADD R29, R19, R14 ;  /* 0x0000000e131d7221 */ /* 0x002fe20000000000 */
[----:B--2---:R-:W-:Y:S01]  /*0c20*/  FADD R30, R31, R18 ;  /* 0x000000121f1e7221 */ /* 0x004fe20000000000 */
[----:B------:R-:W-:-:S03]  /*0c30*/  IMAD R18, RZ, RZ, -UR9 ;  /* 0x80000009ff127e24 */ /* 0x000fc6000f8e02ff */
[----:B------:R-:W1:Y:S04]  /*0c40*/  SHFL.DOWN PT, R32, R29, 0x1, 0x1f ;  /* 0x08201f001d207f89 */ /* 0x000e6800000e0000 */
[----:B------:R-:W2:Y:S01]  /*0c50*/  SHFL.DOWN PT, R31, R30, 0x1, 0x1f ;  /* 0x08201f001e1f7f89 */ /* 0x000ea200000e0000 */
[----:B------:R-:W-:-:S04]  /*0c60*/  LOP3.LUT R18, R18, UR8, RZ, 0xc0, !PT ;  /* 0x0000000812127c12 */ /* 0x000fc8000f8ec0ff */
[----:B------:R-:W-:-:S05]  /*0c70*/  IADD3 R18, P2, R15, R18, RZ ;  /* 0x000000120f127210 */ /* 0x000fca0007f5e0ff */
[----:B------:R-:W-:Y:S01]  /*0c80*/  IMAD.X R19, RZ, RZ, RZ, P2 ;  /* 0x000000ffff137224 */ /* 0x000fe200010e06ff */
[----:B------:R-:W-:-:S04]  /*0c90*/  @!P0 IADD3 R15, P2, R18, UR6, RZ ;  /* 0x00000006120f8c10 */ /* 0x000fc8000ff5e0ff */
[----:B------:R-:W-:Y:S02]  /*0ca0*/  @!P0 LEA.HI.X.SX32 R34, R34, R19, 0x1, P2 ;  /* 0x0000001322228211 */ /* 0x000fe400010f0eff */
[----:B0-----:R-:W-:Y:S01]  /*0cb0*/  @!P0 LEA R14, P2, R15, R12, 0x3 ;  /* 0x0000000c0f0e8211 */ /* 0x001fe200078418ff */
[----:B-1----:R-:W-:-:S03]  /*0cc0*/  FADD R12, R29, R32 ;  /* 0x000000201d0c7221 */ /* 0x002fc60000000000 */
[----:B------:R-:W-:Y:S02]  /*0cd0*/  @!P0 LEA.HI.X R15, R15, R13, R34, 0x3, P2 ;  /* 0x0000000d0f0f8211 */ /* 0x000fe400010f1c22 */
[----:B------:R-:W-:Y:S01]  /*0ce0*/  ISETP.NE.AND P2, PT, R0, RZ, PT ;  /* 0x000000ff0000720c */ /* 0x000fe20003f45270 */
[----:B--2---:R-:W-:-:S05]  /*0cf0*/  FADD R13, R30, R31 ;  /* 0x0000001f1e0d7221 */ /* 0x004fca0000000000 */
[----:B------:R0:W-:Y:S07]  /*0d00*/  @!P0 STG.E.64 desc[UR12][R14.64], R12 ;  /* 0x0000000c0e008986 */ /* 0x0001ee000c101b0c */
        /* <DEDUP_REMOVED lines=26> */
.L_x_4919:
[----:B------:R-:W2:Y:S04]  /*0eb0*/  LDG.E.STRONG.GPU R14, desc[UR12][R12.64] ;  /* 0x0000000c0c0e7981 */ /* 0x000ea8000c1ef900 */
[----:B--2---:R-:W-:Y:S01]  /*0ec0*/  CCTL.IVALL ;  /* 0x00000000ff00798f */ /* 0x004fe20002000000 */
[----:B------:R-:W-:Y:S05]  /*0ed0*/  YIELD ;  /* 0x0000000000007946 */ /* 0x000fea0003800000 */
[----:B------:R-:W-:-:S13]  /*0ee0*/  ISETP.NE.AND P0, PT, R14, R29, PT ;  /* 0x0000001d0e00720c */ /* 0x000fda0003f05270 */
[----:B------:R-:W-:Y:S05]  /*0ef0*/  @P0 BRA `(.L_x_4919) ;  /* 0xfffffffc00ec0947 */ /* 0x000fea000383ffff */
.L_x_4918:
        /* <DEDUP_REMOVED lines=16> */
.L_x_4924:
[C---:B------:R-:W-:Y:S01]  /*1000*/  IADD3 R14, P2, R32.reuse, R18, RZ ;  /* 0x00000012200e7210 */ /* 0x040fe20007f5e0ff */
[----:B------:R-:W-:-:S03]  /*1010*/  VIADD R12, R32, 0x20 ;  /* 0x00000020200c7836 */ /* 0x000fc60000000000 */
[-C--:B------:R-:W-:Y:S02]  /*1020*/  LEA.HI.X.SX32 R15, R32, R19.reuse, 0x1, P2 ;  /* 0x00000013200f7211 */ /* 0x080fe400010f0eff */
[----:B------:R-:W-:Y:S02]  /*1030*/  LEA R34, P2, R14, UR20, 0x3 ;  /* 0x000000140e227c11 */ /* 0x000fe4000f8418ff */
[----:B------:R-:W-:Y:S02]  /*1040*/  IADD3 R13, P3, R12, R18, RZ ;  /* 0x000000120c0d7210 */ /* 0x000fe40007f7e0ff */
        /* <DEDUP_REMOVED lines=25> */
.L_x_4923:
[----:B------:R-:W-:Y:S05]  /*11e0*/  BSYNC B1 ;  /* 0x0000000000017941 */ /* 0x000fea0003800000 */
.L_x_4922:
        /* <DEDUP_REMOVED lines=20> */
.L_x_4926:
[----:B------:R-:W-:Y:S05]  /*1330*/  BSYNC B1 ;  /* 0x0000000000017941 */ /* 0x000fea0003800000 */
.L_x_4925:
        /* <DEDUP_REMOVED lines=9> */
.L_x_4921:
[----:B------:R-:W-:Y:S05]  /*13d0*/  BSYNC B0 ;  /* 0x0000000000007941 */ /* 0x000fea0003800000 */
.L_x_4920:
        /* <DEDUP_REMOVED lines=13> */
.L_x_4917:
        /* <DEDUP_REMOVED lines=10> */
.L_x_4927:
[----:B------:R-:W-:Y:S04]  /*1550*/  BSSY B0, `(.L_x_4928) ;  /* 0x000001d000007945 */ /* 0x000fe80003800000 */
[----:B------:R-:W-:Y:S05]  /*1560*/  @!P1 BRA `(.L_x_4929) ;  /* 0x00000000006c9947 */ /* 0x000fea0003800000 */
[----:B------:R-:W0:Y:S01]  /*1570*/  LDC.64 R18, c[0x0][0x278] ;  /* 0x00009e00ff127b82 */ /* 0x000e220000000a00 */
[----:B------:R-:W-:Y:S01]  /*1580*/  LEA.HI R13, R0, UR7, RZ, 0x1b ;  /* 0x00000007000d7c11 */ /* 0x000fe2000f8fd8ff */
[----:B------:R-:W-:Y:S01]  /*1590*/  ULDC UR8, c[0x0][0x278] ;  /* 0x00009e0000087ab9 */ /* 0x000fe20000000800 */
[----:B------:R-:W-:-:S03]  /*15a0*/  FMUL R29, R29, R22 ;  /* 0x000000161d1d7220 */ /* 0x000fc60000400000 */
[----:B------:R-:W-:Y:S02]  /*15b0*/  IMAD R13, R13, UR15, R4 ;  /* 0x0000000f0d0d7c24 */ /* 0x000fe4000f8e0204 */
[-C--:B------:R-:W-:Y:S01]  /*15c0*/  FFMA R14, R26, -R29.reuse, R27 ;  /* 0x8000001d1a0e7223 */ /* 0x080fe2000000001b */
[-C--:B------:R-:W-:Y:S01]  /*15d0*/  FFMA R30, R25, -R29.reuse, R16 ;  /* 0x8000001d191e7223 */ /* 0x080fe20000000010 */
[----:B------:R-:W-:Y:S01]  /*15e0*/  FFMA R32, R28, -R29, R17 ;  /* 0x8000001d1c207223 */ /* 0x000fe20000000011 */
[----:B------:R-:W-:-:S03]  /*15f0*/  LEA R12, R13, UR8, 0x2 ;  /* 0x000000080d0c7c11 */ /* 0x000fc6000f8e10ff */
[----:B-----5:R-:W-:Y:S01]  /*1600*/  FMUL R15, R32, R23 ;  /* 0x00000017200f7220 */ /* 0x020fe20000400000 */
[----:B------:R-:W-:Y:S01]  /*1610*/  LOP3.LUT P0, RZ, R12, 0xf, RZ, 0xc0, !PT ;  /* 0x0000000f0cff7812 */ /* 0x000fe2000780c0ff */
[----:B------:R-:W-:-:S03]  /*1620*/  FFMA R12, R3, -R29, R24 ;  /* 0x8000001d030c7223 */ /* 0x000fc60000000018 */
[----:B------:R-:W-:Y:S01]  /*1630*/  ISETP.LT.U32.OR P0, PT, R21, 0x4, P0 ;  /* 0x000000041500780c */ /* 0x000fe20000701470 */
[----:B------:R-:W-:Y:S01]  /*1640*/  FMUL R12, R12, R23 ;  /* 0x000000170c0c7220 */ /* 0x000fe20000400000 */
[----:B0-----:R-:W-:-:S04]  /*1650*/  IMAD.WIDE R18, R13, 0x4, R18 ;  /* 0x000000040d127825 */ /* 0x001fc800078e0212 */
[-C--:B------:R-:W-:Y:S01]  /*1660*/  FMUL R13, R14, R23.reuse ;  /* 0x000000170e0d7220 */ /* 0x080fe20000400000 */
[----:B------:R-:W-:-:S06]  /*1670*/  FMUL R14, R30, R23 ;  /* 0x000000171e0e7220 */ /* 0x000fcc0000400000 */
        /* <DEDUP_REMOVED lines=10> */
.L_x_4929:
[----:B------:R-:W-:Y:S05]  /*1720*/  BSYNC B0 ;  /* 0x0000000000007941 */ /* 0x000fea0003800000 */
.L_x_4928:
[----:B------:R-:W-:Y:S02]  /*1730*/  ULDC UR8, c[0x0][0x210] ;  /* 0x0000840000087ab9 */ /* 0x000fe40000000800 */
[----:B------:R-:W-:-:S04]  /*1740*/  ULEA UR7, UR8, UR7, 0x2 ;  /* 0x0000000708077291 */ /* 0x000fc8000f8e103f */
[----:B------:R-:W-:-:S06]  /*1750*/  UISETP.GE.AND UP0, UPT, UR7, UR18, UPT ;  /* 0x000000120700728c */ /* 0x000fcc000bf06270 */
[----:B------:R-:W-:-:S13]  /*1760*/  PLOP3.LUT P0, PT, PT, PT, UP0, 0x80, 0x0 ;  /* 0x000000000000781c */ /* 0x000fda0003f0f008 */
[----:B------:R-:W-:Y:S05]  /*1770*/  @!P0 BRA `(.L_x_4930) ;  /* 0xffffffec00708947 */ /* 0x000fea000383ffff */
.L_x_4906:
[----:B01----:R-:W-:Y:S01]  /*1780*/  SHF.R.U32.HI R6, RZ, 0x5, R0 ;  /* 0x00000005ff067819 */ /* 0x003fe20000011600 */
[----:B------:R-:W0:Y:S01]  /*1790*/  S2UR UR8, SR_CTAID.X ;  /* 0x00000000000879c3 */ /* 0x000e220000002500 */
[----:B------:R-:W-:-:S07]  /*17a0*/  UIADD3 UR9, -UR5, URZ, URZ ;  /* 0x0000003f05097290 */ /* 0x000fce000fffe13f */
[----:B------:R-:W-:Y:S01]  /*17b0*/  BAR.SYNC.DEFER_BLOCKING 0x0 ;  /* 0x0000000000007b1d */ /* 0x000fe20000010000 */
[----:B------:R-:W-:Y:S02]  /*17c0*/  ISETP.NE.AND P0, PT, R6, RZ, PT ;  /* 0x000000ff0600720c */ /* 0x000fe40003f05270 */
[----:B------:R-:W-:Y:S02]  /*17d0*/  LOP3.LUT R0, R0, 0x3fffffe0, RZ, 0xc0, !PT ;  /* 0x3fffffe000007812 */ /* 0x000fe400078ec0ff */
[----:B------:R-:W-:-:S13]  /*17e0*/  ISETP.GE.OR P0, PT, R4, UR15, !P0 ;  /* 0x0000000f04007c0c */ /* 0x000fda000c706670 */
[----:B------:R-:W1:Y:S01]  /*17f0*/  @!P0 S2R R4, SR_CgaCtaId ;  /* 0x0000000000048919 */ /* 0x000e620000008800 */
[----:B0-----:R-:W-:-:S06]  /*1800*/  UIMAD UR8, UR14, UR9, UR8 ;  /* 0x000000090e0872a4 */ /* 0x001fcc000f8e0208 */
[----:B------:R-:W-:-:S04]  /*1810*/  IMAD.U32 R3, RZ, RZ, UR8 ;  /* 0x00000008ff037e24 */ /* 0x000fc8000f8e00ff */
[----:B------:R-:W-:Y:S01]  /*1820*/  IMAD.SHL.U32 R5, R3, 0x20, RZ ;  /* 0x0000002003057824 */ /* 0x000fe200078e00ff */
[----:B------:R-:W-:-:S04]  /*1830*/  @!P0 MOV R3, 0x400 ;  /* 0x0000040000038802 */ /* 0x000fc80000000f00 */
[----:B------:R-:W-:-:S05]  /*1840*/  LOP3.LUT R5, R5, 0xffffffe0, R2, 0xe2, !PT ;  /* 0xffffffe005057812 */ /* 0x000fca00078ee202 */
[----:B------:R-:W-:-:S04]  /*1850*/  IMAD R0, R0, UR14, R5 ;  /* 0x0000000e00007c24 */ /* 0x000fc8000f8e0205 */
[----:B------:R-:W-:Y:S01]  /*1860*/  IMAD.SHL.U32 R0, R0, 0x4, RZ ;  /* 0x0000000400007824 */ /* 0x000fe200078e00ff */
[----:B-1----:R-:W-:-:S04]  /*1870*/  @!P0 LEA R3, R4, R3, 0x18 ;  /* 0x0000000304038211 */ /* 0x002fc800078ec0ff */
[----:B------:R-:W-:Y:S01]  /*1880*/  ISETP.GE.AND P1, PT, R0, UR15, PT ;  /* 0x0000000f00007c0c */ /* 0x000fe2000bf26270 */
[----:B------:R-:W-:-:S03]  /*1890*/  @!P0 IMAD R3, R6, 0x210, R3 ;  /* 0x0000021006038824 */ /* 0x000fc600078e0203 */
[----:B------:R-:W-:Y:S01]  /*18a0*/  ISETP.NE.OR P1, PT, R6, RZ, P1 ;  /* 0x000000ff0600720c */ /* 0x000fe20000f25670 */
[----:B------:R-:W-:-:S05]  /*18b0*/  @!P0 IMAD R3, R2, 0x10, R3 ;  /* 0x0000001002038824 */ /* 0x000fca00078e0203 */
[----:B------:R0:W-:Y:S01]  /*18c0*/  @!P0 STS.128 [R3], R8 ;  /* 0x0000000803008388 */ /* 0x0001e20000000c00 */
[----:B------:R-:W-:Y:S06]  /*18d0*/  BAR.SYNC.DEFER_BLOCKING 0x0 ;  /* 0x0000000000007b1d */ /* 0x000fec0000010000 */
[----:B------:R-:W-:Y:S05]  /*18e0*/  @P1 EXIT ;  /* 0x000000000000194d */ /* 0x000fea0003800000 */
[----:B------:R-:W1:Y:S01]  /*18f0*/  S2UR UR6, SR_CgaCtaId ;  /* 0x00000000000679c3 */ /* 0x000e620000008800 */
[----:B------:R-:W-:Y:S01]  /*1900*/  UMOV UR4, 0x400 ;  /* 0x0000040000047882 */ /* 0x000fe20000000000 */
[----:B------:R-:W-:-:S04]  /*1910*/  IMAD.U32 R21, RZ, RZ, UR15 ;  /* 0x0000000fff157e24 */ /* 0x000fc8000f8e00ff */
[----:B------:R-:W-:Y:S01]  /*1920*/  IMAD R21, R21, UR5, R0 ;  /* 0x0000000515157c24 */ /* 0x000fe2000f8e0200 */
[----:B-1----:R-:W-:-:S06]  /*1930*/  ULEA UR4, UR6, UR4, 0x18 ;  /* 0x0000000406047291 */ /* 0x002fcc000f8ec03f */
[----:B------:R-:W-:Y:S02]  /*1940*/  LEA R20, R2, UR4, 0x4 ;  /* 0x0000000402147c11 */ /* 0x000fe4000f8e20ff */
[----:B0-----:R-:W0:Y:S03]  /*1950*/  LDC.64 R2, c[0x0][0x270] ;  /* 0x00009c00ff027b82 */ /* 0x001e260000000a00 */
[----:B------:R-:W1:Y:S04]  /*1960*/  LDS.128 R16, [R20+0x210] ;  /* 0x0002100014107984 */ /* 0x000e680000000c00 */
[----:B-----5:R-:W2:Y:S04]  /*1970*/  LDS R23, [R20+0x218] ;  /* 0x0002180014177984 */ /* 0x020ea80000000800 */
        /* <DEDUP_REMOVED lines=32> */
        .weak           $__internal_49_$__cuda_sm20_rcp_rn_f32_slowpath
        .type           $__internal_49_$__cuda_sm20_rcp_rn_f32_slowpath,@function
        .size           $__internal_49_$__cuda_sm20_rcp_rn_f32_slowpath,(.L_x_5676 - $__internal_49_$__cuda_sm20_rcp_rn_f32_slowpath)
$__internal_49_$__cuda_sm20_rcp_rn_f32_slowpath:
        /* <DEDUP_REMOVED lines=15> */
.L_x_4931:
        /* <DEDUP_REMOVED lines=33> */
.L_x_4933:
[----:B------:R2:W3:Y:S02]  /*1e80*/  MUFU.RCP R9, R3 ;  /* 0x0000000300097308 */ /* 0x0004e40000001000 */
.L_x_4932:
[----:B-1-3--:R-:W-:Y:S02]  /*1e90*/  IMAD.MOV.U32 R22, RZ, RZ, R9 ;  /* 0x000000ffff167224 */ /* 0x00afe400078e0009 */
[----:B------:R-:W-:-:S04]  /*1ea0*/  IMAD.MOV.U32 R9, RZ, RZ, 0x0 ;  /* 0x00000000ff097424 */ /* 0x000fc800078e00ff */
[----:B0-2---:R-:W-:Y:S05]  /*1eb0*/  RET.REL.NODEC R8 `(_ZN18transformer_engine13normalization26rmsnorm_bwd_general_kernelINS0_13Kernel_traitsIffffjLj128ELj1ELj4ELj1ELj16ENS0_18Kernel_traits_baseILj128EffffjLj128EEEEELb0EEEvNS0_20BackwardKernelParamsE) ;  /* 0xffffffe008507950 */ /* 0x005fea0003c3ffff */
.L_x_4934:
        /* <DEDUP_REMOVED lines=12> */
.L_x_5676:


//--------------------- .text._ZN18transformer_engine13normalization33rmsnorm_bwd_finalize_tuned_kernelINS0_22Kernel_traits_finalizeILj8192E13__nv_bfloat16S3_S3_fjLj1024ELj4ENS0_18Kernel_traits_baseILj8192ES3_S3_S3_fjLj1024EEEEEEEvNS0_20BackwardKernelParamsE --------------------------
	.section	.text._ZN18transformer_engine13normalization33rmsnorm_bwd_finalize_tuned_kernelINS0_22Kernel_traits_finalizeILj8192E13__nv_bfloat16S3_S3_fjLj1024ELj4ENS0_18Kernel_traits_baseILj8192ES3_S3_S3_fjLj1024EEEEEEEvNS0_20BackwardKernelParamsE,"ax",@progbits
	.align	128
        .global         _ZN18transformer_engine13normalization33rmsnorm_bwd_finalize_tuned_kernelINS0_22Kernel_traits_finalizeILj8192E13__nv_bfloat16S3_S3_fjLj1024ELj4ENS0_18Kernel_traits_baseILj8192ES3_S3_S3_fjLj1024EEEEEEEvNS0_20BackwardKernelParamsE
        .type           _ZN18transformer_engine13normalization33rmsnorm_bwd_finalize_tuned_kernelINS0_22Kernel_traits_finalizeILj8192E13__nv_bfloat16S3_S3_fjLj1024ELj4ENS0_18Kernel_traits_baseILj8192ES3_S3_S3_fjLj1024EEEEEEEvNS0_20BackwardKernelParamsE,@function
        .size           _ZN18transformer_engine13normalization33rmsnorm_bwd_finalize_tuned_kernelINS0_22Kernel_traits_finalizeILj8192E13__nv_bfloat16S3_S3_fjLj1024ELj4ENS0_18Kernel_traits_baseILj8192ES3_S3_S3_fjLj1024EEEEEEEvNS0_20BackwardKernelParamsE,(.L_x_5748 - _ZN18transformer_engine13normalization33rmsnorm_bwd_finalize_tuned_kernelINS0_22Kernel_traits_finalizeILj8192E13__nv_bfloat16S3_S3_fjLj1024ELj4ENS0_18Kernel_traits_baseILj8192ES3_S3_S3_fjLj1024EEEEEEEvNS0_20BackwardKernelParamsE)
        .other          _ZN18transformer_engine13normalization33rmsnorm_bwd_finalize_tuned_kernelINS0_22Kernel_traits_finalizeILj8192E13__nv_bfloat16S3_S3_fjLj1024ELj4ENS0_18Kernel_traits_baseILj8192ES3_S3_S3_fjLj1024EEEEEEEvNS0_20BackwardKernelParamsE,@"STO_CUDA_ENTRY STV_DEFAULT"
_ZN18transformer_engine13normalization33rmsnorm_bwd_finalize_tuned_kernelINS0_22Kernel_traits_finalizeILj8192E13__nv_bfloat16S3_S3_fjLj1024ELj4ENS0_18Kernel_traits_baseILj8192ES3_S3_S3_fjLj1024EEEEEEEvNS0_20BackwardKernelParamsE:
.text._ZN18transformer_engine13normalization33rmsnorm_bwd_finalize_tuned_kernelINS0_22Kernel_traits_finalizeILj8192E13__nv_bfloat16S3_S3_fjLj1024ELj4ENS0_18Kernel_traits_baseILj8192ES3_S3_S3_fjLj1024EEEEEEEvNS0_20BackwardKernelParamsE:
[----:B------:R-:W-:Y:S01]  /*0000*/  LDC R1, c[0x0][0x28] ;  /* 0x00000a00ff017b82 */ /* 0x000fe20000000800 */
[----:B------:R-:W0:Y:S01]  /*0010*/  S2R R4, SR_CTAID.X ;  /* 0x0000000000047919 */ /* 0x000e220000002500 */
[----:B------:R-:W1:Y:S01]  /*0020*/  S2R R0, SR_TID.X ;  /* 0x0000000000007919 */ /* 0x000e620000002100 */
[----:B0-----:R-:W-:Y:S01]  /*0030*/  IMAD.SHL.U32 R3, R4, 0x20, RZ ;  /* 0x0000002004037824 */ /* 0x001fe200078e00ff */
[----:B-1----:R-:W-:-:S04]  /*0040*/  LOP3.LUT R12, R0, 0x1f, RZ, 0xc0, !PT ;  /* 0x0000001f000c7812 */ /* 0x002fc800078ec0ff */
[----:B------:R-:W-:-:S04]  /*0050*/  LOP3.LUT R14, R3, 0xffffffe0, R12, 0xe2, !PT ;  /* 0xffffffe0030e7812 */ /* 0x000fc800078ee20c */
[----:B------:R-:W-:-:S13]  /*0060*/  ISETP.GT.U32.AND P0, PT, R14, 0x1fff, PT ;  /* 0x00001fff0e00780c */ /* 0x000fda0003f04070 */
[----:B------:R-:W-:Y:S05]  /*0070*/  @P0 EXIT ;  /* 0x000000000000094d */ /* 0x000fea0003800000 */
[----:B------:R-:W0:Y:S01]  /*0080*/  S2UR UR5, SR_CgaCtaId ;  /* 0x00000000000579c3 */ /* 0x000e220000008800 */
[--C-:B------:R-:W-:Y:S01]  /*0090*/  SHF.R.U32.HI R13, RZ, 0x5, R0.reuse ;  /* 0x00000005ff0d7819 */ /* 0x100fe20000011600 */
[----:B------:R-:W-:Y:S01]  /*00a0*/  IMAD.SHL.U32 R4, R4, 0x10, RZ ;  /* 0x0000001004047824 */ /* 0x000fe200078e00ff */
[----:B------:R-:W-:Y:S01]  /*00b0*/  UMOV UR4, 0x400 ;  /* 0x0000040000047882 */ /* 0x000fe20000000000 */
[----:B------:R-:W-:Y:S01]  /*00c0*/  LOP3.LUT R2, R0, 0x3fffffe0, RZ, 0xc0, !PT ;  /* 0x3fffffe000027812 */ /* 0x000fe200078ec0ff */
[----:B------:R-:W-:Y:S01]  /*00d0*/  ULDC.64 UR6, c[0x0][0x208] ;  /* 0x0000820000067ab9 */ /* 0x000fe20000000a00 */
[----:B------:R-:W-:Y:S02]  /*00e0*/  LOP3.LUT R3, R13, 0x1f, R0, 0x78, !PT ;  /* 0x0000001f0d037812 */ /* 0x000fe400078e7800 */
[----:B------:R-:W-:Y:S02]  /*00f0*/  ISETP.GE.U32.AND P0, PT, R12, 0x10, PT ;  /* 0x000000100c00780c */ /* 0x000fe40003f06070 */
[----:B------:R-:W-:Y:S01]  /*0100*/  LOP3.LUT R15, R4, 0x7ffffff0, RZ, 0xc0, !PT ;  /* 0x7ffffff0040f7812 */ /* 0x000fe200078ec0ff */
[----:B------:R-:W-:Y:S01]  /*0110*/  IMAD R17, R12, 0x20, R3 ;  /* 0x000000200c117824 */ /* 0x000fe200078e0203 */
[----:B------:R-:W-:-:S02]  /*0120*/  IADD3 R2, R2, R3, RZ ;  /* 0x0000000302027210 */ /* 0x000fc40007ffe0ff */
[----:B------:R-:W-:Y:S02]  /*0130*/  ISETP.EQ.AND P0, PT, R13, 0x1f, !P0 ;  /* 0x0000001f0d00780c */ /* 0x000fe40004702270 */
[----:B------:R-:W-:Y:S01]  /*0140*/  IADD3 R15, R12, R15, RZ ;  /* 0x0000000f0c0f7210 */ /* 0x000fe20007ffe0ff */
[----:B0-----:R-:W-:-:S06]  /*0150*/  ULEA UR4, UR5, UR4, 0x18 ;  /* 0x0000000405047291 */ /* 0x001fcc000f8ec03f */
[----:B------:R-:W-:Y:S02]  /*0160*/  LEA R16, R2, UR4, 0x2 ;  /* 0x0000000402107c11 */ /* 0x000fe4000f8e10ff */
[----:B------:R-:W-:-:S07]  /*0170*/  LEA R17, R17, UR4, 0x2 ;  /* 0x0000000411117c11 */ /* 0x000fce000f8e10ff */
.L_x_4946:
[----:B0-----:R-:W0:Y:S01]  /*0180*/  LDC R18, c[0x0][0x210] ;  /* 0x00008400ff127b82 */ /* 0x001e220000000800 */
[----:B------:R-:W-:Y:S01]  /*0190*/  BSSY B0, `(.L_x_4935) ;  /* 0x0000042000007945 */ /* 0x000fe20003800000 */
[----:B------:R-:W-:Y:S01]  /*01a0*/  IMAD.MOV.U32 R21, RZ, RZ, RZ ;  /* 0x000000ffff157224 */ /* 0x000fe200078e00ff */
[----:B0-----:R-:W-:-:S13]  /*01b0*/  ISETP.GE.U32.AND P1, PT, R13, R18, PT ;  /* 0x000000120d00720c */ /* 0x001fda0003f26070 */
[----:B-123--:R-:W-:Y:S05]  /*01c0*/  @P1 BRA `(.L_x_4936) ;  /* 0x0000000000f81947 */ /* 0x00efea0003800000 */
[C---:B------:R-:W-:Y:S02]  /*01d0*/  ISETP.GE.U32.AND P2, PT, R13.reuse, R18, PT ;  /* 0x000000120d00720c */ /* 0x040fe40003f46070 */
[----:B------:R-:W-:-:S11]  /*01e0*/  LEA R19, R13, R14, 0xd ;  /* 0x0000000e0d137211 */ /* 0x000fd600078e68ff */
[----:B------:R-:W0:Y:S02]  /*01f0*/  @P2 LDC.64 R2, c[0x0][0x270] ;  /* 0x00009c00ff022b82 */ /* 0x000e240000000a00 */
[----:B0-----:R-:W-:-:S06]  /*0200*/  @P2 IMAD.WIDE.U32 R2, R19, 0x4, R2 ;  /* 0x0000000413022825 */ /* 0x001fcc00078e0002 */
[----:B------:R-:W2:Y:S01]  /*0210*/  @P2 LDG.E R2, desc[UR6][R2.64] ;  /* 0x0000000602022981 */ /* 0x000ea2000c1e1900 */
[----:B------:R-:W-:Y:S01]  /*0220*/  IMAD.MOV.U32 R23, RZ, RZ, R13 ;  /* 0x000000ffff177224 */ /* 0x000fe200078e000d */
[----:B------:R-:W-:Y:S01]  /*0230*/  HFMA2.MMA R21, -RZ, RZ, 0, 0 ;  /* 0x00000000ff157435 */ /* 0x000fe200000001ff */
[----:B------:R-:W-:Y:S01]  /*0240*/  BSSY B1, `(.L_x_4937) ;  /* 0x000001f000017945 */ /* 0x000fe20003800000 */
[----:B------:R-:W-:Y:S02]  /*0250*/  @P2 VIADD R19, R19, 0x40000 ;  /* 0x0004000013132836 */ /* 0x000fe40000000000 */
[----:B------:R-:W-:-:S04]  /*0260*/  @P2 IADD3 R23, R23, 0x20, RZ ;  /* 0x0000002017172810 */ /* 0x000fc80007ffe0ff */
[----:B------:R-:W-:Y:S01]  /*0270*/  ISETP.GE.U32.AND P1, PT, R23, R18, PT ;  /* 0x000000121700720c */ /* 0x000fe20003f26070 */
[----:B------:R-:W-:-:S05]  /*0280*/  IMAD.IADD R4, R18, 0x1, -R23 ;  /* 0x0000000112047824 */ /* 0x000fca00078e0a17 */
[----:B------:R-:W-:Y:S02]  /*0290*/  ISETP.LE.U32.OR P3, PT, R4, 0x60, P1 ;  /* 0x000000600400780c */ /* 0x000fe40000f63470 */
[----:B------:R-:W-:Y:S01]  /*02a0*/  PLOP3.LUT P1, PT, P2, PT, PT, 0x8, 0x0 ;  /* 0x000000000000781c */ /* 0x000fe2000172e170 */
[----:B--2---:R-:W-:-:S10]  /*02b0*/  @P2 FADD R21, R21, R2 ;  /* 0x0000000215152221 */ /* 0x004fd40000000000 */
[----:B------:R-:W-:Y:S05]  /*02c0*/  @P3 BRA `(.L_x_4938) ;  /* 0x0000000000583947 */ /* 0x000fea0003800000 */
[----:B------:R-:W0:Y:S01]  /*02d0*/  LDC.64 R2, c[0x0][0x270] ;  /* 0x00009c00ff027b82 */ /* 0x000e220000000a00 */
[----:B------:R-:W-:Y:S02]  /*02e0*/  PLOP3.LUT P1, PT, PT, PT, PT, 0x8, 0x0 ;  /* 0x000000000000781c */ /* 0x000fe40003f2e170 */
[----:B------:R-:W-:-:S11]  /*02f0*/  IADD3 R20, R18, -0x60, RZ ;  /* 0xffffffa012147810 */ /* 0x000fd60007ffe0ff */
.L_x_4939:
[C---:B------:R-:W-:Y:S01]  /*0300*/  VIADD R5, R19.reuse, 0x40000 ;  /* 0x0004000013057836 */ /* 0x040fe20000000000 */
[C---:B------:R-:W-:Y:S01]  /*0310*/  IADD3 R7, R19.reuse, 0x80000, RZ ;  /* 0x0008000013077810 */ /* 0x040fe20007ffe0ff */
[----:B0-----:R-:W-:-:S04]  /*0320*/  IMAD.WIDE.U32 R8, R19, 0x4, R2 ;  /* 0x0000000413087825 */ /* 0x001fc800078e0002 */
[--C-:B------:R-:W-:Y:S02]  /*0330*/  IMAD.WIDE.U32 R4, R5, 0x4, R2.reuse ;  /* 0x0000000405047825 */ /* 0x100fe400078e0002 */
[----:B------:R-:W2:Y:S02]  /*0340*/  LDG.E R8, desc[UR6][R8.64] ;  /* 0x0000000608087981 */ /* 0x000ea4000c1e1900 */
[----:B------:R-:W-:Y:S02]  /*0350*/  VIADD R11, R19, 0xc0000 ;  /* 0x000c0000130b7836 */ /* 0x000fe40000000000 */
[--C-:B------:R-:W-:Y:S01]  /*0360*/  IMAD.WIDE.U32 R6, R7, 0x4, R2.reuse ;  /* 0x0000000407067825 */ /* 0x100fe200078e0002 */
[----:B------:R-:W3:Y:S03]  /*0370*/  LDG.E R4, desc[UR6][R4.64] ;  /* 0x0000000604047981 */ /* 0x000ee6000c1e1900 */
[----:B------:R-:W-:-:S02]  /*0380*/  IMAD.WIDE.U32 R10, R11, 0x4, R2 ;  /* 0x000000040b0a7825 */ /* 0x000fc400078e0002 */
[----:B------:R-:W4:Y:S04]  /*0390*/  LDG.E R6, desc[UR6][R6.64] ;  /* 0x0000000606067981 */ /* 0x000f28000c1e1900 */
[----:B------:R-:W5:Y:S01]  /*03a0*/  LDG.E R10, desc[UR6][R10.64] ;  /* 0x000000060a0a7981 */ /* 0x000f62000c1e1900 */
[----:B------:R-:W-:Y:S01]  /*03b0*/  IADD3 R23, R23, 0x80, RZ ;  /* 0x0000008017177810 */ /* 0x000fe20007ffe0ff */
[----:B------:R-:W-:-:S03]  /*03c0*/  VIADD R19, R19, 0x100000 ;  /* 0x0010000013137836 */ /* 0x000fc60000000000 */
[----:B------:R-:W-:Y:S01]  /*03d0*/  ISETP.GE.U32.AND P2, PT, R23, R20, PT ;  /* 0x000000141700720c */ /* 0x000fe20003f46070 */
[----:B--2---:R-:W-:-:S04]  /*03e0*/  FADD R21, R8, R21 ;  /* 0x0000001508157221 */ /* 0x004fc80000000000 */
[----:B---3--:R-:W-:-:S04]  /*03f0*/  FADD R21, R21, R4 ;  /* 0x0000000415157221 */ /* 0x008fc80000000000 */
[----:B----4-:R-:W-:-:S04]  /*0400*/  FADD R21, R21, R6 ;  /* 0x0000000615157221 */ /* 0x010fc80000000000 */
[----:B-----5:R-:W-:Y:S01]  /*0410*/  FADD R21, R21, R10 ;  /* 0x0000000a15157221 */ /* 0x020fe20000000000 */
[----:B------:R-:W-:Y:S06]  /*0420*/  @!P2 BRA `(.L_x_4939) ;  /* 0xfffffffc00b4a947 */ /* 0x000fec000383ffff */
.L_x_4938:
[----:B------:R-:W-:Y:S05]  /*0430*/  BSYNC B1 ;  /* 0x0000000000017941 */ /* 0x000fea0003800000 */
.L_x_4937:
[CC--:B------:R-:W-:Y:S01]  /*0440*/  ISETP.GE.U32.AND P2, PT, R23.reuse, R18.reuse, PT ;  /* 0x000000121700720c */ /* 0x0c0fe20003f46070 */
[----:B------:R-:W-:Y:S01]  /*0450*/  BSSY B1, `(.L_x_4940) ;  /* 0x000000f000017945 */ /* 0x000fe20003800000 */
[----:B------:R-:W-:-:S04]  /*0460*/  IADD3 R2, -R23, R18, RZ ;  /* 0x0000001217027210 */ /* 0x000fc80007ffe1ff */
[----:B------:R-:W-:-:S13]  /*0470*/  ISETP.LE.U32.OR P2, PT, R2, 0x20, P2 ;  /* 0x000000200200780c */ /* 0x000fda0001743470 */
[----:B------:R-:W-:Y:S05]  /*0480*/  @P2 BRA `(.L_x_4941) ;  /* 0x00000000002c2947 */ /* 0x000fea0003800000 */
[----:B------:R-:W0:Y:S01]  /*0490*/  LDC.64 R4, c[0x0][0x270] ;  /* 0x00009c00ff047b82 */ /* 0x000e220000000a00 */
[C---:B------:R-:W-:Y:S02]  /*04a0*/  VIADD R7, R19.reuse, 0x40000 ;  /* 0x0004000013077836 */ /* 0x040fe40000000000 */
[----:B0-----:R-:W-:-:S04]  /*04b0*/  IMAD.WIDE.U32 R2, R19, 0x4, R4 ;  /* 0x0000000413027825 */ /* 0x001fc800078e0004 */
[----:B------:R-:W-:Y:S02]  /*04c0*/  IMAD.WIDE.U32 R4, R7, 0x4, R4 ;  /* 0x0000000407047825 */ /* 0x000fe400078e0004 */
[----:B------:R-:W2:Y:S04]  /*04d0*/  LDG.E R2, desc[UR6][R2.64] ;  /* 0x0000000602027981 */ /* 0x000ea8000c1e1900 */
[----:B------:R-:W3:Y:S01]  /*04e0*/  LDG.E R4, desc[UR6][R4.64] ;  /* 0x0000000604047981 */ /* 0x000ee2000c1e1900 */
[----:B------:R-:W-:Y:S01]  /*04f0*/  PLOP3.LUT P1, PT, PT, PT, PT, 0x8, 0x0 ;  /* 0x000000000000781c */ /* 0x000fe20003f2e170 */
[----:B------:R-:W-:Y:S01]  /*0500*/  VIADD R19, R19, 0x80000 ;  /* 0x0008000013137836 */ /* 0x000fe20000000000 */
[----:B------:R-:W-:Y:S01]  /*0510*/  IADD3 R23, R23, 0x40, RZ ;  /* 0x0000004017177810 */ /* 0x000fe20007ffe0ff */
[----:B--2---:R-:W-:-:S04]  /*0520*/  FADD R21, R21, R2 ;  /* 0x0000000215157221 */ /* 0x004fc80000000000 */
[----:B---3--:R-:W-:-:S07]  /*0530*/  FADD R21, R21, R4 ;  /* 0x0000000415157221 */ /* 0x008fce0000000000 */
.L_x_4941:
[----:B------:R-:W-:Y:S05]  /*0540*/  BSYNC B1 ;  /* 0x0000000000017941 */ /* 0x000fea0003800000 */
.L_x_4940:
[----:B------:R-:W-:-:S13]  /*0550*/  ISETP.LT.U32.OR P1, PT, R23, R18, P1 ;  /* 0x000000121700720c */ /* 0x000fda0000f21470 */
[----:B------:R-:W-:Y:S05]  /*0560*/  @!P1 BRA `(.L_x_4936) ;  /* 0x0000000000109947 */ /* 0x000fea0003800000 */
[----:B------:R-:W0:Y:S02]  /*0570*/  LDC.64 R2, c[0x0][0x270] ;  /* 0x00009c00ff027b82 */ /* 0x000e240000000a00 */
[----:B0-----:R-:W-:-:S06]  /*0580*/  IMAD.WIDE.U32 R2, R19, 0x4, R2 ;  /* 0x0000000413027825 */ /* 0x001fcc00078e0002 */
[----:B------:R-:W2:Y:S02]  /*0590*/  LDG.E R2, desc[UR6][R2.64] ;  /* 0x0000000602027981 */ /* 0x000ea4000c1e1900 */
[----:B--2---:R-:W-:-:S07]  /*05a0*/  FADD R21, R21, R2 ;  /* 0x0000000215157221 */ /* 0x004fce0000000000 */
.L_x_4936:
[----:B------:R-:W-:Y:S05]  /*05b0*/  BSYNC B0 ;  /* 0x0000000000007941 */ /* 0x000fea0003800000 */
.L_x_4935:
[----:B------:R-:W-:Y:S01]  /*05c0*/  ISETP.GT.U32.AND P1, PT, R0, 0x3ff, PT ;  /* 0x000003ff0000780c */ /* 0x000fe20003f24070 */
[----:B------:R0:W-:Y:S01]  /*05d0*/  STS [R16], R21 ;  /* 0x0000001510007388 */ /* 0x0001e20000000800 */
[----:B------:R-:W-:Y:S05]  /*05e0*/  WARPSYNC.ALL ;  /* 0x0000000000007948 */ /* 0x000fea0003800000 */
[----:B------:R-:W-:Y:S06]  /*05f0*/  BAR.SYNC.DEFER_BLOCKING 0x0 ;  /* 0x0000000000007b1d */ /* 0x000fec0000010000 */
[----:B0-----:R-:W-:Y:S05]  /*0600*/  @P1 BRA `(.L_x_4942) ;  /* 0x0000000000441947 */ /* 0x001fea0003800000 */
[----:B------:R0:W1:Y:S01]  /*0610*/  LDS R2, [R17] ;  /* 0x0000000011027984 */ /* 0x0000620000000800 */
[----:B------:R-:W-:Y:S01]  /*0620*/  UMOV UR5, 0xffffffff ;  /* 0xffffffff00057882 */ /* 0x000fe20000000000 */
[----:B------:R-:W-:Y:S02]  /*0630*/  ISETP.NE.AND P1, PT, R12, RZ, PT ;  /* 0x000000ff0c00720c */ /* 0x000fe40003f25270 */
[----:B------:R-:W-:Y:S11]  /*0640*/  BRA.DIV UR5, `(.L_x_4943) ;  /* 0x0000000205787947 */ /* 0x000ff6000b800000 */
[----:B-1----:R-:W1:Y:S02]  /*0650*/  SHFL.BFLY PT, R3, R2, 0x1, 0x1f ;  /* 0x0c201f0002037f89 */ /* 0x002e6400000e0000 */
[----:B-1----:R-:W-:-:S05]  /*0660*/  FADD R3, R2, R3 ;  /* 0x0000000302037221 */ /* 0x002fca0000000000 */
[----:B------:R-:W1:Y:S02]  /*0670*/  SHFL.BFLY PT, R4, R3, 0x2, 0x1f ;  /* 0x0c401f0003047f89 */ /* 0x000e6400000e0000 */
[----:B-1----:R-:W-:-:S05]  /*0680*/  FADD R4, R3, R4 ;  /* 0x0000000403047221 */ /* 0x002fca0000000000 */
[----:B------:R-:W1:Y:S02]  /*0690*/  SHFL.BFLY PT, R5, R4, 0x4, 0x1f ;  /* 0x0c801f0004057f89 */ /* 0x000e6400000e0000 */
[----:B-1----:R-:W-:-:S05]  /*06a0*/  FADD R5, R4, R5 ;  /* 0x0000000504057221 */ /* 0x002fca0000000000 */
[----:B------:R-:W1:Y:S02]  /*06b0*/  SHFL.BFLY PT, R6, R5, 0x8, 0x1f ;  /* 0x0d001f0005067f89 */ /* 0x000e6400000e0000 */
[----:B-1----:R-:W-:-:S05]  /*06c0*/  FADD R6, R5, R6 ;  /* 0x0000000605067221 */ /* 0x002fca0000000000 */
[----:B------:R1:W2:Y:S02]  /*06d0*/  SHFL.BFLY PT, R7, R6, 0x10, 0x1f ;  /* 0x0e001f0006077f89 */ /* 0x0002a400000e0000 */
.L_x_4952:
[----:B------:R-:W-:Y:S01]  /*06e0*/  @!P1 SHF.R.U32.HI R2, RZ, 0x3, R0 ;  /* 0x00000003ff029819 */ /* 0x000fe20000011600 */
[----:B--2---:R-:W-:-:S03]  /*06f0*/  FADD R7, R6, R7 ;  /* 0x0000000706077221 */ /* 0x004fc60000000000 */
[----:B------:R-:W-:-:S05]  /*0700*/  @!P1 LOP3.LUT R2, R2, 0x1ffffffc, RZ, 0xc0, !PT ;  /* 0x1ffffffc02029812 */ /* 0x000fca00078ec0ff */
[----:B------:R2:W-:Y:S02]  /*0710*/  @!P1 STS [R2+UR4+0x2000], R7 ;  /* 0x0020000702009988 */ /* 0x0005e40008000804 */
.L_x_4942:
[----:B------:R-:W-:Y:S05]  /*0720*/  WARPSYNC.ALL ;  /* 0x0000000000007948 */ /* 0x000fea0003800000 */
[----:B------:R-:W-:Y:S06]  /*0730*/  BAR.SYNC.DEFER_BLOCKING 0x0 ;  /* 0x0000000000007b1d */ /* 0x000fec0000010000 */
[----:B------:R-:W-:Y:S04]  /*0740*/  BSSY B0, `(.L_x_4944) ;  /* 0x0000009000007945 */ /* 0x000fe80003800000 */
[----:B------:R-:W-:Y:S05]  /*0750*/  @!P0 BRA `(.L_x_4945) ;  /* 0x00000000001c8947 */ /* 0x000fea0003800000 */
[----:B--2---:R-:W-:-:S04]  /*0760*/  SHF.L.U32 R2, R0, 0x3, RZ ;  /* 0x0000000300027819 */ /* 0x004fc800000006ff */
[----:B------:R-:W-:Y:S02]  /*0770*/  LOP3.LUT R4, R2, 0xf8, RZ, 0xc0, !PT ;  /* 0x000000f802047812 */ /* 0x000fe400078ec0ff */
[----:B------:R-:W2:Y:S04]  /*0780*/  LDC.64 R2, c[0x0][0x288] ;  /* 0x0000a200ff027b82 */ /* 0x000ea80000000a00 */
[----:B------:R-:W3:Y:S01]  /*0790*/  LDS.64 R4, [R4+UR4+0x2000] ;  /* 0x0020000404047984 */ /* 0x000ee20008000a00 */
[----:B--2---:R-:W-:Y:S01]  /*07a0*/  IMAD.WIDE.U32 R2, R15, 0x4, R2 ;  /* 0x000000040f027825 */ /* 0x004fe200078e0002 */
[----:B---3--:R-:W-:-:S05]  /*07b0*/  F2FP.BF16.F32.PACK_AB R5, R5, R4 ;  /* 0x000000040505723e */ /* 0x008fca00000010ff */
[----:B------:R3:W-:Y:S02]  /*07c0*/  STG.E desc[UR6][R2.64], R5 ;  /* 0x0000000502007986 */ /* 0x0007e4000c101906 */
.L_x_4945:
[----:B------:R-:W-:Y:S05]  /*07d0*/  BSYNC B0 ;  /* 0x0000000000007941 */ /* 0x000fea0003800000 */
.L_x_4944:
[C---:B------:R-:W-:Y:S01]  /*07e0*/  ISETP.GT.U32.AND P1, PT, R14.reuse, -0x2001, PT ;  /* 0xffffdfff0e00780c */ /* 0x040fe20003f24070 */
[----:B------:R-:W-:Y:S01]  /*07f0*/  VIADD R14, R14, 0x2000 ;  /* 0x000020000e0e7836 */ /* 0x000fe20000000000 */
[----:B------:R-:W-:-:S11]  /*0800*/  IADD3 R15, R15, 0x1000, RZ ;  /* 0x000010000f0f7810 */ /* 0x000fd60007ffe0ff */
[----:B------:R-:W-:Y:S05]  /*0810*/  @P1 BRA `(.L_x_4946) ;  /* 0xfffffff800581947 */ /* 0x000fea000383ffff */
[----:B------:R-:W-:Y:S05]  /*0820*/  EXIT ;  /* 0x000000000000794d */ /* 0x000fea0003800000 */
.L_x_4943:
[----:B------:R-:W-:Y:S01]  /*0830*/  HFMA2.MMA R11, -RZ, RZ, 0, 1.847743988037109375e-06 ;  /* 0x0000001fff0b7435 */ /* 0x000fe200000001ff */
[----:B------:R-:W-:Y:S02]  /*0840*/  IMAD.MOV.U32 R9, RZ, RZ, 0x1 ;  /* 0x00000001ff097424 */ /* 0x000fe400078e00ff */
[----:B------:R-:W-:-:S08]  /*0850*/  IMAD.MOV.U32 R8, RZ, RZ, -0x1 ;  /* 0xffffffffff087424 */ /* 0x000fd000078e00ff */
[----:B01----:R-:W-:Y:S05]  /*0860*/  WARPSYNC.COLLECTIVE R8, `(.L_x_4947) ;  /* 0x0000000008087348 */ /* 0x003fea0003c00000 */
[----:B-1----:R1:W2:Y:S02]  /*0870*/  SHFL.BFLY P2, R7, R2, R9, R11 ;  /* 0x0c00000902077389 */ /* 0x0022a4000004000b */
[----:B012---:R-:W-:Y:S01]  /*0880*/  ENDCOLLECTIVE ;  /* 0x000000000000791b */ /* 0x007fe20003800000 */
.L_x_4947:
[----:B------:R-:W-:Y:S01]  /*0890*/  HFMA2.MMA R9, -RZ, RZ, 0, 1.1920928955078125e-07 ;  /* 0x00000002ff097435 */ /* 0x000fe200000001ff */
[----:B------:R-:W-:-:S05]  /*08a0*/  MOV R3, R7 ;  /* 0x0000000700037202 */ /* 0x000fca0000000f00 */
[----:B------:R-:W-:-:S04]  /*08b0*/  FADD R3, R2, R3 ;  /* 0x0000000302037221 */ /* 0x000fc80000000000 */
[----:B------:R-:W-:-:S07]  /*08c0*/  IMAD.MOV.U32 R2, RZ, RZ, R3 ;  /* 0x000000ffff027224 */ /* 0x000fce00078e0003 */
[----:B------:R-:W-:Y:S05]  /*08d0*/  WARPSYNC.COLLECTIVE R8, `(.L_x_4948) ;  /* 0x0000000008087348 */ /* 0x000fea0003c00000 */
[----:B------:R0:W1:Y:S02]  /*08e0*/  SHFL.BFLY P2, R7, R2, R9, R11 ;  /* 0x0c00000902077389 */ /* 0x000064000004000b */
[----:B01----:R-:W-:Y:S01]  /*08f0*/  ENDCOLLECTIVE ;  /* 0x000000000000791b */ /* 0x003fe20003800000 */
.L_x_4948:
[----:B------:R-:W-:Y:S02]  /*0900*/  IMAD.MOV.U32 R9, RZ, RZ, 0x4 ;  /* 0x00000004ff097424 */ /* 0x000fe400078e00ff */
[----:B------:R-:W-:-:S04]  /*0910*/  IMAD.MOV.U32 R4, RZ, RZ, R7 ;  /* 0x000000ffff047224 */ /* 0x000fc800078e0007 */
[----:B------:R-:W-:-:S05]  /*0920*/  FADD R4, R3, R4 ;  /* 0x0000000403047221 */ /* 0x000fca0000000000 */
[----:B------:R-:W-:-:S07]  /*0930*/  MOV R2, R4 ;  /* 0x0000000400027202 */ /* 0x000fce0000000f00 */
[----:B------:R-:W-:Y:S05]  /*0940*/  WARPSYNC.COLLECTIVE R8, `(.L_x_4949) ;  /* 0x0000000008087348 */ /* 0x000fea0003c00000 */
[----:B------:R0:W1:Y:S02]  /*0950*/  SHFL.BFLY P2, R7, R2, R9, R11 ;  /* 0x0c00000902077389 */ /* 0x000064000004000b */
[----:B01----:R-:W-:Y:S01]  /*0960*/  ENDCOLLECTIVE ;  /* 0x000000000000791b */ /* 0x003fe20003800000 */
.L_x_4949:
[----:B------:R-:W-:Y:S01]  /*0970*/  HFMA2.MMA R9, -RZ, RZ, 0, 4.76837158203125e-07 ;  /* 0x00000008ff097435 */ /* 0x000fe200000001ff */
[----:B------:R-:W-:-:S05]  /*0980*/  MOV R5, R7 ;  /* 0x0000000700057202 */ /* 0x000fca0000000f00 */
[----:B------:R-:W-:-:S04]  /*0990*/  FADD R5, R4, R5 ;  /* 0x0000000504057221 */ /* 0x000fc80000000000 */
[----:B------:R-:W-:-:S07]  /*09a0*/  IMAD.MOV.U32 R2, RZ, RZ, R5 ;  /* 0x000000ffff027224 */ /* 0x000fce00078e0005 */
[----:B------:R-:W-:Y:S05]  /*09b0*/  WARPSYNC.COLLECTIVE R8, `(.L_x_4950) ;  /* 0x0000000008087348 */ /* 0x000fea0003c00000 */
[----:B------:R0:W1:Y:S02]  /*09c0*/  SHFL.BFLY P2, R7, R2, R9, R11 ;  /* 0x0c00000902077389 */ /* 0x000064000004000b */
[----:B01----:R-:W-:Y:S01]  /*09d0*/  ENDCOLLECTIVE ;  /* 0x000000000000791b */ /* 0x003fe20003800000 */
.L_x_4950:
[----:B------:R-:W-:Y:S02]  /*09e0*/  IMAD.MOV.U32 R9, RZ, RZ, 0x10 ;  /* 0x00000010ff097424 */ /* 0x000fe400078e00ff */
[----:B------:R-:W-:-:S04]  /*09f0*/  IMAD.MOV.U32 R6, RZ, RZ, R7 ;  /* 0x000000ffff067224 */ /* 0x000fc800078e0007 */
[----:B------:R-:W-:-:S05]  /*0a00*/  FADD R6, R5, R6 ;  /* 0x0000000605067221 */ /* 0x000fca0000000000 */
[----:B------:R-:W-:-:S07]  /*0a10*/  MOV R2, R6 ;  /* 0x0000000600027202 */ /* 0x000fce0000000f00 */
[----:B------:R-:W-:Y:S05]  /*0a20*/  WARPSYNC.COLLECTIVE R8, `(.L_x_4951) ;  /* 0x0000000008087348 */ /* 0x000fea0003c00000 */
[----:B------:R0:W1:Y:S02]  /*0a30*/  SHFL.BFLY P2, R7, R2, R9, R11 ;  /* 0x0c00000902077389 */ /* 0x000064000004000b */
[----:B01----:R-:W-:Y:S01]  /*0a40*/  ENDCOLLECTIVE ;  /* 0x000000000000791b */ /* 0x003fe20003800000 */
.L_x_4951:
[----:B------:R-:W-:Y:S05]  /*0a50*/  BRA `(.L_x_4952) ;  /* 0xfffffffc00207947 */ /* 0x000fea000383ffff */
.L_x_4953:
        /* <DEDUP_REMOVED lines=10> */
.L_x_5748:


//--------------------- .text._ZN18transformer_engine13normalization24rmsnorm_bwd_tuned_kernelINS0_13Kernel_traitsI13__nv_bfloat16S3_S3_fjLj8192ELj1ELj1ELj4ELj16ENS0_18Kernel_traits_baseILj8192ES3_S3_S3_fjLj128EEEEELb0EEEvNS0_20BackwardKernelParamsE --------------------------
	.section	.text._ZN18transformer_engine13normalization24rmsnorm_bwd_tuned_kernelINS0_13Kernel_traitsI13__nv_bfloat16S3_S3_fjLj8192ELj1ELj1ELj4ELj16ENS0_18Kernel_traits_baseILj8192ES3_S3_S3_fjLj128EEEEELb0EEEvNS0_20BackwardKernelParamsE,"ax",@progbits
	.align	128
        .global         _ZN18transformer_engine13normalization24rmsnorm_bwd_tuned_kernelINS0_13Kernel_traitsI13__nv_bfloat16S3_S3_fjLj8192ELj1ELj1ELj4ELj16ENS0_18Kernel_traits_baseILj8192ES3_S3_S3_fjLj128EEEEELb0EEEvNS0_20BackwardKernelParamsE
        .type           _ZN18transformer_engine13normalization24rmsnorm_bwd_tuned_kernelINS0_13Kernel_traitsI13__nv_bfloat16S3_S3_fjLj8192ELj1ELj1ELj4ELj16ENS0_18Kernel_traits_baseILj8192ES3_S3_S3_fjLj128EEEEELb0EEEvNS0_20BackwardKernelParamsE,@function
        .size           _ZN18transformer_engine13normalization24rmsnorm_bwd_tuned_kernelINS0_13Kernel_traitsI13__nv_bfloat16S3_S3_fjLj8192ELj1ELj1ELj4ELj16ENS0_18Kernel_traits_baseILj8192ES3_S3_S3_fjLj128EEEEELb0EEEvNS0_20BackwardKernelParamsE,(.L_x_5749 - _ZN18transformer_engine13normalization24rmsnorm_bwd_tuned_kernelINS0_13Kernel_traitsI13__nv_bfloat16S3_S3_fjLj8192ELj1ELj1ELj4ELj16ENS0_18Kernel_traits_baseILj8192ES3_S3_S3_fjLj128EEEEELb0EEEvNS0_20BackwardKernelParamsE)
        .other          _ZN18transformer_engine13normalization24rmsnorm_bwd_tuned_kernelINS0_13Kernel_traitsI13__nv_bfloat16S3_S3_fjLj8192ELj1ELj1ELj4ELj16ENS0_18Kernel_traits_baseILj8192ES3_S3_S3_fjLj128EEEEELb0EEEvNS0_20BackwardKernelParamsE,@"STO_CUDA_ENTRY STV_DEFAULT"
_ZN18transformer_engine13normalization24rmsnorm_bwd_tuned_kernelINS0_13Kernel_traitsI13__nv_bfloat16S3_S3_fjLj8192ELj1ELj1ELj4ELj16ENS0_18Kernel_traits_baseILj8192ES3_S3_S3_fjLj128EEEEELb0EEEvNS0_20BackwardKernelParamsE:
.text._ZN18transformer_engine13normalization24rmsnorm_bwd_tuned_kernelINS0_13Kernel_traitsI13__nv_bfloat16S3_S3_fjLj8192ELj1ELj1ELj4ELj16ENS0_18Kernel_traits_baseILj8192ES3_S3_S3_fjLj128EEEEELb0EEEvNS0_20BackwardKernelParamsE:
        /* <DEDUP_REMOVED lines=58> */
[----:B------:R-:W-:Y:S01]  /*03a0*/  FSEL R228, RZ, 1, !P0 ;  /* 0x3f800000ffe47808 */ /* 0x000fe20004000000 */
[----:B------:R-:W0:Y:S01]  /*03b0*/  S2UR UR5, SR_CgaCtaId ;  /* 0x00000000000579c3 */ /* 0x000e220000008800 */
[----:B------:R-:W-:Y:S01]  /*03c0*/  UMOV UR4, 0x400 ;  /* 0x0000040000047882 */ /* 0x000fe20000000000 */
[----:B------:R-:W-:Y:S02]  /*03d0*/  HFMA2.MMA R134, -RZ, RZ, 0, 5.9604644775390625e-08 ;  /* 0x00000001ff867435 */ /* 0x000fe400000001ff */
[----:B------:R-:W-:Y:S01]  /*03e0*/  HFMA2.MMA R130, -RZ, RZ, 0, 0 ;  /* 0x00000000ff827435 */ /* 0x000fe200000001ff */
[----:B------:R-:W-:Y:S02]  /*03f0*/  MOV R202, RZ ;  /* 0x000000ff00ca7202 */ /* 0x000fe40000000f00 */
        /* <DEDUP_REMOVED lines=8> */
[----:B------:R-:W-:Y:S02]  /*0480*/  MOV R201, RZ ;  /* 0x000000ff00c97202 */ /* 0x000fe40000000f00 */
[----:B------:R-:W-:Y:S01]  /*0490*/  CS2R R112, SRZ ;  /* 0x0000000000707805 */ /* 0x000fe2000001ff00 */
[----:B0-----:R-:W-:Y:S01]  /*04a0*/  ULEA UR4, UR5, UR4, 0x18 ;  /* 0x0000000405047291 */ /* 0x001fe2000f8ec03f */
[C---:B--2---:R-:W-:Y:S02]  /*04b0*/  PRMT R3, R18.reuse, 0x7632, R3 ;  /* 0x0000763212037816 */ /* 0x044fe40000000003 */
[----:B------:R-:W-:Y:S02]  /*04c0*/  SHF.L.U32 R49, R18, 0x10, RZ ;  /* 0x0000001012317819 */ /* 0x000fe400000006ff */
[C---:B---3--:R-:W-:Y:S02]  /*04d0*/  PRMT R18, R21.reuse, 0x7632, R18 ;  /* 0x0000763215127816 */ /* 0x048fe40000000012 */
[----:B------:R-:W-:-:S02]  /*04e0*/  SHF.L.U32 R55, R21, 0x10, RZ ;  /* 0x0000001015377819 */ /* 0x000fc400000006ff */
[C---:B----4-:R-:W-:Y:S02]  /*04f0*/  PRMT R21, R24.reuse, 0x7632, R21 ;  /* 0x0000763218157816 */ /* 0x050fe40000000015 */
[----:B------:R-:W-:Y:S02]  /*0500*/  SHF.L.U32 R61, R24, 0x10, RZ ;  /* 0x00000010183d7819 */ /* 0x000fe400000006ff */
[C---:B-----5:R-:W-:Y:S02]  /*0510*/  PRMT R0, R12.reuse, 0x7632, R0 ;  /* 0x000076320c007816 */ /* 0x060fe40000000000 */
[----:B------:R-:W-:Y:S02]  /*0520*/  SHF.L.U32 R37, R12, 0x10, RZ ;  /* 0x000000100c257819 */ /* 0x000fe400000006ff */
[C---:B------:R-:W-:Y:S02]  /*0530*/  PRMT R24, R27.reuse, 0x7632, R24 ;  /* 0x000076321b187816 */ /* 0x040fe40000000018 */
[----:B------:R-:W-:-:S02]  /*0540*/  SHF.L.U32 R67, R27, 0x10, RZ ;  /* 0x000000101b437819 */ /* 0x000fc400000006ff */
[C---:B------:R-:W-:Y:S02]  /*0550*/  PRMT R12, R13.reuse, 0x7632, R12 ;  /* 0x000076320d0c7816 */ /* 0x040fe4000000000c */
[----:B------:R-:W-:Y:S02]  /*0560*/  SHF.L.U32 R39, R13, 0x10, RZ ;  /* 0x000000100d277819 */ /* 0x000fe400000006ff */
[C---:B------:R-:W-:Y:S02]  /*0570*/  PRMT R27, R30.reuse, 0x7632, R27 ;  /* 0x000076321e1b7816 */ /* 0x040fe4000000001b */
        /* <DEDUP_REMOVED lines=38> */
[----:B------:R-:W-:Y:S01]  /*07e0*/  SHF.L.U32 R247, R34, 0x10, RZ ;  /* 0x0000001022f77819 */ /* 0x000fe200000006ff */
[----:B------:R-:W-:Y:S01]  /*07f0*/  FADD R34, R228, R37 ;  /* 0x00000025e4227221 */ /* 0x000fe20000000000 */
[----:B------:R-:W-:-:S02]  /*0800*/  PRMT R6, R7, 0x7632, R6 ;  /* 0x0000763207067816 */ /* 0x000fc40000000006 */
[----:B------:R-:W-:Y:S02]  /*0810*/  SHF.L.U32 R229, R7, 0x10, RZ ;  /* 0x0000001007e57819 */ /* 0x000fe400000006ff */
[C---:B------:R-:W-:Y:S02]  /*0820*/  PRMT R20, R23.reuse, 0x7632, R20 ;  /* 0x0000763217147816 */ /* 0x040fe40000000014 */
[----:B------:R-:W-:Y:S02]  /*0830*/  SHF.L.U32 R59, R23, 0x10, RZ ;  /* 0x00000010173b7819 */ /* 0x000fe400000006ff */
[----:B------:R-:W-:Y:S01]  /*0840*/  SHF.L.U32 R7, R0, 0x10, RZ ;  /* 0x0000001000077819 */ /* 0x000fe200000006ff */
[----:B------:R-:W-:Y:S01]  /*0850*/  FADD R0, R228, R39 ;  /* 0x00000027e4007221 */ /* 0x000fe20000000000 */
[C---:B------:R-:W-:Y:S02]  /*0860*/  PRMT R23, R26.reuse, 0x7632, R23 ;  /* 0x000076321a177816 */ /* 0x040fe40000000017 */
[----:B------:R-:W-:-:S02]  /*0870*/  SHF.L.U32 R65, R26, 0x10, RZ ;  /* 0x000000101a417819 */ /* 0x000fc400000006ff */
[C---:B------:R-:W-:Y:S02]  /*0880*/  PRMT R26, R29.reuse, 0x7632, R26 ;  /* 0x000076321d1a7816 */ /* 0x040fe4000000001a */
[----:B------:R-:W-:Y:S02]  /*0890*/  SHF.L.U32 R71, R29, 0x10, RZ ;  /* 0x000000101d477819 */ /* 0x000fe400000006ff */
[C---:B------:R-:W-:Y:S02]  /*08a0*/  PRMT R29, R32.reuse, 0x7632, R29 ;  /* 0x00007632201d7816 */ /* 0x040fe4000000001d */
[----:B------:R-:W-:Y:S01]  /*08b0*/  SHF.L.U32 R251, R32, 0x10, RZ ;  /* 0x0000001020fb7819 */ /* 0x000fe200000006ff */
[----:B------:R-:W-:Y:S01]  /*08c0*/  STL [R1+0x98], R34 ;  /* 0x0000982201007387 */ /* 0x000fe20000100800 */
[C---:B------:R-:W-:Y:S02]  /*08d0*/  PRMT R32, R35.reuse, 0x7632, R32 ;  /* 0x0000763223207816 */ /* 0x040fe40000000020 */
[----:B------:R-:W-:Y:S01]  /*08e0*/  SHF.L.U32 R245, R35, 0x10, RZ ;  /* 0x0000001023f57819 */ /* 0x000fe200000006ff */
[----:B------:R0:W-:Y:S01]  /*08f0*/  STL [R1+0x90], R0 ;  /* 0x0000900001007387 */ /* 0x0001e20000100800 */
[----:B------:R-:W-:Y:S01]  /*0900*/  SHF.L.U32 R35, R12, 0x10, RZ ;  /* 0x000000100c237819 */ /* 0x000fe200000006ff */
[C---:B------:R-:W-:Y:S01]  /*0910*/  FADD R12, R228.reuse, R41 ;  /* 0x00000029e40c7221 */ /* 0x040fe20000000000 */
[----:B0-----:R-:W-:-:S04]  /*0920*/  FADD R0, R228, R43 ;  /* 0x0000002be4007221 */ /* 0x001fc80000000000 */
[----:B------:R0:W-:Y:S04]  /*0930*/  STL [R1+0x88], R12 ;  /* 0x0000880c01007387 */ /* 0x0001e80000100800 */
[----:B------:R1:W-:Y:S01]  /*0940*/  STL [R1+0x80], R0 ;  /* 0x0000800001007387 */ /* 0x0003e20000100800 */
[----:B------:R-:W-:Y:S01]  /*0950*/  SHF.L.U32 R39, R2, 0x10, RZ ;  /* 0x0000001002277819 */ /* 0x000fe200000006ff */
[C---:B0-----:R-:W-:Y:S01]  /*0960*/  FADD R12, R228.reuse, R45 ;  /* 0x0000002de40c7221 */ /* 0x041fe20000000000 */
[----:B-1----:R-:W-:-:S04]  /*0970*/  FADD R0, R228, R47 ;  /* 0x0000002fe4007221 */ /* 0x002fc80000000000 */
[----:B------:R-:W-:Y:S01]  /*0980*/  STL [R1+0x78], R12 ;  /* 0x0000780c01007387 */ /* 0x000fe20000100800 */
[----:B------:R-:W-:-:S03]  /*0990*/  FADD R2, R228, R49 ;  /* 0x00000031e4027221 */ /* 0x000fc60000000000 */
        /* <DEDUP_REMOVED lines=24> */
[----:B------:R0:W-:Y:S01]  /*0b20*/  STL [R1+0x10], R0 ;  /* 0x0000100001007387 */ /* 0x0001e20000100800 */
[----:B------:R-:W-:-:S03]  /*0b30*/  SHF.L.U32 R13, R13, 0x10, RZ ;  /* 0x000000100d0d7819 */ /* 0x000fc600000006ff */
[----:B------:R1:W-:Y:S01]  /*0b40*/  STL [R1+0x8], R2 ;  /* 0x0000080201007387 */ /* 0x0003e20000100800 */
[----:B0-----:R-:W-:Y:S01]  /*0b50*/  FADD R0, R228, R75 ;  /* 0x0000004be4007221 */ /* 0x001fe20000000000 */
[----:B------:R-:W-:-:S04]  /*0b60*/  SHF.L.U32 R37, R14, 0x10, RZ ;  /* 0x000000100e257819 */ /* 0x000fc800000006ff */
[----:B------:R0:W-:Y:S01]  /*0b70*/  STL [R1], R0 ;  /* 0x0000000001007387 */ /* 0x0001e20000100800 */
[----:B------:R-:W-:Y:S01]  /*0b80*/  SHF.L.U32 R63, R4, 0x10, RZ ;  /* 0x00000010043f7819 */ /* 0x000fe200000006ff */
[C---:B------:R-:W-:Y:S01]  /*0b90*/  FADD R4, R228.reuse, R35 ;  /* 0x00000023e4047221 */ /* 0x040fe20000000000 */
[----:B------:R-:W-:Y:S01]  /*0ba0*/  SHF.L.U32 R15, R15, 0x10, RZ ;  /* 0x000000100f0f7819 */ /* 0x000fe200000006ff */
[C---:B-1----:R-:W-:Y:S01]  /*0bb0*/  FADD R2, R228.reuse, R13 ;  /* 0x0000000de4027221 */ /* 0x042fe20000000000 */
[----:B0-----:R-:W-:Y:S01]  /*0bc0*/  FADD R0, R228, R7 ;  /* 0x00000007e4007221 */ /* 0x001fe20000000000 */
[----:B------:R-:W-:-:S04]  /*0bd0*/  SHF.L.U32 R3, R3, 0x10, RZ ;  /* 0x0000001003037819 */ /* 0x000fc800000006ff */
[----:B------:R0:W-:Y:S01]  /*0be0*/  STL [R1+0x94], R0 ;  /* 0x0000940001007387 */ /* 0x0001e20000100800 */
[----:B------:R-:W-:-:S03]  /*0bf0*/  SHF.L.U32 R41, R16, 0x10, RZ ;  /* 0x0000001010297819 */ /* 0x000fc600000006ff */
[----:B------:R1:W-:Y:S01]  /*0c00*/  STL [R1+0x8c], R4 ;  /* 0x00008c0401007387 */ /* 0x0003e20000100800 */
[----:B0-----:R-:W-:-:S03]  /*0c10*/  FADD R0, R228, R37 ;  /* 0x00000025e4007221 */ /* 0x001fc60000000000 */
[----:B------:R0:W-:Y:S01]  /*0c20*/  STL [R1+0x84], R2 ;  /* 0x0000840201007387 */ /* 0x0001e20000100800 */
[----:B------:R-:W-:Y:S01]  /*0c30*/  SHF.L.U32 R17, R17, 0x10, RZ ;  /* 0x0000001011117819 */ /* 0x000fe200000006ff */
[----:B-1----:R-:W-:Y:S02]  /*0c40*/  FADD R4, R228, R15 ;  /* 0x0000000fe4047221 */ /* 0x002fe40000000000 */
[----:B------:R1:W-:Y:S01]  /*0c50*/  STL [R1+0x7c], R0 ;  /* 0x00007c0001007387 */ /* 0x0003e20000100800 */
[----:B------:R-:W-:Y:S01]  /*0c60*/  SHF.L.U32 R43, R18, 0x10, RZ ;  /* 0x00000010122b7819 */ /* 0x000fe200000006ff */
[C---:B0-----:R-:W-:Y:S02]  /*0c70*/  FADD R2, R228.reuse, R39 ;  /* 0x00000027e4027221 */ /* 0x041fe40000000000 */
[----:B------:R-:W-:Y:S01]  /*0c80*/  STL [R1+0x74], R4 ;  /* 0x0000740401007387 */ /* 0x000fe20000100800 */
[C---:B-1----:R-:W-:Y:S01]  /*0c90*/  FADD R0, R228.reuse, R3 ;  /* 0x00000003e4007221 */ /* 0x042fe20000000000 */
[----:B------:R-:W-:-:S02]  /*0ca0*/  FADD R3, R228, R41 ;  /* 0x00000029e4037221 */ /* 0x000fc40000000000 */
[----:B------:R0:W-:Y:S01]  /*0cb0*/  STL [R1+0x6c], R2 ;  /* 0x00006c0201007387 */ /* 0x0001e20000100800 */
[----:B------:R-:W-:Y:S02]  /*0cc0*/  SHF.L.U32 R19, R19, 0x10, RZ ;  /* 0x0000001013137819 */ /* 0x000fe400000006ff */
[----:B------:R-:W-:Y:S01]  /*0cd0*/  SHF.L.U32 R45, R20, 0x10, RZ ;  /* 0x00000010142d7819 */ /* 0x000fe200000006ff */
[----:B------:R1:W-:Y:S01]  /*0ce0*/  STL [R1+0x64], R0 ;  /* 0x0000640001007387 */ /* 0x0003e20000100800 */
[----:B------:R-:W-:Y:S01]  /*0cf0*/  SHF.L.U32 R21, R21, 0x10, RZ ;  /* 0x0000001015157819 */ /* 0x000fe200000006ff */
[C---:B0-----:R-:W-:Y:S02]  /*0d00*/  FADD R2, R228.reuse, R17 ;  /* 0x00000011e4027221 */ /* 0x041fe40000000000 */
[----:B------:R0:W-:Y:S01]  /*0d10*/  STL [R1+0x5c], R3 ;  /* 0x00005c0301007387 */ /* 0x0001e20000100800 */
[----:B-1----:R-:W-:-:S03]  /*0d20*/  FADD R0, R228, R43 ;  /* 0x0000002be4007221 */ /* 0x002fc60000000000 */
[----:B------:R1:W-:Y:S01]  /*0d30*/  STL [R1+0x54], R2 ;  /* 0x0000540201007387 */ /* 0x0003e20000100800 */
[----:B------:R-:W-:Y:S02]  /*0d40*/  SHF.L.U32 R47, R22, 0x10, RZ ;  /* 0x00000010162f7819 */ /* 0x000fe400000006ff */
[----:B------:R-:W-:Y:S01]  /*0d50*/  SHF.L.U32 R23, R23, 0x10, RZ ;  /* 0x0000001017177819 */ /* 0x000fe200000006ff */
[----:B------:R2:W-:Y:S01]  /*0d60*/  STL [R1+0x4c], R0 ;  /* 0x00004c0001007387 */ /* 0x0005e20000100800 */
[----:B0-----:R-:W-:Y:S01]  /*0d70*/  FADD R3, R228, R19 ;  /* 0x00000013e4037221 */ /* 0x001fe20000000000 */
[----:B------:R-:W-:Y:S01]  /*0d80*/  SHF.L.U32 R49, R24, 0x10, RZ ;  /* 0x0000001018317819 */ /* 0x000fe200000006ff */
[----:B-1----:R-:W-:-:S03]  /*0d90*/  FADD R2, R228, R45 ;  /* 0x0000002de4027221 */ /* 0x002fc60000000000 */
[----:B------:R0:W-:Y:S01]  /*0da0*/  STL [R1+0x44], R3 ;  /* 0x0000440301007387 */ /* 0x0001e20000100800 */
[----:B--2---:R-:W-:-:S03]  /*0db0*/  FADD R0, R228, R21 ;  /* 0x00000015e4007221 */ /* 0x004fc60000000000 */
[----:B------:R1:W-:Y:S01]  /*0dc0*/  STL [R1+0x3c], R2 ;  /* 0x00003c0201007387 */ /* 0x0003e20000100800 */
[----:B------:R-:W-:Y:S02]  /*0dd0*/  SHF.L.U32 R25, R25, 0x10, RZ ;  /* 0x0000001019197819 */ /* 0x000fe400000006ff */
[----:B------:R-:W-:Y:S01]  /*0de0*/  SHF.L.U32 R51, R26, 0x10, RZ ;  /* 0x000000101a337819 */ /* 0x000fe200000006ff */
[----:B------:R2:W-:Y:S01]  /*0df0*/  STL [R1+0x34], R0 ;  /* 0x0000340001007387 */ /* 0x0005e20000100800 */
[C---:B0-----:R-:W-:Y:S01]  /*0e00*/  FADD R3, R228.reuse, R47 ;  /* 0x0000002fe4037221 */ /* 0x041fe20000000000 */
[----:B------:R-:W-:Y:S01]  /*0e10*/  SHF.L.U32 R27, R27, 0x10, RZ ;  /* 0x000000101b1b7819 */ /* 0x000fe200000006ff */
[----:B-1----:R-:W-:-:S03]  /*0e20*/  FADD R2, R228, R23 ;  /* 0x00000017e4027221 */ /* 0x002fc60000000000 */
        /* <DEDUP_REMOVED lines=10> */
[----:B------:R-:W-:Y:S02]  /*0ed0*/  SHF.L.U32 R65, R6, 0x10, RZ ;  /* 0x0000001006417819 */ /* 0x000fe400000006ff */
[----:B------:R-:W-:Y:S02]  /*0ee0*/  SHF.R.U32.HI R6, RZ, 0x5, R44 ;  /* 0x00000005ff067819 */ /* 0x000fe4000001162c */
[----:B------:R-:W-:Y:S02]  /*0ef0*/  SHF.L.U32 R53, R28, 0x10, RZ ;  /* 0x000000101c357819 */ /* 0x000fe400000006ff */
        /* <DEDUP_REMOVED lines=8> */
[----:B------:R-:W-:Y:S02]  /*0f80*/  SHF.L.U32 R11, R11, 0x10, RZ ;  /* 0x000000100b0b7819 */ /* 0x000fe400000006ff */
[----:B------:R-:W-:Y:S02]  /*0f90*/  SHF.L.U32 R5, R5, 0x10, RZ ;  /* 0x0000001005057819 */ /* 0x000fe400000006ff */
[----:B------:R-:W-:Y:S01]  /*0fa0*/  LOP3.LUT R6, R6, 0x7fffffc, RZ, 0xc0, !PT ;  /* 0x07fffffc06067812 */ /* 0x000fe200078ec0ff */
[----:B------:R-:W-:Y:S01]  /*0fb0*/  HFMA2.MMA R7, -RZ, RZ, 0, 0 ;  /* 0x00000000ff077435 */ /* 0x000fe200000001ff */
        /* <DEDUP_REMOVED lines=46> */
[----:B0-----:R-:W-:Y:S02]  /*12a0*/  IADD3 R3, R6, 0x4, RZ ;  /* 0x0000000406037810 */ /* 0x001fe40007ffe0ff */
[----:B-12---:R-:W-:-:S07]  /*12b0*/  MOV R2, UR4 ;  /* 0x0000000400027c02 */ /* 0x006fce0008000f00 */
.L_x_4957:
[----:B0-----:R-:W0:Y:S01]  /*12c0*/  S2R R0, SR_TID.X ;  /* 0x0000000000007919 */ /* 0x001e220000002100 */
[----:B------:R-:W1:Y:S01]  /*12d0*/  LDC.64 R104, c[0x0][0x220] ;  /* 0x00008800ff687b82 */ /* 0x000e620000000a00 */
[----:B------:R-:W-:-:S07]  /*12e0*/  SHF.L.U32 R49, R131, 0xa, RZ ;  /* 0x0000000a83317819 */ /* 0x000fce00000006ff */
[----:B------:R-:W2:Y:S08]  /*12f0*/  LDC.64 R108, c[0x0][0x258] ;  /* 0x00009600ff6c7b82 */ /* 0x000eb00000000a00 */
[----:B------:R-:W3:Y:S01]  /*1300*/  LDC.64 R136, c[0x0][0x230] ;  /* 0x00008c00ff887b82 */ /* 0x000ee20000000a00 */
[----:B0-----:R-:W-:-:S04]  /*1310*/  LOP3.LUT R132, R0, 0x7f, RZ, 0xc0, !PT ;  /* 0x0000007f00847812 */ /* 0x001fc800078ec0ff */
[----:B------:R-:W-:-:S04]  /*1320*/  LOP3.LUT R132, R49, 0xfffffc00, R132, 0xe2, !PT ;  /* 0xfffffc0031847812 */ /* 0x000fc800078ee284 */
[C---:B------:R-:W-:Y:S02]  /*1330*/  LOP3.LUT R61, R132.reuse, 0x80, RZ, 0xfc, !PT ;  /* 0x00000080843d7812 */ /* 0x040fe400078efcff */
[C---:B------:R-:W-:Y:S02]  /*1340*/  LOP3.LUT R69, R132.reuse, 0x100, RZ, 0xfc, !PT ;  /* 0x0000010084457812 */ /* 0x040fe400078efcff */
[C---:B------:R-:W-:Y:S02]  /*1350*/  LOP3.LUT R85, R132.reuse, 0x200, RZ, 0xfc, !PT ;  /* 0x0000020084557812 */ /* 0x040fe400078efcff */
[C---:B------:R-:W-:Y:S01]  /*1360*/  LOP3.LUT R93, R132.reuse, 0x280, RZ, 0xfc, !PT ;  /* 0x00000280845d7812 */ /* 0x040fe200078efcff */
[----:B-1----:R-:W-:Y:S01]  /*1370*/  IMAD.WIDE.U32 R56, R61, 0x10, R104 ;  /* 0x000000103d387825 */ /* 0x002fe200078e0068 */
[----:B------:R-:W-:-:S03]  /*1380*/  LOP3.LUT R77, R132, 0x180, RZ, 0xfc, !PT ;  /* 0x00000180844d7812 */ /* 0x000fc600078efcff */
[--C-:B--2---:R-:W-:Y:S02]  /*1390*/  IMAD.WIDE.U32 R52, R132, 0x10, R108.reuse ;  /* 0x0000001084347825 */ /* 0x104fe400078e006c */
[----:B------:R-:W2:Y:S02]  /*13a0*/  LDG.E.128 R56, desc[UR6][R56.64] ;  /* 0x0000000638387981 */ /* 0x000ea4000c1e1d00 */
[----:B------:R-:W-:Y:S02]  /*13b0*/  IMAD.WIDE.U32 R60, R61, 0x10, R108 ;  /* 0x000000103d3c7825 */ /* 0x000fe400078e006c */
[----:B------:R-:W4:Y:S02]  /*13c0*/  LDG.E.128 R52, desc[UR6][R52.64] ;  /* 0x0000000634347981 */ /* 0x000f24000c1e1d00 */
        /* <DEDUP_REMOVED lines=12> */
[----:B------:R-:W-:Y:S02]  /*1490*/  IMAD.WIDE.U32 R48, R132, 0x10, R104 ;  /* 0x0000001084307825 */ /* 0x000fe400078e0068 */
[----:B------:R-:W5:Y:S02]  /*14a0*/  LDG.E.128 R72, desc[UR6][R72.64] ;  /* 0x0000000648487981 */ /* 0x000f64000c1e1d00 */
[----:B------:R-:W-:-:S02]  /*14b0*/  IMAD.WIDE.U32 R92, R93, 0x10, R108 ;  /* 0x000000105d5c7825 */ /* 0x000fc400078e006c */
[----:B------:R-:W5:Y:S04]  /*14c0*/  LDG.E.128 R48, desc[UR6][R48.64] ;  /* 0x0000000630307981 */ /* 0x000f68000c1e1d00 */
[----:B------:R-:W5:Y:S01]  /*14d0*/  LDG.E.128 R92, desc[UR6][R92.64] ;  /* 0x000000065c5c7981 */ /* 0x000f62000c1e1d00 */
[----:B------:R-:W-:-:S04]  /*14e0*/  IMAD.WIDE.U32 R76, R77, 0x10, R108 ;  /* 0x000000104d4c7825 */ /* 0x000fc800078e006c */
[----:B---3--:R-:W-:Y:S02]  /*14f0*/  IMAD.WIDE R136, R131, 0x4, R136 ;  /* 0x0000000483887825 */ /* 0x008fe400078e0288 */
[----:B------:R-:W3:Y:S04]  /*1500*/  LDG.E.128 R76, desc[UR6][R76.64] ;  /* 0x000000064c4c7981 */ /* 0x000ee8000c1e1d00 */
[----:B------:R4:W3:Y:S01]  /*1510*/  LDG.E R133, desc[UR6][R136.64] ;  /* 0x0000000688857981 */ /* 0x0008e2000c1e1900 */
[C---:B--2---:R-:W-:Y:S02]  /*1520*/  PRMT R209, R58.reuse, 0x7632, R209 ;  /* 0x000076323ad17816 */ /* 0x044fe400000000d1 */
[----:B------:R-:W-:Y:S02]  /*1530*/  SHF.L.U32 R216, R58, 0x10, RZ ;  /* 0x000000103ad87819 */ /* 0x000fe400000006ff */
[----:B----4-:R-:W-:-:S02]  /*1540*/  PRMT R137, R54, 0x7632, R137 ;  /* 0x0000763236897816 */ /* 0x010fc40000000089 */
[----:B------:R-:W-:Y:S02]  /*1550*/  SHF.L.U32 R145, R54, 0x10, RZ ;  /* 0x0000001036917819 */ /* 0x000fe400000006ff */
[C---:B-----5:R-:W-:Y:S02]  /*1560*/  PRMT R213, R60.reuse, 0x7632, R213 ;  /* 0x000076323cd57816 */ /* 0x060fe400000000d5 */
[----:B------:R-:W-:Y:S02]  /*1570*/  SHF.L.U32 R214, R60, 0x10, RZ ;  /* 0x000000103cd67819 */ /* 0x000fe400000006ff */
[C---:B------:R-:W-:Y:S02]  /*1580*/  PRMT R185, R64.reuse, 0x7632, R185 ;  /* 0x0000763240b97816 */ /* 0x040fe400000000b9 */
[----:B------:R-:W-:Y:S02]  /*1590*/  SHF.L.U32 R199, R64, 0x10, RZ ;  /* 0x0000001040c77819 */ /* 0x000fe400000006ff */
[----:B------:R-:W-:-:S02]  /*15a0*/  PRMT R210, R59, 0x7632, R210 ;  /* 0x000076323bd27816 */ /* 0x000fc400000000d2 */
[----:B------:R-:W-:Y:S02]  /*15b0*/  SHF.L.U32 R217, R59, 0x10, RZ ;  /* 0x000000103bd97819 */ /* 0x000fe400000006ff */
[C---:B------:R-:W-:Y:S02]  /*15c0*/  PRMT R54, R89.reuse, 0x7632, R54 ;  /* 0x0000763259367816 */ /* 0x040fe40000000036 */
[----:B------:R-:W-:Y:S02]  /*15d0*/  SHF.L.U32 R60, R89, 0x10, RZ ;  /* 0x00000010593c7819 */ /* 0x000fe400000006ff */
[C---:B------:R-:W-:Y:S01]  /*15e0*/  PRMT R188, R67.reuse, 0x7632, R188 ;  /* 0x0000763243bc7816 */ /* 0x040fe200000000bc */
[----:B------:R-:W2:Y:S01]  /*15f0*/  LDL R89, [R1+0x88] ;  /* 0x0000880001597983 */ /* 0x000ea20000100800 */
[----:B------:R-:W-:Y:S02]  /*1600*/  SHF.L.U32 R204, R67, 0x10, RZ ;  /* 0x0000001043cc7819 */ /* 0x000fe400000006ff */
[----:B------:R-:W-:-:S02]  /*1610*/  PRMT R58, R87, 0x7632, R58 ;  /* 0x00007632573a7816 */ /* 0x000fc4000000003a */
[----:B------:R-:W-:Y:S02]  /*1620*/  SHF.L.U32 R64, R87, 0x10, RZ ;  /* 0x0000001057407819 */ /* 0x000fe400000006ff */
[C---:B------:R-:W-:Y:S01]  /*1630*/  PRMT R211, R61.reuse, 0x7632, R211 ;  /* 0x000076323dd37816 */ /* 0x040fe200000000d3 */
[----:B------:R-:W4:Y:S01]  /*1640*/  LDL R87, [R1+0x80] ;  /* 0x0000800001577983 */ /* 0x000f220000100800 */
[----:B------:R-:W-:Y:S02]  /*1650*/  SHF.L.U32 R212, R61, 0x10, RZ ;  /* 0x000000103dd47819 */ /* 0x000fe400000006ff */
[C---:B------:R-:W-:Y:S02]  /*1660*/  PRMT R183, R70.reuse, 0x7632, R183 ;  /* 0x0000763246b77816 */ /* 0x040fe400000000b7 */
[----:B------:R-:W-:Y:S02]  /*1670*/  SHF.L.U32 R184, R70, 0x10, RZ ;  /* 0x0000001046b87819 */ /* 0x000fe400000006ff */
[----:B------:R-:W-:-:S02]  /*1680*/  PRMT R59, R86, 0x7632, R59 ;  /* 0x00007632563b7816 */ /* 0x000fc4000000003b */
[----:B------:R-:W-:Y:S02]  /*1690*/  SHF.L.U32 R67, R86, 0x10, RZ ;  /* 0x0000001056437819 */ /* 0x000fe400000006ff */
[C---:B------:R-:W-:Y:S01]  /*16a0*/  PRMT R61, R85.reuse, 0x7632, R61 ;  /* 0x00007632553d7816 */ /* 0x040fe2000000003d */
[----:B------:R-:W5:Y:S01]  /*16b0*/  LDL R86, [R1+0x84] ;  /* 0x0000840001567983 */ /* 0x000f620000100800 */
[----:B------:R-:W-:-:S03]  /*16c0*/  SHF.L.U32 R70, R85, 0x10, RZ ;  /* 0x0000001055467819 */ /* 0x000fc600000006ff */
[----:B------:R-:W5:Y:S01]  /*16d0*/  LDL R85, [R1+0x7c] ;  /* 0x00007c0001557983 */ /* 0x000f620000100800 */
[C---:B------:R-:W-:Y:S02]  /*16e0*/  PRMT R196, R63.reuse, 0x7632, R196 ;  /* 0x000076323fc47816 */ /* 0x040fe400000000c4 */
[----:B------:R-:W-:Y:S02]  /*16f0*/  SHF.L.U32 R198, R63, 0x10, RZ ;  /* 0x000000103fc67819 */ /* 0x000fe400000006ff */
[C---:B------:R-:W-:Y:S02]  /*1700*/  PRMT R155, R73.reuse, 0x7632, R155 ;  /* 0x00007632499b7816 */ /* 0x040fe4000000009b */
[----:B------:R-:W-:Y:S02]  /*1710*/  SHF.L.U32 R178, R73, 0x10, RZ ;  /* 0x0000001049b27819 */ /* 0x000fe400000006ff */
[C---:B------:R-:W-:Y:S02]  /*1720*/  PRMT R63, R84.reuse, 0x7632, R63 ;  /* 0x00007632543f7816 */ /* 0x040fe4000000003f */
[----:B------:R-:W-:-:S02]  /*1730*/  SHF.L.U32 R73, R84, 0x10, RZ ;  /* 0x0000001054497819 */ /* 0x000fc400000006ff */
        /* <DEDUP_REMOVED lines=8> */
[----:B------:R-:W-:Y:S02]  /*17c0*/  LOP3.LUT R101, R132, 0x300, RZ, 0xfc, !PT ;  /* 0x0000030084657812 */ /* 0x000fe400078efcff */
[----:B------:R-:W-:Y:S02]  /*17d0*/  PRMT R140, R50, 0x7632, R140 ;  /* 0x00007632328c7816 */ /* 0x000fe4000000008c */
[----:B------:R-:W-:Y:S02]  /*17e0*/  LOP3.LUT R111, R132, 0x380, RZ, 0xfc, !PT ;  /* 0x00000380846f7812 */ /* 0x000fe400078efcff */
[----:B------:R-:W-:Y:S02]  /*17f0*/  SHF.L.U32 R149, R50, 0x10, RZ ;  /* 0x0000001032957819 */ /* 0x000fe400000006ff */
[C---:B------:R-:W-:Y:S02]  /*1800*/  PRMT R186, R65.reuse, 0x7632, R186 ;  /* 0x0000763241ba7816 */ /* 0x040fe400000000ba */
[----:B------:R-:W-:-:S02]  /*1810*/  SHF.L.U32 R200, R65, 0x10, RZ ;  /* 0x0000001041c87819 */ /* 0x000fc400000006ff */
[C---:B---3--:R-:W-:Y:S02]  /*1820*/  PRMT R166, R76.reuse, 0x7632, R166 ;  /* 0x000076324ca67816 */ /* 0x048fe400000000a6 */
[----:B------:R-:W-:Y:S01]  /*1830*/  SHF.L.U32 R171, R76, 0x10, RZ ;  /* 0x000000104cab7819 */ /* 0x000fe200000006ff */
[----:B------:R-:W-:Y:S01]  /*1840*/  IMAD.WIDE.U32 R96, R101, 0x10, R104 ;  /* 0x0000001065607825 */ /* 0x000fe200078e0068 */
[C---:B------:R-:W-:Y:S02]  /*1850*/  PRMT R65, R83.reuse, 0x7632, R65 ;  /* 0x0000763253417816 */ /* 0x040fe40000000041 */
[----:B------:R-:W-:Y:S02]  /*1860*/  SHF.L.U32 R76, R83, 0x10, RZ ;  /* 0x00000010534c7819 */ /* 0x000fe400000006ff */
[----:B------:R-:W-:Y:S01]  /*1870*/  SHF.L.U32 R140, R140, 0x10, RZ ;  /* 0x000000108c8c7819 */ /* 0x000fe200000006ff */
[----:B------:R-:W-:Y:S01]  /*1880*/  IMAD.WIDE.U32 R104, R111, 0x10, R104 ;  /* 0x000000106f687825 */ /* 0x000fe200078e0068 */
[----:B------:R-:W-:-:S03]  /*1890*/  PRMT R136, R55, 0x7632, R136 ;  /* 0x0000763237887816 */ /* 0x000fc60000000088 */
[----:B------:R-:W-:Y:S01]  /*18a0*/  FMUL R149, R133, R149 ;  /* 0x0000009585957220 */ /* 0x000fe20000400000 */
[----:B------:R-:W-:Y:S01]  /*18b0*/  SHF.L.U32 R83, R141, 0x10, RZ ;  /* 0x000000108d537819 */ /* 0x000fe200000006ff */
[----:B------:R-:W-:Y:S01]  /*18c0*/  FMUL R148, R133, R148 ;  /* 0x0000009485947220 */ /* 0x000fe20000400000 */
[----:B------:R-:W-:Y:S01]  /*18d0*/  SHF.L.U32 R144, R55, 0x10, RZ ;  /* 0x0000001037907819 */ /* 0x000fe200000006ff */
[----:B------:R-:W-:Y:S01]  /*18e0*/  FMUL R141, R133, R140 ;  /* 0x0000008c858d7220 */ /* 0x000fe20000400000 */
[----:B------:R-:W-:Y:S01]  /*18f0*/  SHF.L.U32 R137, R137, 0x10, RZ ;  /* 0x0000001089897819 */ /* 0x000fe200000006ff */
[----:B------:R-:W-:Y:S01]  /*1900*/  FMUL R140, R133, R83 ;  /* 0x00000053858c7220 */ /* 0x000fe20000400000 */
[----:B------:R-:W-:Y:S01]  /*1910*/  SHF.L.U32 R136, R136, 0x10, RZ ;  /* 0x0000001088887819 */ /* 0x000fe200000006ff */
[----:B------:R-:W-:Y:S01]  /*1920*/  FFMA R10, R149, R145, R10 ;  /* 0x00000091950a7223 */ /* 0x000fe2000000000a */
[C---:B------:R-:W-:Y:S01]  /*1930*/  PRMT R138, R48.reuse, 0x7632, R138 ;  /* 0x00007632308a7816 */ /* 0x040fe2000000008a */
[----:B------:R-:W3:Y:S01]  /*1940*/  LDG.E.128 R104, desc[UR6][R104.64] ;  /* 0x0000000668687981 */ /* 0x000ee2000c1e1d00 */
[----:B------:R-:W-:-:S02]  /*1950*/  SHF.L.U32 R0, R48, 0x10, RZ ;  /* 0x0000001030007819 */ /* 0x000fc400000006ff */
[C---:B------:R-:W-:Y:S02]  /*1960*/  PRMT R142, R53.reuse, 0x7632, R142 ;  /* 0x00007632358e7816 */ /* 0x040fe4000000008e */
[----:B------:R-:W-:Y:S02]  /*1970*/  SHF.L.U32 R146, R53, 0x10, RZ ;  /* 0x0000001035927819 */ /* 0x000fe400000006ff */
[C---:B------:R-:W-:Y:S02]  /*1980*/  PRMT R208, R57.reuse, 0x7632, R208 ;  /* 0x0000763239d07816 */ /* 0x040fe400000000d0 */
[----:B------:R-:W-:Y:S01]  /*1990*/  SHF.L.U32 R215, R57, 0x10, RZ ;  /* 0x0000001039d77819 */ /* 0x000fe200000006ff */
[----:B------:R-:W-:Y:S01]  /*19a0*/  FFMA R12, R148, R144, R12 ;  /* 0x00000090940c7223 */ /* 0x000fe2000000000c */
[C---:B------:R-:W-:Y:S01]  /*19b0*/  PRMT R53, R90.reuse, 0x7632, R53 ;  /* 0x000076325a357816 */ /* 0x040fe20000000035 */
[----:B------:R-:W-:Y:S01]  /*19c0*/  IMAD.WIDE.U32 R100, R101, 0x10, R108 ;  /* 0x0000001065647825 */ /* 0x000fe200078e006c */
[----:B------:R-:W-:-:S03]  /*19d0*/  SHF.L.U32 R57, R90, 0x10, RZ ;  /* 0x000000105a397819 */ /* 0x000fc600000006ff */
[----:B------:R-:W-:Y:S01]  /*19e0*/  FFMA R9, R141, R137, R9 ;  /* 0x000000898d097223 */ /* 0x000fe20000000009 */
[----:B------:R-:W3:Y:S01]  /*19f0*/  LDL R90, [R1+0x90] ;  /* 0x00009000015a7983 */ /* 0x000ee20000100800 */
[----:B------:R-:W-:Y:S01]  /*1a00*/  PRMT R139, R49, 0x7632, R139 ;  /* 0x00007632318b7816 */ /* 0x000fe2000000008b */
[----:B------:R-:W-:Y:S01]  /*1a10*/  FFMA R11, R140, R136, R11 ;  /* 0x000000888c0b7223 */ /* 0x000fe2000000000b */
[----:B------:R-:W-:Y:S01]  /*1a20*/  SHF.L.U32 R138, R138, 0x10, RZ ;  /* 0x000000108a8a7819 */ /* 0x000fe200000006ff */
[----:B------:R-:W3:Y:S01]  /*1a30*/  LDG.E.128 R96, desc[UR6][R96.64] ;  /* 0x0000000660607981 */ /* 0x000ee2000c1e1d00 */
[----:B------:R-:W-:Y:S01]  /*1a40*/  PRMT R174, R71, 0x7632, R174 ;  /* 0x0000763247ae7816 */ /* 0x000fe200000000ae */
[----:B------:R-:W-:Y:S01]  /*1a50*/  FMUL R0, R133, R0 ;  /* 0x0000000085007220 */ /* 0x000fe20000400000 */
[----:B------:R-:W-:Y:S01]  /*1a60*/  SHF.L.U32 R176, R71, 0x10, RZ ;  /* 0x0000001047b07819 */ /* 0x000fe200000006ff */
[----:B------:R-:W-:Y:S01]  /*1a70*/  IMAD.U32 R203, R66, 0x10000, RZ ;  /* 0x0001000042cb7824 */ /* 0x000fe200078e00ff */
[C---:B------:R-:W-:Y:S01]  /*1a80*/  PRMT R152, R72.reuse, 0x7632, R152 ;  /* 0x0000763248987816 */ /* 0x040fe20000000098 */
[----:B------:R-:W3:Y:S01]  /*1a90*/  LDG.E.128 R100, desc[UR6][R100.64] ;  /* 0x0000000664647981 */ /* 0x000ee2000c1e1d00 */
[----:B------:R-:W-:-:S02]  /*1aa0*/  SHF.L.U32 R177, R72, 0x10, RZ ;  /* 0x0000001048b17819 */ /* 0x000fc400000006ff */
[----:B------:R-:W-:Y:S01]  /*1ab0*/  PRMT R187, R66, 0x7632, R187 ;  /* 0x0000763242bb7816 */ /* 0x000fe200000000bb */
[----:B------:R-:W3:Y:S01]  /*1ac0*/  LDL R83, [R1+0x40] ;  /* 0x0000400001537983 */ /* 0x000ee20000100800 */
[C---:B------:R-:W-:Y:S02]  /*1ad0*/  PRMT R72, R79.reuse, 0x7632, R72 ;  /* 0x000076324f487816 */ /* 0x040fe40000000048 */
[----:B------:R-:W-:Y:S02]  /*1ae0*/  SHF.L.U32 R71, R79, 0x10, RZ ;  /* 0x000000104f477819 */ /* 0x000fe400000006ff */
[C---:B------:R-:W-:Y:S02]  /*1af0*/  PRMT R66, R82.reuse, 0x7632, R66 ;  /* 0x0000763252427816 */ /* 0x040fe40000000042 */
[----:B------:R-:W-:Y:S02]  /*1b00*/  SHF.L.U32 R79, R82, 0x10, RZ ;  /* 0x00000010524f7819 */ /* 0x000fe400000006ff */
[----:B------:R-:W-:Y:S01]  /*1b10*/  SHF.L.U32 R139, R139, 0x10, RZ ;  /* 0x000000108b8b7819 */ /* 0x000fe200000006ff */
[----:B------:R-:W-:Y:S01]  /*1b20*/  FFMA R5, R0, R147, R5 ;  /* 0x0000009300057223 */ /* 0x000fe20000000005 */
[----:B------:R-:W-:Y:S01]  /*1b30*/  SHF.L.U32 R82, R143, 0x10, RZ ;  /* 0x000000108f527819 */ /* 0x000fe200000006ff */
[----:B------:R-:W-:-:S04]  /*1b40*/  FMUL R143, R133, R138 ;  /* 0x0000008a858f7220 */ /* 0x000fc80000400000 */
[----:B------:R-:W-:Y:S01]  /*1b50*/  FFMA R4, R143, R82, R4 ;  /* 0x000000528f047223 */ /* 0x000fe20000000004 */
[----:B------:R-:W-:Y:S01]  /*1b60*/  IMAD.WIDE.U32 R108, R111, 0x10, R108 ;  /* 0x000000106f6c7825 */ /* 0x000fe200078e006c */
[C---:B------:R-:W-:Y:S02]  /*1b70*/  PRMT R50, R91.reuse, 0x7632, R50 ;  /* 0x000076325b327816 */ /* 0x040fe40000000032 */
[----:B------:R-:W-:Y:S02]  /*1b80*/  SHF.L.U32 R55, R91, 0x10, RZ ;  /* 0x000000105b377819 */ /* 0x000fe400000006ff */
[----:B------:R-:W3:Y:S04]  /*1b90*/  LDL R91, [R1+0x78] ;  /* 0x00007800015b7983 */ /* 0x000ee80000100800 */
[----:B------:R-:W3:Y:S01]  /*1ba0*/  LDG.E.128 R108, desc[UR6][R108.64] ;  /* 0x000000066c6c7981 */ /* 0x000ee2000c1e1d00 */
[----:B--2---:R-:W-:-:S03]  /*1bb0*/  FMUL R145, R89, R145 ;  /* 0x0000009159917220 */ /* 0x004fc60000400000 */
[----:B------:R-:W2:Y:S01]  /*1bc0*/  LDL R89, [R1+0x68] ;  /* 0x0000680001597983 */ /* 0x000ea20000100800 */
[----:B----4-:R-:W-:-:S03]  /*1bd0*/  FMUL R144, R87, R144 ;  /* 0x0000009057907220 */ /* 0x010fc60000400000 */
[----:B------:R-:W4:Y:S01]  /*1be0*/  LDL R87, [R1+0x60] ;  /* 0x0000600001577983 */ /* 0x000f220000100800 */
[----:B-----5:R-:W-:-:S03]  /*1bf0*/  FMUL R137, R86, R137 ;  /* 0x0000008956897220 */ /* 0x020fc60000400000 */
[----:B------:R-:W5:Y:S01]  /*1c00*/  LDL R86, [R1+0x58] ;  /* 0x0000580001567983 */ /* 0x000f620000100800 */
[----:B------:R-:W-:-:S03]  /*1c10*/  FMUL R136, R85, R136 ;  /* 0x0000008855887220 */ /* 0x000fc60000400000 */
[----:B------:R-:W5:Y:S01]  /*1c20*/  LDL R85, [R1+0x50] ;  /* 0x0000500001557983 */ /* 0x000f620000100800 */
[----:B------:R-:W-:Y:S01]  /*1c30*/  FMUL R147, R84, R147 ;  /* 0x0000009354937220 */ /* 0x000fe20000400000 */
[----:B------:R-:W-:Y:S01]  /*1c40*/  SHF.L.U32 R84, R142, 0x10, RZ ;  /* 0x000000108e547819 */ /* 0x000fe200000006ff */
[----:B------:R-:W-:Y:S01]  /*1c50*/  FMUL R142, R133, R139 ;  /* 0x0000008b858e7220 */ /* 0x000fe20000400000 */
[----:B------:R-:W-:Y:S02]  /*1c60*/  FMUL R139, R92, R82 ;  /* 0x000000525c8b7220 */ /* 0x000fe40000400000 */
[----:B------:R-:W5:Y:S01]  /*1c70*/  LDL R82, [R1+0x48] ;  /* 0x0000480001527983 */ /* 0x000f620000100800 */
[C---:B------:R-:W-:Y:S02]  /*1c80*/  PRMT R207, R56.reuse, 0x7632, R207 ;  /* 0x0000763238cf7816 */ /* 0x040fe400000000cf */
[----:B------:R-:W-:Y:S02]  /*1c90*/  SHF.L.U32 R135, R56, 0x10, RZ ;  /* 0x0000001038877819 */ /* 0x000fe400000006ff */
[----:B------:R-:W-:-:S02]  /*1ca0*/  PRMT R205, R62, 0x7632, R205 ;  /* 0x000076323ecd7816 */ /* 0x000fc400000000cd */
[----:B------:R-:W-:Y:S02]  /*1cb0*/  SHF.L.U32 R206, R62, 0x10, RZ ;  /* 0x000000103ece7819 */ /* 0x000fe400000006ff */
[C---:B------:R-:W-:Y:S02]  /*1cc0*/  PRMT R56, R88.reuse, 0x7632, R56 ;  /* 0x0000763258387816 */ /* 0x040fe40000000038 */
[----:B------:R-:W-:Y:S02]  /*1cd0*/  SHF.L.U32 R62, R88, 0x10, RZ ;  /* 0x00000010583e7819 */ /* 0x000fe400000006ff */
[----:B------:R-:W5:Y:S01]  /*1ce0*/  LDL R88, [R1+0x8c] ;  /* 0x00008c0001587983 */ /* 0x000f620000100800 */
[----:B------:R-:W-:Y:S02]  /*1cf0*/  SHF.L.U32 R150, R49, 0x10, RZ ;  /* 0x0000001031967819 */ /* 0x000fe400000006ff */
[----:B------:R-:W-:-:S03]  /*1d00*/  SHF.L.U32 R194, R68, 0x10, RZ ;  /* 0x0000001044c27819 */ /* 0x000fc600000006ff */
[----:B------:R-:W-:Y:S01]  /*1d10*/  FMUL R150, R133, R150 ;  /* 0x0000009685967220 */ /* 0x000fe20000400000 */
[----:B------:R-:W-:-:S03]  /*1d20*/  SHF.L.U32 R191, R69, 0x10, RZ ;  /* 0x0000001045bf7819 */ /* 0x000fc600000006ff */
[-C--:B------:R-:W-:Y:S01]  /*1d30*/  FFMA R8, R150, R146.reuse, R8 ;  /* 0x0000009296087223 */ /* 0x080fe20000000008 */
[C---:B------:R-:W-:Y:S02]  /*1d40*/  PRMT R154, R95.reuse, 0x7632, R154 ;  /* 0x000076325f9a7816 */ /* 0x040fe4000000009a */
[----:B------:R-:W-:Y:S02]  /*1d50*/  SHF.L.U32 R156, R95, 0x10, RZ ;  /* 0x000000105f9c7819 */ /* 0x000fe400000006ff */
[C---:B---3--:R-:W-:Y:S02]  /*1d60*/  PRMT R222, R106.reuse, 0x7632, R222 ;  /* 0x000076326ade7816 */ /* 0x048fe400000000de */
[----:B------:R-:W-:Y:S02]  /*1d70*/  SHF.L.U32 R219, R106, 0x10, RZ ;  /* 0x000000106adb7819 */ /* 0x000fe400000006ff */
[C---:B------:R-:W-:Y:S02]  /*1d80*/  PRMT R220, R105.reuse, 0x7632, R220 ;  /* 0x0000763269dc7816 */ /* 0x040fe400000000dc */
[----:B------:R-:W-:Y:S01]  /*1d90*/  SHF.L.U32 R181, R105, 0x10, RZ ;  /* 0x0000001069b57819 */ /* 0x000fe200000006ff */
[----:B------:R-:W-:-:S02]  /*1da0*/  FMUL R146, R90, R146 ;  /* 0x000000925a927220 */ /* 0x000fc40000400000 */
[----:B------:R-:W3:Y:S01]  /*1db0*/  LDL R90, [R1+0x70] ;  /* 0x00007000015a7983 */ /* 0x000ee20000100800 */
[C---:B------:R-:W-:Y:S02]  /*1dc0*/  PRMT R164, R98.reuse, 0x7632, R164 ;  /* 0x0000763262a47816 */ /* 0x040fe400000000a4 */
[----:B------:R-:W-:Y:S02]  /*1dd0*/  SHF.L.U32 R162, R98, 0x10, RZ ;  /* 0x0000001062a27819 */ /* 0x000fe400000006ff */
[C---:B------:R-:W-:Y:S02]  /*1de0*/  PRMT R161, R97.reuse, 0x7632, R161 ;  /* 0x0000763261a17816 */ /* 0x040fe400000000a1 */
[----:B------:R-:W-:Y:S02]  /*1df0*/  SHF.L.U32 R160, R97, 0x10, RZ ;  /* 0x0000001061a07819 */ /* 0x000fe400000006ff */
[C---:B------:R-:W-:Y:S02]  /*1e00*/  PRMT R169, R100.reuse, 0x7632, R169 ;  /* 0x0000763264a97816 */ /* 0x040fe400000000a9 */
[----:B------:R-:W-:Y:S01]  /*1e10*/  SHF.L.U32 R168, R100, 0x10, RZ ;  /* 0x0000001064a87819 */ /* 0x000fe200000006ff */
[----:B------:R-:W-:Y:S01]  /*1e20*/  FMUL R95, R83, R176 ;  /* 0x000000b0535f7220 */ /* 0x000fe20000400000 */
[----:B------:R-:W-:Y:S01]  /*1e30*/  FMUL R100, R133, R203 ;  /* 0x000000cb85647220 */ /* 0x000fe20000400000 */
[----:B------:R-:W3:Y:S01]  /*1e40*/  LDL R83, [R1+0x20] ;  /* 0x0000200001537983 */ /* 0x000ee20000100800 */
[----:B------:R-:W-:-:S02]  /*1e50*/  PRMT R159, R96, 0x7632, R159 ;  /* 0x00007632609f7816 */ /* 0x000fc4000000009f */
[----:B------:R-:W-:Y:S01]  /*1e60*/  SHF.L.U32 R157, R96, 0x10, RZ ;  /* 0x00000010609d7819 */ /* 0x000fe200000006ff */
[----:B------:R-:W-:Y:S01]  /*1e70*/  FFMA R26, R100, R184, R26 ;  /* 0x000000b8641a7223 */ /* 0x000fe2000000001a */
        /* <DEDUP_REMOVED lines=10> */
[----:B------:R-:W-:-:S02]  /*1f20*/  SHF.L.U32 R48, R93, 0x10, RZ ;  /* 0x000000105d307819 */ /* 0x000fc400000006ff */
[----:B------:R-:W-:Y:S02]  /*1f30*/  PRMT R190, R69, 0x7632, R190 ;  /* 0x0000763245be7816 */ /* 0x000fe400000000be */
[C---:B------:R-:W-:Y:S02]  /*1f40*/  PRMT R223, R108.reuse, 0x7632, R223 ;  /* 0x000076326cdf7816 */ /* 0x040fe400000000df */
[----:B------:R-:W-:Y:S01]  /*1f50*/  SHF.L.U32 R189, R108, 0x10, RZ ;  /* 0x000000106cbd7819 */ /* 0x000fe200000006ff */
[----:B------:R-:W-:Y:S01]  /*1f60*/  FMUL R135, R133, R135 ;  /* 0x0000008785877220 */ /* 0x000fe20000400000 */
[----:B------:R-:W-:Y:S01]  /*1f70*/  PRMT R75, R77, 0x7632, R75 ;  /* 0x000076324d4b7816 */ /* 0x000fe2000000004b */
[C---:B------:R-:W-:Y:S01]  /*1f80*/  FMUL R94, R133.reuse, R177 ;  /* 0x000000b1855e7220 */ /* 0x040fe20000400000 */
[----:B------:R-:W-:Y:S01]  /*1f90*/  FMUL R104, R133, R199 ;  /* 0x000000c785687220 */ /* 0x000fe20000400000 */
[----:B------:R-:W-:Y:S01]  /*1fa0*/  PRMT R49, R93, 0x7632, R49 ;  /* 0x000076325d317816 */ /* 0x000fe20000000031 */
[----:B------:R-:W-:Y:S01]  /*1fb0*/  FMUL R99, R133, R204 ;  /* 0x000000cc85637220 */ /* 0x000fe20000400000 */
[----:B------:R-:W-:-:S02]  /*1fc0*/  SHF.L.U32 R177, R75, 0x10, RZ ;  /* 0x000000104bb17819 */ /* 0x000fc400000006ff */
[----:B------:R-:W-:Y:S01]  /*1fd0*/  PRMT R227, R107, 0x7632, R227 ;  /* 0x000076326be37816 */ /* 0x000fe200000000e3 */
[----:B------:R-:W3:Y:S01]  /*1fe0*/  LDL R75, [R1+0x64] ;  /* 0x00006400014b7983 */ /* 0x000ee20000100800 */
[----:B------:R-:W-:Y:S01]  /*1ff0*/  PRMT R74, R78, 0x7632, R74 ;  /* 0x000076324e4a7816 */ /* 0x000fe2000000004a */
[----:B------:R-:W-:Y:S01]  /*2000*/  FFMA R22, R104, R194, R22 ;  /* 0x000000c268167223 */ /* 0x000fe20000000016 */
[----:B------:R-:W-:Y:S01]  /*2010*/  FFMA R28, R99, R176, R28 ;  /* 0x000000b0631c7223 */ /* 0x000fe2000000001c */
[----:B------:R-:W-:Y:S01]  /*2020*/  FMUL R93, R133, R178 ;  /* 0x000000b2855d7220 */ /* 0x000fe20000400000 */
[----:B------:R-:W-:Y:S02]  /*2030*/  SHF.L.U32 R176, R74, 0x10, RZ ;  /* 0x000000104ab07819 */ /* 0x000fe400000006ff */
[----:B------:R-:W-:Y:S01]  /*2040*/  SHF.L.U32 R221, R107, 0x10, RZ ;  /* 0x000000106bdd7819 */ /* 0x000fe200000006ff */
[----:B------:R-:W3:Y:S01]  /*2050*/  LDL R74, [R1+0x5c] ;  /* 0x00005c00014a7983 */ /* 0x000ee20000100800 */
[----:B------:R-:W-:-:S02]  /*2060*/  SHF.L.U32 R178, R166, 0x10, RZ ;  /* 0x00000010a6b27819 */ /* 0x000fc400000006ff */
[----:B------:R-:W-:Y:S02]  /*2070*/  SHF.L.U32 R166, R72, 0x10, RZ ;  /* 0x0000001048a67819 */ /* 0x000fe400000006ff */
[----:B------:R-:W-:Y:S01]  /*2080*/  SHF.L.U32 R213, R213, 0x10, RZ ;  /* 0x00000010d5d57819 */ /* 0x000fe200000006ff */
[----:B------:R-:W3:Y:S01]  /*2090*/  LDL R72, [R1+0x54] ;  /* 0x0000540001487983 */ /* 0x000ee20000100800 */
[----:B------:R-:W-:Y:S01]  /*20a0*/  PRMT R69, R80, 0x7632, R69 ;  /* 0x0000763250457816 */ /* 0x000fe20000000045 */
[----:B------:R-:W-:Y:S01]  /*20b0*/  FMUL R108, R91, R214 ;  /* 0x000000d65b6c7220 */ /* 0x000fe20000400000 */
[----:B------:R-:W-:Y:S01]  /*20c0*/  FMUL R91, R133, R182 ;  /* 0x000000b6855b7220 */ /* 0x000fe20000400000 */
[----:B------:R-:W-:Y:S01]  /*20d0*/  FFMA R7, R142, R84, R7 ;  /* 0x000000548e077223 */ /* 0x000fe20000000007 */
[----:B------:R-:W-:Y:S02]  /*20e0*/  SHF.L.U32 R182, R69, 0x10, RZ ;  /* 0x0000001045b67819 */ /* 0x000fe400000006ff */
[----:B------:R-:W-:Y:S01]  /*20f0*/  SHF.L.U32 R211, R211, 0x10, RZ ;  /* 0x00000010d3d37819 */ /* 0x000fe200000006ff */
[----:B------:R-:W3:Y:S01]  /*2100*/  LDL R69, [R1+0x4c] ;  /* 0x00004c0001457983 */ /* 0x000ee20000100800 */
[----:B------:R-:W-:-:S02]  /*2110*/  PRMT R226, R111, 0x7632, R226 ;  /* 0x000076326fe27816 */ /* 0x000fc400000000e2 */
[----:B------:R-:W-:Y:S02]  /*2120*/  SHF.L.U32 R197, R111, 0x10, RZ ;  /* 0x000000106fc57819 */ /* 0x000fe400000006ff */
[----:B------:R-:W-:Y:S02]  /*2130*/  SHF.L.U32 R209, R209, 0x10, RZ ;  /* 0x00000010d1d17819 */ /* 0x000fe400000006ff */
[----:B------:R-:W-:Y:S02]  /*2140*/  SHF.L.U32 R210, R210, 0x10, RZ ;  /* 0x00000010d2d27819 */ /* 0x000fe400000006ff */
[----:B------:R-:W-:Y:S02]  /*2150*/  SHF.L.U32 R196, R196, 0x10, RZ ;  /* 0x00000010c4c47819 */ /* 0x000fe400000006ff */
[----:B------:R-:W-:Y:S02]  /*2160*/  PRMT R193, R68, 0x7632, R193 ;  /* 0x0000763244c17816 */ /* 0x000fe400000000c1 */
[----:B------:R-:W-:Y:S01]  /*2170*/  SHF.L.U32 R185, R185, 0x10, RZ ;  /* 0x00000010b9b97819 */ /* 0x000fe200000006ff */
[----:B------:R-:W-:Y:S01]  /*2180*/  IMAD.U32 R186, R186, 0x10000, RZ ;  /* 0x00010000baba7824 */ /* 0x000fe200078e00ff */
[----:B------:R-:W-:Y:S01]  /*2190*/  PRMT R170, R101, 0x7632, R170 ;  /* 0x0000763265aa7816 */ /* 0x000fe200000000aa */
[----:B------:R-:W3:Y:S01]  /*21a0*/  LDL R203, [R1+0x8] ;  /* 0x0000080001cb7983 */ /* 0x000ee20000100800 */
[----:B--2---:R-:W-:Y:S01]  /*21b0*/  FMUL R106, R89, R206 ;  /* 0x000000ce596a7220 */ /* 0x004fe20000400000 */
[----:B----4-:R-:W-:-:S02]  /*21c0*/  FMUL R105, R87, R198 ;  /* 0x000000c657697220 */ /* 0x010fc40000400000 */
[----:B------:R-:W2:Y:S04]  /*21d0*/  LDL R89, [R1+0x38] ;  /* 0x0000380001597983 */ /* 0x000ea80000100800 */
[----:B------:R-:W4:Y:S01]  /*21e0*/  LDL R87, [R1+0x30] ;  /* 0x0000300001577983 */ /* 0x000f220000100800 */
[----:B-----5:R-:W-:Y:S01]  /*21f0*/  FMUL R98, R86, R194 ;  /* 0x000000c256627220 */ /* 0x020fe20000400000 */
[----:B------:R-:W-:Y:S02]  /*2200*/  FMUL R97, R85, R191 ;  /* 0x000000bf55617220 */ /* 0x000fe40000400000 */
[----:B------:R-:W5:Y:S04]  /*2210*/  LDL R86, [R1+0x28] ;  /* 0x0000280001567983 */ /* 0x000f680000100800 */
[----:B------:R-:W5:Y:S04]  /*2220*/  LDL R85, [R1+0x74] ;  /* 0x0000740001557983 */ /* 0x000f680000100800 */
[----:B------:R-:W5:Y:S01]  /*2230*/  LDL R194, [R1+0x18] ;  /* 0x0000180001c27983 */ /* 0x000f620000100800 */
[----:B------:R-:W-:Y:S01]  /*2240*/  FMUL R96, R82, R184 ;  /* 0x000000b852607220 */ /* 0x000fe20000400000 */
[----:B------:R-:W-:-:S02]  /*2250*/  FMUL R138, R88, R84 ;  /* 0x00000054588a7220 */ /* 0x000fc40000400000 */
[----:B------:R-:W5:Y:S01]  /*2260*/  LDL R184, [R1+0x6c] ;  /* 0x00006c0001b87983 */ /* 0x000f620000100800 */
[----:B------:R-:W-:Y:S01]  /*2270*/  FFMA R82, R0, R147, RZ ;  /* 0x0000009300527223 */ /* 0x000fe200000000ff */
[----:B------:R-:W-:Y:S02]  /*2280*/  SHF.L.U32 R77, R77, 0x10, RZ ;  /* 0x000000104d4d7819 */ /* 0x000fe400000006ff */
[----:B------:R-:W-:Y:S01]  /*2290*/  SHF.L.U32 R172, R101, 0x10, RZ ;  /* 0x0000001065ac7819 */ /* 0x000fe200000006ff */
[----:B------:R-:W-:Y:S01]  /*22a0*/  FFMA R82, R143, R139, R82 ;  /* 0x0000008b8f527223 */ /* 0x000fe20000000052 */
[----:B------:R-:W-:Y:S01]  /*22b0*/  PRMT R224, R109, 0x7632, R224 ;  /* 0x000076326de07816 */ /* 0x000fe200000000e0 */
[----:B------:R-:W-:Y:S01]  /*22c0*/  FMUL R92, R133, R180 ;  /* 0x000000b4855c7220 */ /* 0x000fe20000400000 */
[----:B------:R-:W-:Y:S01]  /*22d0*/  SHF.L.U32 R192, R109, 0x10, RZ ;  /* 0x000000106dc07819 */ /* 0x000fe200000006ff */
[----:B------:R-:W-:Y:S01]  /*22e0*/  FFMA R82, R150, R146, R82 ;  /* 0x0000009296527223 */ /* 0x000fe20000000052 */
[----:B------:R-:W-:-:S02]  /*22f0*/  PRMT R225, R110, 0x7632, R225 ;  /* 0x000076326ee17816 */ /* 0x000fc400000000e1 */
[----:B------:R-:W-:Y:S01]  /*2300*/  SHF.L.U32 R195, R110, 0x10, RZ ;  /* 0x000000106ec37819 */ /* 0x000fe200000006ff */
[----:B------:R-:W-:Y:S01]  /*2310*/  FFMA R82, R142, R138, R82 ;  /* 0x0000008a8e527223 */ /* 0x000fe20000000052 */
[----:B------:R-:W-:Y:S02]  /*2320*/  SHF.L.U32 R205, R205, 0x10, RZ ;  /* 0x00000010cdcd7819 */ /* 0x000fe400000006ff */
[----:B------:R-:W-:Y:S01]  /*2330*/  SHF.L.U32 R190, R190, 0x10, RZ ;  /* 0x00000010bebe7819 */ /* 0x000fe200000006ff */
[----:B------:R-:W-:Y:S01]  /*2340*/  FFMA R82, R149, R145, R82 ;  /* 0x0000009195527223 */ /* 0x000fe20000000052 */
[----:B------:R-:W-:Y:S02]  /*2350*/  SHF.L.U32 R187, R187, 0x10, RZ ;  /* 0x00000010bbbb7819 */ /* 0x000fe400000006ff */
[----:B------:R-:W-:Y:S01]  /*2360*/  SHF.L.U32 R183, R183, 0x10, RZ ;  /* 0x00000010b7b77819 */ /* 0x000fe200000006ff */
[----:B------:R-:W-:Y:S01]  /*2370*/  FFMA R82, R141, R137, R82 ;  /* 0x000000898d527223 */ /* 0x000fe20000000052 */
[----:B------:R-:W-:-:S02]  /*2380*/  SHF.L.U32 R78, R78, 0x10, RZ ;  /* 0x000000104e4e7819 */ /* 0x000fc400000006ff */
[----:B------:R-:W-:Y:S01]  /*2390*/  SHF.L.U32 R188, R188, 0x10, RZ ;  /* 0x00000010bcbc7819 */ /* 0x000fe200000006ff */
[----:B------:R-:W-:Y:S01]  /*23a0*/  FFMA R82, R148, R144, R82 ;  /* 0x0000009094527223 */ /* 0x000fe20000000052 */
[----:B------:R-:W-:Y:S02]  /*23b0*/  SHF.L.U32 R88, R207, 0x10, RZ ;  /* 0x00000010cf587819 */ /* 0x000fe400000006ff */
[----:B------:R-:W-:Y:S01]  /*23c0*/  SHF.L.U32 R174, R174, 0x10, RZ ;  /* 0x00000010aeae7819 */ /* 0x000fe200000006ff */
[----:B------:R-:W-:Y:S01]  /*23d0*/  FFMA R82, R140, R136, R82 ;  /* 0x000000888c527223 */ /* 0x000fe20000000052 */
[----:B------:R-:W-:Y:S01]  /*23e0*/  FFMA R30, R94, R171, R30 ;  /* 0x000000ab5e1e7223 */ /* 0x000fe2000000001e */
[----:B------:R-:W-:Y:S01]  /*23f0*/  FMUL R88, R133, R88 ;  /* 0x0000005885587220 */ /* 0x000fe20000400000 */
[----:B------:R-:W-:Y:S01]  /*2400*/  SHF.L.U32 R152, R152, 0x10, RZ ;  /* 0x0000001098987819 */ /* 0x000fe200000006ff */
[----:B------:R-:W5:Y:S01]  /*2410*/  LDL R204, [R1+0x10] ;  /* 0x0000100001cc7983 */ /* 0x000f620000100800 */
[----:B---3--:R-:W-:Y:S01]  /*2420*/  FMUL R107, R90, R212 ;  /* 0x000000d45a6b7220 */ /* 0x008fe20000400000 */
[----:B------:R-:W-:Y:S01]  /*2430*/  FFMA R82, R135, R108, R82 ;  /* 0x0000006c87527223 */ /* 0x000fe20000000052 */
[----:B------:R-:W-:Y:S01]  /*2440*/  SHF.L.U32 R84, R208, 0x10, RZ ;  /* 0x00000010d0547819 */ /* 0x000fe200000006ff */
[----:B------:R-:W-:Y:S01]  /*2450*/  FFMA R36, R91, R71, R36 ;  /* 0x000000475b247223 */ /* 0x000fe20000000024 */
[C---:B------:R-:W-:Y:S01]  /*2460*/  FMUL R111, R133.reuse, R215 ;  /* 0x000000d7856f7220 */ /* 0x040fe20000400000 */
[----:B------:R-:W-:Y:S01]  /*2470*/  FMUL R101, R133, R200 ;  /* 0x000000c885657220 */ /* 0x000fe20000400000 */
[----:B------:R-:W-:Y:S01]  /*2480*/  SHF.L.U32 R155, R155, 0x10, RZ ;  /* 0x000000109b9b7819 */ /* 0x000fe200000006ff */
[C---:B------:R-:W-:Y:S01]  /*2490*/  FMUL R84, R133.reuse, R84 ;  /* 0x0000005485547220 */ /* 0x040fe20000400000 */
[----:B------:R-:W3:Y:S01]  /*24a0*/  LDL R200, [R1+0x44] ;  /* 0x0000440001c87983 */ /* 0x000ee20000100800 */
[----:B------:R-:W-:Y:S01]  /*24b0*/  SHF.L.U32 R80, R80, 0x10, RZ ;  /* 0x0000001050507819 */ /* 0x000fe200000006ff */
[C---:B------:R-:W-:Y:S01]  /*24c0*/  FMUL R110, R133.reuse, R216 ;  /* 0x000000d8856e7220 */ /* 0x040fe20000400000 */
[----:B------:R-:W-:Y:S01]  /*24d0*/  FMUL R109, R133, R217 ;  /* 0x000000d9856d7220 */ /* 0x000fe20000400000 */
[----:B------:R-:W-:Y:S01]  /*24e0*/  FFMA R34, R92, R78, R34 ;  /* 0x0000004e5c227223 */ /* 0x000fe20000000022 */
[----:B------:R-:W3:Y:S02]  /*24f0*/  LDL R199, [R1] ;  /* 0x0000000001c77983 */ /* 0x000ee40000100800 */
[----:B------:R-:W-:-:S02]  /*2500*/  FFMA R20, R109, R198, R20 ;  /* 0x000000c66d147223 */ /* 0x000fc40000000014 */
[----:B------:R-:W3:Y:S01]  /*2510*/  LDL R198, [R1+0x3c] ;  /* 0x00003c0001c67983 */ /* 0x000ee20000100800 */
[----:B------:R-:W-:Y:S01]  /*2520*/  FFMA R32, R93, R77, R32 ;  /* 0x0000004d5d207223 */ /* 0x000fe20000000020 */
[----:B------:R-:W-:Y:S01]  /*2530*/  SHF.L.U32 R193, R193, 0x10, RZ ;  /* 0x00000010c1c17819 */ /* 0x000fe200000006ff */
[----:B------:R-:W-:Y:S01]  /*2540*/  FFMA R24, R101, R191, R24 ;  /* 0x000000bf65187223 */ /* 0x000fe20000000018 */
[----:B------:R-:W-:-:S03]  /*2550*/  SHF.L.U32 R191, R63, 0x10, RZ ;  /* 0x000000103fbf7819 */ /* 0x000fc600000006ff */
[----:B------:R-:W-:Y:S01]  /*2560*/  FMUL R72, R72, R193 ;  /* 0x000000c148487220 */ /* 0x000fe20000400000 */
[----:B------:R-:W-:Y:S01]  /*2570*/  FMUL R69, R69, R190 ;  /* 0x000000be45457220 */ /* 0x000fe20000400000 */
[----:B--2---:R-:W-:Y:S01]  /*2580*/  FMUL R90, R89, R171 ;  /* 0x000000ab595a7220 */ /* 0x004fe20000400000 */
[----:B----4-:R-:W-:Y:S01]  /*2590*/  FMUL R89, R87, R77 ;  /* 0x0000004d57597220 */ /* 0x010fe20000400000 */
[----:B-----5:R-:W-:Y:S01]  /*25a0*/  FMUL R87, R86, R78 ;  /* 0x0000004e56577220 */ /* 0x020fe20000400000 */
[----:B------:R-:W-:Y:S01]  /*25b0*/  FMUL R86, R85, R213 ;  /* 0x000000d555567220 */ /* 0x000fe20000400000 */
[----:B------:R-:W-:-:S03]  /*25c0*/  FMUL R85, R83, R71 ;  /* 0x0000004753557220 */ /* 0x000fc60000400000 */
[----:B------:R-:W-:-:S04]  /*25d0*/  FFMA R71, R88, R86, R82 ;  /* 0x0000005658477223 */ /* 0x000fc80000000052 */
[----:B------:R-:W-:Y:S01]  /*25e0*/  FFMA R71, R111, R107, R71 ;  /* 0x0000006b6f477223 */ /* 0x000fe20000000047 */
[C---:B------:R-:W-:Y:S01]  /*25f0*/  FMUL R83, R133.reuse, R80 ;  /* 0x0000005085537220 */ /* 0x040fe20000400000 */
[----:B------:R-:W-:Y:S01]  /*2600*/  FMUL R80, R133, R209 ;  /* 0x000000d185507220 */ /* 0x000fe20000400000 */
[----:B------:R-:W-:Y:S02]  /*2610*/  FMUL R78, R75, R205 ;  /* 0x000000cd4b4e7220 */ /* 0x000fe40000400000 */
[-C--:B------:R-:W-:Y:S01]  /*2620*/  FFMA R38, R83, R73.reuse, R38 ;  /* 0x0000004953267223 */ /* 0x080fe20000000026 */
[----:B------:R-:W-:Y:S02]  /*2630*/  FMUL R73, R194, R73 ;  /* 0x00000049c2497220 */ /* 0x000fe40000400000 */
[----:B------:R-:W2:Y:S01]  /*2640*/  LDL R194, [R1+0x34] ;  /* 0x0000340001c27983 */ /* 0x000ea20000100800 */
[----:B------:R-:W-:Y:S01]  /*2650*/  FMUL R77, R133, R210 ;  /* 0x000000d2854d7220 */ /* 0x000fe20000400000 */
[----:B------:R-:W-:Y:S01]  /*2660*/  FMUL R75, R74, R196 ;  /* 0x000000c44a4b7220 */ /* 0x000fe20000400000 */
[----:B------:R-:W-:-:S04]  /*2670*/  FMUL R82, R184, R211 ;  /* 0x000000d3b8527220 */ /* 0x000fc80000400000 */
[----:B------:R-:W-:-:S04]  /*2680*/  FFMA R71, R84, R82, R71 ;  /* 0x0000005254477223 */ /* 0x000fc80000000047 */
[----:B------:R-:W-:-:S04]  /*2690*/  FFMA R71, R110, R106, R71 ;  /* 0x0000006a6e477223 */ /* 0x000fc80000000047 */
[----:B------:R-:W-:Y:S01]  /*26a0*/  FFMA R71, R80, R78, R71 ;  /* 0x0000004e50477223 */ /* 0x000fe20000000047 */
[----:B------:R-:W-:-:S03]  /*26b0*/  FMUL R74, R133, R185 ;  /* 0x000000b9854a7220 */ /* 0x000fc60000400000 */
[----:B------:R-:W-:Y:S01]  /*26c0*/  FFMA R71, R109, R105, R71 ;  /* 0x000000696d477223 */ /* 0x000fe20000000047 */
[----:B------:R-:W-:Y:S02]  /*26d0*/  FFMA R21, R74, R193, R21 ;  /* 0x000000c14a157223 */ /* 0x000fe40000000015 */
[----:B------:R-:W4:Y:S01]  /*26e0*/  LDL R193, [R1+0x2c] ;  /* 0x00002c0001c17983 */ /* 0x000f220000100800 */
[----:B------:R-:W-:-:S04]  /*26f0*/  FFMA R71, R77, R75, R71 ;  /* 0x0000004b4d477223 */ /* 0x000fc80000000047 */
[----:B------:R-:W-:Y:S01]  /*2700*/  FFMA R63, R104, R98, R71 ;  /* 0x00000062683f7223 */ /* 0x000fe20000000047 */
[----:B------:R-:W-:-:S04]  /*2710*/  FMUL R71, R133, R186 ;  /* 0x000000ba85477220 */ /* 0x000fc80000400000 */
[----:B------:R-:W-:Y:S02]  /*2720*/  FFMA R23, R71, R190, R23 ;  /* 0x000000be47177223 */ /* 0x000fe40000000017 */
[----:B------:R-:W5:Y:S01]  /*2730*/  LDL R190, [R1+0x24] ;  /* 0x0000240001be7983 */ /* 0x000f620000100800 */
[----:B------:R-:W-:Y:S01]  /*2740*/  FFMA R63, R74, R72, R63 ;  /* 0x000000484a3f7223 */ /* 0x000fe2000000003f */
[----:B------:R-:W-:-:S03]  /*2750*/  PRMT R68, R81, 0x7632, R68 ;  /* 0x0000763251447816 */ /* 0x000fc60000000044 */
[----:B------:R-:W-:Y:S01]  /*2760*/  FFMA R63, R101, R97, R63 ;  /* 0x00000061653f7223 */ /* 0x000fe2000000003f */
[----:B------:R-:W-:Y:S01]  /*2770*/  SHF.L.U32 R184, R68, 0x10, RZ ;  /* 0x0000001044b87819 */ /* 0x000fe200000006ff */
[----:B------:R-:W-:Y:S02]  /*2780*/  FMUL R68, R133, R187 ;  /* 0x000000bb85447220 */ /* 0x000fe40000400000 */
[----:B------:R-:W-:Y:S01]  /*2790*/  FFMA R63, R71, R69, R63 ;  /* 0x00000045473f7223 */ /* 0x000fe2000000003f */
[----:B------:R-:W-:Y:S01]  /*27a0*/  SHF.L.U32 R180, R66, 0x10, RZ ;  /* 0x0000001042b47819 */ /* 0x000fe200000006ff */
[-C--:B---3--:R-:W-:Y:S02]  /*27b0*/  FMUL R66, R200, R183.reuse ;  /* 0x000000b7c8427220 */ /* 0x088fe40000400000 */
[----:B------:R-:W-:Y:S01]  /*27c0*/  FFMA R63, R100, R96, R63 ;  /* 0x00000060643f7223 */ /* 0x000fe2000000003f */
[----:B------:R-:W-:Y:S01]  /*27d0*/  FFMA R25, R68, R183, R25 ;  /* 0x000000b744197223 */ /* 0x000fe20000000019 */
[----:B------:R-:W-:Y:S01]  /*27e0*/  SHF.L.U32 R183, R58, 0x10, RZ ;  /* 0x000000103ab77819 */ /* 0x000fe200000006ff */
[----:B------:R-:W-:Y:S01]  /*27f0*/  FFMA R19, R77, R196, R19 ;  /* 0x000000c44d137223 */ /* 0x000fe20000000013 */
[----:B------:R-:W-:Y:S01]  /*2800*/  FFMA R58, R68, R66, R63 ;  /* 0x00000042443a7223 */ /* 0x000fe2000000003f */
[----:B------:R-:W3:Y:S01]  /*2810*/  LDL R196, [R1+0x1c] ;  /* 0x00001c0001c47983 */ /* 0x000ee20000100800 */
[----:B------:R-:W-:Y:S01]  /*2820*/  SHF.L.U32 R171, R65, 0x10, RZ ;  /* 0x0000001041ab7819 */ /* 0x000fe200000006ff */
[----:B------:R-:W-:Y:S01]  /*2830*/  FMUL R65, R133, R188 ;  /* 0x000000bc85417220 */ /* 0x000fe20000400000 */
[----:B------:R-:W-:Y:S01]  /*2840*/  FMUL R63, R198, R174 ;  /* 0x000000aec63f7220 */ /* 0x000fe20000400000 */
[----:B------:R-:W-:Y:S01]  /*2850*/  FFMA R58, R99, R95, R58 ;  /* 0x0000005f633a7223 */ /* 0x000fe2000000003a */
[----:B------:R-:W-:-:S02]  /*2860*/  SHF.L.U32 R186, R59, 0x10, RZ ;  /* 0x000000103bba7819 */ /* 0x000fc400000006ff */
[----:B------:R-:W-:Y:S01]  /*2870*/  SHF.L.U32 R185, R61, 0x10, RZ ;  /* 0x000000103db97819 */ /* 0x000fe200000006ff */
[----:B------:R-:W-:Y:S01]  /*2880*/  FFMA R58, R65, R63, R58 ;  /* 0x0000003f413a7223 */ /* 0x000fe2000000003a */
[----:B------:R-:W-:Y:S01]  /*2890*/  FMUL R61, R133, R152 ;  /* 0x00000098853d7220 */ /* 0x000fe20000400000 */
[----:B------:R-:W-:Y:S02]  /*28a0*/  SHF.L.U32 R187, R56, 0x10, RZ ;  /* 0x0000001038bb7819 */ /* 0x000fe400000006ff */
[----:B------:R-:W-:Y:S01]  /*28b0*/  FFMA R56, R94, R90, R58 ;  /* 0x0000005a5e387223 */ /* 0x000fe2000000003a */
[----:B------:R-:W-:Y:S01]  /*28c0*/  FFMA R29, R61, R178, R29 ;  /* 0x000000b23d1d7223 */ /* 0x000fe2000000001d */
[----:B------:R-:W-:Y:S01]  /*28d0*/  FFMA R27, R65, R174, R27 ;  /* 0x000000ae411b7223 */ /* 0x000fe2000000001b */
[----:B------:R-:W-:Y:S01]  /*28e0*/  FMUL R58, R133, R155 ;  /* 0x0000009b853a7220 */ /* 0x000fe20000400000 */
[----:B------:R-:W-:-:S03]  /*28f0*/  SHF.L.U32 R174, R53, 0x10, RZ ;  /* 0x0000001035ae7819 */ /* 0x000fc600000006ff */
[----:B------:R-:W-:Y:S01]  /*2900*/  FFMA R31, R58, R177, R31 ;  /* 0x000000b13a1f7223 */ /* 0x000fe2000000001f */
[----:B--2---:R-:W-:Y:S02]  /*2910*/  FMUL R59, R194, R178 ;  /* 0x000000b2c23b7220 */ /* 0x004fe40000400000 */
[----:B------:R-:W2:Y:S01]  /*2920*/  LDL R194, [R1+0x14] ;  /* 0x0000140001c27983 */ /* 0x000ea20000100800 */
[----:B------:R-:W-:Y:S01]  /*2930*/  SHF.L.U32 R178, R54, 0x10, RZ ;  /* 0x0000001036b27819 */ /* 0x000fe200000006ff */
[----:B------:R-:W-:-:S04]  /*2940*/  FFMA R54, R61, R59, R56 ;  /* 0x0000003b3d367223 */ /* 0x000fc80000000038 */
[----:B------:R-:W-:Y:S01]  /*2950*/  FFMA R53, R93, R89, R54 ;  /* 0x000000595d357223 */ /* 0x000fe20000000036 */
[----:B----4-:R-:W-:Y:S02]  /*2960*/  FMUL R56, R193, R177 ;  /* 0x000000b1c1387220 */ /* 0x010fe40000400000 */
[----:B------:R-:W4:Y:S01]  /*2970*/  LDL R193, [R1+0xc] ;  /* 0x00000c0001c17983 */ /* 0x000f220000100800 */
[----:B------:R-:W-:Y:S01]  /*2980*/  SHF.L.U32 R177, R50, 0x10, RZ ;  /* 0x0000001032b17819 */ /* 0x000fe200000006ff */
[----:B------:R-:W-:Y:S01]  /*2990*/  FFMA R50, R58, R56, R53 ;  /* 0x000000383a327223 */ /* 0x000fe20000000035 */
[----:B-----5:R-:W-:Y:S02]  /*29a0*/  FMUL R53, R190, R176 ;  /* 0x000000b0be357220 */ /* 0x020fe40000400000 */
[----:B------:R-:W5:Y:S01]  /*29b0*/  LDL R190, [R1+0x4] ;  /* 0x0000040001be7983 */ /* 0x000f620000100800 */
[----:B------:R-:W-:Y:S01]  /*29c0*/  SHF.L.U32 R158, R158, 0x10, RZ ;  /* 0x000000109e9e7819 */ /* 0x000fe200000006ff */
[----:B------:R-:W-:Y:S01]  /*29d0*/  FFMA R50, R92, R87, R50 ;  /* 0x000000575c327223 */ /* 0x000fe20000000032 */
[----:B------:R-:W-:-:S03]  /*29e0*/  SHF.L.U32 R163, R163, 0x10, RZ ;  /* 0x00000010a3a37819 */ /* 0x000fc600000006ff */
[----:B------:R-:W-:Y:S01]  /*29f0*/  FMUL R54, R133, R158 ;  /* 0x0000009e85367220 */ /* 0x000fe20000400000 */
[----:B------:R-:W-:-:S03]  /*2a00*/  SHF.L.U32 R188, R52, 0x10, RZ ;  /* 0x0000001034bc7819 */ /* 0x000fc600000006ff */
[----:B------:R-:W-:Y:S01]  /*2a10*/  FFMA R152, R54, R53, R50 ;  /* 0x0000003536987223 */ /* 0x000fe20000000032 */
[----:B------:R-:W-:Y:S01]  /*2a20*/  FMUL R52, R133, R163 ;  /* 0x000000a385347220 */ /* 0x000fe20000400000 */
[----:B------:R-:W-:Y:S02]  /*2a30*/  SHF.L.U32 R81, R81, 0x10, RZ ;  /* 0x0000001051517819 */ /* 0x000fe400000006ff */
[----:B------:R-:W-:Y:S01]  /*2a40*/  FFMA R152, R91, R85, R152 ;  /* 0x000000555b987223 */ /* 0x000fe20000000098 */
[----:B---3--:R-:W-:Y:S01]  /*2a50*/  FMUL R50, R196, R166 ;  /* 0x000000a6c4327220 */ /* 0x008fe20000400000 */
[----:B------:R-:W-:Y:S01]  /*2a60*/  FFMA R33, R54, R176, R33 ;  /* 0x000000b036217223 */ /* 0x000fe20000000021 */
[----:B------:R-:W-:Y:S02]  /*2a70*/  SHF.L.U32 R176, R49, 0x10, RZ ;  /* 0x0000001031b07819 */ /* 0x000fe400000006ff */
[----:B------:R-:W-:Y:S01]  /*2a80*/  FFMA R152, R52, R50, R152 ;  /* 0x0000003234987223 */ /* 0x000fe20000000098 */
[C---:B------:R-:W-:Y:S01]  /*2a90*/  FMUL R49, R133.reuse, R182 ;  /* 0x000000b685317220 */ /* 0x040fe20000400000 */
[----:B------:R-:W-:Y:S01]  /*2aa0*/  FMUL R81, R133, R81 ;  /* 0x0000005185517220 */ /* 0x000fe20000400000 */
[----:B------:R-:W-:Y:S01]  /*2ab0*/  SHF.L.U32 R182, R151, 0x10, RZ ;  /* 0x0000001097b67819 */ /* 0x000fe200000006ff */
[----:B------:R-:W-:-:S02]  /*2ac0*/  FFMA R155, R83, R73, R152 ;  /* 0x00000049539b7223 */ /* 0x000fc40000000098 */
[-C--:B------:R-:W-:Y:S01]  /*2ad0*/  FFMA R40, R81, R70.reuse, R40 ;  /* 0x0000004651287223 */ /* 0x080fe20000000028 */
[----:B------:R-:W-:Y:S01]  /*2ae0*/  FMUL R70, R204, R70 ;  /* 0x00000046cc467220 */ /* 0x000fe20000400000 */
[C---:B------:R-:W-:Y:S01]  /*2af0*/  FMUL R152, R133.reuse, R184 ;  /* 0x000000b885987220 */ /* 0x040fe20000400000 */
[----:B------:R-:W-:Y:S01]  /*2b00*/  FMUL R79, R133, R79 ;  /* 0x0000004f854f7220 */ /* 0x000fe20000400000 */
[----:B------:R-:W-:-:S03]  /*2b10*/  SHF.L.U32 R184, R154, 0x10, RZ ;  /* 0x000000109ab87819 */ /* 0x000fc600000006ff */
[-C--:B------:R-:W-:Y:S01]  /*2b20*/  FFMA R42, R79, R67.reuse, R42 ;  /* 0x000000434f2a7223 */ /* 0x080fe2000000002a */
[----:B------:R-:W-:Y:S01]  /*2b30*/  FMUL R67, R203, R67 ;  /* 0x00000043cb437220 */ /* 0x000fe20000400000 */
[----:B------:R-:W-:-:S04]  /*2b40*/  FMUL R76, R133, R76 ;  /* 0x0000004c854c7220 */ /* 0x000fc80000400000 */
[-C--:B------:R-:W-:Y:S01]  /*2b50*/  FFMA R44, R76, R64.reuse, R44 ;  /* 0x000000404c2c7223 */ /* 0x080fe2000000002c */
[----:B------:R-:W-:Y:S01]  /*2b60*/  FMUL R64, R199, R64 ;  /* 0x00000040c7407220 */ /* 0x000fe20000400000 */
[----:B------:R-:W-:Y:S01]  /*2b70*/  FMUL R62, R133, R62 ;  /* 0x0000003e853e7220 */ /* 0x000fe20000400000 */
[----:B------:R-:W-:-:S03]  /*2b80*/  FFMA R35, R52, R166, R35 ;  /* 0x000000a634237223 */ /* 0x000fc60000000023 */
[-C--:B------:R-:W-:Y:S01]  /*2b90*/  FFMA R46, R62, R51.reuse, R46 ;  /* 0x000000333e2e7223 */ /* 0x080fe2000000002e */
[----:B------:R-:W-:Y:S01]  /*2ba0*/  FMUL R51, R251, R51 ;  /* 0x00000033fb337220 */ /* 0x000fe20000400000 */
[----:B------:R-:W-:Y:S01]  /*2bb0*/  FMUL R60, R133, R60 ;  /* 0x0000003c853c7220 */ /* 0x000fe20000400000 */
[----:B------:R-:W-:-:S03]  /*2bc0*/  FFMA R39, R152, R185, R39 ;  /* 0x000000b998277223 */ /* 0x000fc60000000027 */
[-C--:B------:R-:W-:Y:S01]  /*2bd0*/  FFMA R112, R60, R48.reuse, R112 ;  /* 0x000000303c707223 */ /* 0x080fe20000000070 */
[----:B------:R-:W-:Y:S01]  /*2be0*/  FMUL R48, R249, R48 ;  /* 0x00000030f9307220 */ /* 0x000fe20000400000 */
[----:B------:R-:W-:-:S04]  /*2bf0*/  FMUL R57, R133, R57 ;  /* 0x0000003985397220 */ /* 0x000fc80000400000 */
[-C--:B------:R-:W-:Y:S01]  /*2c00*/  FFMA R114, R57, R153.reuse, R114 ;  /* 0x0000009939727223 */ /* 0x080fe20000000072 */
[----:B------:R-:W-:Y:S01]  /*2c10*/  FMUL R153, R247, R153 ;  /* 0x00000099f7997220 */ /* 0x000fe20000400000 */
[----:B------:R-:W-:Y:S01]  /*2c20*/  FMUL R55, R133, R55 ;  /* 0x0000003785377220 */ /* 0x000fe20000400000 */
[----:B------:R-:W-:-:S03]  /*2c30*/  PRMT R173, R102, 0x7632, R173 ;  /* 0x0000763266ad7816 */ /* 0x000fc600000000ad */
[-C--:B------:R-:W-:Y:S01]  /*2c40*/  FFMA R115, R55, R156.reuse, R115 ;  /* 0x0000009c37737223 */ /* 0x080fe20000000073 */
[----:B------:R-:W-:Y:S01]  /*2c50*/  FMUL R156, R245, R156 ;  /* 0x0000009cf59c7220 */ /* 0x000fe20000400000 */
[----:B------:R-:W-:-:S04]  /*2c60*/  FMUL R157, R133, R157 ;  /* 0x0000009d859d7220 */ /* 0x000fc80000400000 */
[-C--:B------:R-:W-:Y:S01]  /*2c70*/  FFMA R117, R157, R168.reuse, R117 ;  /* 0x000000a89d757223 */ /* 0x080fe20000000075 */
[----:B------:R-:W-:Y:S01]  /*2c80*/  FMUL R168, R243, R168 ;  /* 0x000000a8f3a87220 */ /* 0x000fe20000400000 */
[----:B------:R-:W-:Y:S01]  /*2c90*/  FMUL R160, R133, R160 ;  /* 0x000000a085a07220 */ /* 0x000fe20000400000 */
[----:B------:R-:W-:Y:S02]  /*2ca0*/  SHF.L.U32 R175, R102, 0x10, RZ ;  /* 0x0000001066af7819 */ /* 0x000fe400000006ff */
[C---:B------:R-:W-:Y:S01]  /*2cb0*/  PRMT R102, R103.reuse, 0x7632, R102 ;  /* 0x0000763267667816 */ /* 0x040fe20000000066 */
[-C--:B------:R-:W-:Y:S01]  /*2cc0*/  FFMA R119, R160, R172.reuse, R119 ;  /* 0x000000aca0777223 */ /* 0x080fe20000000077 */
[----:B------:R-:W-:Y:S01]  /*2cd0*/  SHF.L.U32 R103, R103, 0x10, RZ ;  /* 0x0000001067677819 */ /* 0x000fe200000006ff */
[----:B------:R-:W-:Y:S01]  /*2ce0*/  FMUL R172, R241, R172 ;  /* 0x000000acf1ac7220 */ /* 0x000fe20000400000 */
[----:B------:R-:W-:-:S04]  /*2cf0*/  FMUL R162, R133, R162 ;  /* 0x000000a285a27220 */ /* 0x000fc80000400000 */
[-C--:B------:R-:W-:Y:S01]  /*2d00*/  FFMA R121, R162, R175.reuse, R121 ;  /* 0x000000afa2797223 */ /* 0x080fe20000000079 */
[----:B------:R-:W-:Y:S01]  /*2d10*/  FMUL R175, R239, R175 ;  /* 0x000000afefaf7220 */ /* 0x000fe20000400000 */
[----:B------:R-:W-:Y:S01]  /*2d20*/  SHF.L.U32 R102, R102, 0x10, RZ ;  /* 0x0000001066667819 */ /* 0x000fe200000006ff */
[----:B------:R-:W-:Y:S01]  /*2d30*/  FMUL R179, R133, R179 ;  /* 0x000000b385b37220 */ /* 0x000fe20000400000 */
[----:B------:R-:W-:Y:S01]  /*2d40*/  SHF.L.U32 R218, R218, 0x10, RZ ;  /* 0x00000010dada7819 */ /* 0x000fe200000006ff */
[----:B------:R-:W0:Y:S01]  /*2d50*/  S2R R215, SR_TID.X ;  /* 0x0000000000d77919 */ /* 0x000e220000002100 */
[----:B------:R-:W-:Y:S01]  /*2d60*/  SHF.L.U32 R223, R223, 0x10, RZ ;  /* 0x00000010dfdf7819 */ /* 0x000fe200000006ff */
[-C--:B------:R-:W-:Y:S01]  /*2d70*/  FFMA R125, R179, R189.reuse, R125 ;  /* 0x000000bdb37d7223 */ /* 0x080fe2000000007d */
[----:B------:R-:W-:Y:S01]  /*2d80*/  FMUL R189, R235, R189 ;  /* 0x000000bdebbd7220 */ /* 0x000fe20000400000 */
[----:B------:R-:W-:Y:S01]  /*2d90*/  FMUL R181, R133, R181 ;  /* 0x000000b585b57220 */ /* 0x000fe20000400000 */
[----:B------:R-:W-:Y:S01]  /*2da0*/  FFMA R37, R49, R191, R37 ;  /* 0x000000bf31257223 */ /* 0x000fe20000000025 */
[----:B------:R-:W-:-:S02]  /*2db0*/  SHF.L.U32 R224, R224, 0x10, RZ ;  /* 0x00000010e0e07819 */ /* 0x000fc400000006ff */
[-C--:B------:R-:W-:Y:S01]  /*2dc0*/  FFMA R127, R181, R192.reuse, R127 ;  /* 0x000000c0b57f7223 */ /* 0x080fe2000000007f */
[----:B------:R-:W-:Y:S01]  /*2dd0*/  FMUL R192, R233, R192 ;  /* 0x000000c0e9c07220 */ /* 0x000fe20000400000 */
[----:B------:R-:W-:Y:S02]  /*2de0*/  SHF.L.U32 R225, R225, 0x10, RZ ;  /* 0x00000010e1e17819 */ /* 0x000fe400000006ff */
[----:B------:R-:W-:-:S03]  /*2df0*/  SHF.L.U32 R198, R227, 0x10, RZ ;  /* 0x00000010e3c67819 */ /* 0x000fc600000006ff */
[----:B------:R-:W-:Y:S01]  /*2e00*/  FMUL R196, R230, R225 ;  /* 0x000000e1e6c47220 */ /* 0x000fe20000400000 */
[----:B------:R-:W-:Y:S01]  /*2e10*/  SHF.L.U32 R226, R226, 0x10, RZ ;  /* 0x00000010e2e27819 */ /* 0x000fe200000006ff */
[----:B------:R-:W-:Y:S01]  /*2e20*/  UMOV UR4, 0xffffffff ;  /* 0xffffffff00047882 */ /* 0x000fe20000000000 */
[----:B------:R-:W-:-:S03]  /*2e30*/  FMUL R198, R133, R198 ;  /* 0x000000c685c67220 */ /* 0x000fc60000400000 */
        /* <DEDUP_REMOVED lines=8> */
[----:B0-----:R-:W-:Y:S01]  /*2ec0*/  LOP3.LUT P1, RZ, R215, 0x1f, RZ, 0xc0, !PT ;  /* 0x0000001fd7ff7812 */ /* 0x001fe2000782c0ff */
[----:B--2---:R-:W-:-:S04]  /*2ed0*/  FMUL R151, R194, R191 ;  /* 0x000000bfc2977220 */ /* 0x004fc80000400000 */
[----:B------:R-:W-:-:S04]  /*2ee0*/  FFMA R155, R49, R151, R155 ;  /* 0x00000097319b7223 */ /* 0x000fc8000000009b */
[----:B------:R-:W-:Y:S01]  /*2ef0*/  FFMA R158, R81, R70, R155 ;  /* 0x00000046519e7223 */ /* 0x000fe2000000009b */
[----:B------:R-:W-:Y:S01]  /*2f00*/  FMUL R155, R133, R180 ;  /* 0x000000b4859b7220 */ /* 0x000fe20000400000 */
[----:B------:R-:W-:Y:S01]  /*2f10*/  SHF.L.U32 R180, R161, 0x10, RZ ;  /* 0x00000010a1b47819 */ /* 0x000fe200000006ff */
[----:B------:R-:W-:Y:S02]  /*2f20*/  FMUL R161, R252, R183 ;  /* 0x000000b7fca17220 */ /* 0x000fe40000400000 */
[----:B------:R-:W-:Y:S01]  /*2f30*/  FFMA R41, R155, R186, R41 ;  /* 0x000000ba9b297223 */ /* 0x000fe20000000029 */
[----:B----4-:R-:W-:-:S04]  /*2f40*/  FMUL R154, R193, R185 ;  /* 0x000000b9c19a7220 */ /* 0x010fc80000400000 */
[----:B------:R-:W-:-:S04]  /*2f50*/  FFMA R163, R152, R154, R158 ;  /* 0x0000009a98a37223 */ /* 0x000fc8000000009e */
[----:B------:R-:W-:Y:S01]  /*2f60*/  FFMA R163, R79, R67, R163 ;  /* 0x000000434fa37223 */ /* 0x000fe200000000a3 */
[----:B-----5:R-:W-:Y:S01]  /*2f70*/  FMUL R158, R190, R186 ;  /* 0x000000babe9e7220 */ /* 0x020fe20000400000 */
[----:B------:R-:W-:-:S03]  /*2f80*/  SHF.L.U32 R186, R159, 0x10, RZ ;  /* 0x000000109fba7819 */ /* 0x000fc600000006ff */
[----:B------:R-:W-:Y:S01]  /*2f90*/  FFMA R163, R155, R158, R163 ;  /* 0x0000009e9ba37223 */ /* 0x000fe200000000a3 */
[----:B------:R-:W-:-:S03]  /*2fa0*/  FMUL R159, R133, R171 ;  /* 0x000000ab859f7220 */ /* 0x000fc60000400000 */
[----:B------:R-:W-:Y:S01]  /*2fb0*/  FFMA R166, R76, R64, R163 ;  /* 0x000000404ca67223 */ /* 0x000fe200000000a3 */
[C---:B------:R-:W-:Y:S01]  /*2fc0*/  FFMA R43, R159.reuse, R183, R43 ;  /* 0x000000b79f2b7223 */ /* 0x040fe2000000002b */
[----:B------:R-:W-:Y:S02]  /*2fd0*/  SHF.L.U32 R183, R164, 0x10, RZ ;  /* 0x00000010a4b77819 */ /* 0x000fe400000006ff */
[----:B------:R-:W-:Y:S01]  /*2fe0*/  FFMA R166, R159, R161, R166 ;  /* 0x000000a19fa67223 */ /* 0x000fe200000000a6 */
[C---:B------:R-:W-:Y:S01]  /*2ff0*/  FMUL R164, R133.reuse, R165 ;  /* 0x000000a585a47220 */ /* 0x040fe20000400000 */
[----:B------:R-:W-:Y:S01]  /*3000*/  FMUL R163, R133, R187 ;  /* 0x000000bb85a37220 */ /* 0x000fe20000400000 */
[----:B------:R-:W-:Y:S01]  /*3010*/  FMUL R165, R250, R188 ;  /* 0x000000bcfaa57220 */ /* 0x000fe20000400000 */
[----:B------:R-:W-:Y:S01]  /*3020*/  FFMA R171, R62, R51, R166 ;  /* 0x000000333eab7223 */ /* 0x000fe200000000a6 */
[----:B------:R-:W-:-:S03]  /*3030*/  SHF.L.U32 R185, R167, 0x10, RZ ;  /* 0x00000010a7b97819 */ /* 0x000fc600000006ff */
[----:B------:R-:W-:Y:S01]  /*3040*/  FFMA R171, R163, R165, R171 ;  /* 0x000000a5a3ab7223 */ /* 0x000fe200000000ab */
[----:B------:R-:W-:Y:S01]  /*3050*/  FMUL R166, R133, R178 ;  /* 0x000000b285a67220 */ /* 0x000fe20000400000 */
[----:B------:R-:W-:Y:S02]  /*3060*/  FMUL R167, R248, R176 ;  /* 0x000000b0f8a77220 */ /* 0x000fe40000400000 */
[----:B------:R-:W-:Y:S01]  /*3070*/  FFMA R171, R60, R48, R171 ;  /* 0x000000303cab7223 */ /* 0x000fe200000000ab */
[----:B------:R-:W-:Y:S01]  /*3080*/  SHF.L.U32 R178, R169, 0x10, RZ ;  /* 0x00000010a9b27819 */ /* 0x000fe200000006ff */
[----:B------:R-:W-:Y:S02]  /*3090*/  FMUL R169, R133, R174 ;  /* 0x000000ae85a97220 */ /* 0x000fe40000400000 */
[----:B------:R-:W-:Y:S01]  /*30a0*/  FFMA R174, R166, R167, R171 ;  /* 0x000000a7a6ae7223 */ /* 0x000fe200000000ab */
[----:B------:R-:W-:-:S03]  /*30b0*/  FMUL R171, R246, R182 ;  /* 0x000000b6f6ab7220 */ /* 0x000fc60000400000 */
[----:B------:R-:W-:Y:S01]  /*30c0*/  FFMA R174, R57, R153, R174 ;  /* 0x0000009939ae7223 */ /* 0x000fe200000000ae */
[----:B------:R-:W-:Y:S01]  /*30d0*/  FFMA R47, R166, R176, R47 ;  /* 0x000000b0a62f7223 */ /* 0x000fe2000000002f */
[----:B------:R-:W-:Y:S02]  /*30e0*/  FFMA R45, R163, R188, R45 ;  /* 0x000000bca32d7223 */ /* 0x000fe4000000002d */
[----:B------:R-:W-:Y:S01]  /*30f0*/  FFMA R176, R169, R171, R174 ;  /* 0x000000aba9b07223 */ /* 0x000fe200000000ae */
[----:B------:R-:W-:Y:S01]  /*3100*/  SHF.L.U32 R187, R170, 0x10, RZ ;  /* 0x00000010aabb7819 */ /* 0x000fe200000006ff */
[----:B------:R-:W-:Y:S01]  /*3110*/  FMUL R170, R133, R177 ;  /* 0x000000b185aa7220 */ /* 0x000fe20000400000 */
[----:B------:R-:W-:Y:S01]  /*3120*/  SHF.L.U32 R188, R173, 0x10, RZ ;  /* 0x00000010adbc7819 */ /* 0x000fe200000006ff */
[----:B------:R-:W-:Y:S01]  /*3130*/  FMUL R173, R244, R184 ;  /* 0x000000b8f4ad7220 */ /* 0x000fe20000400000 */
[----:B------:R-:W-:Y:S01]  /*3140*/  FFMA R176, R55, R156, R176 ;  /* 0x0000009c37b07223 */ /* 0x000fe200000000b0 */
[----:B------:R-:W-:-:S03]  /*3150*/  FFMA R113, R169, R182, R113 ;  /* 0x000000b6a9717223 */ /* 0x000fc60000000071 */
[----:B------:R-:W-:Y:S01]  /*3160*/  FFMA R177, R170, R173, R176 ;  /* 0x000000adaab17223 */ /* 0x000fe200000000b0 */
[----:B------:R-:W-:Y:S01]  /*3170*/  FMUL R174, R133, R186 ;  /* 0x000000ba85ae7220 */ /* 0x000fe20000400000 */
[----:B------:R-:W-:Y:S02]  /*3180*/  FMUL R176, R242, R178 ;  /* 0x000000b2f2b07220 */ /* 0x000fe40000400000 */
[----:B------:R-:W-:Y:S01]  /*3190*/  FFMA R182, R157, R168, R177 ;  /* 0x000000a89db67223 */ /* 0x000fe200000000b1 */
[----:B------:R-:W-:-:S03]  /*31a0*/  FFMA R116, R174, R178, R116 ;  /* 0x000000b2ae747223 */ /* 0x000fc60000000074 */
[----:B------:R-:W-:Y:S01]  /*31b0*/  FFMA R182, R174, R176, R182 ;  /* 0x000000b0aeb67223 */ /* 0x000fe200000000b6 */
[-C--:B------:R-:W-:Y:S01]  /*31c0*/  FFMA R123, R164, R103.reuse, R123 ;  /* 0x00000067a47b7223 */ /* 0x080fe2000000007b */
[----:B------:R-:W-:Y:S01]  /*31d0*/  FMUL R177, R237, R103 ;  /* 0x00000067edb17220 */ /* 0x000fe20000400000 */
[----:B------:R-:W-:Y:S01]  /*31e0*/  FMUL R178, R133, R180 ;  /* 0x000000b485b27220 */ /* 0x000fe20000400000 */
        /* <DEDUP_REMOVED lines=17> */
[----:B------:R-:W-:-:S03]  /*3300*/  SHF.L.U32 R191, R220, 0x10, RZ ;  /* 0x00000010dcbf7819 */ /* 0x000fc600000006ff */
        /* <DEDUP_REMOVED lines=9> */
[C---:B------:R-:W-:Y:S01]  /*33a0*/  FMUL R186, R133.reuse, R221 ;  /* 0x000000dd85ba7220 */ /* 0x040fe20000400000 */
[----:B------:R-:W-:-:S02]  /*33b0*/  FMUL R194, R133, R194 ;  /* 0x000000c285c27220 */ /* 0x000fc40000400000 */
[----:B------:R-:W-:Y:S01]  /*33c0*/  FFMA R103, R183, R195, R103 ;  /* 0x000000c3b7677223 */ /* 0x000fe20000000067 */
[----:B------:R-:W-:Y:S01]  /*33d0*/  FFMA R122, R185, R102, R122 ;  /* 0x00000066b97a7223 */ /* 0x000fe2000000007a */
[-C--:B------:R-:W-:Y:S01]  /*33e0*/  FFMA R102, R186, R197.reuse, R202 ;  /* 0x000000c5ba667223 */ /* 0x080fe200000000ca */
[----:B------:R-:W-:Y:S01]  /*33f0*/  FMUL R197, R229, R197 ;  /* 0x000000c5e5c57220 */ /* 0x000fe20000400000 */
[----:B------:R-:W-:-:S04]  /*3400*/  FFMA R103, R194, R196, R103 ;  /* 0x000000c4c2677223 */ /* 0x000fc80000000067 */
[----:B------:R-:W-:Y:S01]  /*3410*/  FFMA R103, R186, R197, R103 ;  /* 0x000000c5ba677223 */ /* 0x000fe20000000067 */
[----:B------:R-:W-:Y:S01]  /*3420*/  FFMA R124, R188, R223, R124 ;  /* 0x000000dfbc7c7223 */ /* 0x000fe2000000007c */
[----:B------:R-:W-:Y:S01]  /*3430*/  FFMA R126, R191, R224, R126 ;  /* 0x000000e0bf7e7223 */ /* 0x000fe2000000007e */
[----:B------:R-:W-:Y:S01]  /*3440*/  FFMA R128, R194, R225, R128 ;  /* 0x000000e1c2807223 */ /* 0x000fe20000000080 */
[----:B------:R-:W-:Y:S01]  /*3450*/  FFMA R103, R198, R199, R103 ;  /* 0x000000c7c6677223 */ /* 0x000fe20000000067 */
[----:B------:R-:W-:Y:S06]  /*3460*/  BRA.DIV UR4, `(.L_x_4955) ;  /* 0x0000001204f87947 */ /* 0x000fec000b800000 */
[----:B------:R-:W-:Y:S01]  /*3470*/  MOV R200, RZ ;  /* 0x000000ff00c87202 */ /* 0x000fe20000000f00 */
[----:B------:R-:W0:Y:S04]  /*3480*/  SHFL.DOWN PT, R202, R103, 0x10, 0x1f ;  /* 0x0a001f0067ca7f89 */ /* 0x000e2800000e0000 */
[----:B------:R-:W-:-:S05]  /*3490*/  FADD R200, RZ, R200 ;  /* 0x000000c8ffc87221 */ /* 0x000fca0000000000 */
[----:B------:R-:W1:Y:S01]  /*34a0*/  SHFL.DOWN PT, R206, R200, 0x8, 0x1f ;  /* 0x09001f00c8ce7f89 */ /* 0x000e6200000e0000 */
[----:B0-----:R-:W-:Y:S01]  /*34b0*/  FADD R103, R103, R202 ;  /* 0x000000ca67677221 */ /* 0x001fe20000000000 */
[----:B------:R-:W-:Y:S01]  /*34c0*/  MOV R202, R102 ;  /* 0x0000006600ca7202 */ /* 0x000fe20000000f00 */
[----:B-1----:R-:W-:-:S03]  /*34d0*/  FADD R200, R200, R206 ;  /* 0x000000cec8c87221 */ /* 0x002fc60000000000 */
        /* <DEDUP_REMOVED lines=12> */
.L_x_4968:
[----:B------:R-:W-:Y:S01]  /*35a0*/  FADD R102, R200, R207 ;  /* 0x000000cfc8667221 */ /* 0x000fe20000000000 */
[----:B01----:R-:W-:Y:S01]  /*35b0*/  FADD R103, R103, R203 ;  /* 0x000000cb67677221 */ /* 0x003fe20000000000 */
[----:B------:R-:W-:Y:S01]  /*35c0*/  LOP3.LUT P0, RZ, R134, 0xff, RZ, 0xc0, !PT ;  /* 0x000000ff86ff7812 */ /* 0x000fe2000780c0ff */
[----:B------:R-:W-:-:S12]  /*35d0*/  @P1 BRA `(.L_x_4956) ;  /* 0x00000000002c1947 */ /* 0x000fd80003800000 */
[----:B------:R-:W0:Y:S01]  /*35e0*/  S2UR UR5, SR_CgaCtaId ;  /* 0x00000000000579c3 */ /* 0x000e220000008800 */
[----:B------:R-:W-:Y:S01]  /*35f0*/  SHF.R.U32.HI R2, RZ, 0x5, R215 ;  /* 0x00000005ff027819 */ /* 0x000fe200000116d7 */
[----:B------:R-:W-:-:S03]  /*3600*/  UMOV UR4, 0x400 ;  /* 0x0000040000047882 */ /* 0x000fc60000000000 */
[----:B------:R-:W-:-:S04]  /*3610*/  LOP3.LUT R6, R2, 0x7fffffc, RZ, 0xc0, !PT ;  /* 0x07fffffc02067812 */ /* 0x000fc800078ec0ff */
[----:B------:R-:W-:-:S04]  /*3620*/  IADD3 R3, R6, 0x4, RZ ;  /* 0x0000000406037810 */ /* 0x000fc80007ffe0ff */
[----:B------:R-:W-:-:S04]  /*3630*/  SEL R134, R3, R6, !P0 ;  /* 0x0000000603867207 */ /* 0x000fc80004000000 */
[----:B------:R-:W-:Y:S01]  /*3640*/  LOP3.LUT R134, R134, 0x3, R2, 0xf8, !PT ;  /* 0x0000000386867812 */ /* 0x000fe200078ef802 */
[----:B0-----:R-:W-:-:S06]  /*3650*/  ULEA UR4, UR5, UR4, 0x18 ;  /* 0x0000000405047291 */ /* 0x001fcc000f8ec03f */
[----:B------:R-:W-:-:S04]  /*3660*/  MOV R2, UR4 ;  /* 0x0000000400027c02 */ /* 0x000fc80008000f00 */
[----:B------:R-:W-:-:S05]  /*3670*/  LEA R134, R134, R2, 0x3 ;  /* 0x0000000286867211 */ /* 0x000fca00078e18ff */
[----:B------:R0:W-:Y:S02]  /*3680*/  STS.64 [R134+0x8000], R102 ;  /* 0x0080006686007388 */ /* 0x0001e40000000a00 */
.L_x_4956:
[----:B------:R-:W-:Y:S05]  /*3690*/  WARPSYNC.ALL ;  /* 0x0000000000007948 */ /* 0x000fea0003800000 */
[----:B------:R-:W-:Y:S01]  /*36a0*/  BAR.SYNC.DEFER_BLOCKING 0x0 ;  /* 0x0000000000007b1d */ /* 0x000fe20000010000 */
[----:B0-----:R-:W-:Y:S02]  /*36b0*/  SEL R102, R3, R6, !P0 ;  /* 0x0000000603667207 */ /* 0x001fe40004000000 */
[----:B------:R-:W-:Y:S02]  /*36c0*/  IADD3 R131, R131, UR8, RZ ;  /* 0x0000000883837c10 */ /* 0x000fe4000fffe0ff */
[----:B------:R-:W-:-:S02]  /*36d0*/  LEA R102, R102, R2, 0x3 ;  /* 0x0000000266667211 */ /* 0x000fc400078e18ff */
[----:B------:R-:W-:-:S03]  /*36e0*/  ISETP.GE.AND P1, PT, R131, UR9, PT ;  /* 0x0000000983007c0c */ /* 0x000fc6000bf26270 */
        /* <DEDUP_REMOVED lines=10> */
[-C--:B------:R-:W-:Y:S01]  /*3790*/  FFMA R84, R77, -R103.reuse, R75 ;  /* 0x800000674d547223 */ /* 0x080fe2000000004b */
[-C--:B------:R-:W-:Y:S01]  /*37a0*/  FFMA R64, R76, -R103.reuse, R64 ;  /* 0x800000674c407223 */ /* 0x080fe20000000040 */
        /* <DEDUP_REMOVED lines=17> */
[C---:B------:R-:W-:Y:S01]  /*38c0*/  FMUL R108, R133.reuse, R108 ;  /* 0x0000006c856c7220 */ /* 0x040fe20000400000 */
[----:B------:R-:W-:Y:S01]  /*38d0*/  FMUL R49, R133, R86 ;  /* 0x0000005685317220 */ /* 0x000fe20000400000 */
        /* <DEDUP_REMOVED lines=13> */
[C---:B------:R-:W-:Y:S01]  /*39b0*/  FMUL R106, R133.reuse, R106 ;  /* 0x0000006a856a7220 */ /* 0x040fe20000400000 */
[----:B------:R-:W-:Y:S01]  /*39c0*/  FMUL R65, R133, R78 ;  /* 0x0000004e85417220 */ /* 0x000fe20000400000 */
[-C--:B------:R-:W-:Y:S01]  /*39d0*/  FFMA R68, R99, -R103.reuse, R95 ;  /* 0x8000006763447223 */ /* 0x080fe2000000005f */
[C---:B------:R-:W-:Y:S01]  /*39e0*/  FMUL R59, R133.reuse, R144 ;  /* 0x00000090853b7220 */ /* 0x040fe20000400000 */
[C---:B------:R-:W-:Y:S01]  /*39f0*/  FMUL R74, R133.reuse, R74 ;  /* 0x0000004a854a7220 */ /* 0x040fe20000400000 */
[C---:B------:R-:W-:Y:S01]  /*3a00*/  FMUL R69, R133.reuse, R88 ;  /* 0x0000005885457220 */ /* 0x040fe20000400000 */
[C---:B------:R-:W-:Y:S01]  /*3a10*/  FMUL R96, R133.reuse, R96 ;  /* 0x0000006085607220 */ /* 0x040fe20000400000 */
[C---:B------:R-:W-:Y:S01]  /*3a20*/  FMUL R71, R133.reuse, R66 ;  /* 0x0000004285477220 */ /* 0x040fe20000400000 */
[-C--:B------:R-:W-:Y:S01]  /*3a30*/  FFMA R56, R58, -R103.reuse, R56 ;  /* 0x800000673a387223 */ /* 0x080fe20000000038 */
[-C--:B------:R-:W-:Y:S01]  /*3a40*/  FFMA R54, R54, -R103.reuse, R53 ;  /* 0x8000006736367223 */ /* 0x080fe20000000035 */
[-C--:B------:R-:W-:Y:S01]  /*3a50*/  FFMA R50, R52, -R103.reuse, R50 ;  /* 0x8000006734327223 */ /* 0x080fe20000000032 */
[-C--:B------:R-:W-:Y:S01]  /*3a60*/  FFMA R152, R152, -R103.reuse, R154 ;  /* 0x8000006798987223 */ /* 0x080fe2000000009a */
[-C--:B------:R-:W-:Y:S01]  /*3a70*/  FFMA R160, R160, -R103.reuse, R172 ;  /* 0x80000067a0a07223 */ /* 0x080fe200000000ac */
[C---:B------:R-:W-:Y:S01]  /*3a80*/  FMUL R57, R133.reuse, R146 ;  /* 0x0000009285397220 */ /* 0x040fe20000400000 */
        /* <DEDUP_REMOVED lines=30> */
[C---:B------:R-:W-:Y:S01]  /*3c70*/  FMUL R0, R133.reuse, R0 ;  /* 0x0000000085007220 */ /* 0x040fe20000400000 */
[C---:B------:R-:W-:Y:S01]  /*3c80*/  FMUL R139, R133.reuse, R139 ;  /* 0x0000008b858b7220 */ /* 0x040fe20000400000 */
[C---:B------:R-:W-:Y:S01]  /*3c90*/  FMUL R138, R133.reuse, R138 ;  /* 0x0000008a858a7220 */ /* 0x040fe20000400000 */
[C---:B------:R-:W-:Y:S01]  /*3ca0*/  FMUL R145, R133.reuse, R145 ;  /* 0x0000009185917220 */ /* 0x040fe20000400000 */
[C---:B------:R-:W-:Y:S01]  /*3cb0*/  FMUL R146, R133.reuse, R137 ;  /* 0x0000008985927220 */ /* 0x040fe20000400000 */
[C---:B------:R-:W-:Y:S01]  /*3cc0*/  FMUL R136, R133.reuse, R136 ;  /* 0x0000008885887220 */ /* 0x040fe20000400000 */
[C---:B------:R-:W-:Y:S01]  /*3cd0*/  FMUL R63, R133.reuse, R80 ;  /* 0x00000050853f7220 */ /* 0x040fe20000400000 */
[----:B------:R-:W-:Y:S01]  /*3ce0*/  FMUL R84, R133, R64 ;  /* 0x0000004085547220 */ /* 0x000fe20000400000 */
[----:B------:R-:W-:Y:S01]  /*3cf0*/  F2FP.BF16.F32.PACK_AB R60, R49, R108 ;  /* 0x0000006c313c723e */ /* 0x000fe200000010ff */
[C---:B------:R-:W-:Y:S01]  /*3d00*/  FMUL R61, R133.reuse, R107 ;  /* 0x0000006b853d7220 */ /* 0x040fe20000400000 */
[C---:B------:R-:W-:Y:S01]  /*3d10*/  FMUL R86, R133.reuse, R82 ;  /* 0x0000005285567220 */ /* 0x040fe20000400000 */
[----:B------:R-:W-:Y:S01]  /*3d20*/  FMUL R80, R133, R62 ;  /* 0x0000003e85507220 */ /* 0x000fe20000400000 */
[----:B------:R-:W-:Y:S01]  /*3d30*/  F2FP.BF16.F32.PACK_AB R64, R51, R98 ;  /* 0x000000623340723e */ /* 0x000fe200000010ff */
[C---:B------:R-:W-:Y:S01]  /*3d40*/  FMUL R67, R133.reuse, R68 ;  /* 0x0000004485437220 */ /* 0x040fe20000400000 */
[C---:B------:R-:W-:Y:S01]  /*3d50*/  IADD3 R49, R132.reuse, 0x80, RZ ;  /* 0x0000008084317810 */ /* 0x040fe20007ffe0ff */
[----:B------:R-:W-:Y:S01]  /*3d60*/  FMUL R100, R133, R100 ;  /* 0x0000006485647220 */ /* 0x000fe20000400000 */
[----:B------:R-:W-:Y:S01]  /*3d70*/  F2FP.BF16.F32.PACK_AB R62, R65, R106 ;  /* 0x0000006a413e723e */ /* 0x000fe200000010ff */
[C---:B------:R-:W-:Y:S01]  /*3d80*/  FMUL R81, R133.reuse, R54 ;  /* 0x0000003685517220 */ /* 0x040fe20000400000 */
[C---:B------:R-:W-:Y:S01]  /*3d90*/  IADD3 R51, R132.reuse, 0x100, RZ ;  /* 0x0000010084337810 */ /* 0x040fe20007ffe0ff */
[----:B------:R-:W-:Y:S01]  /*3da0*/  FMUL R90, R133, R90 ;  /* 0x0000005a855a7220 */ /* 0x000fe20000400000 */
[----:B------:R-:W-:Y:S01]  /*3db0*/  F2FP.BF16.F32.PACK_AB R66, R71, R96 ;  /* 0x000000604742723e */ /* 0x000fe200000010ff */
[----:B------:R-:W-:Y:S01]  /*3dc0*/  FMUL R53, R133, R94 ;  /* 0x0000005e85357220 */ /* 0x000fe20000400000 */
[----:B------:R-:W-:Y:S01]  /*3dd0*/  F2FP.BF16.F32.PACK_AB R65, R69, R74 ;  /* 0x0000004a4541723e */ /* 0x000fe200000010ff */
[C---:B------:R-:W-:Y:S01]  /*3de0*/  FMUL R102, R133.reuse, R102 ;  /* 0x0000006685667220 */ /* 0x040fe20000400000 */
        /* <DEDUP_REMOVED lines=33> */
[C---:B------:R-:W-:Y:S01]  /*4000*/  IADD3 R69, R132.reuse, 0x180, RZ ;  /* 0x0000018084457810 */ /* 0x040fe20007ffe0ff */
[----:B0-----:R-:W-:Y:S01]  /*4010*/  IMAD.WIDE.U32 R48, R49, 0x10, R76 ;  /* 0x0000001031307825 */ /* 0x001fe200078e004c */
[----:B------:R-:W-:-:S02]  /*4020*/  IADD3 R71, R132, 0x200, RZ ;  /* 0x0000020084477810 */ /* 0x000fc40007ffe0ff */
[C---:B------:R-:W-:Y:S01]  /*4030*/  IADD3 R73, R132.reuse, 0x280, RZ ;  /* 0x0000028084497810 */ /* 0x040fe20007ffe0ff */
[--C-:B------:R-:W-:Y:S01]  /*4040*/  IMAD.WIDE.U32 R50, R51, 0x10, R76.reuse ;  /* 0x0000001033327825 */ /* 0x100fe200078e004c */
[C---:B------:R-:W-:Y:S02]  /*4050*/  IADD3 R75, R132.reuse, 0x300, RZ ;  /* 0x00000300844b7810 */ /* 0x040fe40007ffe0ff */
[C---:B------:R-:W-:Y:S01]  /*4060*/  IADD3 R137, R132.reuse, 0x380, RZ ;  /* 0x0000038084897810 */ /* 0x040fe20007ffe0ff */
[--C-:B------:R-:W-:Y:S01]  /*4070*/  IMAD.WIDE.U32 R132, R132, 0x10, R76.reuse ;  /* 0x0000001084847825 */ /* 0x100fe200078e004c */
[----:B------:R-:W-:Y:S02]  /*4080*/  F2FP.BF16.F32.PACK_AB R59, R136, R59 ;  /* 0x0000003b883b723e */ /* 0x000fe400000010ff */
[----:B------:R-:W-:Y:S01]  /*4090*/  F2FP.BF16.F32.PACK_AB R58, R146, R145 ;  /* 0x00000091923a723e */ /* 0x000fe200000010ff */
[----:B------:R-:W-:Y:S01]  /*40a0*/  IMAD.WIDE.U32 R68, R69, 0x10, R76 ;  /* 0x0000001045447825 */ /* 0x000fe200078e004c */
[----:B------:R-:W-:-:S02]  /*40b0*/  F2FP.BF16.F32.PACK_AB R57, R138, R57 ;  /* 0x000000398a39723e */ /* 0x000fc400000010ff */
[----:B------:R-:W-:Y:S01]  /*40c0*/  F2FP.BF16.F32.PACK_AB R56, R139, R0 ;  /* 0x000000008b38723e */ /* 0x000fe200000010ff */
[--C-:B------:R-:W-:Y:S01]  /*40d0*/  IMAD.WIDE.U32 R70, R71, 0x10, R76.reuse ;  /* 0x0000001047467825 */ /* 0x100fe200078e004c */
[----:B------:R-:W-:Y:S02]  /*40e0*/  F2FP.BF16.F32.PACK_AB R63, R144, R63 ;  /* 0x0000003f903f723e */ /* 0x000fe400000010ff */
[----:B------:R-:W-:Y:S01]  /*40f0*/  F2FP.BF16.F32.PACK_AB R61, R86, R61 ;  /* 0x0000003d563d723e */ /* 0x000fe200000010ff */
[----:B------:R0:W-:Y:S01]  /*4100*/  STG.E.128 desc[UR6][R132.64], R56 ;  /* 0x0000003884007986 */ /* 0x0001e2000c101d06 */
[----:B------:R-:W-:Y:S01]  /*4110*/  F2FP.BF16.F32.PACK_AB R67, R100, R67 ;  /* 0x000000436443723e */ /* 0x000fe200000010ff */
[--C-:B------:R-:W-:Y:S01]  /*4120*/  IMAD.WIDE.U32 R72, R73, 0x10, R76.reuse ;  /* 0x0000001049487825 */ /* 0x100fe200078e004c */
[----:B------:R-:W-:Y:S01]  /*4130*/  F2FP.BF16.F32.PACK_AB R52, R79, R52 ;  /* 0x000000344f34723e */ /* 0x000fe200000010ff */
[----:B------:R1:W-:Y:S01]  /*4140*/  STG.E.128 desc[UR6][R48.64], R60 ;  /* 0x0000003c30007986 */ /* 0x0003e2000c101d06 */
[----:B------:R-:W-:Y:S01]  /*4150*/  SEL R134, RZ, 0x1, P0 ;  /* 0x00000001ff867807 */ /* 0x000fe20000000000 */
[----:B------:R-:W-:-:S02]  /*4160*/  IMAD.WIDE.U32 R74, R75, 0x10, R76 ;  /* 0x000000104b4a7825 */ /* 0x000fc400078e004c */
[----:B------:R2:W-:Y:S02]  /*4170*/  STG.E.128 desc[UR6][R50.64], R64 ;  /* 0x0000004032007986 */ /* 0x0005e4000c101d06 */
[----:B------:R-:W-:Y:S01]  /*4180*/  IMAD.WIDE.U32 R76, R137, 0x10, R76 ;  /* 0x00000010894c7825 */ /* 0x000fe200078e004c */
[----:B0-----:R-:W-:Y:S02]  /*4190*/  F2FP.BF16.F32.PACK_AB R59, R103, R156 ;  /* 0x0000009c673b723e */ /* 0x001fe400000010ff */
[----:B------:R-:W-:Y:S02]  /*41a0*/  F2FP.BF16.F32.PACK_AB R58, R97, R88 ;  /* 0x00000058613a723e */ /* 0x000fe400000010ff */
[----:B-1----:R-:W-:Y:S02]  /*41b0*/  F2FP.BF16.F32.PACK_AB R49, R55, R102 ;  /* 0x000000663731723e */ /* 0x002fe400000010ff */
[----:B------:R-:W-:Y:S02]  /*41c0*/  F2FP.BF16.F32.PACK_AB R48, R53, R90 ;  /* 0x0000005a3530723e */ /* 0x000fe400000010ff */
[----:B--2---:R-:W-:-:S02]  /*41d0*/  F2FP.BF16.F32.PACK_AB R51, R87, R54 ;  /* 0x000000365733723e */ /* 0x004fc400000010ff */
[----:B------:R-:W-:Y:S02]  /*41e0*/  F2FP.BF16.F32.PACK_AB R50, R81, R92 ;  /* 0x0000005c5132723e */ /* 0x000fe400000010ff */
[----:B------:R-:W-:Y:S02]  /*41f0*/  F2FP.BF16.F32.PACK_AB R55, R95, R84 ;  /* 0x000000545f37723e */ /* 0x000fe400000010ff */
[----:B------:R-:W-:Y:S01]  /*4200*/  F2FP.BF16.F32.PACK_AB R54, R89, R110 ;  /* 0x0000006e5936723e */ /* 0x000fe200000010ff */
[----:B------:R0:W-:Y:S01]  /*4210*/  STG.E.128 desc[UR6][R68.64], R48 ;  /* 0x0000003044007986 */ /* 0x0001e2000c101d06 */
[----:B------:R-:W-:Y:S02]  /*4220*/  F2FP.BF16.F32.PACK_AB R53, R83, R78 ;  /* 0x0000004e5335723e */ /* 0x000fe400000010ff */
        /* <DEDUP_REMOVED lines=15> */
[----:B0-----:R-:W-:Y:S01]  /*4320*/  MOV R50, R8 ;  /* 0x0000000800327202 */ /* 0x001fe20000000f00 */
        /* <DEDUP_REMOVED lines=42> */
[----:B------:R-:W-:-:S07]  /*45d0*/  MOV R203, R130 ;  /* 0x0000008200cb7202 */ /* 0x000fce0000000f00 */
.L_x_4954:
        /* <DEDUP_REMOVED lines=12> */
[----:B------:R-:W-:Y:S01]  /*46a0*/  STG.E.128 desc[UR6][R2.64], R48 ;  /* 0x0000003002007986 */ /* 0x000fe2000c101d06 */
        /* <DEDUP_REMOVED lines=26> */
.L_x_4955:
[----:B------:R-:W-:Y:S01]  /*4850*/  HFMA2.MMA R202, -RZ, RZ, 0, 0 ;  /* 0x00000000ffca7435 */ /* 0x000fe200000001ff */
[----:B------:R-:W-:Y:S01]  /*4860*/  MOV R203, 0x10 ;  /* 0x0000001000cb7802 */ /* 0x000fe20000000f00 */
[----:B------:R-:W-:Y:S01]  /*4870*/  HFMA2.MMA R204, -RZ, RZ, 0, 1.847743988037109375e-06 ;  /* 0x0000001fffcc7435 */ /* 0x000fe200000001ff */
[----:B------:R-:W-:-:S10]  /*4880*/  MOV R205, 0xffffffff ;  /* 0xffffffff00cd7802 */ /* 0x000fd40000000f00 */
[----:B------:R-:W-:Y:S05]  /*4890*/  WARPSYNC.COLLECTIVE R205, `(.L_x_4958) ;  /* 0x00000000cd087348 */ /* 0x000fea0003c00000 */
[----:B------:R0:W1:Y:S02]  /*48a0*/  SHFL.DOWN P0, R206, R202, R203, R204 ;  /* 0x080000cbcace7389 */ /* 0x00006400000000cc */
[----:B01----:R-:W-:Y:S01]  /*48b0*/  ENDCOLLECTIVE ;  /* 0x000000000000791b */ /* 0x003fe20003800000 */
.L_x_4958:
[----:B------:R-:W-:Y:S02]  /*48c0*/  MOV R202, R103 ;  /* 0x0000006700ca7202 */ /* 0x000fe40000000f00 */
[----:B------:R-:W-:-:S07]  /*48d0*/  MOV R200, R206 ;  /* 0x000000ce00c87202 */ /* 0x000fce0000000f00 */
[----:B------:R-:W-:Y:S05]  /*48e0*/  WARPSYNC.COLLECTIVE R205, `(.L_x_4959) ;  /* 0x00000000cd087348 */ /* 0x000fea0003c00000 */
[----:B------:R0:W1:Y:S02]  /*48f0*/  SHFL.DOWN P0, R206, R202, R203, R204 ;  /* 0x080000cbcace7389 */ /* 0x00006400000000cc */
[----:B01----:R-:W-:Y:S01]  /*4900*/  ENDCOLLECTIVE ;  /* 0x000000000000791b */ /* 0x003fe20003800000 */
.L_x_4959:
        /* <DEDUP_REMOVED lines=8> */
.L_x_4960:
[----:B------:R-:W-:Y:S01]  /*4990*/  MOV R202, R103 ;  /* 0x0000006700ca7202 */ /* 0x000fe20000000f00 */
[----:B------:R-:W-:-:S07]  /*49a0*/  FADD R200, R200, R206 ;  /* 0x000000cec8c87221 */ /* 0x000fce0000000000 */
[----:B------:R-:W-:Y:S05]  /*49b0*/  WARPSYNC.COLLECTIVE R205, `(.L_x_4961) ;  /* 0x00000000cd087348 */ /* 0x000fea0003c00000 */
[----:B------:R0:W1:Y:S02]  /*49c0*/  SHFL.DOWN P0, R206, R202, R203, R204 ;  /* 0x080000cbcace7389 */ /* 0x00006400000000cc */
[----:B01----:R-:W-:Y:S01]  /*49d0*/  ENDCOLLECTIVE ;  /* 0x000000000000791b */ /* 0x003fe20003800000 */
.L_x_4961:
[----:B------:R-:W-:Y:S01]  /*49e0*/  HFMA2.MMA R203, -RZ, RZ, 0, 2.384185791015625e-07 ;  /* 0x00000004ffcb7435 */ /* 0x000fe200000001ff */
[----:B------:R-:W-:Y:S01]  /*49f0*/  MOV R202, R200 ;  /* 0x000000c800ca7202 */ /* 0x000fe20000000f00 */
[----:B------:R-:W-:-:S09]  /*4a00*/  FADD R103, R103, R206 ;  /* 0x000000ce67677221 */ /* 0x000fd20000000000 */
[----:B------:R-:W-:Y:S05]  /*4a10*/  WARPSYNC.COLLECTIVE R205, `(.L_x_4962) ;  /* 0x00000000cd087348 */ /* 0x000fea0003c00000 */
[----:B------:R0:W1:Y:S02]  /*4a20*/  SHFL.DOWN P0, R206, R202, R203, R204 ;  /* 0x080000cbcace7389 */ /* 0x00006400000000cc */
[----:B01----:R-:W-:Y:S01]  /*4a30*/  ENDCOLLECTIVE ;  /* 0x000000000000791b */ /* 0x003fe20003800000 */
.L_x_4962:
[----:B------:R-:W-:Y:S01]  /*4a40*/  MOV R202, R103 ;  /* 0x0000006700ca7202 */ /* 0x000fe20000000f00 */
[----:B------:R-:W-:-:S07]  /*4a50*/  FADD R200, R200, R206 ;  /* 0x000000cec8c87221 */ /* 0x000fce0000000000 */
[----:B------:R-:W-:Y:S05]  /*4a60*/  WARPSYNC.COLLECTIVE R205, `(.L_x_4963) ;  /* 0x00000000cd087348 */ /* 0x000fea0003c00000 */
[----:B------:R0:W1:Y:S02]  /*4a70*/  SHFL.DOWN P0, R206, R202, R203, R204 ;  /* 0x080000cbcace7389 */ /* 0x00006400000000cc */
[----:B01----:R-:W-:Y:S01]  /*4a80*/  ENDCOLLECTIVE ;  /* 0x000000000000791b */ /* 0x003fe20003800000 */
.L_x_4963:
[----:B------:R-:W-:Y:S01]  /*4a90*/  HFMA2.MMA R203, -RZ, RZ, 0, 1.1920928955078125e-07 ;  /* 0x00000002ffcb7435 */ /* 0x000fe200000001ff */
[----:B------:R-:W-:Y:S01]  /*4aa0*/  MOV R202, R200 ;  /* 0x000000c800ca7202 */ /* 0x000fe20000000f00 */
[----:B------:R-:W-:-:S09]  /*4ab0*/  FADD R103, R103, R206 ;  /* 0x000000ce67677221 */ /* 0x000fd20000000000 */
[----:B------:R-:W-:Y:S05]  /*4ac0*/  WARPSYNC.COLLECTIVE R205, `(.L_x_4964) ;  /* 0x00000000cd087348 */ /* 0x000fea0003c00000 */
[----:B------:R0:W1:Y:S02]  /*4ad0*/  SHFL.DOWN P0, R206, R202, R203, R204 ;  /* 0x080000cbcace7389 */ /* 0x00006400000000cc */
[----:B01----:R-:W-:Y:S01]  /*4ae0*/  ENDCOLLECTIVE ;  /* 0x000000000000791b */ /* 0x003fe20003800000 */
.L_x_4964:
[----:B------:R-:W-:Y:S01]  /*4af0*/  MOV R202, R103 ;  /* 0x0000006700ca7202 */ /* 0x000fe20000000f00 */
[----:B------:R-:W-:-:S07]  /*4b00*/  FADD R200, R200, R206 ;  /* 0x000000cec8c87221 */ /* 0x000fce0000000000 */
[----:B------:R-:W-:Y:S05]  /*4b10*/  WARPSYNC.COLLECTIVE R205, `(.L_x_4965) ;  /* 0x00000000cd087348 */ /* 0x000fea0003c00000 */
[----:B------:R0:W1:Y:S02]  /*4b20*/  SHFL.DOWN P0, R206, R202, R203, R204 ;  /* 0x080000cbcace7389 */ /* 0x00006400000000cc */
[----:B01----:R-:W-:Y:S01]  /*4b30*/  ENDCOLLECTIVE ;  /* 0x000000000000791b */ /* 0x003fe20003800000 */
.L_x_4965:
[----:B------:R-:W-:Y:S01]  /*4b40*/  HFMA2.MMA R203, -RZ, RZ, 0, 5.9604644775390625e-08 ;  /* 0x00000001ffcb7435 */ /* 0x000fe200000001ff */
[----:B------:R-:W-:Y:S01]  /*4b50*/  MOV R202, R200 ;  /* 0x000000c800ca7202 */ /* 0x000fe20000000f00 */
[----:B------:R-:W-:-:S09]  /*4b60*/  FADD R103, R103, R206 ;  /* 0x000000ce67677221 */ /* 0x000fd20000000000 */
[----:B------:R-:W-:Y:S05]  /*4b70*/  WARPSYNC.COLLECTIVE R205, `(.L_x_4966) ;  /* 0x00000000cd087348 */ /* 0x000fea0003c00000 */
[----:B------:R0:W1:Y:S02]  /*4b80*/  SHFL.DOWN P0, R206, R202, R203, R204 ;  /* 0x080000cbcace7389 */ /* 0x00006400000000cc */
[----:B01----:R-:W-:Y:S01]  /*4b90*/  ENDCOLLECTIVE ;  /* 0x000000000000791b */ /* 0x003fe20003800000 */
.L_x_4966:
[----:B------:R-:W-:Y:S02]  /*4ba0*/  MOV R202, R103 ;  /* 0x0000006700ca7202 */ /* 0x000fe40000000f00 */
[----:B------:R-:W-:-:S07]  /*4bb0*/  MOV R207, R206 ;  /* 0x000000ce00cf7202 */ /* 0x000fce0000000f00 */
[----:B------:R-:W-:Y:S05]  /*4bc0*/  WARPSYNC.COLLECTIVE R205, `(.L_x_4967) ;  /* 0x00000000cd087348 */ /* 0x000fea0003c00000 */
[----:B------:R0:W1:Y:S02]  /*4bd0*/  SHFL.DOWN P0, R206, R202, R203, R204 ;  /* 0x080000cbcace7389 */ /* 0x00006400000000cc */
[----:B01----:R-:W-:Y:S01]  /*4be0*/  ENDCOLLECTIVE ;  /* 0x000000000000791b */ /* 0x003fe20003800000 */
.L_x_4967:
[----:B------:R-:W-:Y:S02]  /*4bf0*/  MOV R202, R102 ;  /* 0x0000006600ca7202 */ /* 0x000fe40000000f00 */
[----:B------:R-:W-:Y:S01]  /*4c00*/  MOV R203, R206 ;  /* 0x000000ce00cb7202 */ /* 0x000fe20000000f00 */
[----:B------:R-:W-:Y:S06]  /*4c10*/  BRA `(.L_x_4968) ;  /* 0xffffffe800607947 */ /* 0x000fec000383ffff */
.L_x_4969:
        /* <DEDUP_REMOVED lines=14> */
.L_x_5749:


//--------------------- .text._ZN18transformer_engine13normalization33rmsnorm_bwd_finalize_tuned_kernelINS0_22Kernel_traits_finalizeILj8192E6__halfS3_S3_fjLj1024ELj4ENS0_18Kernel_traits_baseILj8192ES3_S3_S3_fjLj1024EEEEEEEvNS0_20BackwardKernelParamsE --------------------------
	.section	.text._ZN18transformer_engine13normalization33rmsnorm_bwd_finalize_tuned_kernelINS0_22Kernel_traits_finalizeILj8192E6__halfS3_S3_fjLj1024ELj4ENS0_18Kernel_traits_baseILj8192ES3_S3_S3_fjLj1024EEEEEEEvNS0_20BackwardKernelParamsE,"ax",@progbits
	.align	128
        .global         _ZN18transformer_engine13normalization33rmsnorm_bwd_finalize_tuned_kernelINS0_22Kernel_traits_finalizeILj8192E6__halfS3_S3_fjLj1024ELj4ENS0_18Kernel_traits_baseILj8192ES3_S3_S3_fjLj1024EEEEEEEvNS0_20BackwardKernelParamsE
        .type           _ZN18transformer_engine13normalization33rmsnorm_bwd_finalize_tuned_kernelINS0_22Kernel_traits_finalizeILj8192E6__halfS3_S3_fjLj1024ELj4ENS0_18Kernel_traits_baseILj8192ES3_S3_S3_fjLj1024EEEEEEEvNS0_20BackwardKernelParamsE,@function
        .size           _ZN18transformer_engine13normalization33rmsnorm_bwd_finalize_tuned_kernelINS0_22Kernel_traits_finalizeILj8192E6__halfS3_S3_fjLj1024ELj4ENS0_18Kernel_traits_baseILj8192ES3_S3_S3_fjLj1024EEEEEEEvNS0_20BackwardKernelParamsE,(.L_x_5750 - _ZN18transformer_engine13normalization33rmsnorm_bwd_finalize_tuned_kernelINS0_22Kernel_traits_finalizeILj8192E6__halfS3_S3_fjLj1024ELj4ENS0_18Kernel_traits_baseILj8192ES3_S3_S3_fjLj1024EEEEEEEvNS0_20BackwardKernelParamsE)
        .other          _ZN18transformer_engine13normalization33rmsnorm_bwd_finalize_tuned_kernelINS0_22Kernel_traits_finalizeILj8192E6__halfS3_S3_fjLj1024ELj4ENS0_18Kernel_traits_baseILj8192ES3_S3_S3_fjLj1024EEEEEEEvNS0_20BackwardKernelParamsE,@"STO_CUDA_ENTRY STV_DEFAULT"
_ZN18transformer_engine13normalization33rmsnorm_bwd_finalize_tuned_kernelINS0_22Kernel_traits_finalizeILj8192E6__halfS3_S3_fjLj1024ELj4ENS0_18Kernel_traits_baseILj8192ES3_S3_S3_fjLj1024EEEEEEEvNS0_20BackwardKernelParamsE:
.text._ZN18transformer_engine13normalization33rmsnorm_bwd_finalize_tuned_kernelINS0_22Kernel_traits_finalizeILj8192E6__halfS3_S3_fjLj1024ELj4ENS0_18Kernel_traits_baseILj8192ES3_S3_S3_fjLj1024EEEEEEEvNS0_20BackwardKernelParamsE:
        /* <DEDUP_REMOVED lines=24> */
.L_x_4981:
        /* <DEDUP_REMOVED lines=24> */
.L_x_4974:
        /* <DEDUP_REMOVED lines=19> */
.L_x_4973:
[----:B------:R-:W-:Y:S05]  /*0430*/  BSYNC B1 ;  /* 0x0000000000017941 */ /* 0x000fea0003800000 */
.L_x_4972:
        /* <DEDUP_REMOVED lines=16> */
.L_x_4976:
[----:B------:R-:W-:Y:S05]  /*0540*/  BSYNC B1 ;  /* 0x0000000000017941 */ /* 0x000fea0003800000 */
.L_x_4975:
[----:B------:R-:W-:-:S13]  /*0550*/  ISETP.LT.U32.OR P1, PT, R23, R18, P1 ;  /* 0x000000121700720c */ /* 0x000fda0000f21470 */
[----:B------:R-:W-:Y:S05]  /*0560*/  @!P1 BRA `(.L_x_4971) ;  /* 0x0000000000109947 */ /* 0x000fea0003800000 */
[----:B------:R-:W0:Y:S02]  /*0570*/  LDC.64 R2, c[0x0][0x270] ;  /* 0x00009c00ff027b82 */ /* 0x000e240000000a00 */
[----:B0-----:R-:W-:-:S06]  /*0580*/  IMAD.WIDE.U32 R2, R19, 0x4, R2 ;  /* 0x0000000413027825 */ /* 0x001fcc00078e0002 */
[----:B------:R-:W2:Y:S02]  /*0590*/  LDG.E R2, desc[UR6][R2.64] ;  /* 0x0000000602027981 */ /* 0x000ea4000c1e1900 */
[----:B--2---:R-:W-:-:S07]  /*05a0*/  FADD R21, R21, R2 ;  /* 0x0000000215157221 */ /* 0x004fce0000000000 */
.L_x_4971:
[----:B------:R-:W-:Y:S05]  /*05b0*/  BSYNC B0 ;  /* 0x0000000000007941 */ /* 0x000fea0003800000 */
.L_x_4970:
        /* <DEDUP_REMOVED lines=18> */
.L_x_4987:
[----:B------:R-:W-:Y:S01]  /*06e0*/  @!P1 SHF.R.U32.HI R2, RZ, 0x3, R0 ;  /* 0x00000003ff029819 */ /* 0x000fe20000011600 */
[----:B--2---:R-:W-:-:S03]  /*06f0*/  FADD R7, R6, R7 ;  /* 0x0000000706077221 */ /* 0x004fc60000000000 */
[----:B------:R-:W-:-:S05]  /*0700*/  @!P1 LOP3.LUT R2, R2, 0x1ffffffc, RZ, 0xc0, !PT ;  /* 0x1ffffffc02029812 */ /* 0x000fca00078ec0ff */
[----:B------:R2:W-:Y:S02]  /*0710*/  @!P1 STS [R2+UR4+0x2000], R7 ;  /* 0x0020000702009988 */ /* 0x0005e40008000804 */
.L_x_4977:
        /* <DEDUP_REMOVED lines=9> */
[----:B---3--:R-:W-:-:S05]  /*07b0*/  F2FP.F16.F32.PACK_AB R5, R5, R4 ;  /* 0x000000040505723e */ /* 0x008fca00000000ff */
[----:B------:R3:W-:Y:S02]  /*07c0*/  STG.E desc[UR6][R2.64], R5 ;  /* 0x0000000502007986 */ /* 0x0007e4000c101906 */
.L_x_4980:
[----:B------:R-:W-:Y:S05]  /*07d0*/  BSYNC B0 ;  /* 0x0000000000007941 */ /* 0x000fea0003800000 */
.L_x_4979:
[C---:B------:R-:W-:Y:S01]  /*07e0*/  ISETP.GT.U32.AND P1, PT, R14.reuse, -0x2001, PT ;  /* 0xffffdfff0e00780c */ /* 0x040fe20003f24070 */
[----:B------:R-:W-:Y:S01]  /*07f0*/  VIADD R14, R14, 0x2000 ;  /* 0x000020000e0e7836 */ /* 0x000fe20000000000 */
[----:B------:R-:W-:-:S11]  /*0800*/  IADD3 R15, R15, 0x1000, RZ ;  /* 0x000010000f0f7810 */ /* 0x000fd60007ffe0ff */
[----:B------:R-:W-:Y:S05]  /*0810*/  @P1 BRA `(.L_x_4981) ;  /* 0xfffffff800581947 */ /* 0x000fea000383ffff */
[----:B------:R-:W-:Y:S05]  /*0820*/  EXIT ;  /* 0x000000000000794d */ /* 0x000fea0003800000 */
.L_x_4978:
[----:B------:R-:W-:Y:S01]  /*0830*/  HFMA2.MMA R11, -RZ, RZ, 0, 1.847743988037109375e-06 ;  /* 0x0000001fff0b7435 */ /* 0x000fe200000001ff */
[----:B------:R-:W-:Y:S02]  /*0840*/  IMAD.MOV.U32 R9, RZ, RZ, 0x1 ;  /* 0x00000001ff097424 */ /* 0x000fe400078e00ff */
[----:B------:R-:W-:-:S08]  /*0850*/  IMAD.MOV.U32 R8, RZ, RZ, -0x1 ;  /* 0xffffffffff087424 */ /* 0x000fd000078e00ff */
[----:B01----:R-:W-:Y:S05]  /*0860*/  WARPSYNC.COLLECTIVE R8, `(.L_x_4982) ;  /* 0x0000000008087348 */ /* 0x003fea0003c00000 */
[----:B-1----:R1:W2:Y:S02]  /*0870*/  SHFL.BFLY P2, R7, R2, R9, R11 ;  /* 0x0c00000902077389 */ /* 0x0022a4000004000b */
[----:B012---:R-:W-:Y:S01]  /*0880*/  ENDCOLLECTIVE ;  /* 0x000000000000791b */ /* 0x007fe20003800000 */
.L_x_4982:
[----:B------:R-:W-:Y:S01]  /*0890*/  HFMA2.MMA R9, -RZ, RZ, 0, 1.1920928955078125e-07 ;  /* 0x00000002ff097435 */ /* 0x000fe200000001ff */
[----:B------:R-:W-:-:S05]  /*08a0*/  MOV R3, R7 ;  /* 0x0000000700037202 */ /* 0x000fca0000000f00 */
[----:B------:R-:W-:-:S04]  /*08b0*/  FADD R3, R2, R3 ;  /* 0x0000000302037221 */ /* 0x000fc80000000000 */
[----:B------:R-:W-:-:S07]  /*08c0*/  IMAD.MOV.U32 R2, RZ, RZ, R3 ;  /* 0x000000ffff027224 */ /* 0x000fce00078e0003 */
[----:B------:R-:W-:Y:S05]  /*08d0*/  WARPSYNC.COLLECTIVE R8, `(.L_x_4983) ;  /* 0x0000000008087348 */ /* 0x000fea0003c00000 */
[----:B------:R0:W1:Y:S02]  /*08e0*/  SHFL.BFLY P2, R7, R2, R9, R11 ;  /* 0x0c00000902077389 */ /* 0x000064000004000b */
[----:B01----:R-:W-:Y:S01]  /*08f0*/  ENDCOLLECTIVE ;  /* 0x000000000000791b */ /* 0x003fe20003800000 */
.L_x_4983:
[----:B------:R-:W-:Y:S02]  /*0900*/  IMAD.MOV.U32 R9, RZ, RZ, 0x4 ;  /* 0x00000004ff097424 */ /* 0x000fe400078e00ff */
[----:B------:R-:W-:-:S04]  /*0910*/  IMAD.MOV.U32 R4, RZ, RZ, R7 ;  /* 0x000000ffff047224 */ /* 0x000fc800078e0007 */
[----:B------:R-:W-:-:S05]  /*0920*/  FADD R4, R3, R4 ;  /* 0x0000000403047221 */ /* 0x000fca0000000000 */
[----:B------:R-:W-:-:S07]  /*0930*/  MOV R2, R4 ;  /* 0x0000000400027202 */ /* 0x000fce0000000f00 */
[----:B------:R-:W-:Y:S05]  /*0940*/  WARPSYNC.COLLECTIVE R8, `(.L_x_4984) ;  /* 0x0000000008087348 */ /* 0x000fea0003c00000 */
[----:B------:R0:W1:Y:S02]  /*0950*/  SHFL.BFLY P2, R7, R2, R9, R11 ;  /* 0x0c00000902077389 */ /* 0x000064000004000b */
[----:B01----:R-:W-:Y:S01]  /*0960*/  ENDCOLLECTIVE ;  /* 0x000000000000791b */ /* 0x003fe20003800000 */
.L_x_4984:
[----:B------:R-:W-:Y:S01]  /*0970*/  HFMA2.MMA R9, -RZ, RZ, 0, 4.76837158203125e-07 ;  /* 0x00000008ff097435 */ /* 0x000fe200000001ff */
[----:B------:R-:W-:-:S05]  /*0980*/  MOV R5, R7 ;  /* 0x0000000700057202 */ /* 0x000fca0000000f00 */
[----:B------:R-:W-:-:S04]  /*0990*/  FADD R5, R4, R5 ;  /* 0x0000000504057221 */ /* 0x000fc80000000000 */
[----:B------:R-:W-:-:S07]  /*09a0*/  IMAD.MOV.U32 R2, RZ, RZ, R5 ;  /* 0x000000ffff027224 */ /* 0x000fce00078e0005 */
[----:B------:R-:W-:Y:S05]  /*09b0*/  WARPSYNC.COLLECTIVE R8, `(.L_x_4985) ;  /* 0x0000000008087348 */ /* 0x000fea0003c00000 */
[----:B------:R0:W1:Y:S02]  /*09c0*/  SHFL.BFLY P2, R7, R2, R9, R11 ;  /* 0x0c00000902077389 */ /* 0x000064000004000b */
[----:B01----:R-:W-:Y:S01]  /*09d0*/  ENDCOLLECTIVE ;  /* 0x000000000000791b */ /* 0x003fe20003800000 */
.L_x_4985:
[----:B------:R-:W-:Y:S02]  /*09e0*/  IMAD.MOV.U32 R9, RZ, RZ, 0x10 ;  /* 0x00000010ff097424 */ /* 0x000fe400078e00ff */
[----:B------:R-:W-:-:S04]  /*09f0*/  IMAD.MOV.U32 R6, RZ, RZ, R7 ;  /* 0x000000ffff067224 */ /* 0x000fc800078e0007 */
[----:B------:R-:W-:-:S05]  /*0a00*/  FADD R6, R5, R6 ;  /* 0x0000000605067221 */ /* 0x000fca0000000000 */
[----:B------:R-:W-:-:S07]  /*0a10*/  MOV R2, R6 ;  /* 0x0000000600027202 */ /* 0x000fce0000000f00 */
[----:B------:R-:W-:Y:S05]  /*0a20*/  WARPSYNC.COLLECTIVE R8, `(.L_x_4986) ;  /* 0x0000000008087348 */ /* 0x000fea0003c00000 */
[----:B------:R0:W1:Y:S02]  /*0a30*/  SHFL.BFLY P2, R7, R2, R9, R11 ;  /* 0x0c00000902077389 */ /* 0x000064000004000b */
[----:B01----:R-:W-:Y:S01]  /*0a40*/  ENDCOLLECTIVE ;  /* 0x000000000000791b */ /* 0x003fe20003800000 */
.L_x_4986:
[----:B------:R-:W-:Y:S05]  /*0a50*/  BRA `(.L_x_4987) ;  /* 0xfffffffc00207947 */ /* 0x000fea000383ffff */
.L_x_4988:
        /* <DEDUP_REMOVED lines=10> */
.L_x_5750:


//--------------------- .text._ZN18transformer_engine13normalization24rmsnorm_bwd_tuned_kernelINS0_13Kernel_traitsI6__halfS3_S3_fjLj8192ELj1ELj1ELj4ELj16ENS0_18Kernel_traits_baseILj8192ES3_S3_S3_fjLj128EEEEELb0EEEvNS0_20BackwardKernelParamsE --------------------------
	.section	.text._ZN18transformer_engine13normalization24rmsnorm_bwd_tuned_kernelINS0_13Kernel_traitsI6__halfS3_S3_fjLj8192ELj1ELj1ELj4ELj16ENS0_18Kernel_traits_baseILj8192ES3_S3_S3_fjLj128EEEEELb0EEEvNS0_20BackwardKernelParamsE,"ax",@progbits
	.align	128
        .global         _ZN18transformer_engine13normalization24rmsnorm_bwd_tuned_kernelINS0_13Kernel_traitsI6__halfS3_S3_fjLj8192ELj1ELj1ELj4ELj16ENS0_18Kernel_traits_baseILj8192ES3_S3_S3_fjLj128EEEEELb0EEEvNS0_20BackwardKernelParamsE
        .type           _ZN18transformer_engine13normalization24rmsnorm_bwd_tuned_kernelINS0_13Kernel_traitsI6__halfS3_S3_fjLj8192ELj1ELj1ELj4ELj16ENS0_18Kernel_traits_baseILj8192ES3_S3_S3_fjLj128EEEEELb0EEEvNS0_20BackwardKernelParamsE,@function
        .size           _ZN18transformer_engine13normalization24rmsnorm_bwd_tuned_kernelINS0_13Kernel_traitsI6__halfS3_S3_fjLj8192ELj1ELj1ELj4ELj16ENS0_18Kernel_traits_baseILj8192ES3_S3_S3_fjLj128EEEEELb0EEEvNS0_20BackwardKernelParamsE,(.L_x_5751 - _ZN18transformer_engine13normalization24rmsnorm_bwd_tuned_kernelINS0_13Kernel_traitsI6__halfS3_S3_fjLj8192ELj1ELj1ELj4ELj16ENS0_18Kernel_traits_baseILj8192ES3_S3_S3_fjLj128EEEEELb0EEEvNS0_20BackwardKernelParamsE)
        .other          _ZN18transformer_engine13normalization24rmsnorm_bwd_tuned_kernelINS0_13Kernel_traitsI6__halfS3_S3_fjLj8192ELj1ELj1ELj4ELj16ENS0_18Kernel_traits_baseILj8192ES3_S3_S3_fjLj128EEEEELb0EEEvNS0_20BackwardKernelParamsE,@"STO_CUDA_ENTRY STV_DEFAULT"
_ZN18transformer_engine13normalization24rmsnorm_bwd_tuned_kernelINS0_13Kernel_traitsI6__halfS3_S3_fjLj8192ELj1ELj1ELj4ELj16ENS0_18Kernel_traits_baseILj8192ES3_S3_S3_fjLj128EEEEELb0EEEvNS0_20BackwardKernelParamsE:
.text._ZN18transformer_engine13normalization24rmsnorm_bwd_tuned_kernelINS0_13Kernel_traitsI6__halfS3_S3_fjLj8192ELj1ELj1ELj4ELj16ENS0_18Kernel_traits_baseILj8192ES3_S3_S3_fjLj128EEEEELb0EEEvNS0_20BackwardKernelParamsE:
        /* <DEDUP_REMOVED lines=59> */
[----:B------:R-:W1:Y:S01]  /*03b0*/  S2UR UR5, SR_CgaCtaId ;  /* 0x00000000000579c3 */ /* 0x000e620000008800 */
[----:B------:R-:W-:Y:S01]  /*03c0*/  UMOV UR4, 0x400 ;  /* 0x0000040000047882 */ /* 0x000fe20000000000 */
[----:B------:R-:W-:Y:S02]  /*03d0*/  HFMA2.MMA R201, -RZ, RZ, 0, 5.9604644775390625e-08 ;  /* 0x00000001ffc97435 */ /* 0x000fe400000001ff */
[----:B------:R-:W-:Y:S01]  /*03e0*/  HFMA2.MMA R122, -RZ, RZ, 0, 0 ;  /* 0x00000000ff7a7435 */ /* 0x000fe200000001ff */
[----:B------:R-:W-:Y:S02]  /*03f0*/  CS2R R198, SRZ ;  /* 0x0000000000c67805 */ /* 0x000fe4000001ff00 */
[----:B------:R-:W-:Y:S02]  /*0400*/  CS2R R202, SRZ ;  /* 0x0000000000ca7805 */ /* 0x000fe4000001ff00 */
[----:B------:R-:W-:-:S02]  /*0410*/  CS2R R190, SRZ ;  /* 0x0000000000be7805 */ /* 0x000fc4000001ff00 */
[----:B------:R-:W-:Y:S02]  /*0420*/  MOV R189, RZ ;  /* 0x000000ff00bd7202 */ /* 0x000fe40000000f00 */
[----:B------:R-:W-:Y:S02]  /*0430*/  CS2R R192, SRZ ;  /* 0x0000000000c07805 */ /* 0x000fe4000001ff00 */
[----:B------:R-:W-:Y:S02]  /*0440*/  CS2R R194, SRZ ;  /* 0x0000000000c27805 */ /* 0x000fe4000001ff00 */
[----:B------:R-:W-:Y:S02]  /*0450*/  CS2R R120, SRZ ;  /* 0x0000000000787805 */ /* 0x000fe4000001ff00 */
[----:B------:R-:W-:Y:S02]  /*0460*/  CS2R R118, SRZ ;  /* 0x0000000000767805 */ /* 0x000fe4000001ff00 */
[----:B------:R-:W-:-:S02]  /*0470*/  MOV R196, RZ ;  /* 0x000000ff00c47202 */ /* 0x000fc40000000f00 */
[----:B------:R-:W-:Y:S02]  /*0480*/  CS2R R116, SRZ ;  /* 0x0000000000747805 */ /* 0x000fe4000001ff00 */
[----:B------:R-:W-:Y:S02]  /*0490*/  CS2R R114, SRZ ;  /* 0x0000000000727805 */ /* 0x000fe4000001ff00 */
[----:B------:R-:W-:Y:S01]  /*04a0*/  CS2R R112, SRZ ;  /* 0x0000000000707805 */ /* 0x000fe2000001ff00 */
[----:B-1----:R-:W-:Y:S01]  /*04b0*/  ULEA UR4, UR5, UR4, 0x18 ;  /* 0x0000000405047291 */ /* 0x002fe2000f8ec03f */
[--C-:B--2---:R-:W-:Y:S02]  /*04c0*/  HADD2.F32 R0, -RZ, R12.reuse.H0_H0 ;  /* 0x2000000cff007230 */ /* 0x104fe40000004100 */
[----:B------:R-:W-:Y:S02]  /*04d0*/  HADD2.F32 R12, -RZ, R12.H1_H1 ;  /* 0x3000000cff0c7230 */ /* 0x000fe40000004100 */
[----:B------:R-:W-:-:S02]  /*04e0*/  HADD2.F32 R36, -RZ, R13.H0_H0 ;  /* 0x2000000dff247230 */ /* 0x000fc40000004100 */
[C---:B0-----:R-:W-:Y:S01]  /*04f0*/  FADD R3, R219.reuse, R0 ;  /* 0x00000000db037221 */ /* 0x041fe20000000000 */
[--C-:B---3--:R-:W-:Y:S02]  /*0500*/  HADD2.F32 R232, -RZ, R5.reuse.H0_H0 ;  /* 0x20000005ffe87230 */ /* 0x108fe40000004100 */
[----:B------:R-:W-:Y:S02]  /*0510*/  HADD2.F32 R86, -RZ, R5.H1_H1 ;  /* 0x30000005ff567230 */ /* 0x000fe40000004100 */
[C---:B------:R-:W-:Y:S01]  /*0520*/  FADD R5, R219.reuse, R12 ;  /* 0x0000000cdb057221 */ /* 0x040fe20000000000 */
[----:B------:R-:W-:Y:S02]  /*0530*/  HADD2.F32 R38, -RZ, R13.H1_H1 ;  /* 0x3000000dff267230 */ /* 0x000fe40000004100 */
[----:B------:R-:W-:Y:S01]  /*0540*/  FADD R0, R219, R36 ;  /* 0x00000024db007221 */ /* 0x000fe20000000000 */
[--C-:B------:R-:W-:Y:S02]  /*0550*/  HADD2.F32 R40, -RZ, R14.reuse.H0_H0 ;  /* 0x2000000eff287230 */ /* 0x100fe40000004100 */
[----:B------:R-:W-:Y:S01]  /*0560*/  HADD2.F32 R14, -RZ, R14.H1_H1 ;  /* 0x3000000eff0e7230 */ /* 0x000fe20000004100 */
[----:B------:R0:W-:Y:S01]  /*0570*/  STL [R1+0x74], R3 ;  /* 0x0000740301007387 */ /* 0x0001e20000100800 */
[----:B------:R-:W-:-:S03]  /*0580*/  HADD2.F32 R42, -RZ, R15.H0_H0 ;  /* 0x2000000fff2a7230 */ /* 0x000fc60000004100 */
[----:B------:R1:W-:Y:S01]  /*0590*/  STL [R1+0x70], R5 ;  /* 0x0000700501007387 */ /* 0x0003e20000100800 */
[----:B------:R-:W-:-:S03]  /*05a0*/  HADD2.F32 R44, -RZ, R15.H1_H1 ;  /* 0x3000000fff2c7230 */ /* 0x000fc60000004100 */
[----:B------:R2:W-:Y:S01]  /*05b0*/  STL [R1+0x6c], R0 ;  /* 0x00006c0001007387 */ /* 0x0005e20000100800 */
[C---:B0-----:R-:W-:Y:S01]  /*05c0*/  FADD R3, R219.reuse, R38 ;  /* 0x00000026db037221 */ /* 0x041fe20000000000 */
[----:B----4-:R-:W-:Y:S02]  /*05d0*/  HADD2.F32 R46, -RZ, R16.H0_H0 ;  /* 0x20000010ff2e7230 */ /* 0x010fe40000004100 */
        /* <DEDUP_REMOVED lines=12> */
[----:B------:R-:W-:Y:S01]  /*06a0*/  STL [R1+0x58], R5 ;  /* 0x0000580501007387 */ /* 0x000fe20000100800 */
[--C-:B------:R-:W-:Y:S02]  /*06b0*/  HADD2.F32 R50, -RZ, R18.reuse.H0_H0 ;  /* 0x20000012ff327230 */ /* 0x100fe40000004100 */
[C---:B------:R-:W-:Y:S01]  /*06c0*/  FADD R2, R219.reuse, R2 ;  /* 0x00000002db027221 */ /* 0x040fe20000000000 */
[----:B------:R-:W-:Y:S01]  /*06d0*/  HADD2.F32 R18, -RZ, R18.H1_H1 ;  /* 0x30000012ff127230 */ /* 0x000fe20000004100 */
[----:B------:R1:W-:Y:S01]  /*06e0*/  STL [R1+0x54], R0 ;  /* 0x0000540001007387 */ /* 0x0003e20000100800 */
[C---:B0-----:R-:W-:Y:S01]  /*06f0*/  FADD R3, R219.reuse, R16 ;  /* 0x00000010db037221 */ /* 0x041fe20000000000 */
[--C-:B------:R-:W-:Y:S02]  /*0700*/  HADD2.F32 R52, -RZ, R19.reuse.H0_H0 ;  /* 0x20000013ff347230 */ /* 0x100fe40000004100 */
[----:B------:R-:W-:Y:S02]  /*0710*/  HADD2.F32 R54, -RZ, R19.H1_H1 ;  /* 0x30000013ff367230 */ /* 0x000fe40000004100 */
[----:B------:R0:W-:Y:S01]  /*0720*/  STL [R1+0x50], R3 ;  /* 0x0000500301007387 */ /* 0x0001e20000100800 */
[----:B-1----:R-:W-:-:S03]  /*0730*/  FADD R0, R219, R48 ;  /* 0x00000030db007221 */ /* 0x002fc60000000000 */
[----:B------:R1:W-:Y:S01]  /*0740*/  STL [R1+0x4c], R2 ;  /* 0x00004c0201007387 */ /* 0x0003e20000100800 */
[----:B-----5:R-:W-:-:S03]  /*0750*/  HADD2.F32 R56, -RZ, R20.H0_H0 ;  /* 0x20000014ff387230 */ /* 0x020fc60000004100 */
        /* <DEDUP_REMOVED lines=49> */
[----:B------:R0:W-:Y:S01]  /*0a70*/  STL [R1], R0 ;  /* 0x0000000001007387 */ /* 0x0001e20000100800 */
[--C-:B------:R-:W-:Y:S02]  /*0a80*/  HADD2.F32 R226, -RZ, R8.reuse.H0_H0 ;  /* 0x20000008ffe27230 */ /* 0x100fe40000004100 */
[----:B------:R-:W-:Y:S02]  /*0a90*/  HADD2.F32 R8, -RZ, R8.H1_H1 ;  /* 0x30000008ff087230 */ /* 0x000fe40000004100 */
[----:B------:R-:W-:-:S03]  /*0aa0*/  HADD2.F32 R250, -RZ, R28.H0_H0 ;  /* 0x2000001cfffa7230 */ /* 0x000fc60000004100 */
[----:B------:R-:W-:Y:S01]  /*0ab0*/  FADD R225, R219, R8 ;  /* 0x00000008dbe17221 */ /* 0x000fe20000000000 */
[----:B------:R-:W-:Y:S01]  /*0ac0*/  SHF.R.U32.HI R8, RZ, 0x5, R45 ;  /* 0x00000005ff087819 */ /* 0x000fe2000001162d */
[----:B------:R-:W-:Y:S02]  /*0ad0*/  HADD2.F32 R246, -RZ, R30.H0_H0 ;  /* 0x2000001efff67230 */ /* 0x000fe40000004100 */
[----:B------:R-:W-:Y:S02]  /*0ae0*/  HADD2.F32 R242, -RZ, R32.H0_H0 ;  /* 0x20000020fff27230 */ /* 0x000fe40000004100 */
[----:B------:R-:W-:Y:S02]  /*0af0*/  HADD2.F32 R238, -RZ, R34.H0_H0 ;  /* 0x20000022ffee7230 */ /* 0x000fe40000004100 */
[----:B------:R-:W-:Y:S02]  /*0b00*/  HADD2.F32 R234, -RZ, R4.H0_H0 ;  /* 0x20000004ffea7230 */ /* 0x000fe40000004100 */
[----:B------:R-:W-:-:S02]  /*0b10*/  HADD2.F32 R230, -RZ, R6.H0_H0 ;  /* 0x20000006ffe67230 */ /* 0x000fc40000004100 */
[----:B------:R-:W-:Y:S02]  /*0b20*/  HADD2.F32 R222, -RZ, R10.H0_H0 ;  /* 0x2000000affde7230 */ /* 0x000fe40000004100 */
[--C-:B------:R-:W-:Y:S02]  /*0b30*/  HADD2.F32 R252, -RZ, R27.reuse.H0_H0 ;  /* 0x2000001bfffc7230 */ /* 0x100fe40000004100 */
[----:B------:R-:W-:Y:S02]  /*0b40*/  HADD2.F32 R76, -RZ, R27.H1_H1 ;  /* 0x3000001bff4c7230 */ /* 0x000fe40000004100 */
[----:B------:R-:W-:Y:S02]  /*0b50*/  HADD2.F32 R28, -RZ, R28.H1_H1 ;  /* 0x3000001cff1c7230 */ /* 0x000fe40000004100 */
[--C-:B------:R-:W-:Y:S02]  /*0b60*/  HADD2.F32 R248, -RZ, R29.reuse.H0_H0 ;  /* 0x2000001dfff87230 */ /* 0x100fe40000004100 */
[----:B------:R-:W-:-:S02]  /*0b70*/  HADD2.F32 R78, -RZ, R29.H1_H1 ;  /* 0x3000001dff4e7230 */ /* 0x000fc40000004100 */
[----:B------:R-:W-:Y:S02]  /*0b80*/  HADD2.F32 R30, -RZ, R30.H1_H1 ;  /* 0x3000001eff1e7230 */ /* 0x000fe40000004100 */
        /* <DEDUP_REMOVED lines=9> */
[----:B------:R-:W-:Y:S02]  /*0c20*/  HADD2.F32 R6, -RZ, R6.H1_H1 ;  /* 0x30000006ff067230 */ /* 0x000fe40000004100 */
[----:B------:R-:W-:-:S02]  /*0c30*/  HADD2.F32 R228, -RZ, R7.H0_H0 ;  /* 0x20000007ffe47230 */ /* 0x000fc40000004100 */
[----:B------:R-:W-:Y:S02]  /*0c40*/  HADD2.F32 R88, -RZ, R7.H1_H1 ;  /* 0x30000007ff587230 */ /* 0x000fe40000004100 */
[--C-:B------:R-:W-:Y:S02]  /*0c50*/  HADD2.F32 R224, -RZ, R9.reuse.H0_H0 ;  /* 0x20000009ffe07230 */ /* 0x100fe40000004100 */
[----:B------:R-:W-:Y:S02]  /*0c60*/  HADD2.F32 R90, -RZ, R9.H1_H1 ;  /* 0x30000009ff5a7230 */ /* 0x000fe40000004100 */
[----:B------:R-:W-:Y:S02]  /*0c70*/  HADD2.F32 R10, -RZ, R10.H1_H1 ;  /* 0x3000000aff0a7230 */ /* 0x000fe40000004100 */
[--C-:B------:R-:W-:Y:S01]  /*0c80*/  HADD2.F32 R220, -RZ, R11.reuse.H0_H0 ;  /* 0x2000000bffdc7230 */ /* 0x100fe20000004100 */
[----:B------:R-:W-:Y:S01]  /*0c90*/  LOP3.LUT R8, R8, 0x7fffffc, RZ, 0xc0, !PT ;  /* 0x07fffffc08087812 */ /* 0x000fe200078ec0ff */
[----:B------:R-:W-:Y:S01]  /*0ca0*/  HADD2.F32 R92, -RZ, R11.H1_H1 ;  /* 0x3000000bff5c7230 */ /* 0x000fe20000004100 */
        /* <DEDUP_REMOVED lines=54> */
[----:B------:R-:W-:Y:S02]  /*1010*/  IADD3 R5, R8, 0x4, RZ ;  /* 0x0000000408057810 */ /* 0x000fe40007ffe0ff */
[----:B0-----:R-:W-:-:S07]  /*1020*/  MOV R4, UR4 ;  /* 0x0000000400047c02 */ /* 0x001fce0008000f00 */
.L_x_4992:
[----:B0-----:R-:W0:Y:S01]  /*1030*/  S2R R0, SR_TID.X ;  /* 0x0000000000007919 */ /* 0x001e220000002100 */
[----:B------:R-:W1:Y:S08]  /*1040*/  LDC.64 R108, c[0x0][0x220] ;  /* 0x00008800ff6c7b82 */ /* 0x000e700000000a00 */
[----:B------:R-:W2:Y:S08]  /*1050*/  LDC.64 R48, c[0x0][0x258] ;  /* 0x00009600ff307b82 */ /* 0x000eb00000000a00 */
[----:B------:R-:W3:Y:S01]  /*1060*/  LDC.64 R124, c[0x0][0x230] ;  /* 0x00008c00ff7c7b82 */ /* 0x000ee20000000a00 */
[----:B0-----:R-:W-:-:S02]  /*1070*/  LOP3.LUT R3, R0, 0x7f, RZ, 0xc0, !PT ;  /* 0x0000007f00037812 */ /* 0x001fc400078ec0ff */
[----:B------:R-:W-:-:S04]  /*1080*/  SHF.L.U32 R0, R123, 0xa, RZ ;  /* 0x0000000a7b007819 */ /* 0x000fc800000006ff */
[----:B------:R-:W-:-:S04]  /*1090*/  LOP3.LUT R3, R0, 0xfffffc00, R3, 0xe2, !PT ;  /* 0xfffffc0000037812 */ /* 0x000fc800078ee203 */
[C---:B------:R-:W-:Y:S02]  /*10a0*/  LOP3.LUT R81, R3.reuse, 0x180, RZ, 0xfc, !PT ;  /* 0x0000018003517812 */ /* 0x040fe400078efcff */
[C---:B------:R-:W-:Y:S02]  /*10b0*/  LOP3.LUT R97, R3.reuse, 0x280, RZ, 0xfc, !PT ;  /* 0x0000028003617812 */ /* 0x040fe400078efcff */
[----:B------:R-:W-:Y:S01]  /*10c0*/  LOP3.LUT R89, R3, 0x200, RZ, 0xfc, !PT ;  /* 0x0000020003597812 */ /* 0x000fe200078efcff */
[----:B-1----:R-:W-:Y:S01]  /*10d0*/  IMAD.WIDE.U32 R76, R81, 0x10, R108 ;  /* 0x00000010514c7825 */ /* 0x002fe200078e006c */
[----:B------:R-:W-:-:S03]  /*10e0*/  LOP3.LUT R65, R3, 0x80, RZ, 0xfc, !PT ;  /* 0x0000008003417812 */ /* 0x000fc600078efcff */
[----:B--2---:R-:W-:Y:S01]  /*10f0*/  IMAD.WIDE.U32 R80, R81, 0x10, R48 ;  /* 0x0000001051507825 */ /* 0x004fe200078e0030 */
[----:B------:R-:W-:Y:S01]  /*1100*/  LOP3.LUT R105, R3, 0x300, RZ, 0xfc, !PT ;  /* 0x0000030003697812 */ /* 0x000fe200078efcff */
[----:B------:R-:W2:Y:S02]  /*1110*/  LDG.E.128 R76, desc[UR6][R76.64] ;  /* 0x000000064c4c7981 */ /* 0x000ea4000c1e1d00 */
[C---:B------:R-:W-:Y:S02]  /*1120*/  IMAD.WIDE.U32 R92, R97.reuse, 0x10, R108 ;  /* 0x00000010615c7825 */ /* 0x040fe400078e006c */
[----:B------:R-:W4:Y:S02]  /*1130*/  LDG.E.128 R80, desc[UR6][R80.64] ;  /* 0x0000000650507981 */ /* 0x000f24000c1e1d00 */
[----:B------:R-:W-:Y:S02]  /*1140*/  IMAD.WIDE.U32 R96, R97, 0x10, R48 ;  /* 0x0000001061607825 */ /* 0x000fe400078e0030 */
[----:B------:R-:W5:Y:S02]  /*1150*/  LDG.E.128 R92, desc[UR6][R92.64] ;  /* 0x000000065c5c7981 */ /* 0x000f64000c1e1d00 */
[----:B------:R-:W-:-:S02]  /*1160*/  IMAD.WIDE.U32 R84, R89, 0x10, R108 ;  /* 0x0000001059547825 */ /* 0x000fc400078e006c */
[----:B------:R-:W2:Y:S02]  /*1170*/  LDG.E.128 R96, desc[UR6][R96.64] ;  /* 0x0000000660607981 */ /* 0x000ea4000c1e1d00 */
[----:B------:R-:W-:Y:S02]  /*1180*/  IMAD.WIDE.U32 R56, R3, 0x10, R48 ;  /* 0x0000001003387825 */ /* 0x000fe400078e0030 */
[----:B------:R-:W5:Y:S02]  /*1190*/  LDG.E.128 R84, desc[UR6][R84.64] ;  /* 0x0000000654547981 */ /* 0x000f64000c1e1d00 */
[----:B------:R-:W-:Y:S02]  /*11a0*/  IMAD.WIDE.U32 R60, R65, 0x10, R108 ;  /* 0x00000010413c7825 */ /* 0x000fe400078e006c */
[----:B------:R-:W5:Y:S02]  /*11b0*/  LDG.E.128 R56, desc[UR6][R56.64] ;  /* 0x0000000638387981 */ /* 0x000f64000c1e1d00 */
[----:B------:R-:W-:-:S02]  /*11c0*/  IMAD.WIDE.U32 R88, R89, 0x10, R48 ;  /* 0x0000001059587825 */ /* 0x000fc400078e0030 */
[----:B------:R-:W5:Y:S02]  /*11d0*/  LDG.E.128 R60, desc[UR6][R60.64] ;  /* 0x000000063c3c7981 */ /* 0x000f64000c1e1d00 */
[----:B------:R-:W-:Y:S02]  /*11e0*/  IMAD.WIDE.U32 R64, R65, 0x10, R48 ;  /* 0x0000001041407825 */ /* 0x000fe400078e0030 */
[----:B------:R-:W5:Y:S02]  /*11f0*/  LDG.E.128 R88, desc[UR6][R88.64] ;  /* 0x0000000658587981 */ /* 0x000f64000c1e1d00 */
[--C-:B------:R-:W-:Y:S02]  /*1200*/  IMAD.WIDE.U32 R52, R3, 0x10, R108.reuse ;  /* 0x0000001003347825 */ /* 0x100fe400078e006c */
[----:B------:R-:W5:Y:S04]  /*1210*/  LDG.E.128 R64, desc[UR6][R64.64] ;  /* 0x0000000640407981 */ /* 0x000f68000c1e1d00 */
[----:B------:R-:W5:Y:S01]  /*1220*/  LDG.E.128 R52, desc[UR6][R52.64] ;  /* 0x0000000634347981 */ /* 0x000f62000c1e1d00 */
[----:B------:R-:W-:-:S04]  /*1230*/  IMAD.WIDE.U32 R100, R105, 0x10, R108 ;  /* 0x0000001069647825 */ /* 0x000fc800078e006c */
[----:B---3--:R-:W-:Y:S02]  /*1240*/  IMAD.WIDE R124, R123, 0x4, R124 ;  /* 0x000000047b7c7825 */ /* 0x008fe400078e027c */
[----:B------:R-:W3:Y:S04]  /*1250*/  LDG.E.128 R100, desc[UR6][R100.64] ;  /* 0x0000000664647981 */ /* 0x000ee8000c1e1d00 */
[----:B------:R0:W3:Y:S01]  /*1260*/  LDG.E R2, desc[UR6][R124.64] ;  /* 0x000000067c027981 */ /* 0x0000e2000c1e1900 */
[--C-:B----4-:R-:W-:Y:S02]  /*1270*/  HADD2.F32 R135, -RZ, R80.reuse.H0_H0 ;  /* 0x20000050ff877230 */ /* 0x110fe40000004100 */
[----:B------:R-:W-:Y:S02]  /*1280*/  HADD2.F32 R133, -RZ, R80.H1_H1 ;  /* 0x30000050ff857230 */ /* 0x000fe40000004100 */
[----:B------:R-:W-:-:S02]  /*1290*/  HADD2.F32 R131, -RZ, R81.H0_H0 ;  /* 0x20000051ff837230 */ /* 0x000fc40000004100 */
[----:B------:R-:W-:Y:S02]  /*12a0*/  HADD2.F32 R129, -RZ, R81.H1_H1 ;  /* 0x30000051ff817230 */ /* 0x000fe40000004100 */
[--C-:B--2---:R-:W-:Y:S02]  /*12b0*/  HADD2.F32 R81, -RZ, R98.reuse.H0_H0 ;  /* 0x20000062ff517230 */ /* 0x104fe40000004100 */
[----:B------:R-:W-:Y:S02]  /*12c0*/  HADD2.F32 R80, -RZ, R98.H1_H1 ;  /* 0x30000062ff507230 */ /* 0x000fe40000004100 */
[----:B------:R-:W2:Y:S01]  /*12d0*/  LDL R98, [R1+0x6c] ;  /* 0x00006c0001627983 */ /* 0x000ea20000100800 */
[--C-:B------:R-:W-:Y:S02]  /*12e0*/  HADD2.F32 R209, -RZ, R83.reuse.H0_H0 ;  /* 0x20000053ffd17230 */ /* 0x100fe40000004100 */
[----:B------:R-:W-:Y:S02]  /*12f0*/  HADD2.F32 R208, -RZ, R83.H1_H1 ;  /* 0x30000053ffd07230 */ /* 0x000fe40000004100 */
[----:B-----5:R-:W-:-:S02]  /*1300*/  HADD2.F32 R200, -RZ, R85.H0_H0 ;  /* 0x20000055ffc87230 */ /* 0x020fc40000004100 */
[----:B------:R-:W-:Y:S02]  /*1310*/  HADD2.F32 R204, -RZ, R85.H1_H1 ;  /* 0x30000055ffcc7230 */ /* 0x000fe40000004100 */
[--C-:B------:R-:W-:Y:S02]  /*1320*/  HADD2.F32 R85, -RZ, R97.reuse.H0_H0 ;  /* 0x20000061ff557230 */ /* 0x100fe40000004100 */
[----:B------:R-:W-:Y:S02]  /*1330*/  HADD2.F32 R83, -RZ, R97.H1_H1 ;  /* 0x30000061ff537230 */ /* 0x000fe40000004100 */
[----:B------:R-:W4:Y:S01]  /*1340*/  LDL R97, [R1+0x68] ;  /* 0x0000680001617983 */ /* 0x000f220000100800 */
        /* <DEDUP_REMOVED lines=12> */
[----:B------:R-:W5:Y:S01]  /*1410*/  LDL R96, [R1+0x64] ;  /* 0x0000640001607983 */ /* 0x000f620000100800 */
[--C-:B0-----:R-:W-:Y:S02]  /*1420*/  HADD2.F32 R125, -RZ, R82.reuse.H0_H0 ;  /* 0x20000052ff7d7230 */ /* 0x101fe40000004100 */
[----:B------:R-:W-:Y:S02]  /*1430*/  HADD2.F32 R124, -RZ, R82.H1_H1 ;  /* 0x30000052ff7c7230 */ /* 0x000fe40000004100 */
[----:B------:R-:W-:-:S02]  /*1440*/  HADD2.F32 R206, -RZ, R84.H0_H0 ;  /* 0x20000054ffce7230 */ /* 0x000fc40000004100 */
[----:B------:R-:W-:Y:S02]  /*1450*/  HADD2.F32 R207, -RZ, R84.H1_H1 ;  /* 0x30000054ffcf7230 */ /* 0x000fe40000004100 */
[--C-:B------:R-:W-:Y:S02]  /*1460*/  HADD2.F32 R84, -RZ, R95.reuse.H0_H0 ;  /* 0x2000005fff547230 */ /* 0x100fe40000004100 */
[----:B------:R-:W-:Y:S02]  /*1470*/  HADD2.F32 R82, -RZ, R95.H1_H1 ;  /* 0x3000005fff527230 */ /* 0x000fe40000004100 */
[----:B------:R-:W5:Y:S01]  /*1480*/  LDL R95, [R1+0x60] ;  /* 0x00006000015f7983 */ /* 0x000f620000100800 */
        /* <DEDUP_REMOVED lines=8> */
[----:B------:R-:W5:Y:S01]  /*1510*/  LDL R94, [R1+0x5c] ;  /* 0x00005c00015e7983 */ /* 0x000f620000100800 */
        /* <DEDUP_REMOVED lines=14> */
[----:B------:R-:W5:Y:S01]  /*1600*/  LDL R93, [R1+0x58] ;  /* 0x00005800015d7983 */ /* 0x000f620000100800 */
[----:B------:R-:W-:Y:S02]  /*1610*/  HADD2.F32 R185, -RZ, R53.H0_H0 ;  /* 0x20000035ffb97230 */ /* 0x000fe40000004100 */
[--C-:B------:R-:W-:Y:S02]  /*1620*/  HADD2.F32 R139, -RZ, R76.reuse.H0_H0 ;  /* 0x2000004cff8b7230 */ /* 0x100fe40000004100 */
[----:B------:R-:W-:Y:S02]  /*1630*/  HADD2.F32 R138, -RZ, R76.H1_H1 ;  /* 0x3000004cff8a7230 */ /* 0x000fe40000004100 */
[--C-:B------:R-:W-:Y:S02]  /*1640*/  HADD2.F32 R137, -RZ, R77.reuse.H0_H0 ;  /* 0x2000004dff897230 */ /* 0x100fe40000004100 */
[----:B------:R-:W-:-:S02]  /*1650*/  HADD2.F32 R136, -RZ, R77.H1_H1 ;  /* 0x3000004dff887230 */ /* 0x000fc40000004100 */
[--C-:B---3--:R-:W-:Y:S02]  /*1660*/  HADD2.F32 R77, -RZ, R100.reuse.H0_H0 ;  /* 0x20000064ff4d7230 */ /* 0x108fe40000004100 */
[----:B------:R-:W-:Y:S02]  /*1670*/  HADD2.F32 R76, -RZ, R100.H1_H1 ;  /* 0x30000064ff4c7230 */ /* 0x000fe40000004100 */
[----:B------:R-:W3:Y:S01]  /*1680*/  LDL R100, [R1+0x74] ;  /* 0x0000740001647983 */ /* 0x000ee20000100800 */
[----:B------:R-:W-:Y:S02]  /*1690*/  HADD2.F32 R184, -RZ, R53.H1_H1 ;  /* 0x30000035ffb87230 */ /* 0x000fe40000004100 */
[----:B------:R-:W-:Y:S01]  /*16a0*/  FMUL R185, R2, R185 ;  /* 0x000000b902b97220 */ /* 0x000fe20000400000 */
[----:B------:R-:W-:Y:S02]  /*16b0*/  HADD2.F32 R179, -RZ, R57.H0_H0 ;  /* 0x20000039ffb37230 */ /* 0x000fe40000004100 */
[----:B------:R-:W-:-:S02]  /*16c0*/  HADD2.F32 R134, -RZ, R78.H0_H0 ;  /* 0x2000004eff867230 */ /* 0x000fc40000004100 */
[----:B------:R-:W-:Y:S02]  /*16d0*/  HADD2.F32 R132, -RZ, R78.H1_H1 ;  /* 0x3000004eff847230 */ /* 0x000fe40000004100 */
[--C-:B------:R-:W-:Y:S02]  /*16e0*/  HADD2.F32 R130, -RZ, R79.reuse.H0_H0 ;  /* 0x2000004fff827230 */ /* 0x100fe40000004100 */
[----:B------:R-:W-:Y:S02]  /*16f0*/  HADD2.F32 R128, -RZ, R79.H1_H1 ;  /* 0x3000004fff807230 */ /* 0x000fe40000004100 */
[--C-:B------:R-:W-:Y:S02]  /*1700*/  HADD2.F32 R79, -RZ, R99.reuse.H0_H0 ;  /* 0x20000063ff4f7230 */ /* 0x100fe40000004100 */
[----:B------:R-:W-:Y:S02]  /*1710*/  HADD2.F32 R78, -RZ, R99.H1_H1 ;  /* 0x30000063ff4e7230 */ /* 0x000fe40000004100 */
[----:B------:R-:W3:Y:S01]  /*1720*/  LDL R99, [R1+0x70] ;  /* 0x0000700001637983 */ /* 0x000ee20000100800 */
[----:B------:R-:W-:-:S02]  /*1730*/  HADD2.F32 R177, -RZ, R57.H1_H1 ;  /* 0x30000039ffb17230 */ /* 0x000fc40000004100 */
[C---:B------:R-:W-:Y:S01]  /*1740*/  FMUL R184, R2.reuse, R184 ;  /* 0x000000b802b87220 */ /* 0x040fe20000400000 */
[----:B------:R-:W-:Y:S01]  /*1750*/  FFMA R10, R185, R179, R10 ;  /* 0x000000b3b90a7223 */ /* 0x000fe2000000000a */
[----:B------:R-:W-:Y:S02]  /*1760*/  FMUL R183, R2, R183 ;  /* 0x000000b702b77220 */ /* 0x000fe40000400000 */
[----:B------:R-:W-:Y:S01]  /*1770*/  FFMA R9, R184, R177, R9 ;  /* 0x000000b1b8097223 */ /* 0x000fe20000000009 */
[C---:B------:R-:W-:Y:S01]  /*1780*/  FMUL R181, R2.reuse, R181 ;  /* 0x000000b502b57220 */ /* 0x040fe20000400000 */
[----:B------:R-:W-:Y:S01]  /*1790*/  FFMA R12, R183, R175, R12 ;  /* 0x000000afb70c7223 */ /* 0x000fe2000000000c */
[C---:B------:R-:W-:Y:S02]  /*17a0*/  FMUL R178, R2.reuse, R178 ;  /* 0x000000b202b27220 */ /* 0x040fe40000400000 */
[----:B------:R-:W-:Y:S01]  /*17b0*/  FFMA R11, R181, R174, R11 ;  /* 0x000000aeb50b7223 */ /* 0x000fe2000000000b */
[----:B------:R-:W-:Y:S01]  /*17c0*/  FMUL R176, R2, R176 ;  /* 0x000000b002b07220 */ /* 0x000fe20000400000 */
[----:B------:R-:W-:-:S03]  /*17d0*/  FFMA R14, R178, R173, R14 ;  /* 0x000000adb20e7223 */ /* 0x000fc6000000000e */
[----:B------:R-:W-:Y:S01]  /*17e0*/  FFMA R13, R176, R172, R13 ;  /* 0x000000acb00d7223 */ /* 0x000fe2000000000d */
[----:B--2---:R-:W-:Y:S02]  /*17f0*/  FMUL R179, R98, R179 ;  /* 0x000000b362b37220 */ /* 0x004fe40000400000 */
[----:B------:R-:W2:Y:S01]  /*1800*/  LDL R98, [R1+0x50] ;  /* 0x0000500001627983 */ /* 0x000ea20000100800 */
[----:B----4-:R-:W-:-:S03]  /*1810*/  FMUL R177, R97, R177 ;  /* 0x000000b161b17220 */ /* 0x010fc60000400000 */
[----:B------:R-:W4:Y:S01]  /*1820*/  LDL R97, [R1+0x4c] ;  /* 0x00004c0001617983 */ /* 0x000f220000100800 */
[----:B-----5:R-:W-:-:S03]  /*1830*/  FMUL R175, R96, R175 ;  /* 0x000000af60af7220 */ /* 0x020fc60000400000 */
[----:B------:R-:W5:Y:S01]  /*1840*/  LDL R96, [R1+0x48] ;  /* 0x0000480001607983 */ /* 0x000f620000100800 */
[----:B------:R-:W-:-:S03]  /*1850*/  FMUL R174, R95, R174 ;  /* 0x000000ae5fae7220 */ /* 0x000fc60000400000 */
[----:B------:R-:W5:Y:S01]  /*1860*/  LDL R95, [R1+0x40] ;  /* 0x00004000015f7983 */ /* 0x000f620000100800 */
[----:B------:R-:W-:-:S03]  /*1870*/  FMUL R173, R94, R173 ;  /* 0x000000ad5ead7220 */ /* 0x000fc60000400000 */
[----:B------:R-:W5:Y:S01]  /*1880*/  LDL R94, [R1+0x3c] ;  /* 0x00003c00015e7983 */ /* 0x000f620000100800 */
[----:B------:R-:W-:-:S03]  /*1890*/  FMUL R172, R93, R172 ;  /* 0x000000ac5dac7220 */ /* 0x000fc60000400000 */
[----:B------:R-:W5:Y:S01]  /*18a0*/  LDL R93, [R1+0x38] ;  /* 0x00003800015d7983 */ /* 0x000f620000100800 */
[----:B------:R-:W-:Y:S01]  /*18b0*/  LOP3.LUT R73, R3, 0x100, RZ, 0xfc, !PT ;  /* 0x0000010003497812 */ /* 0x000fe200078efcff */
[--C-:B------:R-:W-:Y:S02]  /*18c0*/  HADD2.F32 R0, -RZ, R52.reuse.H0_H0 ;  /* 0x20000034ff007230 */ /* 0x100fe40000004100 */
[----:B------:R-:W-:Y:S02]  /*18d0*/  HADD2.F32 R186, -RZ, R52.H1_H1 ;  /* 0x30000034ffba7230 */ /* 0x000fe40000004100 */
[----:B------:R-:W-:-:S04]  /*18e0*/  IMAD.WIDE.U32 R68, R73, 0x10, R108 ;  /* 0x0000001049447825 */ /* 0x000fc800078e006c */
[----:B------:R-:W-:Y:S01]  /*18f0*/  FMUL R0, R2, R0 ;  /* 0x0000000002007220 */ /* 0x000fe20000400000 */
[----:B------:R-:W-:-:S04]  /*1900*/  IMAD.WIDE.U32 R72, R73, 0x10, R48 ;  /* 0x0000001049487825 */ /* 0x000fc800078e0030 */
[----:B------:R-:W-:Y:S01]  /*1910*/  FMUL R186, R2, R186 ;  /* 0x000000ba02ba7220 */ /* 0x000fe20000400000 */
[----:B------:R-:W5:Y:S01]  /*1920*/  LDG.E.128 R68, desc[UR6][R68.64] ;  /* 0x0000000644447981 */ /* 0x000f62000c1e1d00 */
[-C--:B------:R-:W-:Y:S01]  /*1930*/  FFMA R7, R0, R182.reuse, R7 ;  /* 0x000000b600077223 */ /* 0x080fe20000000007 */
[----:B---3--:R-:W-:Y:S01]  /*1940*/  FMUL R182, R100, R182 ;  /* 0x000000b664b67220 */ /* 0x008fe20000400000 */
[----:B------:R-:W-:Y:S01]  /*1950*/  HADD2.F32 R165, -RZ, R64.H1_H1 ;  /* 0x30000040ffa57230 */ /* 0x000fe20000004100 */
[----:B------:R-:W3:Y:S01]  /*1960*/  LDL R100, [R1+0x54] ;  /* 0x0000540001647983 */ /* 0x000ee20000100800 */
[----:B------:R-:W-:Y:S01]  /*1970*/  FFMA R6, R186, R180, R6 ;  /* 0x000000b4ba067223 */ /* 0x000fe20000000006 */
[----:B------:R-:W-:Y:S02]  /*1980*/  FMUL R170, R2, R170 ;  /* 0x000000aa02aa7220 */ /* 0x000fe40000400000 */
[----:B------:R-:W3:Y:S01]  /*1990*/  LDG.E.128 R72, desc[UR6][R72.64] ;  /* 0x0000000648487981 */ /* 0x000ee2000c1e1d00 */
[----:B------:R-:W-:-:S02]  /*19a0*/  HADD2.F32 R163, -RZ, R65.H0_H0 ;  /* 0x20000041ffa37230 */ /* 0x000fc40000004100 */
[----:B------:R-:W-:Y:S01]  /*19b0*/  FMUL R169, R2, R169 ;  /* 0x000000a902a97220 */ /* 0x000fe20000400000 */
[----:B------:R-:W-:Y:S01]  /*19c0*/  FFMA R15, R170, R165, R15 ;  /* 0x000000a5aa0f7223 */ /* 0x000fe2000000000f */
[----:B------:R-:W-:Y:S02]  /*19d0*/  HADD2.F32 R164, -RZ, R62.H1_H1 ;  /* 0x3000003effa47230 */ /* 0x000fe40000004100 */
[----:B------:R-:W-:Y:S02]  /*19e0*/  FMUL R180, R99, R180 ;  /* 0x000000b463b47220 */ /* 0x000fe40000400000 */
[----:B------:R-:W3:Y:S01]  /*19f0*/  LDL R99, [R1+0x44] ;  /* 0x0000440001637983 */ /* 0x000ee20000100800 */
[----:B------:R-:W-:Y:S02]  /*1a00*/  HADD2.F32 R161, -RZ, R65.H1_H1 ;  /* 0x30000041ffa17230 */ /* 0x000fe40000004100 */
[----:B------:R-:W-:Y:S01]  /*1a10*/  FMUL R168, R2, R168 ;  /* 0x000000a802a87220 */ /* 0x000fe20000400000 */
[----:B------:R-:W-:Y:S01]  /*1a20*/  FFMA R18, R169, R163, R18 ;  /* 0x000000a3a9127223 */ /* 0x000fe20000000012 */
[----:B------:R-:W-:-:S02]  /*1a30*/  HADD2.F32 R162, -RZ, R63.H0_H0 ;  /* 0x2000003fffa27230 */ /* 0x000fc40000004100 */
[----:B------:R-:W-:Y:S01]  /*1a40*/  FMUL R164, R2, R164 ;  /* 0x000000a402a47220 */ /* 0x000fe20000400000 */
[----:B------:R-:W-:Y:S01]  /*1a50*/  FFMA R17, R168, R161, R17 ;  /* 0x000000a1a8117223 */ /* 0x000fe20000000011 */
[----:B------:R-:W-:Y:S02]  /*1a60*/  HADD2.F32 R160, -RZ, R63.H1_H1 ;  /* 0x3000003fffa07230 */ /* 0x000fe40000004100 */
[--C-:B------:R-:W-:Y:S02]  /*1a70*/  HADD2.F32 R157, -RZ, R67.reuse.H0_H0 ;  /* 0x20000043ff9d7230 */ /* 0x100fe40000004100 */
[----:B------:R-:W-:Y:S01]  /*1a80*/  FMUL R162, R2, R162 ;  /* 0x000000a202a27220 */ /* 0x000fe20000400000 */
[----:B------:R-:W-:Y:S01]  /*1a90*/  FFMA R19, R164, R158, R19 ;  /* 0x0000009ea4137223 */ /* 0x000fe20000000013 */
[----:B------:R-:W-:Y:S02]  /*1aa0*/  HADD2.F32 R156, -RZ, R67.H1_H1 ;  /* 0x30000043ff9c7230 */ /* 0x000fe40000004100 */
        /* <DEDUP_REMOVED lines=16> */
[----:B------:R-:W-:-:S04]  /*1bb0*/  IMAD.WIDE.U32 R104, R105, 0x10, R48 ;  /* 0x0000001069687825 */ /* 0x000fc800078e0030 */
[----:B------:R-:W-:-:S04]  /*1bc0*/  IMAD.WIDE.U32 R48, R51, 0x10, R48 ;  /* 0x0000001033307825 */ /* 0x000fc800078e0030 */
[----:B------:R-:W-:Y:S01]  /*1bd0*/  FMUL R171, R2, R171 ;  /* 0x000000ab02ab7220 */ /* 0x000fe20000400000 */
[----:B------:R-:W5:Y:S01]  /*1be0*/  LDG.E.128 R104, desc[UR6][R104.64] ;  /* 0x0000000668687981 */ /* 0x000f62000c1e1d00 */
[----:B------:R-:W-:-:S03]  /*1bf0*/  IMAD.WIDE.U32 R108, R51, 0x10, R108 ;  /* 0x00000010336c7825 */ /* 0x000fc600078e006c */
[----:B------:R-:W5:Y:S01]  /*1c00*/  LDG.E.128 R48, desc[UR6][R48.64] ;  /* 0x0000000630307981 */ /* 0x000f62000c1e1d00 */
[----:B------:R-:W-:Y:S02]  /*1c10*/  HADD2.F32 R166, -RZ, R62.H0_H0 ;  /* 0x2000003effa67230 */ /* 0x000fe40000004100 */
[----:B------:R-:W-:Y:S01]  /*1c20*/  HADD2.F32 R167, -RZ, R64.H0_H0 ;  /* 0x20000040ffa77230 */ /* 0x000fe20000004100 */
[----:B------:R-:W5:Y:S01]  /*1c30*/  LDG.E.128 R108, desc[UR6][R108.64] ;  /* 0x000000066c6c7981 */ /* 0x000f62000c1e1d00 */
[--C-:B------:R-:W-:Y:S02]  /*1c40*/  HADD2.F32 R155, -RZ, R68.reuse.H0_H0 ;  /* 0x20000044ff9b7230 */ /* 0x100fe40000004100 */
[----:B------:R-:W-:Y:S01]  /*1c50*/  FMUL R166, R2, R166 ;  /* 0x000000a602a67220 */ /* 0x000fe20000400000 */
[-C--:B------:R-:W-:Y:S01]  /*1c60*/  FFMA R16, R171, R167.reuse, R16 ;  /* 0x000000a7ab107223 */ /* 0x080fe20000000010 */
[----:B---3--:R-:W-:Y:S01]  /*1c70*/  FMUL R167, R100, R167 ;  /* 0x000000a764a77220 */ /* 0x008fe20000400000 */
[----:B------:R-:W-:Y:S01]  /*1c80*/  HADD2.F32 R154, -RZ, R68.H1_H1 ;  /* 0x30000044ff9a7230 */ /* 0x000fe20000004100 */
[----:B------:R-:W3:Y:S01]  /*1c90*/  LDL R100, [R1+0x1c] ;  /* 0x00001c0001647983 */ /* 0x000ee20000100800 */
[----:B------:R-:W-:-:S02]  /*1ca0*/  HADD2.F32 R151, -RZ, R72.H0_H0 ;  /* 0x20000048ff977230 */ /* 0x000fc40000004100 */
[----:B------:R-:W-:Y:S01]  /*1cb0*/  FFMA R20, R166, R159, R20 ;  /* 0x0000009fa6147223 */ /* 0x000fe20000000014 */
[C---:B------:R-:W-:Y:S01]  /*1cc0*/  FMUL R155, R2.reuse, R155 ;  /* 0x0000009b029b7220 */ /* 0x040fe20000400000 */
[--C-:B------:R-:W-:Y:S02]  /*1cd0*/  HADD2.F32 R153, -RZ, R69.reuse.H0_H0 ;  /* 0x20000045ff997230 */ /* 0x100fe40000004100 */
[----:B------:R-:W-:Y:S01]  /*1ce0*/  FMUL R159, R99, R159 ;  /* 0x0000009f639f7220 */ /* 0x000fe20000400000 */
[----:B------:R-:W-:Y:S01]  /*1cf0*/  HADD2.F32 R149, -RZ, R72.H1_H1 ;  /* 0x30000048ff957230 */ /* 0x000fe20000004100 */
[----:B------:R-:W3:Y:S01]  /*1d00*/  LDL R99, [R1+0x18] ;  /* 0x0000180001637983 */ /* 0x000ee20000100800 */
[C---:B------:R-:W-:Y:S01]  /*1d10*/  FMUL R154, R2.reuse, R154 ;  /* 0x0000009a029a7220 */ /* 0x040fe20000400000 */
[----:B------:R-:W-:Y:S01]  /*1d20*/  FFMA R24, R155, R151, R24 ;  /* 0x000000979b187223 */ /* 0x000fe20000000018 */
[----:B------:R-:W-:Y:S02]  /*1d30*/  HADD2.F32 R152, -RZ, R69.H1_H1 ;  /* 0x30000045ff987230 */ /* 0x000fe40000004100 */
[----:B------:R-:W-:Y:S01]  /*1d40*/  FMUL R153, R2, R153 ;  /* 0x0000009902997220 */ /* 0x000fe20000400000 */
[----:B------:R-:W-:-:S02]  /*1d50*/  HADD2.F32 R147, -RZ, R73.H0_H0 ;  /* 0x20000049ff937230 */ /* 0x000fc40000004100 */
[----:B------:R-:W-:Y:S01]  /*1d60*/  FFMA R23, R154, R149, R23 ;  /* 0x000000959a177223 */ /* 0x000fe20000000017 */
[--C-:B------:R-:W-:Y:S02]  /*1d70*/  HADD2.F32 R150, -RZ, R70.reuse.H0_H0 ;  /* 0x20000046ff967230 */ /* 0x100fe40000004100 */
[C---:B------:R-:W-:Y:S01]  /*1d80*/  FMUL R152, R2.reuse, R152 ;  /* 0x0000009802987220 */ /* 0x040fe20000400000 */
[----:B------:R-:W-:Y:S02]  /*1d90*/  HADD2.F32 R145, -RZ, R73.H1_H1 ;  /* 0x30000049ff917230 */ /* 0x000fe40000004100 */
[----:B------:R-:W-:Y:S01]  /*1da0*/  FFMA R26, R153, R147, R26 ;  /* 0x00000093991a7223 */ /* 0x000fe2000000001a */
[----:B------:R-:W-:Y:S02]  /*1db0*/  HADD2.F32 R148, -RZ, R70.H1_H1 ;  /* 0x30000046ff947230 */ /* 0x000fe40000004100 */
[----:B------:R-:W-:Y:S01]  /*1dc0*/  FMUL R150, R2, R150 ;  /* 0x0000009602967220 */ /* 0x000fe20000400000 */
[----:B------:R-:W-:-:S02]  /*1dd0*/  HADD2.F32 R143, -RZ, R74.H0_H0 ;  /* 0x2000004aff8f7230 */ /* 0x000fc40000004100 */
        /* <DEDUP_REMOVED lines=16> */
[----:B------:R-:W5:Y:S01]  /*1ee0*/  LDL R93, [R1] ;  /* 0x00000000015d7983 */ /* 0x000f620000100800 */
[--C-:B------:R-:W-:Y:S02]  /*1ef0*/  HADD2.F32 R126, -RZ, R50.reuse.H0_H0 ;  /* 0x20000032ff7e7230 */ /* 0x100fe40000004100 */
[----:B------:R-:W-:Y:S02]  /*1f00*/  HADD2.F32 R187, -RZ, R50.H1_H1 ;  /* 0x30000032ffbb7230 */ /* 0x000fe40000004100 */
[----:B------:R-:W-:-:S04]  /*1f10*/  FFMA R50, R0, R182, RZ ;  /* 0x000000b600327223 */ /* 0x000fc800000000ff */
        /* <DEDUP_REMOVED lines=16> */
[----:B------:R-:W-:Y:S01]  /*2020*/  FFMA R50, R154, R149, R50 ;  /* 0x000000959a327223 */ /* 0x000fe20000000032 */
[----:B------:R-:W-:-:S03]  /*2030*/  HADD2.F32 R146, -RZ, R71.H0_H0 ;  /* 0x20000047ff927230 */ /* 0x000fc60000004100 */
[----:B------:R-:W-:Y:S01]  /*2040*/  FFMA R50, R153, R147, R50 ;  /* 0x0000009399327223 */ /* 0x000fe20000000032 */
[----:B------:R-:W-:-:S03]  /*2050*/  HADD2.F32 R144, -RZ, R71.H1_H1 ;  /* 0x30000047ff907230 */ /* 0x000fc60000004100 */
[----:B------:R-:W-:Y:S01]  /*2060*/  FFMA R50, R152, R145, R50 ;  /* 0x0000009198327223 */ /* 0x000fe20000000032 */
[--C-:B------:R-:W-:Y:S02]  /*2070*/  HADD2.F32 R141, -RZ, R75.reuse.H0_H0 ;  /* 0x2000004bff8d7230 */ /* 0x100fe40000004100 */
[----:B------:R-:W-:Y:S01]  /*2080*/  FMUL R146, R2, R146 ;  /* 0x0000009202927220 */ /* 0x000fe20000400000 */
[----:B------:R-:W-:Y:S01]  /*2090*/  FFMA R50, R150, R143, R50 ;  /* 0x0000008f96327223 */ /* 0x000fe20000000032 */
[----:B------:R-:W-:Y:S02]  /*20a0*/  HADD2.F32 R140, -RZ, R75.H1_H1 ;  /* 0x3000004bff8c7230 */ /* 0x000fe40000004100 */
[----:B------:R-:W-:Y:S01]  /*20b0*/  FMUL R144, R2, R144 ;  /* 0x0000009002907220 */ /* 0x000fe20000400000 */
[-C--:B------:R-:W-:Y:S01]  /*20c0*/  FFMA R30, R146, R141.reuse, R30 ;  /* 0x0000008d921e7223 */ /* 0x080fe2000000001e */
[----:B---3--:R-:W-:Y:S01]  /*20d0*/  FMUL R141, R100, R141 ;  /* 0x0000008d648d7220 */ /* 0x008fe20000400000 */
[----:B------:R-:W-:Y:S01]  /*20e0*/  FFMA R50, R148, R142, R50 ;  /* 0x0000008e94327223 */ /* 0x000fe20000000032 */
[-C--:B------:R-:W-:Y:S01]  /*20f0*/  FFMA R29, R144, R140.reuse, R29 ;  /* 0x0000008c901d7223 */ /* 0x080fe2000000001d */
[----:B------:R-:W-:Y:S01]  /*2100*/  FMUL R139, R2, R139 ;  /* 0x0000008b028b7220 */ /* 0x000fe20000400000 */
[----:B------:R-:W-:Y:S01]  /*2110*/  FMUL R140, R99, R140 ;  /* 0x0000008c638c7220 */ /* 0x000fe20000400000 */
[----:B------:R-:W-:Y:S01]  /*2120*/  FFMA R50, R146, R141, R50 ;  /* 0x0000008d92327223 */ /* 0x000fe20000000032 */
[----:B------:R-:W-:Y:S01]  /*2130*/  FMUL R138, R2, R138 ;  /* 0x0000008a028a7220 */ /* 0x000fe20000400000 */
[----:B------:R-:W-:-:S02]  /*2140*/  FFMA R32, R139, R135, R32 ;  /* 0x000000878b207223 */ /* 0x000fc40000000020 */
[----:B------:R-:W-:Y:S01]  /*2150*/  FFMA R50, R144, R140, R50 ;  /* 0x0000008c90327223 */ /* 0x000fe20000000032 */
[----:B------:R-:W-:Y:S01]  /*2160*/  FMUL R137, R2, R137 ;  /* 0x0000008902897220 */ /* 0x000fe20000400000 */
[----:B------:R-:W-:Y:S01]  /*2170*/  FFMA R31, R138, R133, R31 ;  /* 0x000000858a1f7223 */ /* 0x000fe2000000001f */
[C---:B------:R-:W-:Y:S02]  /*2180*/  FMUL R136, R2.reuse, R136 ;  /* 0x0000008802887220 */ /* 0x040fe40000400000 */
[----:B------:R-:W-:Y:S01]  /*2190*/  FFMA R34, R137, R131, R34 ;  /* 0x0000008389227223 */ /* 0x000fe20000000022 */
[----:B------:R-:W-:Y:S01]  /*21a0*/  FMUL R134, R2, R134 ;  /* 0x0000008602867220 */ /* 0x000fe20000400000 */
[----:B------:R-:W-:Y:S01]  /*21b0*/  FFMA R33, R136, R129, R33 ;  /* 0x0000008188217223 */ /* 0x000fe20000000021 */
[----:B------:R-:W-:Y:S02]  /*21c0*/  FMUL R132, R2, R132 ;  /* 0x0000008402847220 */ /* 0x000fe40000400000 */
[----:B------:R-:W-:-:S02]  /*21d0*/  FFMA R36, R134, R125, R36 ;  /* 0x0000007d86247223 */ /* 0x000fc40000000024 */
[----:B------:R-:W-:Y:S01]  /*21e0*/  FFMA R35, R132, R124, R35 ;  /* 0x0000007c84237223 */ /* 0x000fe20000000023 */
[--C-:B------:R-:W-:Y:S02]  /*21f0*/  HADD2.F32 R217, -RZ, R111.reuse.H0_H0 ;  /* 0x2000006fffd97230 */ /* 0x100fe40000004100 */
[----:B------:R-:W-:Y:S01]  /*2200*/  FMUL R130, R2, R130 ;  /* 0x0000008202827220 */ /* 0x000fe20000400000 */
[----:B------:R-:W-:Y:S02]  /*2210*/  HADD2.F32 R218, -RZ, R111.H1_H1 ;  /* 0x3000006fffda7230 */ /* 0x000fe40000004100 */
[----:B------:R-:W-:Y:S01]  /*2220*/  FMUL R111, R252, R209 ;  /* 0x000000d1fc6f7220 */ /* 0x000fe20000400000 */
[--C-:B------:R-:W-:Y:S02]  /*2230*/  HADD2.F32 R215, -RZ, R110.reuse.H0_H0 ;  /* 0x2000006effd77230 */ /* 0x100fe40000004100 */
[----:B------:R-:W-:Y:S01]  /*2240*/  FMUL R128, R2, R128 ;  /* 0x0000008002807220 */ /* 0x000fe20000400000 */
[----:B------:R-:W-:-:S02]  /*2250*/  HADD2.F32 R216, -RZ, R110.H1_H1 ;  /* 0x3000006effd87230 */ /* 0x000fc40000004100 */
[----:B------:R-:W-:Y:S01]  /*2260*/  FMUL R110, R251, R208 ;  /* 0x000000d0fb6e7220 */ /* 0x000fe20000400000 */
[--C-:B------:R-:W-:Y:S02]  /*2270*/  HADD2.F32 R69, -RZ, R105.reuse.H0_H0 ;  /* 0x20000069ff457230 */ /* 0x100fe40000004100 */
[----:B------:R-:W-:Y:S02]  /*2280*/  HADD2.F32 R67, -RZ, R105.H1_H1 ;  /* 0x30000069ff437230 */ /* 0x000fe40000004100 */
[----:B------:R-:W-:Y:S01]  /*2290*/  FMUL R105, R250, R205 ;  /* 0x000000cdfa697220 */ /* 0x000fe20000400000 */
        /* <DEDUP_REMOVED lines=11> */
[----:B------:R-:W-:Y:S01]  /*2350*/  FMUL R101, R248, R127 ;  /* 0x0000007ff8657220 */ /* 0x000fe20000400000 */
[--C-:B------:R-:W-:Y:S02]  /*2360*/  HADD2.F32 R63, -RZ, R107.reuse.H0_H0 ;  /* 0x2000006bff3f7230 */ /* 0x100fe40000004100 */
[----:B------:R-:W-:Y:S02]  /*2370*/  HADD2.F32 R62, -RZ, R107.H1_H1 ;  /* 0x3000006bff3e7230 */ /* 0x000fe40000004100 */
[C---:B------:R-:W-:Y:S01]  /*2380*/  FMUL R107, R2.reuse, R200 ;  /* 0x000000c8026b7220 */ /* 0x040fe20000400000 */
[--C-:B------:R-:W-:Y:S02]  /*2390*/  HADD2.F32 R65, -RZ, R106.reuse.H0_H0 ;  /* 0x2000006aff417230 */ /* 0x100fe40000004100 */
[----:B------:R-:W-:Y:S01]  /*23a0*/  FMUL R99, R247, R61 ;  /* 0x0000003df7637220 */ /* 0x000fe20000400000 */
[----:B------:R-:W-:Y:S02]  /*23b0*/  HADD2.F32 R64, -RZ, R106.H1_H1 ;  /* 0x3000006aff407230 */ /* 0x000fe40000004100 */
[----:B------:R-:W-:Y:S01]  /*23c0*/  FMUL R106, R2, R204 ;  /* 0x000000cc026a7220 */ /* 0x000fe20000400000 */
[----:B------:R-:W-:-:S02]  /*23d0*/  HADD2.F32 R73, -RZ, R104.H0_H0 ;  /* 0x20000068ff497230 */ /* 0x000fc40000004100 */
[----:B--2---:R-:W-:-:S04]  /*23e0*/  FMUL R135, R98, R135 ;  /* 0x0000008762877220 */ /* 0x004fc80000400000 */
[----:B------:R-:W-:Y:S01]  /*23f0*/  FFMA R50, R139, R135, R50 ;  /* 0x000000878b327223 */ /* 0x000fe20000000032 */
[----:B----4-:R-:W-:-:S04]  /*2400*/  FMUL R133, R97, R133 ;  /* 0x0000008561857220 */ /* 0x010fc80000400000 */
[----:B------:R-:W-:Y:S01]  /*2410*/  FFMA R50, R138, R133, R50 ;  /* 0x000000858a327223 */ /* 0x000fe20000000032 */
[----:B-----5:R-:W-:-:S04]  /*2420*/  FMUL R131, R96, R131 ;  /* 0x0000008360837220 */ /* 0x020fc80000400000 */
[----:B------:R-:W-:Y:S01]  /*2430*/  FFMA R50, R137, R131, R50 ;  /* 0x0000008389327223 */ /* 0x000fe20000000032 */
[----:B------:R-:W-:-:S04]  /*2440*/  FMUL R129, R95, R129 ;  /* 0x000000815f817220 */ /* 0x000fc80000400000 */
[----:B------:R-:W-:Y:S01]  /*2450*/  FFMA R50, R136, R129, R50 ;  /* 0x0000008188327223 */ /* 0x000fe20000000032 */
[----:B------:R-:W-:-:S04]  /*2460*/  FMUL R125, R94, R125 ;  /* 0x0000007d5e7d7220 */ /* 0x000fc80000400000 */
[----:B------:R-:W-:Y:S01]  /*2470*/  FFMA R50, R134, R125, R50 ;  /* 0x0000007d86327223 */ /* 0x000fe20000000032 */
[----:B------:R-:W-:-:S04]  /*2480*/  FMUL R124, R93, R124 ;  /* 0x0000007c5d7c7220 */ /* 0x000fc80000400000 */
[----:B------:R-:W-:-:S04]  /*2490*/  FFMA R50, R132, R124, R50 ;  /* 0x0000007c84327223 */ /* 0x000fc80000000032 */
[----:B------:R-:W-:-:S04]  /*24a0*/  FFMA R50, R130, R111, R50 ;  /* 0x0000006f82327223 */ /* 0x000fc80000000032 */
[----:B------:R-:W-:-:S04]  /*24b0*/  FFMA R50, R128, R110, R50 ;  /* 0x0000006e80327223 */ /* 0x000fc80000000032 */
[----:B------:R-:W-:-:S04]  /*24c0*/  FFMA R50, R109, R105, R50 ;  /* 0x000000696d327223 */ /* 0x000fc80000000032 */
[----:B------:R-:W-:Y:S01]  /*24d0*/  FFMA R50, R108, R103, R50 ;  /* 0x000000676c327223 */ /* 0x000fe20000000032 */
[----:B------:R-:W-:-:S03]  /*24e0*/  HADD2.F32 R71, -RZ, R104.H1_H1 ;  /* 0x30000068ff477230 */ /* 0x000fc60000004100 */
[----:B------:R-:W-:Y:S01]  /*24f0*/  FFMA R50, R107, R101, R50 ;  /* 0x000000656b327223 */ /* 0x000fe20000000032 */
[----:B------:R-:W-:Y:S01]  /*2500*/  FMUL R104, R2, R188 ;  /* 0x000000bc02687220 */ /* 0x000fe20000400000 */
[----:B------:R-:W-:Y:S02]  /*2510*/  FMUL R97, R246, R59 ;  /* 0x0000003bf6617220 */ /* 0x000fe40000400000 */
[----:B------:R-:W-:Y:S01]  /*2520*/  FFMA R50, R106, R99, R50 ;  /* 0x000000636a327223 */ /* 0x000fe20000000032 */
[--C-:B------:R-:W-:Y:S02]  /*2530*/  HADD2.F32 R72, -RZ, R102.reuse.H0_H0 ;  /* 0x20000066ff487230 */ /* 0x100fe40000004100 */
[----:B------:R-:W-:Y:S01]  /*2540*/  FMUL R96, R245, R56 ;  /* 0x00000038f5607220 */ /* 0x000fe20000400000 */
[----:B------:R-:W-:Y:S02]  /*2550*/  HADD2.F32 R70, -RZ, R102.H1_H1 ;  /* 0x30000066ff467230 */ /* 0x000fe40000004100 */
[----:B------:R-:W-:Y:S01]  /*2560*/  FMUL R102, R2, R66 ;  /* 0x0000004202667220 */ /* 0x000fe20000400000 */
[----:B------:R-:W-:Y:S01]  /*2570*/  FFMA R50, R104, R97, R50 ;  /* 0x0000006168327223 */ /* 0x000fe20000000032 */
[----:B------:R-:W-:-:S02]  /*2580*/  HADD2.F32 R52, -RZ, R92.H0_H0 ;  /* 0x2000005cff347230 */ /* 0x000fc40000004100 */
[----:B------:R-:W-:Y:S01]  /*2590*/  FMUL R100, R2, R60 ;  /* 0x0000003c02647220 */ /* 0x000fe20000400000 */
[----:B------:R-:W-:Y:S01]  /*25a0*/  FMUL R95, R244, R55 ;  /* 0x00000037f45f7220 */ /* 0x000fe20000400000 */
[----:B------:R-:W-:Y:S01]  /*25b0*/  FFMA R50, R102, R96, R50 ;  /* 0x0000006066327223 */ /* 0x000fe20000000032 */
[----:B------:R-:W-:Y:S02]  /*25c0*/  HADD2.F32 R92, -RZ, R92.H1_H1 ;  /* 0x3000005cff5c7230 */ /* 0x000fe40000004100 */
        /* <DEDUP_REMOVED lines=64> */
[----:B------:R-:W-:-:S02]  /*29d0*/  HADD2.F32 R57, -RZ, R48.H0_H0 ;  /* 0x20000030ff397230 */ /* 0x000fc40000004100 */
[----:B------:R-:W-:Y:S01]  /*29e0*/  FFMA R41, R106, R61, R41 ;  /* 0x0000003d6a297223 */ /* 0x000fe20000000029 */
[----:B------:R-:W-:Y:S01]  /*29f0*/  FFMA R193, R66, R62, R193 ;  /* 0x0000003e42c17223 */ /* 0x000fe200000000c1 */
[----:B------:R-:W-:Y:S01]  /*2a00*/  FMUL R61, R2, R212 ;  /* 0x000000d4023d7220 */ /* 0x000fe20000400000 */
[----:B------:R-:W-:Y:S01]  /*2a10*/  FMUL R62, R227, R62 ;  /* 0x0000003ee33e7220 */ /* 0x000fe20000400000 */
[----:B------:R-:W-:Y:S01]  /*2a20*/  FFMA R50, R68, R63, R50 ;  /* 0x0000003f44327223 */ /* 0x000fe20000000032 */
[----:B------:R-:W-:Y:S02]  /*2a30*/  HADD2.F32 R48, -RZ, R48.H1_H1 ;  /* 0x30000030ff307230 */ /* 0x000fe40000004100 */
[----:B------:R-:W-:Y:S01]  /*2a40*/  FFMA R38, R130, R209, R38 ;  /* 0x000000d182267223 */ /* 0x000fe20000000026 */
[-C--:B------:R-:W-:Y:S01]  /*2a50*/  FFMA R192, R61, R57.reuse, R192 ;  /* 0x000000393dc07223 */ /* 0x080fe200000000c0 */
[----:B------:R-:W-:Y:S01]  /*2a60*/  FMUL R57, R226, R57 ;  /* 0x00000039e2397220 */ /* 0x000fe20000400000 */
[----:B------:R-:W-:Y:S01]  /*2a70*/  FFMA R50, R66, R62, R50 ;  /* 0x0000003e42327223 */ /* 0x000fe20000000032 */
[----:B------:R-:W0:Y:S01]  /*2a80*/  S2R R209, SR_TID.X ;  /* 0x0000000000d17919 */ /* 0x000e220000002100 */
[----:B------:R-:W-:-:S02]  /*2a90*/  HADD2.F32 R53, -RZ, R49.H0_H0 ;  /* 0x20000031ff357230 */ /* 0x000fc40000004100 */
[----:B------:R-:W-:Y:S01]  /*2aa0*/  FFMA R44, R104, R59, R44 ;  /* 0x0000003b682c7223 */ /* 0x000fe2000000002c */
[----:B------:R-:W-:Y:S01]  /*2ab0*/  FFMA R46, R100, R55, R46 ;  /* 0x00000037642e7223 */ /* 0x000fe2000000002e */
[C---:B------:R-:W-:Y:S01]  /*2ac0*/  FMUL R60, R2.reuse, R211 ;  /* 0x000000d3023c7220 */ /* 0x040fe20000400000 */
[----:B------:R-:W-:Y:S01]  /*2ad0*/  FMUL R59, R2, R214 ;  /* 0x000000d6023b7220 */ /* 0x000fe20000400000 */
[-C--:B------:R-:W-:Y:S01]  /*2ae0*/  FMUL R55, R225, R48.reuse ;  /* 0x00000030e1377220 */ /* 0x080fe20000400000 */
[----:B------:R-:W-:Y:S01]  /*2af0*/  FFMA R50, R61, R57, R50 ;  /* 0x000000393d327223 */ /* 0x000fe20000000032 */
[----:B------:R-:W-:Y:S02]  /*2b00*/  HADD2.F32 R49, -RZ, R49.H1_H1 ;  /* 0x30000031ff317230 */ /* 0x000fe40000004100 */
[----:B------:R-:W-:Y:S01]  /*2b10*/  FFMA R191, R60, R48, R191 ;  /* 0x000000303cbf7223 */ /* 0x000fe200000000bf */
[-C--:B------:R-:W-:Y:S01]  /*2b20*/  FFMA R190, R59, R53.reuse, R190 ;  /* 0x000000353bbe7223 */ /* 0x080fe200000000be */
[----:B------:R-:W-:Y:S01]  /*2b30*/  FMUL R53, R224, R53 ;  /* 0x00000035e0357220 */ /* 0x000fe20000400000 */
[----:B------:R-:W-:Y:S01]  /*2b40*/  FFMA R48, R60, R55, R50 ;  /* 0x000000373c307223 */ /* 0x000fe20000000032 */
[----:B------:R-:W-:Y:S01]  /*2b50*/  FMUL R58, R2, R213 ;  /* 0x000000d5023a7220 */ /* 0x000fe20000400000 */
[----:B------:R-:W-:Y:S01]  /*2b60*/  FMUL R50, R223, R49 ;  /* 0x00000031df327220 */ /* 0x000fe20000400000 */
[----:B------:R-:W-:Y:S01]  /*2b70*/  FFMA R43, R102, R56, R43 ;  /* 0x00000038662b7223 */ /* 0x000fe2000000002b */
[----:B------:R-:W-:Y:S01]  /*2b80*/  FFMA R48, R59, R53, R48 ;  /* 0x000000353b307223 */ /* 0x000fe20000000030 */
        /* <DEDUP_REMOVED lines=19> */
[----:B------:R-:W-:Y:S01]  /*2cc0*/  UMOV UR4, 0xffffffff ;  /* 0xffffffff00047882 */ /* 0x000fe20000000000 */
[-C--:B------:R-:W-:Y:S01]  /*2cd0*/  FMUL R51, R219, R197.reuse ;  /* 0x000000c5db337220 */ /* 0x080fe20000400000 */
[----:B------:R-:W-:Y:S01]  /*2ce0*/  FFMA R200, R52, R188, R200 ;  /* 0x000000bc34c87223 */ /* 0x000fe200000000c8 */
[----:B------:R-:W-:Y:S01]  /*2cf0*/  FFMA R199, R187, R197, R199 ;  /* 0x000000c5bbc77223 */ /* 0x000fe200000000c7 */
[----:B------:R-:W-:Y:S01]  /*2d00*/  FFMA R37, R128, R208, R37 ;  /* 0x000000d080257223 */ /* 0x000fe20000000025 */
[----:B------:R-:W-:Y:S01]  /*2d10*/  FFMA R40, R109, R205, R40 ;  /* 0x000000cd6d287223 */ /* 0x000fe20000000028 */
[----:B0-----:R-:W-:Y:S01]  /*2d20*/  LOP3.LUT P1, RZ, R209, 0x1f, RZ, 0xc0, !PT ;  /* 0x0000001fd1ff7812 */ /* 0x001fe2000782c0ff */
[----:B------:R-:W-:Y:S01]  /*2d30*/  FFMA R197, R187, R51, R200 ;  /* 0x00000033bbc57223 */ /* 0x000fe200000000c8 */
[----:B------:R-:W-:Y:S11]  /*2d40*/  BRA.DIV UR4, `(.L_x_4990) ;  /* 0x0000001604407947 */ /* 0x000ff6000b800000 */
[----:B------:R-:W-:Y:S01]  /*2d50*/  MOV R200, RZ ;  /* 0x000000ff00c87202 */ /* 0x000fe20000000f00 */
[----:B------:R-:W0:Y:S01]  /*2d60*/  SHFL.DOWN PT, R202, R197, 0x10, 0x1f ;  /* 0x0a001f00c5ca7f89 */ /* 0x000e2200000e0000 */
[----:B------:R-:W-:-:S03]  /*2d70*/  MOV R203, R127 ;  /* 0x0000007f00cb7202 */ /* 0x000fc60000000f00 */
        /* <DEDUP_REMOVED lines=17> */
.L_x_5003:
[----:B------:R-:W-:Y:S01]  /*2e90*/  FADD R126, R200, R207 ;  /* 0x000000cfc87e7221 */ /* 0x000fe20000000000 */
[----:B0-----:R-:W-:Y:S01]  /*2ea0*/  FADD R127, R197, R204 ;  /* 0x000000ccc57f7221 */ /* 0x001fe20000000000 */
[----:B------:R-:W-:Y:S01]  /*2eb0*/  LOP3.LUT P0, RZ, R201, 0xff, RZ, 0xc0, !PT ;  /* 0x000000ffc9ff7812 */ /* 0x000fe2000780c0ff */
[----:B------:R-:W-:-:S12]  /*2ec0*/  @P1 BRA `(.L_x_4991) ;  /* 0x00000000002c1947 */ /* 0x000fd80003800000 */
[----:B------:R-:W0:Y:S01]  /*2ed0*/  S2UR UR5, SR_CgaCtaId ;  /* 0x00000000000579c3 */ /* 0x000e220000008800 */
[----:B------:R-:W-:Y:S01]  /*2ee0*/  SHF.R.U32.HI R4, RZ, 0x5, R209 ;  /* 0x00000005ff047819 */ /* 0x000fe200000116d1 */
[----:B------:R-:W-:-:S03]  /*2ef0*/  UMOV UR4, 0x400 ;  /* 0x0000040000047882 */ /* 0x000fc60000000000 */
[----:B------:R-:W-:-:S04]  /*2f00*/  LOP3.LUT R8, R4, 0x7fffffc, RZ, 0xc0, !PT ;  /* 0x07fffffc04087812 */ /* 0x000fc800078ec0ff */
[----:B------:R-:W-:-:S04]  /*2f10*/  IADD3 R5, R8, 0x4, RZ ;  /* 0x0000000408057810 */ /* 0x000fc80007ffe0ff */
[----:B-1----:R-:W-:-:S04]  /*2f20*/  SEL R197, R5, R8, !P0 ;  /* 0x0000000805c57207 */ /* 0x002fc80004000000 */
[----:B------:R-:W-:Y:S01]  /*2f30*/  LOP3.LUT R197, R197, 0x3, R4, 0xf8, !PT ;  /* 0x00000003c5c57812 */ /* 0x000fe200078ef804 */
[----:B0-----:R-:W-:-:S06]  /*2f40*/  ULEA UR4, UR5, UR4, 0x18 ;  /* 0x0000000405047291 */ /* 0x001fcc000f8ec03f */
[----:B------:R-:W-:-:S04]  /*2f50*/  MOV R4, UR4 ;  /* 0x0000000400047c02 */ /* 0x000fc80008000f00 */
[----:B------:R-:W-:-:S05]  /*2f60*/  LEA R197, R197, R4, 0x3 ;  /* 0x00000004c5c57211 */ /* 0x000fca00078e18ff */
[----:B------:R0:W-:Y:S02]  /*2f70*/  STS.64 [R197+0x8000], R126 ;  /* 0x0080007ec5007388 */ /* 0x0001e40000000a00 */
.L_x_4991:
[----:B------:R-:W-:Y:S05]  /*2f80*/  WARPSYNC.ALL ;  /* 0x0000000000007948 */ /* 0x000fea0003800000 */
[----:B------:R-:W-:Y:S01]  /*2f90*/  BAR.SYNC.DEFER_BLOCKING 0x0 ;  /* 0x0000000000007b1d */ /* 0x000fe20000010000 */
[----:B0-----:R-:W-:Y:S02]  /*2fa0*/  SEL R126, R5, R8, !P0 ;  /* 0x00000008057e7207 */ /* 0x001fe40004000000 */
[----:B------:R-:W-:Y:S02]  /*2fb0*/  IADD3 R123, R123, UR8, RZ ;  /* 0x000000087b7b7c10 */ /* 0x000fe4000fffe0ff */
[----:B------:R-:W-:-:S02]  /*2fc0*/  LEA R126, R126, R4, 0x3 ;  /* 0x000000047e7e7211 */ /* 0x000fc400078e18ff */
[----:B------:R-:W-:Y:S02]  /*2fd0*/  ISETP.GE.AND P1, PT, R123, UR9, PT ;  /* 0x000000097b007c0c */ /* 0x000fe4000bf26270 */
[----:B------:R-:W-:Y:S01]  /*2fe0*/  SEL R201, RZ, 0x1, P0 ;  /* 0x00000001ffc97807 */ /* 0x000fe20000000000 */
[----:B-1----:R-:W0:Y:S04]  /*2ff0*/  LDS R197, [R126+0x8004] ;  /* 0x008004007ec57984 */ /* 0x002e280000000800 */
        /* <DEDUP_REMOVED lines=84> */
[----:B------:R-:W-:Y:S01]  /*3540*/  F2FP.F16.F32.PACK_AB R56, R51, R56 ;  /* 0x000000383338723e */ /* 0x000fe200000000ff */
        /* <DEDUP_REMOVED lines=9> */
[C---:B------:R-:W-:Y:S01]  /*35e0*/  IADD3 R51, R3.reuse, 0x80, RZ ;  /* 0x0000008003337810 */ /* 0x040fe20007ffe0ff */
        /* <DEDUP_REMOVED lines=14> */
[----:B------:R-:W-:Y:S01]  /*36d0*/  FMUL R108, R2, R61 ;  /* 0x0000003d026c7220 */ /* 0x000fe20000400000 */
[----:B------:R-:W-:Y:S01]  /*36e0*/  F2FP.F16.F32.PACK_AB R57, R48, R179 ;  /* 0x000000b33039723e */ /* 0x000fe200000000ff */
[C---:B------:R-:W-:Y:S01]  /*36f0*/  FMUL R91, R2.reuse, R65 ;  /* 0x00000041025b7220 */ /* 0x040fe20000400000 */
[----:B------:R-:W-:Y:S01]  /*3700*/  FMUL R99, R2, R63 ;  /* 0x0000003f02637220 */ /* 0x000fe20000400000 */
[----:B------:R-:W-:Y:S01]  /*3710*/  F2FP.F16.F32.PACK_AB R59, R172, R173 ;  /* 0x000000adac3b723e */ /* 0x000fe200000000ff */
[----:B0-----:R-:W-:Y:S01]  /*3720*/  IMAD.WIDE.U32 R48, R3, 0x10, R74 ;  /* 0x0000001003307825 */ /* 0x001fe200078e004a */
[----:B------:R-:W-:-:S03]  /*3730*/  F2FP.F16.F32.PACK_AB R58, R175, R58 ;  /* 0x0000003aaf3a723e */ /* 0x000fc600000000ff */
[----:B------:R-:W-:Y:S01]  /*3740*/  FMUL R88, R2, R83 ;  /* 0x0000005302587220 */ /* 0x000fe20000400000 */
[----:B------:R-:W-:Y:S01]  /*3750*/  F2FP.F16.F32.PACK_AB R61, R50, R163 ;  /* 0x000000a3323d723e */ /* 0x000fe200000000ff */
[C---:B------:R-:W-:Y:S01]  /*3760*/  FMUL R96, R2.reuse, R67 ;  /* 0x0000004302607220 */ /* 0x040fe20000400000 */
[----:B------:R-:W-:Y:S01]  /*3770*/  FMUL R98, R2, R55 ;  /* 0x0000003702627220 */ /* 0x000fe20000400000 */
[----:B------:R-:W-:Y:S01]  /*3780*/  F2FP.F16.F32.PACK_AB R63, R66, R157 ;  /* 0x0000009d423f723e */ /* 0x000fe200000000ff */
[----:B------:R-:W-:Y:S01]  /*3790*/  IMAD.WIDE.U32 R50, R51, 0x10, R74 ;  /* 0x0000001033327825 */ /* 0x000fe200078e004a */
[----:B------:R-:W-:-:S03]  /*37a0*/  F2FP.F16.F32.PACK_AB R62, R169, R62 ;  /* 0x0000003ea93e723e */ /* 0x000fc600000000ff */
[C---:B------:R-:W-:Y:S01]  /*37b0*/  FMUL R135, R2.reuse, R135 ;  /* 0x0000008702877220 */ /* 0x040fe20000400000 */
[----:B------:R-:W-:Y:S01]  /*37c0*/  F2FP.F16.F32.PACK_AB R60, R165, R60 ;  /* 0x0000003ca53c723e */ /* 0x000fe200000000ff */
[----:B------:R-:W-:Y:S01]  /*37d0*/  FMUL R0, R2, R133 ;  /* 0x0000008502007220 */ /* 0x000fe20000400000 */
        /* <DEDUP_REMOVED lines=10> */
[----:B------:R-:W-:Y:S01]  /*3880*/  IMAD.WIDE.U32 R52, R53, 0x10, R74 ;  /* 0x0000001035347825 */ /* 0x000fe200078e004a */
[----:B------:R-:W-:-:S03]  /*3890*/  F2FP.F16.F32.PACK_AB R66, R68, R143 ;  /* 0x0000008f4442723e */ /* 0x000fc600000000ff */
[C---:B------:R-:W-:Y:S01]  /*38a0*/  FMUL R105, R2.reuse, R105 ;  /* 0x0000006902697220 */ /* 0x040fe20000400000 */
[----:B------:R-:W-:Y:S01]  /*38b0*/  F2FP.F16.F32.PACK_AB R64, R149, R64 ;  /* 0x000000409540723e */ /* 0x000fe200000000ff */
        /* <DEDUP_REMOVED lines=13> */
[C---:B------:R-:W-:Y:S01]  /*3990*/  IADD3 R71, R3.reuse, 0x280, RZ ;  /* 0x0000028003477810 */ /* 0x040fe20007ffe0ff */
[C---:B------:R-:W-:Y:S01]  /*39a0*/  FMUL R106, R2.reuse, R181 ;  /* 0x000000b5026a7220 */ /* 0x040fe20000400000 */
[C---:B------:R-:W-:Y:S01]  /*39b0*/  IADD3 R73, R3.reuse, 0x300, RZ ;  /* 0x0000030003497810 */ /* 0x040fe20007ffe0ff */
[----:B------:R0:W-:Y:S01]  /*39c0*/  STG.E.128 desc[UR6][R48.64], R56 ;  /* 0x0000003830007986 */ /* 0x0001e2000c101d06 */
[C---:B------:R-:W-:Y:S01]  /*39d0*/  FMUL R183, R2.reuse, R183 ;  /* 0x000000b702b77220 */ /* 0x040fe20000400000 */
[----:B------:R-:W-:Y:S01]  /*39e0*/  FMUL R110, R2, R127 ;  /* 0x0000007f026e7220 */ /* 0x000fe20000400000 */
[----:B------:R-:W-:Y:S01]  /*39f0*/  IADD3 R107, R3, 0x380, RZ ;  /* 0x00000380036b7810 */ /* 0x000fe20007ffe0ff */
[----:B------:R1:W-:Y:S01]  /*3a00*/  STG.E.128 desc[UR6][R50.64], R60 ;  /* 0x0000003c32007986 */ /* 0x0003e2000c101d06 */
[----:B------:R-:W-:Y:S01]  /*3a10*/  IMAD.WIDE.U32 R2, R55, 0x10, R74 ;  /* 0x0000001037027825 */ /* 0x000fe200078e004a */
[----:B------:R-:W-:-:S02]  /*3a20*/  F2FP.F16.F32.PACK_AB R55, R92, R95 ;  /* 0x0000005f5c37723e */ /* 0x000fc400000000ff */
[----:B------:R2:W-:Y:S01]  /*3a30*/  STG.E.128 desc[UR6][R52.64], R64 ;  /* 0x0000004034007986 */ /* 0x0005e2000c101d06 */
[----:B------:R-:W-:-:S04]  /*3a40*/  IMAD.WIDE.U32 R68, R69, 0x10, R74 ;  /* 0x0000001045447825 */ /* 0x000fc800078e004a */
[----:B------:R-:W-:-:S04]  /*3a50*/  IMAD.WIDE.U32 R70, R71, 0x10, R74 ;  /* 0x0000001047467825 */ /* 0x000fc800078e004a */
[--C-:B------:R-:W-:Y:S01]  /*3a60*/  IMAD.WIDE.U32 R72, R73, 0x10, R74.reuse ;  /* 0x0000001049487825 */ /* 0x100fe200078e004a */
[----:B0-----:R-:W-:Y:S02]  /*3a70*/  F2FP.F16.F32.PACK_AB R49, R54, R131 ;  /* 0x000000833631723e */ /* 0x001fe400000000ff */
[----:B------:R-:W-:Y:S01]  /*3a80*/  F2FP.F16.F32.PACK_AB R48, R0, R135 ;  /* 0x000000870030723e */ /* 0x000fe200000000ff */
[----:B------:R-:W-:Y:S01]  /*3a90*/  IMAD.WIDE.U32 R74, R107, 0x10, R74 ;  /* 0x000000106b4a7825 */ /* 0x000fe200078e004a */
[----:B-1----:R-:W-:Y:S02]  /*3aa0*/  F2FP.F16.F32.PACK_AB R51, R84, R111 ;  /* 0x0000006f5433723e */ /* 0x002fe400000000ff */
[----:B------:R-:W-:Y:S02]  /*3ab0*/  F2FP.F16.F32.PACK_AB R50, R78, R125 ;  /* 0x0000007d4e32723e */ /* 0x000fe400000000ff */
[----:B------:R-:W-:Y:S02]  /*3ac0*/  F2FP.F16.F32.PACK_AB R54, R86, R97 ;  /* 0x000000615636723e */ /* 0x000fe400000000ff */
[----:B--2---:R-:W-:Y:S01]  /*3ad0*/  F2FP.F16.F32.PACK_AB R53, R80, R101 ;  /* 0x000000655035723e */ /* 0x004fe200000000ff */
[----:B------:R0:W-:Y:S01]  /*3ae0*/  STG.E.128 desc[UR6][R2.64], R48 ;  /* 0x0000003002007986 */ /* 0x0001e2000c101d06 */
[----:B------:R-:W-:-:S02]  /*3af0*/  F2FP.F16.F32.PACK_AB R52, R76, R105 ;  /* 0x000000694c34723e */ /* 0x000fc400000000ff */
[----:B------:R-:W-:Y:S02]  /*3b00*/  F2FP.F16.F32.PACK_AB R59, R100, R87 ;  /* 0x00000057643b723e */ /* 0x000fe400000000ff */
[----:B------:R-:W-:Y:S01]  /*3b10*/  F2FP.F16.F32.PACK_AB R58, R94, R81 ;  /* 0x000000515e3a723e */ /* 0x000fe200000000ff */
[----:B------:R0:W-:Y:S01]  /*3b20*/  STG.E.128 desc[UR6][R68.64], R52 ;  /* 0x0000003444007986 */ /* 0x0001e2000c101d06 */
[----:B------:R-:W-:Y:S02]  /*3b30*/  F2FP.F16.F32.PACK_AB R57, R88, R85 ;  /* 0x000000555839723e */ /* 0x000fe400000000ff */
[----:B------:R-:W-:Y:S02]  /*3b40*/  F2FP.F16.F32.PACK_AB R56, R82, R89 ;  /* 0x000000595238723e */ /* 0x000fe400000000ff */
[----:B------:R-:W-:Y:S02]  /*3b50*/  F2FP.F16.F32.PACK_AB R63, R106, R99 ;  /* 0x000000636a3f723e */ /* 0x000fe400000000ff */
[----:B------:R-:W-:Y:S01]  /*3b60*/  F2FP.F16.F32.PACK_AB R62, R102, R91 ;  /* 0x0000005b663e723e */ /* 0x000fe200000000ff */
[----:B------:R0:W-:Y:S01]  /*3b70*/  STG.E.128 desc[UR6][R70.64], R56 ;  /* 0x0000003846007986 */ /* 0x0001e2000c101d06 */
[----:B------:R-:W-:-:S02]  /*3b80*/  F2FP.F16.F32.PACK_AB R61, R96, R83 ;  /* 0x00000053603d723e */ /* 0x000fc400000000ff */
[----:B------:R-:W-:Y:S02]  /*3b90*/  F2FP.F16.F32.PACK_AB R60, R90, R79 ;  /* 0x0000004f5a3c723e */ /* 0x000fe400000000ff */
        /* <DEDUP_REMOVED lines=68> */
.L_x_4989:
        /* <DEDUP_REMOVED lines=39> */
.L_x_4990:
[----:B------:R-:W-:Y:S01]  /*4250*/  HFMA2.MMA R202, -RZ, RZ, 0, 0 ;  /* 0x00000000ffca7435 */ /* 0x000fe200000001ff */
[----:B------:R-:W-:Y:S01]  /*4260*/  MOV R203, 0x10 ;  /* 0x0000001000cb7802 */ /* 0x000fe20000000f00 */
[----:B------:R-:W-:Y:S01]  /*4270*/  HFMA2.MMA R204, -RZ, RZ, 0, 1.847743988037109375e-06 ;  /* 0x0000001fffcc7435 */ /* 0x000fe200000001ff */
[----:B------:R-:W-:-:S10]  /*4280*/  MOV R205, 0xffffffff ;  /* 0xffffffff00cd7802 */ /* 0x000fd40000000f00 */
[----:B------:R-:W-:Y:S05]  /*4290*/  WARPSYNC.COLLECTIVE R205, `(.L_x_4993) ;  /* 0x00000000cd087348 */ /* 0x000fea0003c00000 */
[----:B------:R0:W1:Y:S02]  /*42a0*/  SHFL.DOWN P0, R206, R202, R203, R204 ;  /* 0x080000cbcace7389 */ /* 0x00006400000000cc */
[----:B01----:R-:W-:Y:S01]  /*42b0*/  ENDCOLLECTIVE ;  /* 0x000000000000791b */ /* 0x003fe20003800000 */
.L_x_4993:
[----:B------:R-:W-:Y:S02]  /*42c0*/  MOV R202, R197 ;  /* 0x000000c500ca7202 */ /* 0x000fe40000000f00 */
[----:B------:R-:W-:-:S07]  /*42d0*/  MOV R200, R206 ;  /* 0x000000ce00c87202 */ /* 0x000fce0000000f00 */
[----:B------:R-:W-:Y:S05]  /*42e0*/  WARPSYNC.COLLECTIVE R205, `(.L_x_4994) ;  /* 0x00000000cd087348 */ /* 0x000fea0003c00000 */
[----:B------:R0:W1:Y:S02]  /*42f0*/  SHFL.DOWN P0, R206, R202, R203, R204 ;  /* 0x080000cbcace7389 */ /* 0x00006400000000cc */
[----:B01----:R-:W-:Y:S01]  /*4300*/  ENDCOLLECTIVE ;  /* 0x000000000000791b */ /* 0x003fe20003800000 */
.L_x_4994:
        /* <DEDUP_REMOVED lines=8> */
.L_x_4995:
[----:B------:R-:W-:Y:S01]  /*4390*/  MOV R202, R197 ;  /* 0x000000c500ca7202 */ /* 0x000fe20000000f00 */
[----:B------:R-:W-:-:S07]  /*43a0*/  FADD R200, R200, R206 ;  /* 0x000000cec8c87221 */ /* 0x000fce0000000000 */
[----:B------:R-:W-:Y:S05]  /*43b0*/  WARPSYNC.COLLECTIVE R205, `(.L_x_4996) ;  /* 0x00000000cd087348 */ /* 0x000fea0003c00000 */
[----:B------:R0:W1:Y:S02]  /*43c0*/  SHFL.DOWN P0, R206, R202, R203, R204 ;  /* 0x080000cbcace7389 */ /* 0x00006400000000cc */
[----:B01----:R-:W-:Y:S01]  /*43d0*/  ENDCOLLECTIVE ;  /* 0x000000000000791b */ /* 0x003fe20003800000 */
.L_x_4996:
[----:B------:R-:W-:Y:S01]  /*43e0*/  HFMA2.MMA R203, -RZ, RZ, 0, 2.384185791015625e-07 ;  /* 0x00000004ffcb7435 */ /* 0x000fe200000001ff */
[----:B------:R-:W-:Y:S01]  /*43f0*/  MOV R202, R200 ;  /* 0x000000c800ca7202 */ /* 0x000fe20000000f00 */
[----:B------:R-:W-:-:S09]  /*4400*/  FADD R197, R197, R206 ;  /* 0x000000cec5c57221 */ /* 0x000fd20000000000 */
[----:B------:R-:W-:Y:S05]  /*4410*/  WARPSYNC.COLLECTIVE R205, `(.L_x_4997) ;  /* 0x00000000cd087348 */ /* 0x000fea0003c00000 */
[----:B------:R0:W1:Y:S02]  /*4420*/  SHFL.DOWN P0, R206, R202, R203, R204 ;  /* 0x080000cbcace7389 */ /* 0x00006400000000cc */
[----:B01----:R-:W-:Y:S01]  /*4430*/  ENDCOLLECTIVE ;  /* 0x000000000000791b */ /* 0x003fe20003800000 */
.L_x_4997:
[----:B------:R-:W-:Y:S01]  /*4440*/  MOV R202, R197 ;  /* 0x000000c500ca7202 */ /* 0x000fe20000000f00 */
[----:B------:R-:W-:-:S07]  /*4450*/  FADD R200, R200, R206 ;  /* 0x000000cec8c87221 */ /* 0x000fce0000000000 */
[----:B------:R-:W-:Y:S05]  /*4460*/  WARPSYNC.COLLECTIVE R205, `(.L_x_4998) ;  /* 0x00000000cd087348 */ /* 0x000fea0003c00000 */
[----:B------:R0:W1:Y:S02]  /*4470*/  SHFL.DOWN P0, R206, R202, R203, R204 ;  /* 0x080000cbcace7389 */ /* 0x00006400000000cc */
[----:B01----:R-:W-:Y:S01]  /*4480*/  ENDCOLLECTIVE ;  /* 0x000000000000791b */ /* 0x003fe20003800000 */
.L_x_4998:
[----:B------:R-:W-:Y:S01]  /*4490*/  HFMA2.MMA R203, -RZ, RZ, 0, 1.1920928955078125e-07 ;  /* 0x00000002ffcb7435 */ /* 0x000fe200000001ff */
[----:B------:R-:W-:Y:S01]  /*44a0*/  MOV R202, R200 ;  /* 0x000000c800ca7202 */ /* 0x000fe20000000f00 */
[----:B------:R-:W-:-:S09]  /*44b0*/  FADD R197, R197, R206 ;  /* 0x000000cec5c57221 */ /* 0x000fd20000000000 */
[----:B------:R-:W-:Y:S05]  /*44c0*/  WARPSYNC.COLLECTIVE R205, `(.L_x_4999) ;  /* 0x00000000cd087348 */ /* 0x000fea0003c00000 */
[----:B------:R0:W1:Y:S02]  /*44d0*/  SHFL.DOWN P0, R206, R202, R203, R204 ;  /* 0x080000cbcace7389 */ /* 0x00006400000000cc */
[----:B01----:R-:W-:Y:S01]  /*44e0*/  ENDCOLLECTIVE ;  /* 0x000000000000791b */ /* 0x003fe20003800000 */
.L_x_4999:
[----:B------:R-:W-:Y:S01]  /*44f0*/  MOV R202, R197 ;  /* 0x000000c500ca7202 */ /* 0x000fe20000000f00 */
[----:B------:R-:W-:-:S07]  /*4500*/  FADD R200, R200, R206 ;  /* 0x000000cec8c87221 */ /* 0x000fce0000000000 */
[----:B------:R-:W-:Y:S05]  /*4510*/  WARPSYNC.COLLECTIVE R205, `(.L_x_5000) ;  /* 0x00000000cd087348 */ /* 0x000fea0003c00000 */
[----:B------:R0:W1:Y:S02]  /*4520*/  SHFL.DOWN P0, R206, R202, R203, R204 ;  /* 0x080000cbcace7389 */ /* 0x00006400000000cc */
[----:B01----:R-:W-:Y:S01]  /*4530*/  ENDCOLLECTIVE ;  /* 0x000000000000791b */ /* 0x003fe20003800000 */
.L_x_5000:
[----:B------:R-:W-:Y:S01]  /*4540*/  HFMA2.MMA R203, -RZ, RZ, 0, 5.9604644775390625e-08 ;  /* 0x00000001ffcb7435 */ /* 0x000fe200000001ff */
[----:B------:R-:W-:Y:S01]  /*4550*/  MOV R202, R200 ;  /* 0x000000c800ca7202 */ /* 0x000fe20000000f00 */
[----:B------:R-:W-:-:S09]  /*4560*/  FADD R197, R197, R206 ;  /* 0x000000cec5c57221 */ /* 0x000fd20000000000 */
[----:B------:R-:W-:Y:S05]  /*4570*/  WARPSYNC.COLLECTIVE R205, `(.L_x_5001) ;  /* 0x00000000cd087348 */ /* 0x000fea0003c00000 */
[----:B------:R0:W1:Y:S02]  /*4580*/  SHFL.DOWN P0, R206, R202, R203, R204 ;  /* 0x080000cbcace7389 */ /* 0x00006400000000cc */
[----:B01----:R-:W-:Y:S01]  /*4590*/  ENDCOLLECTIVE ;  /* 0x000000000000791b */ /* 0x003fe20003800000 */
.L_x_5001:
[----:B------:R-:W-:Y:S02]  /*45a0*/  MOV R202, R197 ;  /* 0x000000c500ca7202 */ /* 0x000fe40000000f00 */
[----:B------:R-:W-:-:S07]  /*45b0*/  MOV R207, R206 ;  /* 0x000000ce00cf7202 */ /* 0x000fce0000000f00 */
[----:B------:R-:W-:Y:S05]  /*45c0*/  WARPSYNC.COLLECTIVE R205, `(.L_x_5002) ;  /* 0x00000000cd087348 */ /* 0x000fea0003c00000 */
[----:B------:R0:W1:Y:S02]  /*45d0*/  SHFL.DOWN P0, R206, R202, R203, R204 ;  /* 0x080000cbcace7389 */ /* 0x00006400000000cc */
[----:B01----:R-:W-:Y:S01]  /*45e0*/  ENDCOLLECTIVE ;  /* 0x000000000000791b */ /* 0x003fe20003800000 */
.L_x_5002:
[----:B------:R-:W-:Y:S02]  /*45f0*/  MOV R203, R127 ;  /* 0x0000007f00cb7202 */ /* 0x000fe40000000f00 */
[----:B------:R-:W-:Y:S02]  /*4600*/  MOV R202, R126 ;  /* 0x0000007e00ca7202 */ /* 0x000fe40000000f00 */
[----:B------:R-:W-:Y:S01]  /*4610*/  MOV R204, R206 ;  /* 0x000000ce00cc7202 */ /* 0x000fe20000000f00 */
[----:B------:R-:W-:Y:S06]  /*4620*/  BRA `(.L_x_5003) ;  /* 0xffffffe800187947 */ /* 0x000fec000383ffff */
.L_x_5004:
        /* <DEDUP_REMOVED lines=13> */
.L_x_5751:


//--------------------- .text._ZN18transformer_engine13normalization33rmsnorm_bwd_finalize_tuned_kernelINS0_22Kernel_traits_finalizeILj8192EffffjLj1024ELj4ENS0_18Kernel_traits_baseILj8192EffffjLj1024EEEEEEEvNS0_20BackwardKernelParamsE --------------------------
	.section	.text._ZN18transformer_engine13normalization33rmsnorm_bwd_finalize_tuned_kernelINS0_22Kernel_traits_finalizeILj8192EffffjLj1024ELj4ENS0_18Kernel_traits_baseILj8192EffffjLj1024EEEEEEEvNS0_20BackwardKernelParamsE,"ax",@progbits
	.align	128
        .global         _ZN18transformer_engine13normalization33rmsnorm_bwd_finalize_tuned_kernelINS0_22Kernel_traits_finalizeILj8192EffffjLj1024ELj4ENS0_18Kernel_traits_baseILj8192EffffjLj1024EEEEEEEvNS0_20BackwardKernelParamsE
        .type           _ZN18transformer_engine13normalization33rmsnorm_bwd_finalize_tuned_kernelINS0_22Kernel_traits_finalizeILj8192EffffjLj1024ELj4ENS0_18Kernel_traits_baseILj8192EffffjLj1024EEEEEEEvNS0_20BackwardKernelParamsE,@function
        .size           _ZN18transformer_engine13normalization33rmsnorm_bwd_finalize_tuned_kernelINS0_22Kernel_traits_finalizeILj8192EffffjLj1024ELj4ENS0_18Kernel_traits_baseILj8192EffffjLj1024EEEEEEEvNS0_20BackwardKernelParamsE,(.L_x_5752 - _ZN18transformer_engine13normalization33rmsnorm_bwd_finalize_tuned_kernelINS0_22Kernel_traits_finalizeILj8192EffffjLj1024ELj4ENS0_18Kernel_traits_baseILj8192EffffjLj1024EEEEEEEvNS0_20BackwardKernelParamsE)
        .other          _ZN18transformer_engine13normalization33rmsnorm_bwd_finalize_tuned_kernelINS0_22Kernel_traits_finalizeILj8192EffffjLj1024ELj4ENS0_18Kernel_traits_baseILj8192EffffjLj1024EEEEEEEvNS0_20BackwardKernelParamsE,@"STO_CUDA_ENTRY STV_DEFAULT"
_ZN18transformer_engine13normalization33rmsnorm_bwd_finalize_tuned_kernelINS0_22Kernel_traits_finalizeILj8192EffffjLj1024ELj4ENS0_18Kernel_traits_baseILj8192EffffjLj1024EEEEEEEvNS0_20BackwardKernelParamsE:
.text._ZN18transformer_engine13normalization33rmsnorm_bwd_finalize_tuned_kernelINS0_22Kernel_traits_finalizeILj8192EffffjLj1024ELj4ENS0_18Kernel_traits_baseILj8192EffffjLj1024EEEEEEEvNS0_20BackwardKernelParamsE:
        /* <DEDUP_REMOVED lines=24> */
.L_x_5014:
[----:B0-----:R-:W0:Y:S01]  /*0180*/  LDC R18, c[0x0][0x210] ;  /* 0x00008400ff127b82 */ /* 0x001e220000000800 */
[----:B------:R-:W-:Y:S01]  /*0190*/  BSSY B0, `(.L_x_5005) ;  /* 0x0000042000007945 */ /* 0x000fe20003800000 */
[----:B------:R-:W-:Y:S01]  /*01a0*/  IMAD.MOV.U32 R21, RZ, RZ, RZ ;  /* 0x000000ffff157224 */ /* 0x000fe200078e00ff */
[----:B0-----:R-:W-:-:S13]  /*01b0*/  ISETP.GE.U32.AND P1, PT, R13, R18, PT ;  /* 0x000000120d00720c */ /* 0x001fda0003f26070 */
[----:B-12---:R-:W-:Y:S05]  /*01c0*/  @P1 BRA `(.L_x_5006) ;  /* 0x0000000000f81947 */ /* 0x006fea0003800000 */
        /* <DEDUP_REMOVED lines=19> */
.L_x_5009:
        /* <DEDUP_REMOVED lines=19> */
.L_x_5008:
[----:B------:R-:W-:Y:S05]  /*0430*/  BSYNC B1 ;  /* 0x0000000000017941 */ /* 0x000fea0003800000 */
.L_x_5007:
        /* <DEDUP_REMOVED lines=16> */
.L_x_5011:
[----:B------:R-:W-:Y:S05]  /*0540*/  BSYNC B1 ;  /* 0x0000000000017941 */ /* 0x000fea0003800000 */
.L_x_5010:
[----:B------:R-:W-:-:S13]  /*0550*/  ISETP.LT.U32.OR P1, PT, R23, R18, P1 ;  /* 0x000000121700720c */ /* 0x000fda0000f21470 */
[----:B------:R-:W-:Y:S05]  /*0560*/  @!P1 BRA `(.L_x_5006) ;  /* 0x0000000000109947 */ /* 0x000fea0003800000 */
[----:B------:R-:W0:Y:S02]  /*0570*/  LDC.64 R2, c[0x0][0x270] ;  /* 0x00009c00ff027b82 */ /* 0x000e240000000a00 */
[----:B0-----:R-:W-:-:S06]  /*0580*/  IMAD.WIDE.U32 R2, R19, 0x4, R2 ;  /* 0x0000000413027825 */ /* 0x001fcc00078e0002 */
[----:B------:R-:W2:Y:S02]  /*0590*/  LDG.E R2, desc[UR6][R2.64] ;  /* 0x0000000602027981 */ /* 0x000ea4000c1e1900 */
[----:B--2---:R-:W-:-:S07]  /*05a0*/  FADD R21, R21, R2 ;  /* 0x0000000215157221 */ /* 0x004fce0000000000 */
.L_x_5006:
[----:B------:R-:W-:Y:S05]  /*05b0*/  BSYNC B0 ;  /* 0x0000000000007941 */ /* 0x000fea0003800000 */
.L_x_5005:
        /* <DEDUP_REMOVED lines=18> */
.L_x_5020:
[----:B------:R-:W-:Y:S01]  /*06e0*/  @!P1 SHF.R.U32.HI R2, RZ, 0x3, R0 ;  /* 0x00000003ff029819 */ /* 0x000fe20000011600 */
[----:B--2---:R-:W-:-:S03]  /*06f0*/  FADD R7, R6, R7 ;  /* 0x0000000706077221 */ /* 0x004fc60000000000 */
[----:B------:R-:W-:-:S05]  /*0700*/  @!P1 LOP3.LUT R2, R2, 0x1ffffffc, RZ, 0xc0, !PT ;  /* 0x1ffffffc02029812 */ /* 0x000fca00078ec0ff */
[----:B------:R2:W-:Y:S02]  /*0710*/  @!P1 STS [R2+UR4+0x2000], R7 ;  /* 0x0020000702009988 */ /* 0x0005e40008000804 */
.L_x_5012:
[----:B------:R-:W-:Y:S05]  /*0720*/  WARPSYNC.ALL ;  /* 0x0000000000007948 */ /* 0x000fea0003800000 */
[----:B------:R-:W-:Y:S01]  /*0730*/  BAR.SYNC.DEFER_BLOCKING 0x0 ;  /* 0x0000000000007b1d */ /* 0x000fe20000010000 */
[----:B--2---:R-:W-:Y:S02]  /*0740*/  @P0 SHF.L.U32 R2, R0, 0x3, RZ ;  /* 0x0000000300020819 */ /* 0x004fe400000006ff */
[C---:B------:R-:W-:Y:S01]  /*0750*/  ISETP.GT.U32.AND P1, PT, R14.reuse, -0x2001, PT ;  /* 0xffffdfff0e00780c */ /* 0x040fe20003f24070 */
[----:B------:R-:W-:Y:S01]  /*0760*/  VIADD R14, R14, 0x2000 ;  /* 0x000020000e0e7836 */ /* 0x000fe20000000000 */
[----:B------:R-:W-:-:S03]  /*0770*/  @P0 LOP3.LUT R4, R2, 0xf8, RZ, 0xc0, !PT ;  /* 0x000000f802040812 */ /* 0x000fc600078ec0ff */
[----:B------:R-:W2:Y:S03]  /*0780*/  @P0 LDC.64 R2, c[0x0][0x288] ;  /* 0x0000a200ff020b82 */ /* 0x000ea60000000a00 */
[----:B------:R-:W3:Y:S01]  /*0790*/  @P0 LDS.64 R4, [R4+UR4+0x2000] ;  /* 0x0020000404040984 */ /* 0x000ee20008000a00 */
[C---:B--2---:R-:W-:Y:S01]  /*07a0*/  @P0 IMAD.WIDE.U32 R2, R15.reuse, 0x8, R2 ;  /* 0x000000080f020825 */ /* 0x044fe200078e0002 */
[----:B------:R-:W-:-:S04]  /*07b0*/  IADD3 R15, R15, 0x1000, RZ ;  /* 0x000010000f0f7810 */ /* 0x000fc80007ffe0ff */
[----:B---3--:R2:W-:Y:S01]  /*07c0*/  @P0 STG.E.64 desc[UR6][R2.64], R4 ;  /* 0x0000000402000986 */ /* 0x0085e2000c101b06 */
[----:B------:R-:W-:Y:S05]  /*07d0*/  @P1 BRA `(.L_x_5014) ;  /* 0xfffffff800681947 */ /* 0x000fea000383ffff */
[----:B------:R-:W-:Y:S05]  /*07e0*/  EXIT ;  /* 0x000000000000794d */ /* 0x000fea0003800000 */
.L_x_5013:
[----:B------:R-:W-:Y:S01]  /*07f0*/  HFMA2.MMA R11, -RZ, RZ, 0, 1.847743988037109375e-06 ;  /* 0x0000001fff0b7435 */ /* 0x000fe200000001ff */
[----:B------:R-:W-:Y:S02]  /*0800*/  IMAD.MOV.U32 R9, RZ, RZ, 0x1 ;  /* 0x00000001ff097424 */ /* 0x000fe400078e00ff */
[----:B------:R-:W-:-:S08]  /*0810*/  IMAD.MOV.U32 R8, RZ, RZ, -0x1 ;  /* 0xffffffffff087424 */ /* 0x000fd000078e00ff */
[----:B01----:R-:W-:Y:S05]  /*0820*/  WARPSYNC.COLLECTIVE R8, `(.L_x_5015) ;  /* 0x0000000008087348 */ /* 0x003fea0003c00000 */
[----:B-1----:R1:W2:Y:S02]  /*0830*/  SHFL.BFLY P2, R7, R2, R9, R11 ;  /* 0x0c00000902077389 */ /* 0x0022a4000004000b */
[----:B012---:R-:W-:Y:S01]  /*0840*/  ENDCOLLECTIVE ;  /* 0x000000000000791b */ /* 0x007fe20003800000 */
.L_x_5015:
[----:B------:R-:W-:Y:S01]  /*0850*/  HFMA2.MMA R9, -RZ, RZ, 0, 1.1920928955078125e-07 ;  /* 0x00000002ff097435 */ /* 0x000fe200000001ff */
[----:B------:R-:W-:-:S05]  /*0860*/  MOV R3, R7 ;  /* 0x0000000700037202 */ /* 0x000fca0000000f00 */
[----:B------:R-:W-:-:S04]  /*0870*/  FADD R3, R2, R3 ;  /* 0x0000000302037221 */ /* 0x000fc80000000000 */
[----:B------:R-:W-:-:S07]  /*0880*/  IMAD.MOV.U32 R2, RZ, RZ, R3 ;  /* 0x000000ffff027224 */ /* 0x000fce00078e0003 */
[----:B------:R-:W-:Y:S05]  /*0890*/  WARPSYNC.COLLECTIVE R8, `(.L_x_5016) ;  /* 0x0000000008087348 */ /* 0x000fea0003c00000 */
[----:B------:R0:W1:Y:S02]  /*08a0*/  SHFL.BFLY P2, R7, R2, R9, R11 ;  /* 0x0c00000902077389 */ /* 0x000064000004000b */
[----:B01----:R-:W-:Y:S01]  /*08b0*/  ENDCOLLECTIVE ;  /* 0x000000000000791b */ /* 0x003fe20003800000 */
.L_x_5016:
[----:B------:R-:W-:Y:S02]  /*08c0*/  IMAD.MOV.U32 R9, RZ, RZ, 0x4 ;  /* 0x00000004ff097424 */ /* 0x000fe400078e00ff */
[----:B------:R-:W-:-:S04]  /*08d0*/  IMAD.MOV.U32 R4, RZ, RZ, R7 ;  /* 0x000000ffff047224 */ /* 0x000fc800078e0007 */
[----:B------:R-:W-:-:S05]  /*08e0*/  FADD R4, R3, R4 ;  /* 0x0000000403047221 */ /* 0x000fca0000000000 */
[----:B------:R-:W-:-:S07]  /*08f0*/  MOV R2, R4 ;  /* 0x0000000400027202 */ /* 0x000fce0000000f00 */
[----:B------:R-:W-:Y:S05]  /*0900*/  WARPSYNC.COLLECTIVE R8, `(.L_x_5017) ;  /* 0x0000000008087348 */ /* 0x000fea0003c00000 */
[----:B------:R0:W1:Y:S02]  /*0910*/  SHFL.BFLY P2, R7, R2, R9, R11 ;  /* 0x0c00000902077389 */ /* 0x000064000004000b */
[----:B01----:R-:W-:Y:S01]  /*0920*/  ENDCOLLECTIVE ;  /* 0x000000000000791b */ /* 0x003fe20003800000 */
.L_x_5017:
[----:B------:R-:W-:Y:S01]  /*0930*/  HFMA2.MMA R9, -RZ, RZ, 0, 4.76837158203125e-07 ;  /* 0x00000008ff097435 */ /* 0x000fe200000001ff */
[----:B------:R-:W-:-:S05]  /*0940*/  MOV R5, R7 ;  /* 0x0000000700057202 */ /* 0x000fca0000000f00 */
[----:B------:R-:W-:-:S04]  /*0950*/  FADD R5, R4, R5 ;  /* 0x0000000504057221 */ /* 0x000fc80000000000 */
[----:B------:R-:W-:-:S07]  /*0960*/  IMAD.MOV.U32 R2, RZ, RZ, R5 ;  /* 0x000000ffff027224 */ /* 0x000fce00078e0005 */
[----:B------:R-:W-:Y:S05]  /*0970*/  WARPSYNC.COLLECTIVE R8, `(.L_x_5018) ;  /* 0x0000000008087348 */ /* 0x000fea0003c00000 */
[----:B------:R0:W1:Y:S02]  /*0980*/  SHFL.BFLY P2, R7, R2, R9, R11 ;  /* 0x0c00000902077389 */ /* 0x000064000004000b */
[----:B01----:R-:W-:Y:S01]  /*0990*/  ENDCOLLECTIVE ;  /* 0x000000000000791b */ /* 0x003fe20003800000 */
.L_x_5018:
[----:B------:R-:W-:Y:S02]  /*09a0*/  IMAD.MOV.U32 R9, RZ, RZ, 0x10 ;  /* 0x00000010ff097424 */ /* 0x000fe400078e00ff */
[----:B------:R-:W-:-:S04]  /*09b0*/  IMAD.MOV.U32 R6, RZ, RZ, R7 ;  /* 0x000000ffff067224 */ /* 0x000fc800078e0007 */
[----:B------:R-:W-:-:S05]  /*09c0*/  FADD R6, R5, R6 ;  /* 0x0000000605067221 */ /* 0x000fca0000000000 */
[----:B------:R-:W-:-:S07]  /*09d0*/  MOV R2, R6 ;  /* 0x0000000600027202 */ /* 0x000fce0000000f00 */
[----:B------:R-:W-:Y:S05]  /*09e0*/  WARPSYNC.COLLECTIVE R8, `(.L_x_5019) ;  /* 0x0000000008087348 */ /* 0x000fea0003c00000 */
[----:B------:R0:W1:Y:S02]  /*09f0*/  SHFL.BFLY P2, R7, R2, R9, R11 ;  /* 0x0c00000902077389 */ /* 0x000064000004000b */
[----:B01----:R-:W-:Y:S01]  /*0a00*/  ENDCOLLECTIVE ;  /* 0x000000000000791b */ /* 0x003fe20003800000 */
.L_x_5019:
[----:B------:R-:W-:Y:S05]  /*0a10*/  BRA `(.L_x_5020) ;  /* 0xfffffffc00307947 */ /* 0x000fea000383ffff */
.L_x_5021:
        /* <DEDUP_REMOVED lines=14> */
.L_x_5752:


//--------------------- .text._ZN18transformer_engine13normalization24rmsnorm_bwd_tuned_kernelINS0_13Kernel_traitsIffffjLj8192ELj1ELj1ELj4ELj16ENS0_18Kernel_traits_baseILj8192EffffjLj128EEEEELb0EEEvNS0_20BackwardKernelParamsE --------------------------
	.section	.text._ZN18transformer_engine13normalization24rmsnorm_bwd_tuned_kernelINS0_13Kernel_traitsIffffjLj8192ELj1ELj1ELj4ELj16ENS0_18Kernel_traits_baseILj8192EffffjLj128EEEEELb0EEEvNS0_20BackwardKernelParamsE,"ax",@progbits
	.align	128
        .global         _ZN18transformer_engine13normalization24rmsnorm_bwd_tuned_kernelINS0_13Kernel_traitsIffffjLj8192ELj1ELj1ELj4ELj16ENS0_18Kernel_traits_baseILj8192EffffjLj128EEEEELb0EEEvNS0_20BackwardKernelParamsE
        .type           _ZN18transformer_engine13normalization24rmsnorm_bwd_tuned_kernelINS0_13Kernel_traitsIffffjLj8192ELj1ELj1ELj4ELj16ENS0_18Kernel_traits_baseILj8192EffffjLj128EEEEELb0EEEvNS0_20BackwardKernelParamsE,@function
        .size           _ZN18transformer_engine13normalization24rmsnorm_bwd_tuned_kernelINS0_13Kernel_traitsIffffjLj8192ELj1ELj1ELj4ELj16ENS0_18Kernel_traits_baseILj8192EffffjLj128EEEEELb0EEEvNS0_20BackwardKernelParamsE,(.L_x_5753 - _ZN18transformer_engine13normalization24rmsnorm_bwd_tuned_kernelINS0_13Kernel_traitsIffffjLj8192ELj1ELj1ELj4ELj16ENS0_18Kernel_traits_baseILj8192EffffjLj128EEEEELb0EEEvNS0_20BackwardKernelParamsE)
        .other          _ZN18transformer_engine13normalization24rmsnorm_bwd_tuned_kernelINS0_13Kernel_traitsIffffjLj8192ELj1ELj1ELj4ELj16ENS0_18Kernel_traits_baseILj8192EffffjLj128EEEEELb0EEEvNS0_20BackwardKernelParamsE,@"STO_CUDA_ENTRY STV_DEFAULT"
_ZN18transformer_engine13normalization24rmsnorm_bwd_tuned_kernelINS0_13Kernel_traitsIffffjLj8192ELj1ELj1ELj4ELj16ENS0_18Kernel_traits_baseILj8192EffffjLj128EEEEELb0EEEvNS0_20BackwardKernelParamsE:
.text._ZN18transformer_engine13normalization24rmsnorm_bwd_tuned_kernelINS0_13Kernel_traitsIffffjLj8192ELj1ELj1ELj4ELj16ENS0_18Kernel_traits_baseILj8192EffffjLj128EEEEELb0EEEvNS0_20BackwardKernelParamsE:
        /* <DEDUP_REMOVED lines=66> */
[----:B------:R-:W-:Y:S01]  /*0420*/  MOV R16, R0 ;  /* 0x0000000000107202 */ /* 0x000fe20000000f00 */
[----:B------:R-:W-:Y:S01]  /*0430*/  HFMA2.MMA R0, -RZ, RZ, 0, 5.9604644775390625e-08 ;  /* 0x00000001ff007435 */ /* 0x000fe200000001ff */
[----:B------:R-:W-:Y:S01]  /*0440*/  UMOV UR4, 0x400 ;  /* 0x0000040000047882 */ /* 0x000fe20000000000 */
[----:B------:R-:W-:-:S04]  /*0450*/  SHF.R.U32.HI R15, RZ, 0x5, R60 ;  /* 0x00000005ff0f7819 */ /* 0x000fc8000001163c */
[----:B------:R-:W-:-:S04]  /*0460*/  LOP3.LUT R15, R15, 0x7fffffc, RZ, 0xc0, !PT ;  /* 0x07fffffc0f0f7812 */ /* 0x000fc800078ec0ff */
[----:B0-----:R-:W-:Y:S01]  /*0470*/  PRMT R3, R0, 0x7610, R3 ;  /* 0x0000761000037816 */ /* 0x001fe20000000003 */
[----:B-1----:R-:W-:-:S06]  /*0480*/  ULEA UR4, UR5, UR4, 0x18 ;  /* 0x0000000405047291 */ /* 0x002fcc000f8ec03f */
[----:B------:R-:W-:Y:S01]  /*0490*/  MOV R0, UR4 ;  /* 0x0000000400007c02 */ /* 0x000fe20008000f00 */
[----:B--2---:R-:W-:Y:S01]  /*04a0*/  FADD R9, RZ, R4 ;  /* 0x00000004ff097221 */ /* 0x004fe20000000000 */
[----:B------:R-:W-:Y:S01]  /*04b0*/  FADD R2, R4, 1 ;  /* 0x3f80000004027421 */ /* 0x000fe20000000000 */
        /* <DEDUP_REMOVED lines=12> */
[----:B0-----:R-:W-:-:S05]  /*0580*/  FADD R2, R7, 1 ;  /* 0x3f80000007027421 */ /* 0x001fca0000000000 */
[----:B------:R0:W-:Y:S04]  /*0590*/  STL [R1+0x124], R2 ;  /* 0x0001240201007387 */ /* 0x0001e80000100800 */
[----:B------:R1:W-:Y:S04]  /*05a0*/  STL [R1+0x70], RZ ;  /* 0x000070ff01007387 */ /* 0x0003e80000100800 */
[----:B------:R1:W-:Y:S01]  /*05b0*/  STL [R1+0x6c], RZ ;  /* 0x00006cff01007387 */ /* 0x0003e20000100800 */
[----:B0-----:R-:W-:-:S03]  /*05c0*/  IADD3 R2, R15, 0x4, RZ ;  /* 0x000000040f027810 */ /* 0x001fc60007ffe0ff */
[----:B------:R1:W-:Y:S04]  /*05d0*/  STL [R1+0x68], RZ ;  /* 0x000068ff01007387 */ /* 0x0003e80000100800 */
        /* <DEDUP_REMOVED lines=61> */
[----:B------:R1:W-:Y:S04]  /*09b0*/  STL.S16 [R1+0x84], R3 ;  /* 0x0000840301007387 */ /* 0x0003e80000100600 */
[----:B------:R1:W-:Y:S04]  /*09c0*/  STL [R1+0x18], R0 ;  /* 0x0000180001007387 */ /* 0x0003e80000100800 */
[----:B------:R1:W-:Y:S02]  /*09d0*/  STL [R1+0x14], R2 ;  /* 0x0000140201007387 */ /* 0x0003e40000100800 */
.L_x_5027:
[----:B01----:R-:W0:Y:S01]  /*09e0*/  S2R R0, SR_TID.X ;  /* 0x0000000000007919 */ /* 0x003e220000002100 */
[----:B------:R-:W1:Y:S08]  /*09f0*/  LDC.64 R2, c[0x0][0x230] ;  /* 0x00008c00ff027b82 */ /* 0x000e700000000a00 */
[----:B------:R-:W2:Y:S08]  /*0a00*/  LDC.64 R20, c[0x0][0x220] ;  /* 0x00008800ff147b82 */ /* 0x000eb00000000a00 */
[----:B------:R-:W3:Y:S01]  /*0a10*/  LDC.64 R72, c[0x0][0x258] ;  /* 0x00009600ff487b82 */ /* 0x000ee20000000a00 */
[----:B-1----:R-:W-:-:S05]  /*0a20*/  IMAD.WIDE R2, R16, 0x4, R2 ;  /* 0x0000000410027825 */ /* 0x002fca00078e0202 */
[----:B------:R1:W4:Y:S01]  /*0a30*/  LDG.E R14, desc[UR6][R2.64] ;  /* 0x00000006020e7981 */ /* 0x000322000c1e1900 */
[----:B0-----:R-:W-:Y:S02]  /*0a40*/  LOP3.LUT R13, R0, 0x7f, RZ, 0xc0, !PT ;  /* 0x0000007f000d7812 */ /* 0x001fe400078ec0ff */
[----:B------:R-:W-:-:S04]  /*0a50*/  SHF.L.U32 R0, R16, 0xb, RZ ;  /* 0x0000000b10007819 */ /* 0x000fc800000006ff */
[----:B------:R-:W-:-:S04]  /*0a60*/  LOP3.LUT R13, R0, 0xfffff800, R13, 0xe2, !PT ;  /* 0xfffff800000d7812 */ /* 0x000fc800078ee20d */
        /* <DEDUP_REMOVED lines=13> */
[C---:B------:R-:W-:Y:S01]  /*0b40*/  LOP3.LUT R25, R13.reuse, 0x700, RZ, 0xfc, !PT ;  /* 0x000007000d197812 */ /* 0x040fe200078efcff */
[C---:B--2---:R-:W-:Y:S01]  /*0b50*/  IMAD.WIDE.U32 R4, R13.reuse, 0x10, R20 ;  /* 0x000000100d047825 */ /* 0x044fe200078e0014 */
[----:B-1----:R-:W-:-:S03]  /*0b60*/  LOP3.LUT R3, R13, 0x780, RZ, 0xfc, !PT ;  /* 0x000007800d037812 */ /* 0x002fc600078efcff */
[--C-:B---3--:R-:W-:Y:S02]  /*0b70*/  IMAD.WIDE.U32 R128, R201, 0x10, R72.reuse ;  /* 0x00000010c9807825 */ /* 0x108fe400078e0048 */
[----:B------:R-:W4:Y:S02]  /*0b80*/  LDG.E.128 R4, desc[UR6][R4.64] ;  /* 0x0000000604047981 */ /* 0x000f24000c1e1d00 */
[--C-:B------:R-:W-:Y:S02]  /*0b90*/  IMAD.WIDE.U32 R124, R197, 0x10, R72.reuse ;  /* 0x00000010c57c7825 */ /* 0x100fe400078e0048 */
[----:B-----5:R-:W5:Y:S02]  /*0ba0*/  LDG.E.128 R128, desc[UR6][R128.64] ;  /* 0x0000000680807981 */ /* 0x020f64000c1e1d00 */
        /* <DEDUP_REMOVED lines=54> */
[C---:B------:R-:W-:Y:S02]  /*0f10*/  IMAD.WIDE.U32 R72, R3.reuse, 0x10, R72 ;  /* 0x0000001003487825 */ /* 0x040fe400078e0048 */
[----:B------:R-:W5:Y:S02]  /*0f20*/  LDG.E.128 R24, desc[UR6][R24.64] ;  /* 0x0000000618187981 */ /* 0x000f64000c1e1d00 */
[----:B------:R-:W-:-:S02]  /*0f30*/  IMAD.WIDE.U32 R20, R3, 0x10, R20 ;  /* 0x0000001003147825 */ /* 0x000fc400078e0014 */
[----:B------:R-:W5:Y:S04]  /*0f40*/  LDG.E.128 R72, desc[UR6][R72.64] ;  /* 0x0000000648487981 */ /* 0x000f68000c1e1d00 */
[----:B------:R-:W5:Y:S01]  /*0f50*/  LDG.E.128 R20, desc[UR6][R20.64] ;  /* 0x0000000614147981 */ /* 0x000f62000c1e1d00 */
[----:B------:R-:W-:Y:S01]  /*0f60*/  ISETP.NE.AND P0, PT, RZ, UR8, PT ;  /* 0x00000008ff007c0c */ /* 0x000fe2000bf05270 */
[----:B----4-:R-:W-:-:S12]  /*0f70*/  FMUL R0, R4, R14 ;  /* 0x0000000e04007220 */ /* 0x010fd80000400000 */
        /* <DEDUP_REMOVED lines=20> */
[----:B------:R-:W-:Y:S01]  /*10c0*/  FMUL R23, R128, R23 ;  /* 0x0000001780177220 */ /* 0x000fe20000400000 */
[----:B------:R-:W-:Y:S01]  /*10d0*/  FMUL R7, R202, R14 ;  /* 0x0000000eca077220 */ /* 0x000fe20000400000 */
[----:B------:R-:W-:Y:S01]  /*10e0*/  FMUL R201, R128, R9 ;  /* 0x0000000980c97220 */ /* 0x000fe20000400000 */
[C---:B------:R-:W-:Y:S01]  /*10f0*/  FMUL R128, R129.reuse, R200 ;  /* 0x000000c881807220 */ /* 0x040fe20000400000 */
[----:B------:R-:W-:Y:S01]  /*1100*/  FMUL R200, R129, R8 ;  /* 0x0000000881c87220 */ /* 0x000fe20000400000 */
[C---:B------:R-:W-:Y:S01]  /*1110*/  FMUL R129, R130.reuse, R199 ;  /* 0x000000c782817220 */ /* 0x040fe20000400000 */
[----:B------:R-:W-:Y:S01]  /*1120*/  FMUL R199, R130, R7 ;  /* 0x0000000782c77220 */ /* 0x000fe20000400000 */
[-C--:B------:R-:W-:Y:S01]  /*1130*/  FMUL R3, R198, R14.reuse ;  /* 0x0000000ec6037220 */ /* 0x080fe20000400000 */
[----:B------:R-:W-:Y:S01]  /*1140*/  FMUL R6, R203, R14 ;  /* 0x0000000ecb067220 */ /* 0x000fe20000400000 */
[----:B------:R-:W-:Y:S01]  /*1150*/  FADD R198, R195, 1 ;  /* 0x3f800000c3c67421 */ /* 0x000fe20000000000 */
[----:B------:R0:W-:Y:S01]  /*1160*/  STL [R1+0x10], R201 ;  /* 0x000010c901007387 */ /* 0x0001e20000100800 */
[----:B------:R-:W-:Y:S01]  /*1170*/  FADD R202, R185, 1 ;  /* 0x3f800000b9ca7421 */ /* 0x000fe20000000000 */
[----:B------:R-:W-:Y:S01]  /*1180*/  FADD R203, R186, 1 ;  /* 0x3f800000bacb7421 */ /* 0x000fe20000000000 */
[----:B------:R-:W-:Y:S01]  /*1190*/  FMUL R130, R131, R198 ;  /* 0x000000c683827220 */ /* 0x000fe20000400000 */
[----:B------:R1:W-:Y:S01]  /*11a0*/  STL [R1+0xc], R200 ;  /* 0x00000cc801007387 */ /* 0x0003e20000100800 */
[----:B------:R-:W-:Y:S01]  /*11b0*/  FADD R198, R189, 1 ;  /* 0x3f800000bdc67421 */ /* 0x000fe20000000000 */
[-C--:B------:R-:W-:Y:S01]  /*11c0*/  FMUL R70, R70, R14.reuse ;  /* 0x0000000e46467220 */ /* 0x080fe20000400000 */
[-C--:B------:R-:W-:Y:S01]  /*11d0*/  FMUL R71, R71, R14.reuse ;  /* 0x0000000e47477220 */ /* 0x080fe20000400000 */
[----:B------:R1:W-:Y:S01]  /*11e0*/  STL [R1+0x8], R199 ;  /* 0x000008c701007387 */ /* 0x0003e20000100800 */
[-C--:B------:R-:W-:Y:S01]  /*11f0*/  FMUL R64, R64, R14.reuse ;  /* 0x0000000e40407220 */ /* 0x080fe20000400000 */
[----:B0-----:R-:W-:Y:S01]  /*1200*/  FMUL R201, R124, R5 ;  /* 0x000000057cc97220 */ /* 0x001fe20000400000 */
[-C--:B------:R-:W-:Y:S01]  /*1210*/  FMUL R65, R65, R14.reuse ;  /* 0x0000000e41417220 */ /* 0x080fe20000400000 */
[----:B------:R-:W-:Y:S01]  /*1220*/  FADD R207, R182, 1 ;  /* 0x3f800000b6cf7421 */ /* 0x000fe20000000000 */
[-C--:B------:R-:W-:Y:S01]  /*1230*/  FMUL R66, R66, R14.reuse ;  /* 0x0000000e42427220 */ /* 0x080fe20000400000 */
[----:B-1----:R-:W-:Y:S01]  /*1240*/  FADD R200, R191, 1 ;  /* 0x3f800000bfc87421 */ /* 0x002fe20000000000 */
[----:B------:R-:W-:Y:S01]  /*1250*/  FADD R208, R183, 1 ;  /* 0x3f800000b7d07421 */ /* 0x000fe20000000000 */
[-C--:B------:R-:W-:Y:S01]  /*1260*/  FMUL R67, R67, R14.reuse ;  /* 0x0000000e43437220 */ /* 0x080fe20000400000 */
[----:B------:R-:W-:Y:S01]  /*1270*/  FMUL R60, R60, R14 ;  /* 0x0000000e3c3c7220 */ /* 0x000fe20000400000 */
[----:B------:R-:W-:Y:S01]  /*1280*/  FMUL R199, R131, R6 ;  /* 0x0000000683c77220 */ /* 0x000fe20000400000 */
[----:B------:R-:W-:Y:S01]  /*1290*/  FADD R131, R188, 1 ;  /* 0x3f800000bc837421 */ /* 0x000fe20000000000 */
[----:B------:R-:W-:Y:S01]  /*12a0*/  FADD R210, R177, 1 ;  /* 0x3f800000b1d27421 */ /* 0x000fe20000000000 */
[----:B------:R-:W-:Y:S01]  /*12b0*/  FMUL R61, R61, R14 ;  /* 0x0000000e3d3d7220 */ /* 0x000fe20000400000 */
[----:B------:R-:W-:Y:S01]  /*12c0*/  FMUL R209, R112, R60 ;  /* 0x0000003c70d17220 */ /* 0x000fe20000400000 */
[----:B------:R-:W-:Y:S01]  /*12d0*/  FMUL R131, R124, R131 ;  /* 0x000000837c837220 */ /* 0x000fe20000400000 */
[----:B------:R0:W-:Y:S01]  /*12e0*/  STL [R1+0x4], R199 ;  /* 0x000004c701007387 */ /* 0x0001e20000100800 */
[C---:B------:R-:W-:Y:S01]  /*12f0*/  FMUL R124, R125.reuse, R198 ;  /* 0x000000c67d7c7220 */ /* 0x040fe20000400000 */
[----:B------:R-:W-:Y:S01]  /*1300*/  FMUL R198, R125, R4 ;  /* 0x000000047dc67220 */ /* 0x000fe20000400000 */
[----:B------:R-:W-:Y:S01]  /*1310*/  FADD R211, R178, 1 ;  /* 0x3f800000b2d37421 */ /* 0x000fe20000000000 */
[----:B------:R1:W-:Y:S01]  /*1320*/  STL [R1], R201 ;  /* 0x000000c901007387 */ /* 0x0003e20000100800 */
[-C--:B------:R-:W-:Y:S01]  /*1330*/  FMUL R62, R62, R14.reuse ;  /* 0x0000000e3e3e7220 */ /* 0x080fe20000400000 */
[----:B------:R-:W-:Y:S01]  /*1340*/  FADD R212, R179, 1 ;  /* 0x3f800000b3d47421 */ /* 0x000fe20000000000 */
[-C--:B------:R-:W-:Y:S01]  /*1350*/  FMUL R63, R63, R14.reuse ;  /* 0x0000000e3f3f7220 */ /* 0x080fe20000400000 */
[-C--:B------:R-:W-:Y:S01]  /*1360*/  FMUL R56, R56, R14.reuse ;  /* 0x0000000e38387220 */ /* 0x080fe20000400000 */
[----:B------:R-:W-:Y:S01]  /*1370*/  FADD R214, R173, 1 ;  /* 0x3f800000add67421 */ /* 0x000fe20000000000 */
[----:B0-----:R-:W-:Y:S01]  /*1380*/  FADD R199, R190, 1 ;  /* 0x3f800000bec77421 */ /* 0x001fe20000000000 */
[----:B------:R-:W-:Y:S01]  /*1390*/  FMUL R57, R57, R14 ;  /* 0x0000000e39397220 */ /* 0x000fe20000400000 */
[----:B------:R-:W-:Y:S01]  /*13a0*/  FMUL R213, R108, R56 ;  /* 0x000000386cd57220 */ /* 0x000fe20000400000 */
[----:B------:R-:W-:Y:S01]  /*13b0*/  FADD R215, R174, 1 ;  /* 0x3f800000aed77421 */ /* 0x000fe20000000000 */
[C---:B------:R-:W-:Y:S01]  /*13c0*/  FMUL R125, R126.reuse, R199 ;  /* 0x000000c77e7d7220 */ /* 0x040fe20000400000 */
[----:B------:R-:W-:Y:S01]  /*13d0*/  FMUL R199, R126, R3 ;  /* 0x000000037ec77220 */ /* 0x000fe20000400000 */
[C---:B------:R-:W-:Y:S01]  /*13e0*/  FMUL R126, R127.reuse, R200 ;  /* 0x000000c87f7e7220 */ /* 0x040fe20000400000 */
[----:B------:R-:W-:Y:S01]  /*13f0*/  FMUL R200, R127, R2 ;  /* 0x000000027fc87220 */ /* 0x000fe20000400000 */
[----:B------:R-:W-:Y:S01]  /*1400*/  FADD R127, R184, 1 ;  /* 0x3f800000b87f7421 */ /* 0x000fe20000000000 */
[----:B-1----:R-:W-:Y:S01]  /*1410*/  FMUL R201, R120, R17 ;  /* 0x0000001178c97220 */ /* 0x002fe20000400000 */
[----:B------:R-:W-:Y:S01]  /*1420*/  FMUL R58, R58, R14 ;  /* 0x0000000e3a3a7220 */ /* 0x000fe20000400000 */
[----:B------:R-:W-:Y:S01]  /*1430*/  FADD R216, R175, 1 ;  /* 0x3f800000afd87421 */ /* 0x000fe20000000000 */
[----:B------:R-:W-:Y:S01]  /*1440*/  FMUL R127, R120, R127 ;  /* 0x0000007f787f7220 */ /* 0x000fe20000400000 */
[C---:B------:R-:W-:Y:S01]  /*1450*/  FMUL R120, R121.reuse, R202 ;  /* 0x000000ca79787220 */ /* 0x040fe20000400000 */
[----:B------:R-:W-:Y:S01]  /*1460*/  FMUL R202, R121, R18 ;  /* 0x0000001279ca7220 */ /* 0x000fe20000400000 */
[C---:B------:R-:W-:Y:S01]  /*1470*/  FMUL R121, R122.reuse, R203 ;  /* 0x000000cb7a797220 */ /* 0x040fe20000400000 */
[----:B------:R-:W-:Y:S01]  /*1480*/  FMUL R203, R122, R70 ;  /* 0x000000467acb7220 */ /* 0x000fe20000400000 */
[-C--:B------:R-:W-:Y:S01]  /*1490*/  FMUL R59, R59, R14.reuse ;  /* 0x0000000e3b3b7220 */ /* 0x080fe20000400000 */
[-C--:B------:R-:W-:Y:S01]  /*14a0*/  FMUL R52, R52, R14.reuse ;  /* 0x0000000e34347220 */ /* 0x080fe20000400000 */
[----:B------:R-:W-:Y:S01]  /*14b0*/  FADD R218, R169, 1 ;  /* 0x3f800000a9da7421 */ /* 0x000fe20000000000 */
[----:B------:R-:W-:Y:S01]  /*14c0*/  FMUL R53, R53, R14 ;  /* 0x0000000e35357220 */ /* 0x000fe20000400000 */
[----:B------:R-:W-:Y:S01]  /*14d0*/  FADD R219, R170, 1 ;  /* 0x3f800000aadb7421 */ /* 0x000fe20000000000 */
[----:B------:R-:W-:Y:S01]  /*14e0*/  FMUL R217, R104, R52 ;  /* 0x0000003468d97220 */ /* 0x000fe20000400000 */
[-C--:B------:R-:W-:Y:S01]  /*14f0*/  FMUL R54, R54, R14.reuse ;  /* 0x0000000e36367220 */ /* 0x080fe20000400000 */
[----:B------:R-:W-:Y:S01]  /*1500*/  FADD R220, R171, 1 ;  /* 0x3f800000abdc7421 */ /* 0x000fe20000000000 */
        /* <DEDUP_REMOVED lines=53> */
[----:B------:R-:W-:Y:S01]  /*1860*/  FMUL R22, R22, R14 ;  /* 0x0000000e16167220 */ /* 0x000fe20000400000 */
[----:B------:R-:W-:-:S04]  /*1870*/  FADD R250, R138, 1 ;  /* 0x3f8000008afa7421 */ /* 0x000fc80000000000 */
[----:B------:R-:W-:Y:S01]  /*1880*/  FMUL R250, R74, R250 ;  /* 0x000000fa4afa7220 */ /* 0x000fe20000400000 */
[----:B--2---:R-:W-:Y:S01]  /*1890*/  FMUL R19, R19, R132 ;  /* 0x0000008413137220 */ /* 0x004fe20000400000 */
[----:B---3--:R-:W-:-:S03]  /*18a0*/  FMUL R21, R206, R133 ;  /* 0x00000085ce157220 */ /* 0x008fc60000400000 */
[----:B------:R-:W-:Y:S01]  /*18b0*/  FFMA R230, R0, R19, RZ ;  /* 0x0000001300e67223 */ /* 0x000fe200000000ff */
[----:B------:R-:W-:Y:S01]  /*18c0*/  FADD R206, R181, 1 ;  /* 0x3f800000b5ce7421 */ /* 0x000fe20000000000 */
[----:B------:R-:W-:Y:S01]  /*18d0*/  FMUL R133, R133, R12 ;  /* 0x0000000c85857220 */ /* 0x000fe20000400000 */
[----:B----4-:R-:W-:Y:S01]  /*18e0*/  FMUL R196, R205, R134 ;  /* 0x00000086cdc47220 */ /* 0x010fe20000400000 */
[----:B------:R-:W-:Y:S01]  /*18f0*/  FFMA R230, R12, R21, R230 ;  /* 0x000000150ce67223 */ /* 0x000fe200000000e6 */
[----:B------:R-:W-:Y:S01]  /*1900*/  FMUL R205, R116, R64 ;  /* 0x0000004074cd7220 */ /* 0x000fe20000400000 */
[----:B------:R-:W-:Y:S01]  /*1910*/  FMUL R134, R134, R11 ;  /* 0x0000000b86867220 */ /* 0x000fe20000400000 */
[----:B------:R-:W-:Y:S01]  /*1920*/  FMUL R69, R204, R135 ;  /* 0x00000087cc457220 */ /* 0x000fe20000400000 */
[----:B------:R-:W-:Y:S01]  /*1930*/  FFMA R230, R11, R196, R230 ;  /* 0x000000c40be67223 */ /* 0x000fe200000000e6 */
[----:B------:R-:W-:Y:S01]  /*1940*/  FADD R204, R187, 1 ;  /* 0x3f800000bbcc7421 */ /* 0x000fe20000000000 */
[----:B------:R-:W-:-:S02]  /*1950*/  FMUL R135, R135, R10 ;  /* 0x0000000a87877220 */ /* 0x000fc40000400000 */
[----:B------:R-:W-:Y:S01]  /*1960*/  FFMA R230, R10, R69, R230 ;  /* 0x000000450ae67223 */ /* 0x000fe200000000e6 */
[C---:B------:R-:W-:Y:S01]  /*1970*/  FMUL R122, R123.reuse, R204 ;  /* 0x000000cc7b7a7220 */ /* 0x040fe20000400000 */
[----:B------:R-:W-:Y:S01]  /*1980*/  FMUL R204, R123, R71 ;  /* 0x000000477bcc7220 */ /* 0x000fe20000400000 */
[----:B------:R-:W-:Y:S01]  /*1990*/  FADD R123, R180, 1 ;  /* 0x3f800000b47b7421 */ /* 0x000fe20000000000 */
[----:B------:R-:W-:-:S03]  /*19a0*/  FFMA R230, R9, R23, R230 ;  /* 0x0000001709e67223 */ /* 0x000fc600000000e6 */
[----:B------:R-:W-:Y:S01]  /*19b0*/  FMUL R123, R116, R123 ;  /* 0x0000007b747b7220 */ /* 0x000fe20000400000 */
[----:B------:R-:W-:Y:S01]  /*19c0*/  FFMA R230, R8, R128, R230 ;  /* 0x0000008008e67223 */ /* 0x000fe200000000e6 */
[C---:B------:R-:W-:Y:S01]  /*19d0*/  FMUL R116, R117.reuse, R206 ;  /* 0x000000ce75747220 */ /* 0x040fe20000400000 */
[----:B------:R-:W-:Y:S01]  /*19e0*/  FMUL R206, R117, R65 ;  /* 0x0000004175ce7220 */ /* 0x000fe20000400000 */
[C---:B------:R-:W-:Y:S01]  /*19f0*/  FMUL R117, R118.reuse, R207 ;  /* 0x000000cf76757220 */ /* 0x040fe20000400000 */
[----:B------:R-:W-:Y:S01]  /*1a00*/  FFMA R230, R7, R129, R230 ;  /* 0x0000008107e67223 */ /* 0x000fe200000000e6 */
[----:B------:R-:W-:Y:S01]  /*1a10*/  FMUL R207, R118, R66 ;  /* 0x0000004276cf7220 */ /* 0x000fe20000400000 */
[C---:B------:R-:W-:Y:S01]  /*1a20*/  FMUL R118, R119.reuse, R208 ;  /* 0x000000d077767220 */ /* 0x040fe20000400000 */
[----:B------:R-:W-:Y:S01]  /*1a30*/  FMUL R208, R119, R67 ;  /* 0x0000004377d07220 */ /* 0x000fe20000400000 */
[----:B------:R-:W-:Y:S01]  /*1a40*/  FFMA R230, R6, R130, R230 ;  /* 0x0000008206e67223 */ /* 0x000fe200000000e6 */
[----:B------:R-:W-:-:S03]  /*1a50*/  FADD R119, R176, 1 ;  /* 0x3f800000b0777421 */ /* 0x000fc60000000000 */
[----:B------:R-:W-:Y:S01]  /*1a60*/  FFMA R230, R5, R131, R230 ;  /* 0x0000008305e67223 */ /* 0x000fe200000000e6 */
[----:B------:R-:W-:Y:S01]  /*1a70*/  FMUL R119, R112, R119 ;  /* 0x0000007770777220 */ /* 0x000fe20000400000 */
[C---:B------:R-:W-:Y:S01]  /*1a80*/  FMUL R112, R113.reuse, R210 ;  /* 0x000000d271707220 */ /* 0x040fe20000400000 */
[----:B------:R-:W-:Y:S01]  /*1a90*/  FMUL R210, R113, R61 ;  /* 0x0000003d71d27220 */ /* 0x000fe20000400000 */
[----:B------:R-:W-:Y:S01]  /*1aa0*/  FFMA R230, R4, R124, R230 ;  /* 0x0000007c04e67223 */ /* 0x000fe200000000e6 */
[C---:B------:R-:W-:Y:S01]  /*1ab0*/  FMUL R113, R114.reuse, R211 ;  /* 0x000000d372717220 */ /* 0x040fe20000400000 */
[----:B------:R-:W-:Y:S01]  /*1ac0*/  FMUL R211, R114, R62 ;  /* 0x0000003e72d37220 */ /* 0x000fe20000400000 */
[----:B------:R-:W-:Y:S01]  /*1ad0*/  FMUL R114, R115, R212 ;  /* 0x000000d473727220 */ /* 0x000fe20000400000 */
[----:B------:R-:W-:Y:S01]  /*1ae0*/  FFMA R230, R3, R125, R230 ;  /* 0x0000007d03e67223 */ /* 0x000fe200000000e6 */
[----:B------:R-:W-:Y:S01]  /*1af0*/  FMUL R212, R115, R63 ;  /* 0x0000003f73d47220 */ /* 0x000fe20000400000 */
[----:B------:R-:W-:-:S02]  /*1b00*/  FADD R115, R172, 1 ;  /* 0x3f800000ac737421 */ /* 0x000fc40000000000 */
[----:B------:R-:W-:Y:S02]  /*1b10*/  FFMA R230, R2, R126, R230 ;  /* 0x0000007e02e67223 */ /* 0x000fe400000000e6 */
        /* <DEDUP_REMOVED lines=32> */
[----:B------:R-:W-:-:S02]  /*1d20*/  FADD R103, R160, 1 ;  /* 0x3f800000a0677421 */ /* 0x000fc40000000000 */
[----:B------:R-:W-:Y:S02]  /*1d30*/  FFMA R230, R61, R112, R230 ;  /* 0x000000703de67223 */ /* 0x000fe400000000e6 */
        /* <DEDUP_REMOVED lines=12> */
[----:B------:R-:W-:Y:S01]  /*1e00*/  FMUL R92, R93, R231 ;  /* 0x000000e75d5c7220 */ /* 0x000fe20000400000 */
[----:B------:R-:W-:Y:S01]  /*1e10*/  FADD R231, R158, 1 ;  /* 0x3f8000009ee77421 */ /* 0x000fe20000000000 */
        /* <DEDUP_REMOVED lines=25> */
[----:B------:R-:W-:-:S03]  /*1fb0*/  FMUL R88, R89, R235 ;  /* 0x000000eb59587220 */ /* 0x000fc60000400000 */
[----:B------:R-:W-:Y:S01]  /*1fc0*/  FFMA R235, R43, R94, R234 ;  /* 0x0000005e2beb7223 */ /* 0x000fe200000000ea */
[----:B------:R-:W-:Y:S01]  /*1fd0*/  FMUL R234, R89, R37 ;  /* 0x0000002559ea7220 */ /* 0x000fe20000400000 */
[----:B------:R-:W-:Y:S01]  /*1fe0*/  FMUL R89, R90, R236 ;  /* 0x000000ec5a597220 */ /* 0x000fe20000400000 */
[----:B------:R-:W-:Y:S01]  /*1ff0*/  FADD R236, R155, 1 ;  /* 0x3f8000009bec7421 */ /* 0x000fe20000000000 */
[----:B------:R-:W-:-:S04]  /*2000*/  FFMA R235, R36, R95, R235 ;  /* 0x0000005f24eb7223 */ /* 0x000fc800000000eb */
[----:B------:R-:W-:Y:S01]  /*2010*/  FFMA R238, R37, R88, R235 ;  /* 0x0000005825ee7223 */ /* 0x000fe200000000eb */
[----:B------:R-:W-:Y:S01]  /*2020*/  FMUL R235, R90, R38 ;  /* 0x000000265aeb7220 */ /* 0x000fe20000400000 */
[C---:B------:R-:W-:Y:S01]  /*2030*/  FMUL R90, R91.reuse, R236 ;  /* 0x000000ec5b5a7220 */ /* 0x040fe20000400000 */
[----:B------:R-:W-:Y:S01]  /*2040*/  FMUL R236, R91, R39 ;  /* 0x000000275bec7220 */ /* 0x000fe20000400000 */
[----:B------:R-:W-:Y:S01]  /*2050*/  FADD R91, R148, 1 ;  /* 0x3f800000945b7421 */ /* 0x000fe20000000000 */
[----:B------:R-:W-:-:S03]  /*2060*/  FFMA R238, R38, R89, R238 ;  /* 0x0000005926ee7223 */ /* 0x000fc600000000ee */
[----:B------:R-:W-:Y:S01]  /*2070*/  FMUL R91, R84, R91 ;  /* 0x0000005b545b7220 */ /* 0x000fe20000400000 */
[----:B------:R-:W-:Y:S01]  /*2080*/  FMUL R84, R85, R239 ;  /* 0x000000ef55547220 */ /* 0x000fe20000400000 */
        /* <DEDUP_REMOVED lines=22> */
[----:B------:R-:W-:Y:S01]  /*21f0*/  FFMA R247, R30, R81, R245 ;  /* 0x000000511ef77223 */ /* 0x000fe200000000f5 */
[----:B------:R-:W-:Y:S01]  /*2200*/  FADD R83, R140, 1 ;  /* 0x3f8000008c537421 */ /* 0x000fe20000000000 */
[C---:B------:R-:W-:Y:S02]  /*2210*/  FMUL R245, R76.reuse, R24 ;  /* 0x000000184cf57220 */ /* 0x040fe40000400000 */
[----:B------:R-:W-:Y:S01]  /*2220*/  FFMA R247, R31, R82, R247 ;  /* 0x000000521ff77223 */ /* 0x000fe200000000f7 */
[----:B------:R-:W-:Y:S01]  /*2230*/  FMUL R83, R76, R83 ;  /* 0x000000534c537220 */ /* 0x000fe20000400000 */
        /* <DEDUP_REMOVED lines=10> */
[----:B------:R-:W-:Y:S01]  /*22e0*/  FADD R247, R137, 1 ;  /* 0x3f80000089f77421 */ /* 0x000fe20000000000 */
[C---:B------:R-:W-:Y:S01]  /*22f0*/  FMUL R79, R72.reuse, R79 ;  /* 0x0000004f484f7220 */ /* 0x040fe20000400000 */
[----:B------:R-:W-:Y:S01]  /*2300*/  FMUL R72, R72, R20 ;  /* 0x0000001448487220 */ /* 0x000fe20000400000 */
[----:B------:R-:W-:Y:S01]  /*2310*/  FFMA R251, R27, R78, R251 ;  /* 0x0000004e1bfb7223 */ /* 0x000fe200000000fb */
[C---:B------:R-:W-:Y:S01]  /*2320*/  FMUL R247, R73.reuse, R247 ;  /* 0x000000f749f77220 */ /* 0x040fe20000400000 */
[----:B------:R-:W-:Y:S02]  /*2330*/  FMUL R73, R73, R68 ;  /* 0x0000004449497220 */ /* 0x000fe40000400000 */
[----:B------:R-:W-:-:S04]  /*2340*/  FFMA R251, R20, R79, R251 ;  /* 0x0000004f14fb7223 */ /* 0x000fc800000000fb */
[----:B------:R-:W-:Y:S01]  /*2350*/  FFMA R252, R68, R247, R251 ;  /* 0x000000f744fc7223 */ /* 0x000fe200000000fb */
[----:B------:R-:W-:Y:S01]  /*2360*/  FMUL R251, R74, R22 ;  /* 0x000000164afb7220 */ /* 0x000fe20000400000 */
[----:B------:R-:W-:Y:S02]  /*2370*/  FADD R74, R139, 1 ;  /* 0x3f8000008b4a7421 */ /* 0x000fe40000000000 */
[----:B------:R-:W-:Y:S02]  /*2380*/  FFMA R252, R22, R250, R252 ;  /* 0x000000fa16fc7223 */ /* 0x000fe400000000fc */
[C---:B------:R-:W-:Y:S01]  /*2390*/  FMUL R74, R75.reuse, R74 ;  /* 0x0000004a4b4a7220 */ /* 0x040fe20000400000 */
[----:B------:R-:W-:-:S03]  /*23a0*/  FMUL R75, R75, R197 ;  /* 0x000000c54b4b7220 */ /* 0x000fc60000400000 */
[----:B------:R-:W-:Y:S01]  /*23b0*/  FFMA R252, R197, R74, R252 ;  /* 0x0000004ac5fc7223 */ /* 0x000fe200000000fc */
[----:B------:R-:W-:Y:S06]  /*23c0*/  BRA `(.L_x_5024) ;  /* 0x00000014000c7947 */ /* 0x000fec0003800000 */
.L_x_5023:
        /* <DEDUP_REMOVED lines=28> */
[----:B------:R-:W-:Y:S01]  /*2590*/  FADD R198, RZ, R195 ;  /* 0x000000c3ffc67221 */ /* 0x000fe20000000000 */
[----:B------:R0:W-:Y:S01]  /*25a0*/  STL [R1+0x10], R201 ;  /* 0x000010c901007387 */ /* 0x0001e20000100800 */
[----:B------:R-:W-:Y:S01]  /*25b0*/  FADD R202, RZ, R185 ;  /* 0x000000b9ffca7221 */ /* 0x000fe20000000000 */
[----:B------:R-:W-:Y:S01]  /*25c0*/  FADD R203, RZ, R186 ;  /* 0x000000baffcb7221 */ /* 0x000fe20000000000 */
[----:B------:R-:W-:Y:S01]  /*25d0*/  FMUL R130, R131, R198 ;  /* 0x000000c683827220 */ /* 0x000fe20000400000 */
[----:B------:R1:W-:Y:S01]  /*25e0*/  STL [R1+0xc], R200 ;  /* 0x00000cc801007387 */ /* 0x0003e20000100800 */
[----:B------:R-:W-:Y:S01]  /*25f0*/  FADD R198, RZ, R189 ;  /* 0x000000bdffc67221 */ /* 0x000fe20000000000 */
[-C--:B------:R-:W-:Y:S01]  /*2600*/  FMUL R70, R70, R14.reuse ;  /* 0x0000000e46467220 */ /* 0x080fe20000400000 */
[----:B------:R-:W-:Y:S01]  /*2610*/  FADD R204, RZ, R187 ;  /* 0x000000bbffcc7221 */ /* 0x000fe20000000000 */
[----:B------:R1:W-:Y:S01]  /*2620*/  STL [R1+0x8], R199 ;  /* 0x000008c701007387 */ /* 0x0003e20000100800 */
[-C--:B------:R-:W-:Y:S01]  /*2630*/  FMUL R71, R71, R14.reuse ;  /* 0x0000000e47477220 */ /* 0x080fe20000400000 */
[----:B0-----:R-:W-:Y:S01]  /*2640*/  FMUL R201, R124, R5 ;  /* 0x000000057cc97220 */ /* 0x001fe20000400000 */
[-C--:B------:R-:W-:Y:S01]  /*2650*/  FMUL R64, R64, R14.reuse ;  /* 0x0000000e40407220 */ /* 0x080fe20000400000 */
[----:B------:R-:W-:Y:S01]  /*2660*/  FADD R206, RZ, R181 ;  /* 0x000000b5ffce7221 */ /* 0x000fe20000000000 */
[----:B------:R-:W-:Y:S01]  /*2670*/  FMUL R65, R65, R14 ;  /* 0x0000000e41417220 */ /* 0x000fe20000400000 */
[----:B-1----:R-:W-:Y:S01]  /*2680*/  FADD R200, RZ, R191 ;  /* 0x000000bfffc87221 */ /* 0x002fe20000000000 */
[----:B------:R-:W-:Y:S01]  /*2690*/  FMUL R205, R116, R64 ;  /* 0x0000004074cd7220 */ /* 0x000fe20000400000 */
[----:B------:R-:W-:Y:S01]  /*26a0*/  FADD R207, RZ, R182 ;  /* 0x000000b6ffcf7221 */ /* 0x000fe20000000000 */
[----:B------:R-:W-:Y:S01]  /*26b0*/  FMUL R66, R66, R14 ;  /* 0x0000000e42427220 */ /* 0x000fe20000400000 */
[----:B------:R-:W-:Y:S01]  /*26c0*/  FMUL R199, R131, R6 ;  /* 0x0000000683c77220 */ /* 0x000fe20000400000 */
[----:B------:R-:W-:Y:S01]  /*26d0*/  FADD R131, RZ, R188 ;  /* 0x000000bcff837221 */ /* 0x000fe20000000000 */
[----:B------:R-:W-:Y:S01]  /*26e0*/  FADD R208, RZ, R183 ;  /* 0x000000b7ffd07221 */ /* 0x000fe20000000000 */
[-C--:B------:R-:W-:Y:S01]  /*26f0*/  FMUL R67, R67, R14.reuse ;  /* 0x0000000e43437220 */ /* 0x080fe20000400000 */
[----:B------:R-:W-:Y:S01]  /*2700*/  FMUL R60, R60, R14 ;  /* 0x0000000e3c3c7220 */ /* 0x000fe20000400000 */
[----:B------:R-:W-:Y:S01]  /*2710*/  FMUL R131, R124, R131 ;  /* 0x000000837c837220 */ /* 0x000fe20000400000 */
[----:B------:R0:W-:Y:S01]  /*2720*/  STL [R1+0x4], R199 ;  /* 0x000004c701007387 */ /* 0x0001e20000100800 */
[C---:B------:R-:W-:Y:S01]  /*2730*/  FMUL R124, R125.reuse, R198 ;  /* 0x000000c67d7c7220 */ /* 0x040fe20000400000 */
[----:B------:R-:W-:Y:S01]  /*2740*/  FMUL R198, R125, R4 ;  /* 0x000000047dc67220 */ /* 0x000fe20000400000 */
[----:B------:R-:W-:Y:S01]  /*2750*/  FADD R210, RZ, R177 ;  /* 0x000000b1ffd27221 */ /* 0x000fe20000000000 */
[----:B------:R1:W-:Y:S01]  /*2760*/  STL [R1], R201 ;  /* 0x000000c901007387 */ /* 0x0003e20000100800 */
[----:B------:R-:W-:Y:S01]  /*2770*/  FMUL R61, R61, R14 ;  /* 0x0000000e3d3d7220 */ /* 0x000fe20000400000 */
[----:B------:R-:W-:Y:S01]  /*2780*/  FMUL R209, R112, R60 ;  /* 0x0000003c70d17220 */ /* 0x000fe20000400000 */
[----:B------:R-:W-:Y:S01]  /*2790*/  FADD R211, RZ, R178 ;  /* 0x000000b2ffd37221 */ /* 0x000fe20000000000 */
[-C--:B------:R-:W-:Y:S01]  /*27a0*/  FMUL R62, R62, R14.reuse ;  /* 0x0000000e3e3e7220 */ /* 0x080fe20000400000 */
[----:B------:R-:W-:Y:S01]  /*27b0*/  FADD R212, RZ, R179 ;  /* 0x000000b3ffd47221 */ /* 0x000fe20000000000 */
[----:B0-----:R-:W-:Y:S01]  /*27c0*/  FADD R199, RZ, R190 ;  /* 0x000000beffc77221 */ /* 0x001fe20000000000 */
[-C--:B------:R-:W-:Y:S01]  /*27d0*/  FMUL R63, R63, R14.reuse ;  /* 0x0000000e3f3f7220 */ /* 0x080fe20000400000 */
[----:B------:R-:W-:Y:S01]  /*27e0*/  FMUL R56, R56, R14 ;  /* 0x0000000e38387220 */ /* 0x000fe20000400000 */
[----:B------:R-:W-:Y:S01]  /*27f0*/  FADD R214, RZ, R173 ;  /* 0x000000adffd67221 */ /* 0x000fe20000000000 */
[C---:B------:R-:W-:Y:S01]  /*2800*/  FMUL R125, R126.reuse, R199 ;  /* 0x000000c77e7d7220 */ /* 0x040fe20000400000 */
[----:B------:R-:W-:Y:S01]  /*2810*/  FMUL R199, R126, R3 ;  /* 0x000000037ec77220 */ /* 0x000fe20000400000 */
[C---:B------:R-:W-:Y:S01]  /*2820*/  FMUL R126, R127.reuse, R200 ;  /* 0x000000c87f7e7220 */ /* 0x040fe20000400000 */
[----:B------:R-:W-:Y:S01]  /*2830*/  FMUL R200, R127, R2 ;  /* 0x000000027fc87220 */ /* 0x000fe20000400000 */
[----:B------:R-:W-:Y:S01]  /*2840*/  FADD R127, RZ, R184 ;  /* 0x000000b8ff7f7221 */ /* 0x000fe20000000000 */
[----:B-1----:R-:W-:Y:S01]  /*2850*/  FMUL R201, R120, R17 ;  /* 0x0000001178c97220 */ /* 0x002fe20000400000 */
[----:B------:R-:W-:Y:S01]  /*2860*/  FMUL R57, R57, R14 ;  /* 0x0000000e39397220 */ /* 0x000fe20000400000 */
[----:B------:R-:W-:Y:S01]  /*2870*/  FMUL R213, R108, R56 ;  /* 0x000000386cd57220 */ /* 0x000fe20000400000 */
[----:B------:R-:W-:Y:S01]  /*2880*/  FMUL R127, R120, R127 ;  /* 0x0000007f787f7220 */ /* 0x000fe20000400000 */
[C---:B------:R-:W-:Y:S01]  /*2890*/  FMUL R120, R121.reuse, R202 ;  /* 0x000000ca79787220 */ /* 0x040fe20000400000 */
[----:B------:R-:W-:Y:S01]  /*28a0*/  FMUL R202, R121, R18 ;  /* 0x0000001279ca7220 */ /* 0x000fe20000400000 */
[C---:B------:R-:W-:Y:S01]  /*28b0*/  FMUL R121, R122.reuse, R203 ;  /* 0x000000cb7a797220 */ /* 0x040fe20000400000 */
[----:B------:R-:W-:Y:S01]  /*28c0*/  FMUL R203, R122, R70 ;  /* 0x000000467acb7220 */ /* 0x000fe20000400000 */
[C---:B------:R-:W-:Y:S01]  /*28d0*/  FMUL R122, R123.reuse, R204 ;  /* 0x000000cc7b7a7220 */ /* 0x040fe20000400000 */
[----:B------:R-:W-:Y:S01]  /*28e0*/  FMUL R204, R123, R71 ;  /* 0x000000477bcc7220 */ /* 0x000fe20000400000 */
[----:B------:R-:W-:Y:S01]  /*28f0*/  FADD R123, RZ, R180 ;  /* 0x000000b4ff7b7221 */ /* 0x000fe20000000000 */
[----:B------:R-:W-:Y:S01]  /*2900*/  FADD R215, RZ, R174 ;  /* 0x000000aeffd77221 */ /* 0x000fe20000000000 */
[----:B------:R-:W-:Y:S01]  /*2910*/  FMUL R58, R58, R14 ;  /* 0x0000000e3a3a7220 */ /* 0x000fe20000400000 */
[----:B------:R-:W-:Y:S01]  /*2920*/  FADD R216, RZ, R175 ;  /* 0x000000afffd87221 */ /* 0x000fe20000000000 */
        /* <DEDUP_REMOVED lines=8> */
[-C--:B------:R-:W-:Y:S01]  /*29b0*/  FMUL R59, R59, R14.reuse ;  /* 0x0000000e3b3b7220 */ /* 0x080fe20000400000 */
        /* <DEDUP_REMOVED lines=10> */
[----:B------:R-:W-:Y:S01]  /*2a60*/  FMUL R53, R53, R14 ;  /* 0x0000000e35357220 */ /* 0x000fe20000400000 */
        /* <DEDUP_REMOVED lines=11> */
[----:B------:R-:W-:Y:S01]  /*2b20*/  FADD R220, RZ, R171 ;  /* 0x000000abffdc7221 */ /* 0x000fe20000000000 */
        /* <DEDUP_REMOVED lines=12> */
[C---:B------:R-:W-:Y:S01]  /*2bf0*/  FMUL R107, R100.reuse, R107 ;  /* 0x0000006b646b7220 */ /* 0x040fe20000400000 */
[----:B------:R-:W-:Y:S01]  /*2c00*/  FMUL R221, R100, R48 ;  /* 0x0000003064dd7220 */ /* 0x000fe20000400000 */
[----:B------:R-:W-:Y:S01]  /*2c10*/  FADD R223, RZ, R166 ;  /* 0x000000a6ffdf7221 */ /* 0x000fe20000000000 */
[----:B------:R-:W-:Y:S01]  /*2c20*/  FMUL R100, R101, R222 ;  /* 0x000000de65647220 */ /* 0x000fe20000400000 */
        /* <DEDUP_REMOVED lines=15> */
[C---:B------:R-:W-:Y:S01]  /*2d20*/  FMUL R96, R97.reuse, R226 ;  /* 0x000000e261607220 */ /* 0x040fe20000400000 */
[-C--:B------:R-:W-:Y:S01]  /*2d30*/  FMUL R46, R46, R14.reuse ;  /* 0x0000000e2e2e7220 */ /* 0x080fe20000400000 */
[----:B------:R-:W-:Y:S01]  /*2d40*/  FMUL R226, R97, R45 ;  /* 0x0000002d61e27220 */ /* 0x000fe20000400000 */
[----:B------:R-:W-:Y:S01]  /*2d50*/  FADD R228, RZ, R163 ;  /* 0x000000a3ffe47221 */ /* 0x000fe20000000000 */
[C---:B------:R-:W-:Y:S01]  /*2d60*/  FMUL R97, R98.reuse, R227 ;  /* 0x000000e362617220 */ /* 0x040fe20000400000 */
[----:B------:R-:W-:Y:S01]  /*2d70*/  FMUL R47, R47, R14 ;  /* 0x0000000e2f2f7220 */ /* 0x000fe20000400000 */
[----:B------:R-:W-:Y:S01]  /*2d80*/  FADD R229, RZ, R156 ;  /* 0x0000009cffe57221 */ /* 0x000fe20000000000 */
[----:B------:R-:W-:Y:S01]  /*2d90*/  FMUL R227, R98, R46 ;  /* 0x0000002e62e37220 */ /* 0x000fe20000400000 */
[----:B------:R-:W-:Y:S01]  /*2da0*/  FMUL R40, R40, R14 ;  /* 0x0000000e28287220 */ /* 0x000fe20000400000 */
[C---:B------:R-:W-:Y:S01]  /*2db0*/  FMUL R98, R99.reuse, R228 ;  /* 0x000000e463627220 */ /* 0x040fe20000400000 */
[----:B------:R-:W-:Y:S01]  /*2dc0*/  FADD R231, RZ, R157 ;  /* 0x0000009dffe77221 */ /* 0x000fe20000000000 */
[----:B------:R-:W-:Y:S01]  /*2dd0*/  FMUL R228, R99, R47 ;  /* 0x0000002f63e47220 */ /* 0x000fe20000400000 */
[C---:B------:R-:W-:Y:S01]  /*2de0*/  FMUL R99, R92.reuse, R229 ;  /* 0x000000e55c637220 */ /* 0x040fe20000400000 */
[----:B------:R-:W-:Y:S01]  /*2df0*/  FMUL R229, R92, R40 ;  /* 0x000000285ce57220 */ /* 0x000fe20000400000 */
[-C--:B------:R-:W-:Y:S01]  /*2e00*/  FMUL R41, R41, R14.reuse ;  /* 0x0000000e29297220 */ /* 0x080fe20000400000 */
[----:B------:R-:W-:Y:S01]  /*2e10*/  FMUL R92, R93, R231 ;  /* 0x000000e75d5c7220 */ /* 0x000fe20000400000 */
[----:B------:R-:W-:Y:S01]  /*2e20*/  FADD R231, RZ, R158 ;  /* 0x0000009effe77221 */ /* 0x000fe20000000000 */
[-C--:B------:R-:W-:Y:S01]  /*2e30*/  FMUL R42, R42, R14.reuse ;  /* 0x0000000e2a2a7220 */ /* 0x080fe20000400000 */
[----:B------:R-:W-:Y:S01]  /*2e40*/  FADD R232, RZ, R159 ;  /* 0x0000009fffe87221 */ /* 0x000fe20000000000 */
[-C--:B------:R-:W-:Y:S01]  /*2e50*/  FMUL R43, R43, R14.reuse ;  /* 0x0000000e2b2b7220 */ /* 0x080fe20000400000 */
[-C--:B------:R-:W-:Y:S01]  /*2e60*/  FMUL R36, R36, R14.reuse ;  /* 0x0000000e24247220 */ /* 0x080fe20000400000 */
[----:B------:R-:W-:Y:S01]  /*2e70*/  FADD R235, RZ, R153 ;  /* 0x00000099ffeb7221 */ /* 0x000fe20000000000 */
[----:B------:R-:W-:Y:S01]  /*2e80*/  FMUL R37, R37, R14 ;  /* 0x0000000e25257220 */ /* 0x000fe20000400000 */
[----:B------:R-:W-:Y:S01]  /*2e90*/  FADD R236, RZ, R154 ;  /* 0x0000009affec7221 */ /* 0x000fe20000000000 */
[----:B------:R-:W-:Y:S01]  /*2ea0*/  FMUL R233, R88, R36 ;  /* 0x0000002458e97220 */ /* 0x000fe20000400000 */
[-C--:B------:R-:W-:Y:S01]  /*2eb0*/  FMUL R38, R38, R14.reuse ;  /* 0x0000000e26267220 */ /* 0x080fe20000400000 */
        /* <DEDUP_REMOVED lines=17> */
[-C--:B------:R-:W-:Y:S01]  /*2fd0*/  FMUL R25, R25, R14.reuse ;  /* 0x0000000e19197220 */ /* 0x080fe20000400000 */
[----:B------:R-:W-:Y:S01]  /*2fe0*/  FADD R248, RZ, R142 ;  /* 0x0000008efff87221 */ /* 0x000fe20000000000 */
[-C--:B------:R-:W-:Y:S01]  /*2ff0*/  FMUL R26, R26, R14.reuse ;  /* 0x0000000e1a1a7220 */ /* 0x080fe20000400000 */
[----:B------:R-:W-:Y:S01]  /*3000*/  FADD R249, RZ, R143 ;  /* 0x0000008ffff97221 */ /* 0x000fe20000000000 */
[-C--:B------:R-:W-:Y:S01]  /*3010*/  FMUL R27, R27, R14.reuse ;  /* 0x0000000e1b1b7220 */ /* 0x080fe20000400000 */
[-C--:B------:R-:W-:Y:S01]  /*3020*/  FMUL R20, R20, R14.reuse ;  /* 0x0000000e14147220 */ /* 0x080fe20000400000 */
[----:B------:R-:W-:Y:S01]  /*3030*/  FMUL R22, R22, R14 ;  /* 0x0000000e16167220 */ /* 0x000fe20000400000 */
[----:B--2---:R-:W-:Y:S01]  /*3040*/  FMUL R19, R247, R132 ;  /* 0x00000084f7137220 */ /* 0x004fe20000400000 */
[----:B---3--:R-:W-:-:S03]  /*3050*/  FMUL R21, R250, R133 ;  /* 0x00000085fa157220 */ /* 0x008fc60000400000 */
[----:B------:R-:W-:Y:S01]  /*3060*/  FFMA R230, R0, R19, RZ ;  /* 0x0000001300e67223 */ /* 0x000fe200000000ff */
[----:B------:R-:W-:Y:S01]  /*3070*/  FADD R250, RZ, R138 ;  /* 0x0000008afffa7221 */ /* 0x000fe20000000000 */
[----:B------:R-:W-:Y:S01]  /*3080*/  FMUL R133, R133, R12 ;  /* 0x0000000c85857220 */ /* 0x000fe20000400000 */
[----:B----4-:R-:W-:Y:S01]  /*3090*/  FMUL R196, R251, R134 ;  /* 0x00000086fbc47220 */ /* 0x010fe20000400000 */
[----:B------:R-:W-:Y:S01]  /*30a0*/  FFMA R230, R12, R21, R230 ;  /* 0x000000150ce67223 */ /* 0x000fe200000000e6 */
[----:B------:R-:W-:Y:S01]  /*30b0*/  FMUL R250, R74, R250 ;  /* 0x000000fa4afa7220 */ /* 0x000fe20000400000 */
[----:B------:R-:W-:Y:S01]  /*30c0*/  FMUL R134, R134, R11 ;  /* 0x0000000b86867220 */ /* 0x000fe20000400000 */
[----:B------:R-:W-:Y:S01]  /*30d0*/  FMUL R69, R252, R135 ;  /* 0x00000087fc457220 */ /* 0x000fe20000400000 */
[----:B------:R-:W-:Y:S01]  /*30e0*/  FFMA R230, R11, R196, R230 ;  /* 0x000000c40be67223 */ /* 0x000fe200000000e6 */
[----:B------:R-:W-:-:S03]  /*30f0*/  FMUL R135, R135, R10 ;  /* 0x0000000a87877220 */ /* 0x000fc60000400000 */
        /* <DEDUP_REMOVED lines=44> */
[----:B------:R-:W-:-:S03]  /*33c0*/  FFMA R234, R41, R92, R234 ;  /* 0x0000005c29ea7223 */ /* 0x000fc600000000ea */
[----:B------:R-:W-:Y:S01]  /*33d0*/  FMUL R95, R88, R95 ;  /* 0x0000005f585f7220 */ /* 0x000fe20000400000 */
[----:B------:R-:W-:Y:S01]  /*33e0*/  FFMA R234, R42, R93, R234 ;  /* 0x0000005d2aea7223 */ /* 0x000fe200000000ea */
[----:B------:R-:W-:-:S03]  /*33f0*/  FMUL R88, R89, R235 ;  /* 0x000000eb59587220 */ /* 0x000fc60000400000 */
[----:B------:R-:W-:Y:S01]  /*3400*/  FFMA R235, R43, R94, R234 ;  /* 0x0000005e2beb7223 */ /* 0x000fe200000000ea */
[----:B------:R-:W-:Y:S01]  /*3410*/  FMUL R234, R89, R37 ;  /* 0x0000002559ea7220 */ /* 0x000fe20000400000 */
[----:B------:R-:W-:Y:S01]  /*3420*/  FMUL R89, R90, R236 ;  /* 0x000000ec5a597220 */ /* 0x000fe20000400000 */
[----:B------:R-:W-:Y:S01]  /*3430*/  FADD R236, RZ, R155 ;  /* 0x0000009bffec7221 */ /* 0x000fe20000000000 */
[----:B------:R-:W-:-:S04]  /*3440*/  FFMA R235, R36, R95, R235 ;  /* 0x0000005f24eb7223 */ /* 0x000fc800000000eb */
[----:B------:R-:W-:Y:S01]  /*3450*/  FFMA R238, R37, R88, R235 ;  /* 0x0000005825ee7223 */ /* 0x000fe200000000eb */
[----:B------:R-:W-:Y:S01]  /*3460*/  FMUL R235, R90, R38 ;  /* 0x000000265aeb7220 */ /* 0x000fe20000400000 */
[C---:B------:R-:W-:Y:S01]  /*3470*/  FMUL R90, R91.reuse, R236 ;  /* 0x000000ec5b5a7220 */ /* 0x040fe20000400000 */
[----:B------:R-:W-:Y:S01]  /*3480*/  FMUL R236, R91, R39 ;  /* 0x000000275bec7220 */ /* 0x000fe20000400000 */
[----:B------:R-:W-:Y:S01]  /*3490*/  FADD R91, RZ, R148 ;  /* 0x00000094ff5b7221 */ /* 0x000fe20000000000 */
[----:B------:R-:W-:-:S03]  /*34a0*/  FFMA R238, R38, R89, R238 ;  /* 0x0000005926ee7223 */ /* 0x000fc600000000ee */
[----:B------:R-:W-:Y:S01]  /*34b0*/  FMUL R91, R84, R91 ;  /* 0x0000005b545b7220 */ /* 0x000fe20000400000 */
[----:B------:R-:W-:Y:S01]  /*34c0*/  FMUL R84, R85, R239 ;  /* 0x000000ef55547220 */ /* 0x000fe20000400000 */
        /* <DEDUP_REMOVED lines=22> */
[----:B------:R-:W-:Y:S01]  /*3630*/  FFMA R247, R30, R81, R245 ;  /* 0x000000511ef77223 */ /* 0x000fe200000000f5 */
[----:B------:R-:W-:Y:S01]  /*3640*/  FADD R83, RZ, R140 ;  /* 0x0000008cff537221 */ /* 0x000fe20000000000 */
        /* <DEDUP_REMOVED lines=11> */
[----:B------:R-:W-:-:S03]  /*3700*/  FADD R79, RZ, R136 ;  /* 0x00000088ff4f7221 */ /* 0x000fc60000000000 */
[----:B------:R-:W-:Y:S01]  /*3710*/  FFMA R251, R26, R77, R247 ;  /* 0x0000004d1afb7223 */ /* 0x000fe200000000f7 */
[----:B------:R-:W-:Y:S01]  /*3720*/  FADD R247, RZ, R137 ;  /* 0x00000089fff77221 */ /* 0x000fe20000000000 */
        /* <DEDUP_REMOVED lines=8> */
[----:B------:R-:W-:Y:S02]  /*37b0*/  FADD R74, RZ, R139 ;  /* 0x0000008bff4a7221 */ /* 0x000fe40000000000 */
[----:B------:R-:W-:Y:S02]  /*37c0*/  FFMA R252, R22, R250, R252 ;  /* 0x000000fa16fc7223 */ /* 0x000fe400000000fc */
[C---:B------:R-:W-:Y:S01]  /*37d0*/  FMUL R74, R75.reuse, R74 ;  /* 0x0000004a4b4a7220 */ /* 0x040fe20000400000 */
[----:B------:R-:W-:-:S03]  /*37e0*/  FMUL R75, R75, R197 ;  /* 0x000000c54b4b7220 */ /* 0x000fc60000400000 */
[----:B------:R-:W-:-:S07]  /*37f0*/  FFMA R252, R197, R74, R252 ;  /* 0x0000004ac5fc7223 */ /* 0x000fce00000000fc */
.L_x_5024:
[----:B------:R0:W-:Y:S04]  /*3800*/  STL [R1+0x178], R15 ;  /* 0x0001780f01007387 */ /* 0x0001e80000100800 */
[----:B0-----:R-:W2:Y:S04]  /*3810*/  LDL.LU R15, [R1+0x30] ;  /* 0x00003000010f7983 */ /* 0x001ea80000300800 */
[----:B------:R0:W-:Y:S04]  /*3820*/  STL [R1+0x174], R14 ;  /* 0x0001740e01007387 */ /* 0x0001e80000100800 */
[----:B0-----:R-:W3:Y:S04]  /*3830*/  LDL.LU R14, [R1+0x2c] ;  /* 0x00002c00010e7983 */ /* 0x001ee80000300800 */
[----:B------:R0:W-:Y:S04]  /*3840*/  STL [R1+0x170], R13 ;  /* 0x0001700d01007387 */ /* 0x0001e80000100800 */
[----:B0-----:R-:W4:Y:S04]  /*3850*/  LDL.LU R13, [R1+0x28] ;  /* 0x00002800010d7983 */ /* 0x001f280000300800 */
        /* <DEDUP_REMOVED lines=9> */
[----:B0-----:R-:W4:Y:S04]  /*38f0*/  LDL.LU R8, [R1] ;  /* 0x0000000001087983 */ /* 0x001f280000300800 */
        /* <DEDUP_REMOVED lines=11> */
[----:B0-----:R-:W4:Y:S01]  /*39b0*/  LDL.LU R2, [R1+0x4] ;  /* 0x0000040001027983 */ /* 0x001f220000300800 */
[----:B--2---:R-:W-:-:S03]  /*39c0*/  FADD R133, R133, R15 ;  /* 0x0000000f85857221 */ /* 0x004fc60000000000 */
[----:B------:R0:W5:Y:S04]  /*39d0*/  LDL.LU R15, [R1+0x178] ;  /* 0x00017800010f7983 */ /* 0x0001680000300800 */
[----:B------:R1:W-:Y:S01]  /*39e0*/  STL [R1+0x30], R133 ;  /* 0x0000308501007387 */ /* 0x0003e20000100800 */
[----:B---3--:R-:W-:-:S03]  /*39f0*/  FFMA R132, R132, R0, R14 ;  /* 0x0000000084847223 */ /* 0x008fc6000000000e */
[----:B-1----:R-:W2:Y:S04]  /*3a00*/  LDL.LU R133, [R1+0x78] ;  /* 0x0000780001857983 */ /* 0x002ea80000300800 */
[----:B------:R0:W5:Y:S04]  /*3a10*/  LDL.LU R14, [R1+0x174] ;  /* 0x00017400010e7983 */ /* 0x0001680000300800 */
[----:B------:R1:W-:Y:S01]  /*3a20*/  STL [R1+0x2c], R132 ;  /* 0x00002c8401007387 */ /* 0x0003e20000100800 */
[----:B----4-:R-:W-:-:S03]  /*3a30*/  FADD R135, R135, R13 ;  /* 0x0000000d87877221 */ /* 0x010fc60000000000 */
[----:B-1----:R-:W3:Y:S04]  /*3a40*/  LDL.LU R132, [R1+0x10] ;  /* 0x0000100001847983 */ /* 0x002ee80000300800 */
[----:B------:R0:W5:Y:S04]  /*3a50*/  LDL.LU R13, [R1+0x170] ;  /* 0x00017000010d7983 */ /* 0x0001680000300800 */
[----:B------:R1:W-:Y:S04]  /*3a60*/  STL [R1+0x28], R135 ;  /* 0x0000288701007387 */ /* 0x0003e80000100800 */
[----:B-1----:R-:W3:Y:S01]  /*3a70*/  LDL.LU R135, [R1+0x74] ;  /* 0x0000740001877983 */ /* 0x002ee20000300800 */
[----:B------:R-:W-:-:S03]  /*3a80*/  FADD R3, R134, R3 ;  /* 0x0000000386037221 */ /* 0x000fc60000000000 */
[----:B------:R-:W4:Y:S04]  /*3a90*/  LDL.LU R134, [R1+0xc] ;  /* 0x00000c0001867983 */ /* 0x000f280000300800 */
[----:B------:R1:W-:Y:S04]  /*3aa0*/  STL [R1+0x24], R3 ;  /* 0x0000240301007387 */ /* 0x0003e80000100800 */
[----:B-1----:R-:W2:Y:S01]  /*3ab0*/  LDL.LU R3, [R1+0x98] ;  /* 0x0000980001037983 */ /* 0x002ea20000300800 */
[----:B------:R-:W-:Y:S01]  /*3ac0*/  FADD R202, R202, R11 ;  /* 0x0000000bcaca7221 */ /* 0x000fe20000000000 */
[----:B----4-:R-:W-:-:S02]  /*3ad0*/  FADD R134, R134, R12 ;  /* 0x0000000c86867221 */ /* 0x010fc40000000000 */
[----:B------:R0:W5:Y:S04]  /*3ae0*/  LDL.LU R12, [R1+0x16c] ;  /* 0x00016c00010c7983 */ /* 0x0001680000300800 */
[----:B------:R3:W-:Y:S02]  /*3af0*/  STL [R1+0x20], R134 ;  /* 0x0000208601007387 */ /* 0x0007e40000100800 */
[----:B---3--:R-:W-:Y:S01]  /*3b00*/  FADD R134, R132, R135 ;  /* 0x0000008784867221 */ /* 0x008fe20000000000 */
[----:B--2---:R-:W-:Y:S01]  /*3b10*/  FADD R132, R2, R133 ;  /* 0x0000008502847221 */ /* 0x004fe20000000000 */
[----:B------:R-:W-:Y:S01]  /*3b20*/  FADD R2, R5, R4 ;  /* 0x0000000405027221 */ /* 0x000fe20000000000 */
[----:B------:R-:W-:Y:S01]  /*3b30*/  FADD R5, R198, R6 ;  /* 0x00000006c6057221 */ /* 0x000fe20000000000 */
[----:B------:R-:W-:Y:S01]  /*3b40*/  FADD R4, R8, R7 ;  /* 0x0000000708047221 */ /* 0x000fe20000000000 */
[----:B------:R-:W-:Y:S04]  /*3b50*/  STL [R1+0x1c], R134 ;  /* 0x00001c8601007387 */ /* 0x000fe80000100800 */
[----:B------:R-:W-:Y:S04]  /*3b60*/  STL [R1+0x10], R132 ;  /* 0x0000108401007387 */ /* 0x000fe80000100800 */
[----:B------:R1:W-:Y:S04]  /*3b70*/  STL [R1+0xc], R2 ;  /* 0x00000c0201007387 */ /* 0x0003e80000100800 */
[----:B------:R-:W-:Y:S04]  /*3b80*/  STL [R1+0x8], R5 ;  /* 0x0000080501007387 */ /* 0x000fe80000100800 */
[----:B------:R-:W-:Y:S01]  /*3b90*/  STL [R1+0x4], R4 ;  /* 0x0000040401007387 */ /* 0x000fe20000100800 */
[----:B-1----:R-:W-:Y:S01]  /*3ba0*/  FADD R2, R200, R9 ;  /* 0x00000009c8027221 */ /* 0x002fe20000000000 */
[----:B------:R-:W-:-:S04]  /*3bb0*/  FADD R200, R199, R10 ;  /* 0x0000000ac7c87221 */ /* 0x000fc80000000000 */
[----:B------:R1:W-:Y:S04]  /*3bc0*/  STL [R1], R2 ;  /* 0x0000000201007387 */ /* 0x0003e80000100800 */
[----:B------:R-:W2:Y:S04]  /*3bd0*/  LDL.LU R199, [R1+0x9c] ;  /* 0x00009c0001c77983 */ /* 0x000ea80000300800 */
[----:B------:R-:W3:Y:S04]  /*3be0*/  LDL.LU R198, [R1+0xa0] ;  /* 0x0000a00001c67983 */ /* 0x000ee80000300800 */
[----:B------:R-:W4:Y:S04]  /*3bf0*/  LDL.LU R135, [R1+0xa4] ;  /* 0x0000a40001877983 */ /* 0x000f280000300800 */
[----:B------:R-:W4:Y:S04]  /*3c00*/  LDL.LU R134, [R1+0xa8] ;  /* 0x0000a80001867983 */ /* 0x000f280000300800 */
[----:B------:R-:W4:Y:S04]  /*3c10*/  LDL.LU R133, [R1+0xac] ;  /* 0x0000ac0001857983 */ /* 0x000f280000300800 */
[----:B------:R-:W4:Y:S04]  /*3c20*/  LDL.LU R132, [R1+0xb0] ;  /* 0x0000b00001847983 */ /* 0x000f280000300800 */
[----:B-1----:R-:W4:Y:S01]  /*3c30*/  LDL.LU R2, [R1+0xb4] ;  /* 0x0000b40001027983 */ /* 0x002f220000300800 */
[----:B------:R-:W-:-:S03]  /*3c40*/  FADD R201, R201, R3 ;  /* 0x00000003c9c97221 */ /* 0x000fc60000000000 */
        /* <DEDUP_REMOVED lines=9> */
[----:B--2---:R-:W-:Y:S01]  /*3ce0*/  FADD R204, R204, R199 ;  /* 0x000000c7cccc7221 */ /* 0x004fe20000000000 */
[----:B---3--:R-:W-:Y:S01]  /*3cf0*/  FADD R203, R203, R198 ;  /* 0x000000c6cbcb7221 */ /* 0x008fe20000000000 */
[----:B----4-:R-:W-:Y:S01]  /*3d00*/  FADD R206, R206, R135 ;  /* 0x00000087cece7221 */ /* 0x010fe20000000000 */
[----:B------:R-:W-:Y:S01]  /*3d10*/  FADD R205, R205, R134 ;  /* 0x00000086cdcd7221 */ /* 0x000fe20000000000 */
[----:B------:R-:W-:Y:S01]  /*3d20*/  FADD R208, R208, R133 ;  /* 0x00000085d0d07221 */ /* 0x000fe20000000000 */
[----:B------:R-:W-:Y:S01]  /*3d30*/  FADD R207, R207, R132 ;  /* 0x00000084cfcf7221 */ /* 0x000fe20000000000 */
[----:B------:R-:W-:-:S02]  /*3d40*/  FADD R210, R210, R2 ;  /* 0x00000002d2d27221 */ /* 0x000fc40000000000 */
[----:B------:R-:W2:Y:S01]  /*3d50*/  LDL.LU R2, [R1+0xdc] ;  /* 0x0000dc0001027983 */ /* 0x000ea20000300800 */
[----:B------:R-:W-:-:S03]  /*3d60*/  FADD R209, R209, R11 ;  /* 0x0000000bd1d17221 */ /* 0x000fc60000000000 */
[----:B------:R-:W3:Y:S01]  /*3d70*/  LDL.LU R199, [R1+0xe0] ;  /* 0x0000e00001c77983 */ /* 0x000ee20000300800 */
[----:B------:R-:W-:-:S03]  /*3d80*/  FADD R212, R212, R10 ;  /* 0x0000000ad4d47221 */ /* 0x000fc60000000000 */
[----:B------:R-:W4:Y:S01]  /*3d90*/  LDL.LU R198, [R1+0xe4] ;  /* 0x0000e40001c67983 */ /* 0x000f220000300800 */
        /* <DEDUP_REMOVED lines=8> */
[----:B------:R-:W-:Y:S01]  /*3e20*/  FADD R215, R215, R5 ;  /* 0x00000005d7d77221 */ /* 0x000fe20000000000 */
[----:B------:R-:W-:Y:S01]  /*3e30*/  FADD R218, R218, R4 ;  /* 0x00000004dada7221 */ /* 0x000fe20000000000 */
[----:B------:R-:W-:Y:S02]  /*3e40*/  FADD R217, R217, R3 ;  /* 0x00000003d9d97221 */ /* 0x000fe40000000000 */
        /* <DEDUP_REMOVED lines=9> */
[----:B--2---:R-:W-:-:S03]  /*3ee0*/  FADD R220, R220, R2 ;  /* 0x00000002dcdc7221 */ /* 0x004fc60000000000 */
[----:B------:R-:W2:Y:S01]  /*3ef0*/  LDL.LU R2, [R1+0x11c] ;  /* 0x00011c0001027983 */ /* 0x000ea20000300800 */
[----:B---3--:R-:W-:-:S03]  /*3f00*/  FADD R225, R225, R3 ;  /* 0x00000003e1e17221 */ /* 0x008fc60000000000 */
[----:B------:R-:W3:Y:S01]  /*3f10*/  LDL.LU R3, [R1+0x120] ;  /* 0x0001200001037983 */ /* 0x000ee20000300800 */
[----:B----4-:R-:W-:-:S03]  /*3f20*/  FADD R228, R228, R11 ;  /* 0x0000000be4e47221 */ /* 0x010fc60000000000 */
        /* <DEDUP_REMOVED lines=13> */
[----:B--2---:R-:W-:Y:S02]  /*4000*/  FADD R236, R236, R2 ;  /* 0x00000002ecec7221 */ /* 0x004fe40000000000 */
[----:B------:R-:W2:Y:S04]  /*4010*/  LDL.LU R2, [R1+0x4c] ;  /* 0x00004c0001027983 */ /* 0x000ea80000300800 */
[----:B------:R-:W2:Y:S04]  /*4020*/  LDL.LU R5, [R1+0x50] ;  /* 0x0000500001057983 */ /* 0x000ea80000300800 */
[----:B------:R-:W2:Y:S01]  /*4030*/  LDL.LU R4, [R1+0x54] ;  /* 0x0000540001047983 */ /* 0x000ea20000300800 */
[----:B---3--:R-:W-:-:S03]  /*4040*/  FADD R235, R235, R3 ;  /* 0x00000003ebeb7221 */ /* 0x008fc60000000000 */
[----:B------:R-:W3:Y:S01]  /*4050*/  LDL.LU R3, [R1+0x58] ;  /* 0x0000580001037983 */ /* 0x000ee20000300800 */
[----:B------:R-:W-:Y:S01]  /*4060*/  FADD R219, R219, R199 ;  /* 0x000000c7dbdb7221 */ /* 0x000fe20000000000 */
[----:B------:R-:W-:Y:S01]  /*4070*/  FADD R222, R222, R198 ;  /* 0x000000c6dede7221 */ /* 0x000fe20000000000 */
[----:B------:R-:W-:Y:S01]  /*4080*/  FADD R221, R221, R135 ;  /* 0x00000087dddd7221 */ /* 0x000fe20000000000 */
[----:B------:R-:W3:Y:S01]  /*4090*/  LDL.LU R199, [R1+0x5c] ;  /* 0x00005c0001c77983 */ /* 0x000ee20000300800 */
[----:B------:R-:W-:Y:S01]  /*40a0*/  FADD R224, R224, R134 ;  /* 0x00000086e0e07221 */ /* 0x000fe20000000000 */
[----:B------:R-:W-:Y:S02]  /*40b0*/  FADD R223, R223, R133 ;  /* 0x00000085dfdf7221 */ /* 0x000fe40000000000 */
[----:B------:R-:W3:Y:S01]  /*40c0*/  LDL.LU R198, [R1+0x60] ;  /* 0x0000600001c67983 */ /* 0x000ee20000300800 */
[----:B------:R-:W-:-:S03]  /*40d0*/  FADD R226, R226, R132 ;  /* 0x00000084e2e27221 */ /* 0x000fc60000000000 */
        /* <DEDUP_REMOVED lines=8> */
[----:B------:R0:W5:Y:S01]  /*4160*/  LDL.LU R11, [R1+0x168] ;  /* 0x00016800010b7983 */ /* 0x0001620000300800 */
[----:B------:R-:W-:-:S03]  /*4170*/  FADD R242, R242, R7 ;  /* 0x00000007f2f27221 */ /* 0x000fc60000000000 */
[----:B------:R0:W5:Y:S01]  /*4180*/  LDL.LU R10, [R1+0x164] ;  /* 0x00016400010a7983 */ /* 0x0001620000300800 */
[----:B------:R-:W-:-:S03]  /*4190*/  FADD R241, R241, R6 ;  /* 0x00000006f1f17221 */ /* 0x000fc60000000000 */
[----:B------:R0:W5:Y:S04]  /*41a0*/  LDL.LU R9, [R1+0x160] ;  /* 0x0001600001097983 */ /* 0x0001680000300800 */
[----:B------:R0:W5:Y:S04]  /*41b0*/  LDL.LU R8, [R1+0x15c] ;  /* 0x00015c0001087983 */ /* 0x0001680000300800 */
[----:B------:R0:W5:Y:S04]  /*41c0*/  LDL.LU R7, [R1+0x158] ;  /* 0x0001580001077983 */ /* 0x0001680000300800 */
[----:B------:R0:W5:Y:S01]  /*41d0*/  LDL.LU R6, [R1+0x154] ;  /* 0x0001540001067983 */ /* 0x0001620000300800 */
[----:B--2---:R-:W-:-:S02]  /*41e0*/  FADD R244, R244, R2 ;  /* 0x00000002f4f47221 */ /* 0x004fc40000000000 */
[----:B------:R-:W1:Y:S01]  /*41f0*/  S2R R2, SR_TID.X ;  /* 0x0000000000027919 */ /* 0x000e620000002100 */
[----:B------:R-:W-:Y:S02]  /*4200*/  FADD R243, R243, R5 ;  /* 0x00000005f3f37221 */ /* 0x000fe40000000000 */
[----:B------:R0:W5:Y:S01]  /*4210*/  LDL.LU R5, [R1+0x150] ;  /* 0x0001500001057983 */ /* 0x0001620000300800 */
[----:B------:R-:W-:-:S03]  /*4220*/  FADD R246, R246, R4 ;  /* 0x00000004f6f67221 */ /* 0x000fc60000000000 */
[----:B------:R0:W5:Y:S01]  /*4230*/  LDL.LU R4, [R1+0x14c] ;  /* 0x00014c0001047983 */ /* 0x0001620000300800 */
[----:B-1----:R-:W-:Y:S01]  /*4240*/  LOP3.LUT P1, RZ, R2, 0x1f, RZ, 0xc0, !PT ;  /* 0x0000001f02ff7812 */ /* 0x002fe2000782c0ff */
[----:B---3--:R-:W-:Y:S02]  /*4250*/  FADD R245, R245, R3 ;  /* 0x00000003f5f57221 */ /* 0x008fe40000000000 */
[----:B------:R0:W5:Y:S04]  /*4260*/  LDL.LU R3, [R1+0x148] ;  /* 0x0001480001037983 */ /* 0x0001680000300800 */
[----:B------:R0:W5:Y:S01]  /*4270*/  LDL.LU R2, [R1+0x144] ;  /* 0x0001440001027983 */ /* 0x0001620000300800 */
[----:B------:R-:W-:Y:S01]  /*4280*/  UMOV UR4, 0xffffffff ;  /* 0xffffffff00047882 */ /* 0x000fe20000000000 */
[----:B------:R-:W-:Y:S01]  /*4290*/  FADD R249, R249, R199 ;  /* 0x000000c7f9f97221 */ /* 0x000fe20000000000 */
[----:B------:R-:W-:Y:S01]  /*42a0*/  FADD R248, R248, R198 ;  /* 0x000000c6f8f87221 */ /* 0x000fe20000000000 */
[----:B------:R-:W-:Y:S01]  /*42b0*/  FADD R73, R73, R135 ;  /* 0x0000008749497221 */ /* 0x000fe20000000000 */
[----:B----4-:R-:W-:Y:S01]  /*42c0*/  FADD R72, R72, R134 ;  /* 0x0000008648487221 */ /* 0x010fe20000000000 */
[----:B------:R-:W-:Y:S01]  /*42d0*/  FADD R75, R75, R133 ;  /* 0x000000854b4b7221 */ /* 0x000fe20000000000 */
[----:B------:R-:W-:Y:S01]  /*42e0*/  FADD R251, R251, R132 ;  /* 0x00000084fbfb7221 */ /* 0x000fe20000000000 */
[----:B0-----:R-:W-:Y:S06]  /*42f0*/  BRA.DIV UR4, `(.L_x_5025) ;  /* 0x0000001a04ac7947 */ /* 0x001fec000b800000 */
[----:B------:R-:W0:Y:S01]  /*4300*/  SHFL.DOWN PT, R132, R252, 0x10, 0x1f ;  /* 0x0a001f00fc847f89 */ /* 0x000e2200000e0000 */
[----:B------:R-:W-:-:S10]  /*4310*/  HFMA2.MMA R198, -RZ, RZ, 0, 0 ;  /* 0x00000000ffc67435 */ /* 0x000fd400000001ff */
[----:B------:R-:W-:-:S05]  /*4320*/  FADD R198, RZ, R198 ;  /* 0x000000c6ffc67221 */ /* 0x000fca0000000000 */
[----:B------:R-:W1:Y:S01]  /*4330*/  SHFL.DOWN PT, R199, R198, 0x8, 0x1f ;  /* 0x09001f00c6c77f89 */ /* 0x000e6200000e0000 */
[----:B0-----:R-:W-:-:S03]  /*4340*/  FADD R252, R132, R252 ;  /* 0x000000fc84fc7221 */ /* 0x001fc60000000000 */
[----:B------:R-:W2:Y:S04]  /*4350*/  LDL.LU R132, [R1+0x30] ;  /* 0x0000300001847983 */ /* 0x000ea80000300800 */
[----:B------:R-:W3:Y:S01]  /*4360*/  LDL.LU R133, [R1+0x2c] ;  /* 0x00002c0001857983 */ /* 0x000ee20000300800 */
        /* <DEDUP_REMOVED lines=28> */
[----:B0-----:R-:W2:Y:S04]  /*4530*/  LDL.LU R132, [R1] ;  /* 0x0000000001847983 */ /* 0x001ea80000300800 */
[----:B---3--:R0:W-:Y:S04]  /*4540*/  STL [R1+0x88], R133 ;  /* 0x0000888501007387 */ /* 0x0081e80000100800 */
[----:B------:R0:W-:Y:S04]  /*4550*/  STL [R1+0x90], R200 ;  /* 0x000090c801007387 */ /* 0x0001e80000100800 */
[----:B------:R0:W1:Y:S04]  /*4560*/  SHFL.DOWN PT, R200, R198, 0x1, 0x1f ;  /* 0x08201f00c6c87f89 */ /* 0x00006800000e0000 */
[----:B--2---:R0:W-:Y:S04]  /*4570*/  STL [R1+0x8c], R132 ;  /* 0x00008c8401007387 */ /* 0x0041e80000100800 */
[----:B------:R0:W-:Y:S04]  /*4580*/  STL [R1+0x94], R202 ;  /* 0x000094ca01007387 */ /* 0x0001e80000100800 */
        /* <DEDUP_REMOVED lines=50> */
[----:B------:R0:W2:Y:S04]  /*48b0*/  SHFL.DOWN PT, R132, R252, 0x1, 0x1f ;  /* 0x08201f00fc847f89 */ /* 0x0000a800000e0000 */
[----:B-1----:R0:W-:Y:S02]  /*48c0*/  STL [R1+0x70], R251 ;  /* 0x000070fb01007387 */ /* 0x0021e40000100800 */
.L_x_5038:
[----:B01----:R-:W3:Y:S04]  /*48d0*/  LDL.LU R75, [R1+0x84] ;  /* 0x00008400014b7983 */ /* 0x003ee80000300800 */
[----:B------:R0:W5:Y:S04]  /*48e0*/  LDL R134, [R1+0x14] ;  /* 0x0000140001867983 */ /* 0x0001680000100800 */
[----:B------:R0:W5:Y:S01]  /*48f0*/  LDL R133, [R1+0x18] ;  /* 0x0000180001857983 */ /* 0x0001620000100800 */
[----:B------:R-:W-:Y:S01]  /*4900*/  FADD R72, R198, R200 ;  /* 0x000000c8c6487221 */ /* 0x000fe20000000000 */
[----:B--2---:R-:W-:Y:S01]  /*4910*/  FADD R73, R252, R132 ;  /* 0x00000084fc497221 */ /* 0x004fe20000000000 */
[----:B---3--:R-:W-:Y:S01]  /*4920*/  LOP3.LUT P0, RZ, R75, 0xff, RZ, 0xc0, !PT ;  /* 0x000000ff4bff7812 */ /* 0x008fe2000780c0ff */
[----:B0-----:R-:W-:-:S12]  /*4930*/  @P1 BRA `(.L_x_5026) ;  /* 0x0000000000381947 */ /* 0x001fd80003800000 */
[----:B------:R-:W0:Y:S01]  /*4940*/  S2R R75, SR_TID.X ;  /* 0x00000000004b7919 */ /* 0x000e220000002100 */
[----:B------:R-:W1:Y:S01]  /*4950*/  S2UR UR5, SR_CgaCtaId ;  /* 0x00000000000579c3 */ /* 0x000e620000008800 */
[----:B------:R-:W-:Y:S02]  /*4960*/  UMOV UR4, 0x400 ;  /* 0x0000040000047882 */ /* 0x000fe40000000000 */
[----:B-1----:R-:W-:-:S06]  /*4970*/  ULEA UR4, UR5, UR4, 0x18 ;  /* 0x0000000405047291 */ /* 0x002fcc000f8ec03f */
[----:B-----5:R-:W-:Y:S02]  /*4980*/  MOV R133, UR4 ;  /* 0x0000000400857c02 */ /* 0x020fe40008000f00 */
[----:B0-----:R-:W-:-:S04]  /*4990*/  SHF.R.U32.HI R132, RZ, 0x5, R75 ;  /* 0x00000005ff847819 */ /* 0x001fc8000001164b */
[----:B------:R-:W-:-:S04]  /*49a0*/  LOP3.LUT R15, R132, 0x7fffffc, RZ, 0xc0, !PT ;  /* 0x07fffffc840f7812 */ /* 0x000fc800078ec0ff */
[----:B------:R-:W-:-:S04]  /*49b0*/  IADD3 R134, R15, 0x4, RZ ;  /* 0x000000040f867810 */ /* 0x000fc80007ffe0ff */
[----:B------:R-:W-:Y:S01]  /*49c0*/  SEL R75, R134, R15, !P0 ;  /* 0x0000000f864b7207 */ /* 0x000fe20004000000 */
[----:B------:R0:W-:Y:S03]  /*49d0*/  STL [R1+0x14], R134 ;  /* 0x0000148601007387 */ /* 0x0001e60000100800 */
[----:B------:R-:W-:Y:S01]  /*49e0*/  LOP3.LUT R75, R75, 0x3, R132, 0xf8, !PT ;  /* 0x000000034b4b7812 */ /* 0x000fe200078ef884 */
[----:B------:R0:W-:Y:S03]  /*49f0*/  STL [R1+0x18], R133 ;  /* 0x0000188501007387 */ /* 0x0001e60000100800 */
[----:B------:R-:W-:-:S05]  /*4a00*/  LEA R75, R75, R133, 0x3 ;  /* 0x000000854b4b7211 */ /* 0x000fca00078e18ff */
[----:B------:R0:W-:Y:S02]  /*4a10*/  STS.64 [R75+0x8000], R72 ;  /* 0x008000484b007388 */ /* 0x0001e40000000a00 */
.L_x_5026:
[----:B------:R-:W-:Y:S05]  /*4a20*/  WARPSYNC.ALL ;  /* 0x0000000000007948 */ /* 0x000fea0003800000 */
[----:B------:R-:W-:Y:S01]  /*4a30*/  BAR.SYNC.DEFER_BLOCKING 0x0 ;  /* 0x0000000000007b1d */ /* 0x000fe20000010000 */
[----:B0----5:R-:W-:Y:S02]  /*4a40*/  SEL R72, R134, R15, !P0 ;  /* 0x0000000f86487207 */ /* 0x021fe40004000000 */
        /* <DEDUP_REMOVED lines=9> */
[----:B0-----:R-:W-:Y:S01]  /*4ae0*/  FADD R73, R73, R75 ;  /* 0x0000004b49497221 */ /* 0x001fe20000000000 */
[----:B------:R-:W-:-:S03]  /*4af0*/  IADD3 R75, R13, 0x200, RZ ;  /* 0x000002000d4b7810 */ /* 0x000fc60007ffe0ff */
[----:B-1----:R-:W-:Y:S01]  /*4b00*/  FADD R72, R73, R72 ;  /* 0x0000004849487221 */ /* 0x002fe20000000000 */
[----:B------:R-:W-:-:S03]  /*4b10*/  IADD3 R73, R13, 0x180, RZ ;  /* 0x000001800d497810 */ /* 0x000fc60007ffe0ff */
[----:B------:R-:W-:-:S04]  /*4b20*/  FMUL R72, R72, 0.0001220703125 ;  /* 0x3900000048487820 */ /* 0x000fc80000400000 */
[C---:B------:R-:W-:Y:S01]  /*4b30*/  FFMA R87, -R72.reuse, R28, R87 ;  /* 0x0000001c48577223 */ /* 0x040fe20000000157 */
[----:B------:R-:W-:Y:S01]  /*4b40*/  FFMA R80, -R72, R29, R80 ;  /* 0x0000001d48507223 */ /* 0x000fe20000000150 */
[----:B------:R-:W-:Y:S01]  /*4b50*/  FFMA R0, R0, -R72, R19 ;  /* 0x8000004800007223 */ /* 0x000fe20000000013 */
[----:B------:R-:W0:Y:S01]  /*4b60*/  LDC.64 R28, c[0x0][0x278] ;  /* 0x00009e00ff1c7b82 */ /* 0x000e220000000a00 */
[C---:B------:R-:W-:Y:S01]  /*4b70*/  FFMA R12, -R72.reuse, R12, R21 ;  /* 0x0000000c480c7223 */ /* 0x040fe20000000115 */
[C---:B------:R-:W-:Y:S01]  /*4b80*/  FFMA R11, -R72.reuse, R11, R196 ;  /* 0x0000000b480b7223 */ /* 0x040fe200000001c4 */
[C---:B------:R-:W-:Y:S01]  /*4b90*/  FFMA R10, -R72.reuse, R10, R69 ;  /* 0x0000000a480a7223 */ /* 0x040fe20000000145 */
[C---:B------:R-:W-:Y:S01]  /*4ba0*/  FFMA R9, -R72.reuse, R9, R23 ;  /* 0x0000000948097223 */ /* 0x040fe20000000117 */
[C---:B------:R-:W-:Y:S01]  /*4bb0*/  FFMA R79, -R72.reuse, R20, R79 ;  /* 0x00000014484f7223 */ /* 0x040fe2000000014f */
[C---:B------:R-:W-:Y:S01]  /*4bc0*/  FFMA R247, -R72.reuse, R68, R247 ;  /* 0x0000004448f77223 */ /* 0x040fe200000001f7 */
[C---:B------:R-:W-:Y:S01]  /*4bd0*/  FFMA R250, -R72.reuse, R22, R250 ;  /* 0x0000001648fa7223 */ /* 0x040fe200000001fa */
[----:B------:R-:W-:Y:S01]  /*4be0*/  FFMA R94, -R72, R43, R94 ;  /* 0x0000002b485e7223 */ /* 0x000fe2000000015e */
[C---:B------:R-:W-:Y:S01]  /*4bf0*/  FMUL R23, R14.reuse, R10 ;  /* 0x0000000a0e177220 */ /* 0x040fe20000400000 */
[C---:B------:R-:W-:Y:S01]  /*4c00*/  FMUL R22, R14.reuse, R11 ;  /* 0x0000000b0e167220 */ /* 0x040fe20000400000 */
[C---:B------:R-:W-:Y:S01]  /*4c10*/  FMUL R21, R14.reuse, R12 ;  /* 0x0000000c0e157220 */ /* 0x040fe20000400000 */
[----:B------:R-:W-:Y:S01]  /*4c20*/  FMUL R20, R14, R0 ;  /* 0x000000000e147220 */ /* 0x000fe20000400000 */
[C---:B------:R-:W-:Y:S01]  /*4c30*/  FFMA R98, -R72.reuse, R47, R98 ;  /* 0x0000002f48627223 */ /* 0x040fe20000000162 */
[C---:B------:R-:W-:Y:S01]  /*4c40*/  IADD3 R43, R13.reuse, 0x80, RZ ;  /* 0x000000800d2b7810 */ /* 0x040fe20007ffe0ff */
[C---:B------:R-:W-:Y:S01]  /*4c50*/  FFMA R8, -R72.reuse, R8, R128 ;  /* 0x0000000848087223 */ /* 0x040fe20000000180 */
[C---:B------:R-:W-:Y:S01]  /*4c60*/  FFMA R7, -R72.reuse, R7, R129 ;  /* 0x0000000748077223 */ /* 0x040fe20000000181 */
[C---:B------:R-:W-:Y:S01]  /*4c70*/  FFMA R6, -R72.reuse, R6, R130 ;  /* 0x0000000648067223 */ /* 0x040fe20000000182 */
[C---:B------:R-:W-:Y:S01]  /*4c80*/  IADD3 R47, R13.reuse, 0x100, RZ ;  /* 0x000001000d2f7810 */ /* 0x040fe20007ffe0ff */
[C---:B------:R-:W-:Y:S01]  /*4c90*/  FFMA R5, -R72.reuse, R5, R131 ;  /* 0x0000000548057223 */ /* 0x040fe20000000183 */
[C---:B------:R-:W-:Y:S01]  /*4ca0*/  FFMA R4, -R72.reuse, R4, R124 ;  /* 0x0000000448047223 */ /* 0x040fe2000000017c */
[C---:B------:R-:W-:Y:S01]  /*4cb0*/  FFMA R3, -R72.reuse, R3, R125 ;  /* 0x0000000348037223 */ /* 0x040fe2000000017d */
[C---:B------:R-:W-:Y:S01]  /*4cc0*/  FFMA R2, -R72.reuse, R2, R126 ;  /* 0x0000000248027223 */ /* 0x040fe2000000017e */
[----:B------:R-:W-:Y:S01]  /*4cd0*/  FFMA R45, -R72, R45, R96 ;  /* 0x0000002d482d7223 */ /* 0x000fe20000000160 */
[----:B0-----:R-:W-:-:S04]  /*4ce0*/  IMAD.WIDE.U32 R68, R13, 0x10, R28 ;  /* 0x000000100d447825 */ /* 0x001fc800078e001c */
        /* <DEDUP_REMOVED lines=11> */
[C---:B------:R-:W-:Y:S01]  /*4da0*/  IADD3 R77, R13.reuse, 0x280, RZ ;  /* 0x000002800d4d7810 */ /* 0x040fe20007ffe0ff */
[----:B------:R0:W-:Y:S01]  /*4db0*/  STG.E.128 desc[UR6][R68.64], R20 ;  /* 0x0000001444007986 */ /* 0x0001e2000c101d06 */
[C---:B------:R-:W-:Y:S01]  /*4dc0*/  FFMA R60, -R72.reuse, R60, R119 ;  /* 0x0000003c483c7223 */ /* 0x040fe20000000177 */
[C---:B------:R-:W-:Y:S01]  /*4dd0*/  FFMA R61, -R72.reuse, R61, R112 ;  /* 0x0000003d483d7223 */ /* 0x040fe20000000170 */
[C---:B------:R-:W-:Y:S01]  /*4de0*/  FFMA R62, -R72.reuse, R62, R113 ;  /* 0x0000003e483e7223 */ /* 0x040fe20000000171 */
[C---:B------:R-:W-:Y:S01]  /*4df0*/  FFMA R63, -R72.reuse, R63, R114 ;  /* 0x0000003f483f7223 */ /* 0x040fe20000000172 */
[C---:B------:R-:W-:Y:S01]  /*4e00*/  FFMA R97, -R72.reuse, R46, R97 ;  /* 0x0000002e48617223 */ /* 0x040fe20000000161 */
[----:B------:R-:W-:Y:S01]  /*4e10*/  FFMA R88, -R72, R37, R88 ;  /* 0x0000002548587223 */ /* 0x000fe20000000158 */
[----:B------:R-:W-:Y:S01]  /*4e20*/  IADD3 R27, R13, 0x300, RZ ;  /* 0x000003000d1b7810 */ /* 0x000fe20007ffe0ff */
        /* <DEDUP_REMOVED lines=10> */
[C---:B0-----:R-:W-:Y:S01]  /*4ed0*/  FMUL R23, R14.reuse, R6 ;  /* 0x000000060e177220 */ /* 0x041fe20000400000 */
[C---:B------:R-:W-:Y:S01]  /*4ee0*/  FMUL R22, R14.reuse, R7 ;  /* 0x000000070e167220 */ /* 0x040fe20000400000 */
[C---:B------:R-:W-:Y:S01]  /*4ef0*/  FMUL R21, R14.reuse, R8 ;  /* 0x000000080e157220 */ /* 0x040fe20000400000 */
[----:B------:R-:W-:Y:S01]  /*4f00*/  FMUL R20, R14, R9 ;  /* 0x000000090e147220 */ /* 0x000fe20000400000 */
        /* <DEDUP_REMOVED lines=20> */
[C---:B------:R-:W-:Y:S01]  /*5050*/  FMUL R11, R14.reuse, R2 ;  /* 0x000000020e0b7220 */ /* 0x040fe20000400000 */
[C---:B------:R-:W-:Y:S01]  /*5060*/  FMUL R10, R14.reuse, R3 ;  /* 0x000000030e0a7220 */ /* 0x040fe20000400000 */
[C---:B------:R-:W-:Y:S01]  /*5070*/  FMUL R9, R14.reuse, R4 ;  /* 0x000000040e097220 */ /* 0x040fe20000400000 */
[----:B------:R-:W-:Y:S01]  /*5080*/  FMUL R8, R14, R5 ;  /* 0x000000050e087220 */ /* 0x000fe20000400000 */
        /* <DEDUP_REMOVED lines=17> */
[C---:B------:R-:W-:Y:S01]  /*51a0*/  FMUL R60, R14.reuse, R60 ;  /* 0x0000003c0e3c7220 */ /* 0x040fe20000400000 */
[--C-:B------:R-:W-:Y:S01]  /*51b0*/  IMAD.WIDE.U32 R26, R27, 0x10, R28.reuse ;  /* 0x000000101b1a7825 */ /* 0x100fe200078e001c */
[----:B------:R-:W-:Y:S03]  /*51c0*/  STG.E.128 desc[UR6][R42.64], R20 ;  /* 0x000000142a007986 */ /* 0x000fe6000c101d06 */
[C---:B------:R-:W-:Y:S01]  /*51d0*/  FMUL R59, R14.reuse, R59 ;  /* 0x0000003b0e3b7220 */ /* 0x040fe20000400000 */
[C---:B------:R-:W-:Y:S01]  /*51e0*/  FMUL R58, R14.reuse, R58 ;  /* 0x0000003a0e3a7220 */ /* 0x040fe20000400000 */
[C---:B------:R-:W-:Y:S01]  /*51f0*/  FMUL R57, R14.reuse, R57 ;  /* 0x000000390e397220 */ /* 0x040fe20000400000 */
[C---:B------:R-:W-:Y:S01]  /*5200*/  FMUL R56, R14.reuse, R56 ;  /* 0x000000380e387220 */ /* 0x040fe20000400000 */
[--C-:B------:R-:W-:Y:S01]  /*5210*/  IMAD.WIDE.U32 R36, R37, 0x10, R28.reuse ;  /* 0x0000001025247825 */ /* 0x100fe200078e001c */
[----:B------:R0:W-:Y:S03]  /*5220*/  STG.E.128 desc[UR6][R46.64], R8 ;  /* 0x000000082e007986 */ /* 0x0001e6000c101d06 */
        /* <DEDUP_REMOVED lines=14> */
[--C-:B------:R-:W-:Y:S01]  /*5310*/  IMAD.WIDE.U32 R30, R31, 0x10, R28.reuse ;  /* 0x000000101f1e7825 */ /* 0x100fe200078e001c */
[----:B------:R-:W-:Y:S03]  /*5320*/  STG.E.128 desc[UR6][R76.64], R60 ;  /* 0x0000003c4c007986 */ /* 0x000fe6000c101d06 */
[C---:B------:R-:W-:Y:S01]  /*5330*/  FMUL R7, R14.reuse, R94 ;  /* 0x0000005e0e077220 */ /* 0x040fe20000400000 */
[C---:B0-----:R-:W-:Y:S01]  /*5340*/  FMUL R47, R14.reuse, R98 ;  /* 0x000000620e2f7220 */ /* 0x041fe20000400000 */
[C---:B------:R-:W-:Y:S01]  /*5350*/  FMUL R46, R14.reuse, R97 ;  /* 0x000000610e2e7220 */ /* 0x040fe20000400000 */
[C---:B------:R-:W-:Y:S01]  /*5360*/  FMUL R6, R14.reuse, R93 ;  /* 0x0000005d0e067220 */ /* 0x040fe20000400000 */
[C---:B------:R-:W-:Y:S01]  /*5370*/  FMUL R5, R14.reuse, R92 ;  /* 0x0000005c0e057220 */ /* 0x040fe20000400000 */
[C---:B------:R-:W-:Y:S01]  /*5380*/  FMUL R4, R14.reuse, R99 ;  /* 0x000000630e047220 */ /* 0x040fe20000400000 */
[C---:B------:R-:W-:Y:S01]  /*5390*/  IADD3 R25, R13.reuse, 0x580, RZ ;  /* 0x000005800d197810 */ /* 0x040fe20007ffe0ff */
[----:B------:R-:W-:Y:S01]  /*53a0*/  STG.E.128 desc[UR6][R26.64], R56 ;  /* 0x000000381a007986 */ /* 0x000fe2000c101d06 */
[C---:B------:R-:W-:Y:S01]  /*53b0*/  IADD3 R39, R13.reuse, 0x600, RZ ;  /* 0x000006000d277810 */ /* 0x040fe20007ffe0ff */
[C---:B------:R-:W-:Y:S01]  /*53c0*/  FMUL R11, R14.reuse, R86 ;  /* 0x000000560e0b7220 */ /* 0x040fe20000400000 */
[C---:B------:R-:W-:Y:S01]  /*53d0*/  IADD3 R41, R13.reuse, 0x680, RZ ;  /* 0x000006800d297810 */ /* 0x040fe20007ffe0ff */
[----:B------:R-:W-:Y:S01]  /*53e0*/  STG.E.128 desc[UR6][R36.64], R52 ;  /* 0x0000003424007986 */ /* 0x000fe2000c101d06 */
[----:B------:R-:W-:Y:S01]  /*53f0*/  IADD3 R103, R13, 0x700, RZ ;  /* 0x000007000d677810 */ /* 0x000fe20007ffe0ff */
[--C-:B------:R-:W-:Y:S01]  /*5400*/  IMAD.WIDE.U32 R24, R25, 0x10, R28.reuse ;  /* 0x0000001019187825 */ /* 0x100fe200078e001c */
[----:B------:R-:W-:Y:S01]  /*5410*/  IADD3 R101, R13, 0x780, RZ ;  /* 0x000007800d657810 */ /* 0x000fe20007ffe0ff */
[----:B------:R0:W-:Y:S02]  /*5420*/  STG.E.128 desc[UR6][R34.64], R48 ;  /* 0x0000003022007986 */ /* 0x0001e4000c101d06 */
[----:B------:R-:W-:Y:S01]  /*5430*/  FMUL R10, R14, R85 ;  /* 0x000000550e0a7220 */ /* 0x000fe20000400000 */
[----:B------:R-:W-:-:S04]  /*5440*/  IMAD.WIDE.U32 R12, R39, 0x10, R28 ;  /* 0x00000010270c7825 */ /* 0x000fc800078e001c */
[C---:B------:R-:W-:Y:S01]  /*5450*/  FMUL R9, R14.reuse, R84 ;  /* 0x000000540e097220 */ /* 0x040fe20000400000 */
[----:B------:R1:W-:Y:S01]  /*5460*/  STG.E.128 desc[UR6][R32.64], R44 ;  /* 0x0000002c20007986 */ /* 0x0003e2000c101d06 */
[----:B------:R-:W-:Y:S01]  /*5470*/  FMUL R8, R14, R91 ;  /* 0x0000005b0e087220 */ /* 0x000fe20000400000 */
[----:B------:R-:W-:-:S04]  /*5480*/  IMAD.WIDE.U32 R38, R41, 0x10, R28 ;  /* 0x0000001029267825 */ /* 0x000fc800078e001c */
[C---:B------:R-:W-:Y:S01]  /*5490*/  FMUL R23, R14.reuse, R82 ;  /* 0x000000520e177220 */ /* 0x040fe20000400000 */
[----:B------:R2:W-:Y:S01]  /*54a0*/  STG.E.128 desc[UR6][R30.64], R4 ;  /* 0x000000041e007986 */ /* 0x0005e2000c101d06 */
[C---:B------:R-:W-:Y:S01]  /*54b0*/  FMUL R22, R14.reuse, R81 ;  /* 0x000000510e167220 */ /* 0x040fe20000400000 */
[C---:B------:R-:W-:Y:S01]  /*54c0*/  FMUL R21, R14.reuse, R80 ;  /* 0x000000500e157220 */ /* 0x040fe20000400000 */
[----:B------:R-:W-:Y:S01]  /*54d0*/  FMUL R20, R14, R87 ;  /* 0x000000570e147220 */ /* 0x000fe20000400000 */
[----:B------:R-:W-:-:S04]  /*54e0*/  IMAD.WIDE.U32 R40, R103, 0x10, R28 ;  /* 0x0000001067287825 */ /* 0x000fc800078e001c */
[C---:B------:R-:W-:Y:S01]  /*54f0*/  FMUL R251, R14.reuse, R197 ;  /* 0x000000c50efb7220 */ /* 0x040fe20000400000 */
[C---:B------:R-:W-:Y:S01]  /*5500*/  FMUL R250, R14.reuse, R250 ;  /* 0x000000fa0efa7220 */ /* 0x040fe20000400000 */
[----:B------:R-:W-:Y:S01]  /*5510*/  FMUL R249, R14, R247 ;  /* 0x000000f70ef97220 */ /* 0x000fe20000400000 */
[----:B------:R-:W-:-:S04]  /*5520*/  IMAD.WIDE.U32 R28, R101, 0x10, R28 ;  /* 0x00000010651c7825 */ /* 0x000fc800078e001c */
[C---:B------:R-:W-:Y:S01]  /*5530*/  FMUL R248, R14.reuse, R79 ;  /* 0x0000004f0ef87220 */ /* 0x040fe20000400000 */
[C---:B0-----:R-:W-:Y:S01]  /*5540*/  FMUL R35, R14.reuse, R78 ;  /* 0x0000004e0e237220 */ /* 0x041fe20000400000 */
[C---:B------:R-:W-:Y:S01]  /*5550*/  FMUL R34, R14.reuse, R96 ;  /* 0x000000600e227220 */ /* 0x040fe20000400000 */
[----:B------:R-:W-:Y:S01]  /*5560*/  SEL R0, RZ, 0x1, P0 ;  /* 0x00000001ff007807 */ /* 0x000fe20000000000 */
[C---:B-1----:R-:W-:Y:S01]  /*5570*/  FMUL R33, R14.reuse, R19 ;  /* 0x000000130e217220 */ /* 0x042fe20000400000 */
[----:B------:R-:W-:-:S03]  /*5580*/  FMUL R32, R14, R83 ;  /* 0x000000530e207220 */ /* 0x000fc60000400000 */
[----:B------:R0:W-:Y:S01]  /*5590*/  STL.S16 [R1+0x84], R0 ;  /* 0x0000840001007387 */ /* 0x0001e20000100600 */
[C---:B--2---:R-:W-:Y:S01]  /*55a0*/  FMUL R7, R14.reuse, R90 ;  /* 0x0000005a0e077220 */ /* 0x044fe20000400000 */
[C---:B------:R-:W-:Y:S01]  /*55b0*/  FMUL R6, R14.reuse, R89 ;  /* 0x000000590e067220 */ /* 0x040fe20000400000 */
[C---:B------:R-:W-:Y:S01]  /*55c0*/  FMUL R5, R14.reuse, R88 ;  /* 0x000000580e057220 */ /* 0x040fe20000400000 */
[----:B------:R-:W-:-:S05]  /*55d0*/  FMUL R4, R14, R95 ;  /* 0x0000005f0e047220 */ /* 0x000fca0000400000 */
[----:B------:R0:W-:Y:S04]  /*55e0*/  STG.E.128 desc[UR6][R24.64], R4 ;  /* 0x0000000418007986 */ /* 0x0001e8000c101d06 */
[----:B------:R0:W-:Y:S04]  /*55f0*/  STG.E.128 desc[UR6][R12.64], R8 ;  /* 0x000000080c007986 */ /* 0x0001e8000c101d06 */
[----:B------:R0:W-:Y:S04]  /*5600*/  STG.E.128 desc[UR6][R38.64], R20 ;  /* 0x0000001426007986 */ /* 0x0001e8000c101d06 */
[----:B------:R0:W-:Y:S04]  /*5610*/  STG.E.128 desc[UR6][R40.64], R32 ;  /* 0x0000002028007986 */ /* 0x0001e8000c101d06 */
[----:B------:R0:W-:Y:S01]  /*5620*/  STG.E.128 desc[UR6][R28.64], R248 ;  /* 0x000000f81c007986 */ /* 0x0001e2000c101d06 */
[----:B------:R-:W-:Y:S05]  /*5630*/  @!P1 BRA `(.L_x_5027) ;  /* 0xffffffb000e89947 */ /* 0x000fea000383ffff */
[----:B0-----:R0:W5:Y:S04]  /*5640*/  LDL.LU R5, [R1+0x30] ;  /* 0x0000300001057983 */ /* 0x0011680000300800 */
        /* <DEDUP_REMOVED lines=63> */
.L_x_5022:
        /* <DEDUP_REMOVED lines=55> */
.L_x_5025:
[----:B------:R-:W-:Y:S01]  /*5db0*/  HFMA2.MMA R134, -RZ, RZ, 0, 9.5367431640625e-07 ;  /* 0x00000010ff867435 */ /* 0x000fe200000001ff */
[----:B------:R-:W-:Y:S02]  /*5dc0*/  MOV R135, RZ ;  /* 0x000000ff00877202 */ /* 0x000fe40000000f00 */
[----:B------:R-:W-:Y:S02]  /*5dd0*/  MOV R133, 0x1f ;  /* 0x0000001f00857802 */ /* 0x000fe40000000f00 */
[----:B------:R-:W-:-:S07]  /*5de0*/  MOV R132, 0xffffffff ;  /* 0xffffffff00847802 */ /* 0x000fce0000000f00 */
[----:B-----5:R-:W-:Y:S05]  /*5df0*/  WARPSYNC.COLLECTIVE R132, `(.L_x_5028) ;  /* 0x0000000084087348 */ /* 0x020fea0003c00000 */
[----:B------:R0:W1:Y:S02]  /*5e00*/  SHFL.DOWN P0, R199, R135, R134, R133 ;  /* 0x0800008687c77389 */ /* 0x0000640000000085 */
[----:B01---5:R-:W-:Y:S01]  /*5e10*/  ENDCOLLECTIVE ;  /* 0x000000000000791b */ /* 0x023fe20003800000 */
.L_x_5028:
[----:B------:R-:W-:Y:S02]  /*5e20*/  MOV R135, R252 ;  /* 0x000000fc00877202 */ /* 0x000fe40000000f00 */
[----:B------:R-:W-:-:S07]  /*5e30*/  MOV R198, R199 ;  /* 0x000000c700c67202 */ /* 0x000fce0000000f00 */
[----:B------:R-:W-:Y:S05]  /*5e40*/  WARPSYNC.COLLECTIVE R132, `(.L_x_5029) ;  /* 0x0000000084087348 */ /* 0x000fea0003c00000 */
[----:B------:R0:W1:Y:S02]  /*5e50*/  SHFL.DOWN P0, R199, R135, R134, R133 ;  /* 0x0800008687c77389 */ /* 0x0000640000000085 */
[----:B01----:R-:W-:Y:S01]  /*5e60*/  ENDCOLLECTIVE ;  /* 0x000000000000791b */ /* 0x003fe20003800000 */
.L_x_5029:
[----:B------:R-:W-:Y:S01]  /*5e70*/  FADD R198, RZ, R198 ;  /* 0x000000c6ffc67221 */ /* 0x000fe20000000000 */
[----:B------:R-:W-:-:S04]  /*5e80*/  HFMA2.MMA R134, -RZ, RZ, 0, 4.76837158203125e-07 ;  /* 0x00000008ff867435 */ /* 0x000fc800000001ff */
[----:B------:R-:W-:Y:S02]  /*5e90*/  MOV R135, R198 ;  /* 0x000000c600877202 */ /* 0x000fe40000000f00 */
[----:B------:R-:W-:-:S05]  /*5ea0*/  MOV R132, R199 ;  /* 0x000000c700847202 */ /* 0x000fca0000000f00 */
[----:B------:R-:W-:Y:S01]  /*5eb0*/  FADD R252, R132, R252 ;  /* 0x000000fc84fc7221 */ /* 0x000fe20000000000 */
[----:B------:R-:W-:-:S07]  /*5ec0*/  MOV R132, 0xffffffff ;  /* 0xffffffff00847802 */ /* 0x000fce0000000f00 */
[----:B------:R-:W-:Y:S05]  /*5ed0*/  WARPSYNC.COLLECTIVE R132, `(.L_x_5030) ;  /* 0x0000000084087348 */ /* 0x000fea0003c00000 */
[----:B------:R0:W1:Y:S02]  /*5ee0*/  SHFL.DOWN P0, R199, R135, R134, R133 ;  /* 0x0800008687c77389 */ /* 0x0000640000000085 */
[----:B01----:R-:W-:Y:S01]  /*5ef0*/  ENDCOLLECTIVE ;  /* 0x000000000000791b */ /* 0x003fe20003800000 */
.L_x_5030:
[----:B------:R-:W-:Y:S01]  /*5f00*/  MOV R135, R252 ;  /* 0x000000fc00877202 */ /* 0x000fe20000000f00 */
[----:B------:R-:W-:-:S07]  /*5f10*/  FADD R198, R198, R199 ;  /* 0x000000c7c6c67221 */ /* 0x000fce0000000000 */
[----:B------:R-:W-:Y:S05]  /*5f20*/  WARPSYNC.COLLECTIVE R132, `(.L_x_5031) ;  /* 0x0000000084087348 */ /* 0x000fea0003c00000 */
[----:B------:R0:W1:Y:S02]  /*5f30*/  SHFL.DOWN P0, R199, R135, R134, R133 ;  /* 0x0800008687c77389 */ /* 0x0000640000000085 */
[----:B01----:R-:W-:Y:S01]  /*5f40*/  ENDCOLLECTIVE ;  /* 0x000000000000791b */ /* 0x003fe20003800000 */
.L_x_5031:
[----:B------:R-:W-:Y:S01]  /*5f50*/  HFMA2.MMA R134, -RZ, RZ, 0, 2.384185791015625e-07 ;  /* 0x00000004ff867435 */ /* 0x000fe200000001ff */
[----:B------:R-:W-:Y:S01]  /*5f60*/  MOV R135, R198 ;  /* 0x000000c600877202 */ /* 0x000fe20000000f00 */
[----:B------:R-:W-:-:S09]  /*5f70*/  FADD R252, R252, R199 ;  /* 0x000000c7fcfc7221 */ /* 0x000fd20000000000 */
[----:B------:R-:W-:Y:S05]  /*5f80*/  WARPSYNC.COLLECTIVE R132, `(.L_x_5032) ;  /* 0x0000000084087348 */ /* 0x000fea0003c00000 */
[----:B------:R0:W1:Y:S02]  /*5f90*/  SHFL.DOWN P0, R199, R135, R134, R133 ;  /* 0x0800008687c77389 */ /* 0x0000640000000085 */
[----:B01----:R-:W-:Y:S01]  /*5fa0*/  ENDCOLLECTIVE ;  /* 0x000000000000791b */ /* 0x003fe20003800000 */
.L_x_5032:
[----:B------:R-:W-:Y:S01]  /*5fb0*/  MOV R135, R252 ;  /* 0x000000fc00877202 */ /* 0x000fe20000000f00 */
[----:B------:R-:W-:-:S07]  /*5fc0*/  FADD R198, R198, R199 ;  /* 0x000000c7c6c67221 */ /* 0x000fce0000000000 */
[----:B------:R-:W-:Y:S05]  /*5fd0*/  WARPSYNC.COLLECTIVE R132, `(.L_x_5033) ;  /* 0x0000000084087348 */ /* 0x000fea0003c00000 */
[----:B------:R0:W1:Y:S02]  /*5fe0*/  SHFL.DOWN P0, R199, R135, R134, R133 ;  /* 0x0800008687c77389 */ /* 0x0000640000000085 */
[----:B01----:R-:W-:Y:S01]  /*5ff0*/  ENDCOLLECTIVE ;  /* 0x000000000000791b */ /* 0x003fe20003800000 */
.L_x_5033:
[----:B------:R-:W-:Y:S01]  /*6000*/  HFMA2.MMA R134, -RZ, RZ, 0, 1.1920928955078125e-07 ;  /* 0x00000002ff867435 */ /* 0x000fe200000001ff */
[----:B------:R-:W-:Y:S01]  /*6010*/  MOV R135, R198 ;  /* 0x000000c600877202 */ /* 0x000fe20000000f00 */
[----:B------:R-:W-:-:S09]  /*6020*/  FADD R252, R252, R199 ;  /* 0x000000c7fcfc7221 */ /* 0x000fd20000000000 */
[----:B------:R-:W-:Y:S05]  /*6030*/  WARPSYNC.COLLECTIVE R132, `(.L_x_5034) ;  /* 0x0000000084087348 */ /* 0x000fea0003c00000 */
[----:B------:R0:W1:Y:S02]  /*6040*/  SHFL.DOWN P0, R199, R135, R134, R133 ;  /* 0x0800008687c77389 */ /* 0x0000640000000085 */
[----:B01----:R-:W-:Y:S01]  /*6050*/  ENDCOLLECTIVE ;  /* 0x000000000000791b */ /* 0x003fe20003800000 */
.L_x_5034:
[----:B------:R-:W-:Y:S01]  /*6060*/  MOV R135, R252 ;  /* 0x000000fc00877202 */ /* 0x000fe20000000f00 */
[----:B------:R-:W-:-:S07]  /*6070*/  FADD R198, R198, R199 ;  /* 0x000000c7c6c67221 */ /* 0x000fce0000000000 */
[----:B------:R-:W-:Y:S05]  /*6080*/  WARPSYNC.COLLECTIVE R132, `(.L_x_5035) ;  /* 0x0000000084087348 */ /* 0x000fea0003c00000 */
[----:B------:R0:W1:Y:S02]  /*6090*/  SHFL.DOWN P0, R199, R135, R134, R133 ;  /* 0x0800008687c77389 */ /* 0x0000640000000085 */
[----:B01----:R-:W-:Y:S01]  /*60a0*/  ENDCOLLECTIVE ;  /* 0x000000000000791b */ /* 0x003fe20003800000 */
.L_x_5035:
[----:B------:R-:W2:Y:S04]  /*60b0*/  LDL.LU R132, [R1+0x30] ;  /* 0x0000300001847983 */ /* 0x000ea80000300800 */
[----:B------:R-:W3:Y:S01]  /*60c0*/  LDL.LU R133, [R1+0x2c] ;  /* 0x00002c0001857983 */ /* 0x000ee20000300800 */
[----:B------:R-:W-:Y:S01]  /*60d0*/  HFMA2.MMA R134, -RZ, RZ, 0, 5.9604644775390625e-08 ;  /* 0x00000001ff867435 */ /* 0x000fe200000001ff */
[----:B------:R-:W-:Y:S01]  /*60e0*/  MOV R135, R198 ;  /* 0x000000c600877202 */ /* 0x000fe20000000f00 */
[----:B------:R-:W-:Y:S01]  /*60f0*/  FADD R252, R252, R199 ;  /* 0x000000c7fcfc7221 */ /* 0x000fe20000000000 */
        /* <DEDUP_REMOVED lines=19> */
[----:B------:R-:W-:Y:S01]  /*6230*/  STL [R1+0x90], R200 ;  /* 0x000090c801007387 */ /* 0x000fe20000100800 */
[----:B0-----:R-:W-:-:S03]  /*6240*/  MOV R133, 0x1f ;  /* 0x0000001f00857802 */ /* 0x001fc60000000f00 */
        /* <DEDUP_REMOVED lines=14> */
[----:B------:R1:W-:Y:S01]  /*6330*/  STL [R1+0xc8], R213 ;  /* 0x0000c8d501007387 */ /* 0x0003e20000100800 */
[----:B0-----:R-:W-:-:S03]  /*6340*/  MOV R132, 0xffffffff ;  /* 0xffffffff00847802 */ /* 0x001fc60000000f00 */
        /* <DEDUP_REMOVED lines=8> */
[----:B------:R1:W-:Y:S02]  /*63d0*/  STL [R1+0xec], R224 ;  /* 0x0000ece001007387 */ /* 0x0003e40000100800 */
[----:B-1----:R-:W-:Y:S05]  /*63e0*/  WARPSYNC.COLLECTIVE R132, `(.L_x_5036) ;  /* 0x0000000084087348 */ /* 0x002fea0003c00000 */
[----:B------:R0:W2:Y:S02]  /*63f0*/  SHFL.DOWN P0, R199, R135, R134, R133 ;  /* 0x0800008687c77389 */ /* 0x0000a40000000085 */
[----:B012---:R-:W-:Y:S01]  /*6400*/  ENDCOLLECTIVE ;  /* 0x000000000000791b */ /* 0x007fe20003800000 */
.L_x_5036:
        /* <DEDUP_REMOVED lines=16> */
[----:B------:R-:W-:-:S03]  /*6510*/  MOV R135, R252 ;  /* 0x000000fc00877202 */ /* 0x000fc60000000f00 */
        /* <DEDUP_REMOVED lines=8> */
[----:B------:R0:W-:Y:S02]  /*65a0*/  STL [R1+0x5c], R249 ;  /* 0x00005cf901007387 */ /* 0x0001e40000100800 */
[----:B0-----:R-:W-:Y:S05]  /*65b0*/  WARPSYNC.COLLECTIVE R132, `(.L_x_5037) ;  /* 0x0000000084087348 */ /* 0x001fea0003c00000 */
[----:B------:R1:W2:Y:S02]  /*65c0*/  SHFL.DOWN P0, R199, R135, R134, R133 ;  /* 0x0800008687c77389 */ /* 0x0002a40000000085 */
[----:B012---:R-:W-:Y:S01]  /*65d0*/  ENDCOLLECTIVE ;  /* 0x000000000000791b */ /* 0x007fe20003800000 */
.L_x_5037:
[----:B------:R1:W-:Y:S04]  /*65e0*/  STL [R1+0x60], R248 ;  /* 0x000060f801007387 */ /* 0x0003e80000100800 */
[----:B------:R1:W-:Y:S04]  /*65f0*/  STL [R1+0x64], R73 ;  /* 0x0000644901007387 */ /* 0x0003e80000100800 */
[----:B------:R1:W-:Y:S04]  /*6600*/  STL [R1+0x68], R72 ;  /* 0x0000684801007387 */ /* 0x0003e80000100800 */
[----:B------:R1:W-:Y:S04]  /*6610*/  STL [R1+0x6c], R75 ;  /* 0x00006c4b01007387 */ /* 0x0003e80000100800 */
[----:B------:R1:W-:Y:S01]  /*6620*/  STL [R1+0x70], R251 ;  /* 0x000070fb01007387 */ /* 0x0003e20000100800 */
[----:B------:R-:W-:Y:S01]  /*6630*/  MOV R132, R199 ;  /* 0x000000c700847202 */ /* 0x000fe20000000f00 */
[----:B------:R-:W-:Y:S06]  /*6640*/  BRA `(.L_x_5038) ;  /* 0xffffffe000a07947 */ /* 0x000fec000383ffff */
.L_x_5039:
        /* <DEDUP_REMOVED lines=11> */
.L_x_5753:


//--------------------- .text._ZN18transformer_engine13normalization33rmsnorm_bwd_finalize_tuned_kernelINS0_22Kernel_traits_finalizeILj4096E13__nv_bfloat16S3_S3_fjLj1024ELj4ENS0_18Kernel_traits_baseILj4096ES3_S3_S3_fjLj1024EEEEEEEvNS0_20BackwardKernelParamsE --------------------------
	.section	.text._ZN18transformer_engine13normalization33rmsnorm_bwd_finalize_tuned_kernelINS0_22Kernel_traits_finalizeILj4096E13__nv_bfloat16S3_S3_fjLj1024ELj4ENS0_18Kernel_traits_baseILj4096ES3_S3_S3_fjLj1024EEEEEEEvNS0_20BackwardKernelParamsE,"ax",@progbits
	.align	128
        .global         _ZN18transformer_engine13normalization33rmsnorm_bwd_finalize_tuned_kernelINS0_22Kernel_traits_finalizeILj4096E13__nv_bfloat16S3_S3_fjLj1024ELj4ENS0_18Kernel_traits_baseILj4096ES3_S3_S3_fjLj1024EEEEEEEvNS0_20BackwardKernelParamsE
        .type           _ZN18transformer_engine13normalization33rmsnorm_bwd_finalize_tuned_kernelINS0_22Kernel_traits_finalizeILj4096E13__nv_bfloat16S3_S3_fjLj1024ELj4ENS0_18Kernel_traits_baseILj4096ES3_S3_S3_fjLj1024EEEEEEEvNS0_20BackwardKernelParamsE,@function
        .size           _ZN18transformer_engine13normalization33rmsnorm_bwd_finalize_tuned_kernelINS0_22Kernel_traits_finalizeILj4096E13__nv_bfloat16S3_S3_fjLj1024ELj4ENS0_18Kernel_traits_baseILj4096ES3_S3_S3_fjLj1024EEEEEEEvNS0_20BackwardKernelParamsE,(.L_x_5754 - _ZN18transformer_engine13normalization33rmsnorm_bwd_finalize_tuned_kernelINS0_22Kernel_traits_finalizeILj4096E13__nv_bfloat16S3_S3_fjLj1024ELj4ENS0_18Kernel_traits_baseILj4096ES3_S3_S3_fjLj1024EEEEEEEvNS0_20BackwardKernelParamsE)
        .other          _ZN18transformer_engine13normalization33rmsnorm_bwd_finalize_tuned_kernelINS0_22Kernel_traits_finalizeILj4096E13__nv_bfloat16S3_S3_fjLj1024ELj4ENS0_18Kernel_traits_baseILj4096ES3_S3_S3_fjLj1024EEEEEEEvNS0_20BackwardKernelParamsE,@"STO_CUDA_ENTRY STV_DEFAULT"
_ZN18transformer_engine13normalization33rmsnorm_bwd_finalize_tuned_kernelINS0_22Kernel_traits_finalizeILj4096E13__nv_bfloat16S3_S3_fjLj1024ELj4ENS0_18Kernel_traits_baseILj4096ES3_S3_S3_fjLj1024EEEEEEEvNS0_20BackwardKernelParamsE:
.text._ZN18transformer_engine13normalization33rmsnorm_bwd_finalize_tuned_kernelINS0_22Kernel_traits_finalizeILj4096E13__nv_bfloat16S3_S3_fjLj1024ELj4ENS0_18Kernel_traits_baseILj4096ES3_S3_S3_fjLj1024EEEEEEEvNS0_20BackwardKernelParamsE:
        /* <DEDUP_REMOVED lines=24> */
.L_x_5051:
        /* <DEDUP_REMOVED lines=24> */
.L_x_5044:
        /* <DEDUP_REMOVED lines=19> */
.L_x_5043:
[----:B------:R-:W-:Y:S05]  /*0430*/  BSYNC B1 ;  /* 0x0000000000017941 */ /* 0x000fea0003800000 */
.L_x_5042:
        /* <DEDUP_REMOVED lines=16> */
.L_x_5046:
[----:B------:R-:W-:Y:S05]  /*0540*/  BSYNC B1 ;  /* 0x0000000000017941 */ /* 0x000fea0003800000 */
.L_x_5045:
[----:B------:R-:W-:-:S13]  /*0550*/  ISETP.LT.U32.OR P1, PT, R23, R18, P1 ;  /* 0x000000121700720c */ /* 0x000fda0000f21470 */
[----:B------:R-:W-:Y:S05]  /*0560*/  @!P1 BRA `(.L_x_5041) ;  /* 0x0000000000109947 */ /* 0x000fea0003800000 */
[----:B------:R-:W0:Y:S02]  /*0570*/  LDC.64 R2, c[0x0][0x270] ;  /* 0x00009c00ff027b82 */ /* 0x000e240000000a00 */
[----:B0-----:R-:W-:-:S06]  /*0580*/  IMAD.WIDE.U32 R2, R19, 0x4, R2 ;  /* 0x0000000413027825 */ /* 0x001fcc00078e0002 */
[----:B------:R-:W2:Y:S02]  /*0590*/  LDG.E R2, desc[UR6][R2.64] ;  /* 0x0000000602027981 */ /* 0x000ea4000c1e1900 */
[----:B--2---:R-:W-:-:S07]  /*05a0*/  FADD R21, R21, R2 ;  /* 0x0000000215157221 */ /* 0x004fce0000000000 */
.L_x_5041:
[----:B------:R-:W-:Y:S05]  /*05b0*/  BSYNC B0 ;  /* 0x0000000000007941 */ /* 0x000fea0003800000 */
.L_x_5040:
        /* <DEDUP_REMOVED lines=18> */
.L_x_5057:
[----:B------:R-:W-:Y:S01]  /*06e0*/  @!P1 SHF.R.U32.HI R2, RZ, 0x3, R0 ;  /* 0x00000003ff029819 */ /* 0x000fe20000011600 */
[----:B--2---:R-:W-:-:S03]  /*06f0*/  FADD R7, R6, R7 ;  /* 0x0000000706077221 */ /* 0x004fc60000000000 */
[----:B------:R-:W-:-:S05]  /*0700*/  @!P1 LOP3.LUT R2, R2, 0x1ffffffc, RZ, 0xc0, !PT ;  /* 0x1ffffffc02029812 */ /* 0x000fca00078ec0ff */
[----:B------:R2:W-:Y:S02]  /*0710*/  @!P1 STS [R2+UR4+0x2000], R7 ;  /* 0x0020000702009988 */ /* 0x0005e40008000804 */
.L_x_5047:
        /* <DEDUP_REMOVED lines=11> */
.L_x_5050:
[----:B------:R-:W-:Y:S05]  /*07d0*/  BSYNC B0 ;  /* 0x0000000000007941 */ /* 0x000fea0003800000 */
.L_x_5049:
[C---:B------:R-:W-:Y:S01]  /*07e0*/  ISETP.GT.U32.AND P1, PT, R14.reuse, -0x1001, PT ;  /* 0xffffefff0e00780c */ /* 0x040fe20003f24070 */
[----:B------:R-:W-:Y:S01]  /*07f0*/  VIADD R14, R14, 0x1000 ;  /* 0x000010000e0e7836 */ /* 0x000fe20000000000 */
[----:B------:R-:W-:-:S11]  /*0800*/  IADD3 R15, R15, 0x800, RZ ;  /* 0x000008000f0f7810 */ /* 0x000fd60007ffe0ff */
[----:B------:R-:W-:Y:S05]  /*0810*/  @P1 BRA `(.L_x_5051) ;  /* 0xfffffff800581947 */ /* 0x000fea000383ffff */
[----:B------:R-:W-:Y:S05]  /*0820*/  EXIT ;  /* 0x000000000000794d */ /* 0x000fea0003800000 */
.L_x_5048:
[----:B------:R-:W-:Y:S01]  /*0830*/  HFMA2.MMA R11, -RZ, RZ, 0, 1.847743988037109375e-06 ;  /* 0x0000001fff0b7435 */ /* 0x000fe200000001ff */
[----:B------:R-:W-:Y:S02]  /*0840*/  IMAD.MOV.U32 R9, RZ, RZ, 0x1 ;  /* 0x00000001ff097424 */ /* 0x000fe400078e00ff */
[----:B------:R-:W-:-:S08]  /*0850*/  IMAD.MOV.U32 R8, RZ, RZ, -0x1 ;  /* 0xffffffffff087424 */ /* 0x000fd000078e00ff */
[----:B01----:R-:W-:Y:S05]  /*0860*/  WARPSYNC.COLLECTIVE R8, `(.L_x_5052) ;  /* 0x0000000008087348 */ /* 0x003fea0003c00000 */
[----:B-1----:R1:W2:Y:S02]  /*0870*/  SHFL.BFLY P2, R7, R2, R9, R11 ;  /* 0x0c00000902077389 */ /* 0x0022a4000004000b */
[----:B012---:R-:W-:Y:S01]  /*0880*/  ENDCOLLECTIVE ;  /* 0x000000000000791b */ /* 0x007fe20003800000 */
.L_x_5052:
[----:B------:R-:W-:Y:S01]  /*0890*/  HFMA2.MMA R9, -RZ, RZ, 0, 1.1920928955078125e-07 ;  /* 0x00000002ff097435 */ /* 0x000fe200000001ff */
[----:B------:R-:W-:-:S05]  /*08a0*/  MOV R3, R7 ;  /* 0x0000000700037202 */ /* 0x000fca0000000f00 */
[----:B------:R-:W-:-:S04]  /*08b0*/  FADD R3, R2, R3 ;  /* 0x0000000302037221 */ /* 0x000fc80000000000 */
[----:B------:R-:W-:-:S07]  /*08c0*/  IMAD.MOV.U32 R2, RZ, RZ, R3 ;  /* 0x000000ffff027224 */ /* 0x000fce00078e0003 */
[----:B------:R-:W-:Y:S05]  /*08d0*/  WARPSYNC.COLLECTIVE R8, `(.L_x_5053) ;  /* 0x0000000008087348 */ /* 0x000fea0003c00000 */
[----:B------:R0:W1:Y:S02]  /*08e0*/  SHFL.BFLY P2, R7, R2, R9, R11 ;  /* 0x0c00000902077389 */ /* 0x000064000004000b */
[----:B01----:R-:W-:Y:S01]  /*08f0*/  ENDCOLLECTIVE ;  /* 0x000000000000791b */ /* 0x003fe20003800000 */
.L_x_5053:
[----:B------:R-:W-:Y:S02]  /*0900*/  IMAD.MOV.U32 R9, RZ, RZ, 0x4 ;  /* 0x00000004ff097424 */ /* 0x000fe400078e00ff */
[----:B------:R-:W-:-:S04]  /*0910*/  IMAD.MOV.U32 R4, RZ, RZ, R7 ;  /* 0x000000ffff047224 */ /* 0x000fc800078e0007 */
[----:B------:R-:W-:-:S05]  /*0920*/  FADD R4, R3, R4 ;  /* 0x0000000403047221 */ /* 0x000fca0000000000 */
[----:B------:R-:W-:-:S07]  /*0930*/  MOV R2, R4 ;  /* 0x0000000400027202 */ /* 0x000fce0000000f00 */
[----:B------:R-:W-:Y:S05]  /*0940*/  WARPSYNC.COLLECTIVE R8, `(.L_x_5054) ;  /* 0x0000000008087348 */ /* 0x000fea0003c00000 */
[----:B------:R0:W1:Y:S02]  /*0950*/  SHFL.BFLY P2, R7, R2, R9, R11 ;  /* 0x0c00000902077389 */ /* 0x000064000004000b */
[----:B01----:R-:W-:Y:S01]  /*0960*/  ENDCOLLECTIVE ;  /* 0x000000000000791b */ /* 0x003fe20003800000 */
.L_x_5054:
[----:B------:R-:W-:Y:S01]  /*0970*/  HFMA2.MMA R9, -RZ, RZ, 0, 4.76837158203125e-07 ;  /* 0x00000008ff097435 */ /* 0x000fe200000001ff */
[----:B------:R-:W-:-:S05]  /*0980*/  MOV R5, R7 ;  /* 0x0000000700057202 */ /* 0x000fca0000000f00 */
[----:B------:R-:W-:-:S04]  /*0990*/  FADD R5, R4, R5 ;  /* 0x0000000504057221 */ /* 0x000fc80000000000 */
[----:B------:R-:W-:-:S07]  /*09a0*/  IMAD.MOV.U32 R2, RZ, RZ, R5 ;  /* 0x000000ffff027224 */ /* 0x000fce00078e0005 */
[----:B------:R-:W-:Y:S05]  /*09b0*/  WARPSYNC.COLLECTIVE R8, `(.L_x_5055) ;  /* 0x0000000008087348 */ /* 0x000fea0003c00000 */
[----:B------:R0:W1:Y:S02]  /*09c0*/  SHFL.BFLY P2, R7, R2, R9, R11 ;  /* 0x0c00000902077389 */ /* 0x000064000004000b */
[----:B01----:R-:W-:Y:S01]  /*09d0*/  ENDCOLLECTIVE ;  /* 0x000000000000791b */ /* 0x003fe20003800000 */
.L_x_5055:
[----:B------:R-:W-:Y:S02]  /*09e0*/  IMAD.MOV.U32 R9, RZ, RZ, 0x10 ;  /* 0x00000010ff097424 */ /* 0x000fe400078e00ff */
[----:B------:R-:W-:-:S04]  /*09f0*/  IMAD.MOV.U32 R6, RZ, RZ, R7 ;  /* 0x000000ffff067224 */ /* 0x000fc800078e0007 */
[----:B------:R-:W-:-:S05]  /*0a00*/  FADD R6, R5, R6 ;  /* 0x0000000605067221 */ /* 0x000fca0000000000 */
[----:B------:R-:W-:-:S07]  /*0a10*/  MOV R2, R6 ;  /* 0x0000000600027202 */ /* 0x000fce0000000f00 */
[----:B------:R-:W-:Y:S05]  /*0a20*/  WARPSYNC.COLLECTIVE R8, `(.L_x_5056) ;  /* 0x0000000008087348 */ /* 0x000fea0003c00000 */
[----:B------:R0:W1:Y:S02]  /*0a30*/  SHFL.BFLY P2, R7, R2, R9, R11 ;  /* 0x0c00000902077389 */ /* 0x000064000004000b */
[----:B01----:R-:W-:Y:S01]  /*0a40*/  ENDCOLLECTIVE ;  /* 0x000000000000791b */ /* 0x003fe20003800000 */
.L_x_5056:
[----:B------:R-:W-:Y:S05]  /*0a50*/  BRA `(.L_x_5057) ;  /* 0xfffffffc00207947 */ /* 0x000fea000383ffff */
.L_x_5058:
        /* <DEDUP_REMOVED lines=10> */
.L_x_5754:


//--------------------- .text._ZN18transformer_engine13normalization24rmsnorm_bwd_tuned_kernelINS0_13Kernel_traitsI13__nv_bfloat16S3_S3_fjLj4096ELj1ELj1ELj4ELj16ENS0_18Kernel_traits_baseILj4096ES3_S3_S3_fjLj128EEEEELb0EEEvNS0_20BackwardKernelParamsE --------------------------
	.section	.text._ZN18transformer_engine13normalization24rmsnorm_bwd_tuned_kernelINS0_13Kernel_traitsI13__nv_bfloat16S3_S3_fjLj4096ELj1ELj1ELj4ELj16ENS0_18Kernel_traits_baseILj4096ES3_S3_S3_fjLj128EEEEELb0EEEvNS0_20BackwardKernelParamsE,"ax",@progbits
	.align	128
        .global         _ZN18transformer_engine13normalization24rmsnorm_bwd_tuned_kernelINS0_13Kernel_traitsI13__nv_bfloat16S3_S3_fjLj4096ELj1ELj1ELj4ELj16ENS0_18Kernel_traits_baseILj4096ES3_S3_S3_fjLj128EEEEELb0EEEvNS0_20BackwardKernelParamsE
        .type           _ZN18transformer_engine13normalization24rmsnorm_bwd_tuned_kernelINS0_13Kernel_traitsI13__nv_bfloat16S3_S3_fjLj4096ELj1ELj1ELj4ELj16ENS0_18Kernel_traits_baseILj4096ES3_S3_S3_fjLj128EEEEELb0EEEvNS0_20BackwardKernelParamsE,@function
        .size           _ZN18transformer_engine13normalization24rmsnorm_bwd_tuned_kernelINS0_13Kernel_traitsI13__nv_bfloat16S3_S3_fjLj4096ELj1ELj1ELj4ELj16ENS0_18Kernel_traits_baseILj4096ES3_S3_S3_fjLj128EEEEELb0EEEvNS0_20BackwardKernelParamsE,(.L_x_5755 - _ZN18transformer_engine13normalization24rmsnorm_bwd_tuned_kernelINS0_13Kernel_traitsI13__nv_bfloat16S3_S3_fjLj4096ELj1ELj1ELj4ELj16ENS0_18Kernel_traits_baseILj4096ES3_S3_S3_fjLj128EEEEELb0EEEvNS0_20BackwardKernelParamsE)
        .other          _ZN18transformer_engine13normalization24rmsnorm_bwd_tuned_kernelINS0_13Kernel_traitsI13__nv_bfloat16S3_S3_fjLj4096ELj1ELj1ELj4ELj16ENS0_18Kernel_traits_baseILj4096ES3_S3_S3_fjLj128EEEEELb0EEEvNS0_20BackwardKernelParamsE,@"STO_CUDA_ENTRY STV_DEFAULT"
_ZN18transformer_engine13normalization24rmsnorm_bwd_tuned_kernelINS0_13Kernel_traitsI13__nv_bfloat16S3_S3_fjLj4096ELj1ELj1ELj4ELj16ENS0_18Kernel_traits_baseILj4096ES3_S3_S3_fjLj128EEEEELb0EEEvNS0_20BackwardKernelParamsE:
.text._ZN18transformer_engine13normalization24rmsnorm_bwd_tuned_kernelINS0_13Kernel_traitsI13__nv_bfloat16S3_S3_fjLj4096ELj1ELj1ELj4ELj16ENS0_18Kernel_traits_baseILj4096ES3_S3_S3_fjLj128EEEEELb0EEEvNS0_20BackwardKernelParamsE:
        /* <DEDUP_REMOVED lines=34> */
[----:B------:R0:W4:Y:S04]  /*0220*/  LDG.E.128 R12, desc[UR6][R2.64+0x1000] ;  /* 0x00100006020c7981 */ /* 0x000128000c1e1d00 */
[----:B------:R-:W5:Y:S01]  /*0230*/  LDG.E.128 R16, desc[UR6][R2.64+0x1800] ;  /* 0x0018000602107981 */ /* 0x000f62000c1e1d00 */
[----:B------:R-:W1:Y:S01]  /*0240*/  S2UR UR5, SR_CgaCtaId ;  /* 0x00000000000579c3 */ /* 0x000e620000008800 */
[----:B------:R-:W-:Y:S01]  /*0250*/  ISETP.NE.AND P0, PT, RZ, UR4, PT ;  /* 0x00000004ff007c0c */ /* 0x000fe2000bf05270 */
[----:B------:R-:W-:Y:S01]  /*0260*/  UMOV UR4, 0x400 ;  /* 0x0000040000047882 */ /* 0x000fe20000000000 */
[----:B------:R-:W-:Y:S01]  /*0270*/  HFMA2.MMA R105, -RZ, RZ, 0, 5.9604644775390625e-08 ;  /* 0x00000001ff697435 */ /* 0x000fe200000001ff */
[----:B------:R-:W-:-:S02]  /*0280*/  MOV R68, RZ ;  /* 0x000000ff00447202 */ /* 0x000fc40000000f00 */
[----:B------:R-:W-:Y:S01]  /*0290*/  FSEL R70, RZ, 1, !P0 ;  /* 0x3f800000ff467808 */ /* 0x000fe20004000000 */
[----:B-1----:R-:W-:Y:S01]  /*02a0*/  ULEA UR4, UR5, UR4, 0x18 ;  /* 0x0000000405047291 */ /* 0x002fe2000f8ec03f */
[C---:B--2---:R-:W-:Y:S02]  /*02b0*/  PRMT R0, R4.reuse, 0x7632, R0 ;  /* 0x0000763204007816 */ /* 0x044fe40000000000 */
[----:B------:R-:W-:Y:S02]  /*02c0*/  SHF.L.U32 R101, R4, 0x10, RZ ;  /* 0x0000001004657819 */ /* 0x000fe400000006ff */
[C---:B------:R-:W-:Y:S02]  /*02d0*/  PRMT R4, R5.reuse, 0x7632, R4 ;  /* 0x0000763205047816 */ /* 0x040fe40000000004 */
[----:B------:R-:W-:Y:S01]  /*02e0*/  SHF.L.U32 R21, R5, 0x10, RZ ;  /* 0x0000001005157819 */ /* 0x000fe200000006ff */
[----:B------:R-:W-:Y:S01]  /*02f0*/  FADD R101, R70, R101 ;  /* 0x0000006546657221 */ /* 0x000fe20000000000 */
[----:B------:R-:W-:-:S02]  /*0300*/  PRMT R5, R6, 0x7632, R5 ;  /* 0x0000763206057816 */ /* 0x000fc40000000005 */
[----:B------:R-:W-:Y:S01]  /*0310*/  SHF.L.U32 R99, R6, 0x10, RZ ;  /* 0x0000001006637819 */ /* 0x000fe200000006ff */
[----:B------:R-:W-:Y:S01]  /*0320*/  FADD R100, R70, R21 ;  /* 0x0000001546647221 */ /* 0x000fe20000000000 */
[C---:B------:R-:W-:Y:S01]  /*0330*/  PRMT R6, R7.reuse, 0x7632, R6 ;  /* 0x0000763207067816 */ /* 0x040fe20000000006 */
[----:B-----5:R-:W-:Y:S01]  /*0340*/  IMAD.U32 R87, R18, 0x10000, RZ ;  /* 0x0001000012577824 */ /* 0x020fe200078e00ff */
[----:B------:R-:W-:Y:S01]  /*0350*/  SHF.L.U32 R23, R7, 0x10, RZ ;  /* 0x0000001007177819 */ /* 0x000fe200000006ff */
[----:B------:R-:W-:Y:S01]  /*0360*/  FADD R99, R70, R99 ;  /* 0x0000006346637221 */ /* 0x000fe20000000000 */
[----:B---3--:R-:W-:Y:S01]  /*0370*/  PRMT R7, R8, 0x7632, R7 ;  /* 0x0000763208077816 */ /* 0x008fe20000000007 */
[----:B------:R-:W-:Y:S01]  /*0380*/  FADD R87, R70, R87 ;  /* 0x0000005746577221 */ /* 0x000fe20000000000 */
[----:B------:R-:W-:Y:S01]  /*0390*/  SHF.L.U32 R97, R8, 0x10, RZ ;  /* 0x0000001008617819 */ /* 0x000fe200000006ff */
[----:B------:R-:W-:Y:S01]  /*03a0*/  FADD R98, R70, R23 ;  /* 0x0000001746627221 */ /* 0x000fe20000000000 */
[----:B0-----:R-:W-:-:S02]  /*03b0*/  PRMT R2, R9, 0x7632, R2 ;  /* 0x0000763209027816 */ /* 0x001fc40000000002 */
[----:B------:R-:W-:Y:S01]  /*03c0*/  SHF.L.U32 R25, R9, 0x10, RZ ;  /* 0x0000001009197819 */ /* 0x000fe200000006ff */
[----:B------:R-:W-:Y:S01]  /*03d0*/  FADD R97, R70, R97 ;  /* 0x0000006146617221 */ /* 0x000fe20000000000 */
[C---:B------:R-:W-:Y:S02]  /*03e0*/  PRMT R3, R10.reuse, 0x7632, R3 ;  /* 0x000076320a037816 */ /* 0x040fe40000000003 */
[----:B------:R-:W-:Y:S01]  /*03f0*/  SHF.L.U32 R95, R10, 0x10, RZ ;  /* 0x000000100a5f7819 */ /* 0x000fe200000006ff */
[C---:B------:R-:W-:Y:S01]  /*0400*/  FADD R96, R70.reuse, R25 ;  /* 0x0000001946607221 */ /* 0x040fe20000000000 */
[C---:B------:R-:W-:Y:S02]  /*0410*/  PRMT R8, R11.reuse, 0x7632, R8 ;  /* 0x000076320b087816 */ /* 0x040fe40000000008 */
[----:B------:R-:W-:Y:S01]  /*0420*/  SHF.L.U32 R27, R11, 0x10, RZ ;  /* 0x000000100b1b7819 */ /* 0x000fe200000006ff */
[----:B------:R-:W-:Y:S01]  /*0430*/  FADD R95, R70, R95 ;  /* 0x0000005f465f7221 */ /* 0x000fe20000000000 */
[----:B----4-:R-:W-:-:S02]  /*0440*/  PRMT R9, R12, 0x7632, R9 ;  /* 0x000076320c097816 */ /* 0x010fc40000000009 */
[----:B------:R-:W-:Y:S01]  /*0450*/  SHF.L.U32 R93, R12, 0x10, RZ ;  /* 0x000000100c5d7819 */ /* 0x000fe200000006ff */
[C---:B------:R-:W-:Y:S01]  /*0460*/  FADD R94, R70.reuse, R27 ;  /* 0x0000001b465e7221 */ /* 0x040fe20000000000 */
[C---:B------:R-:W-:Y:S02]  /*0470*/  SHF.L.U32 R29, R13.reuse, 0x10, RZ ;  /* 0x000000100d1d7819 */ /* 0x040fe400000006ff */
[----:B------:R-:W-:Y:S01]  /*0480*/  PRMT R10, R13, 0x7632, R10 ;  /* 0x000076320d0a7816 */ /* 0x000fe2000000000a */
[----:B------:R-:W-:Y:S01]  /*0490*/  FADD R93, R70, R93 ;  /* 0x0000005d465d7221 */ /* 0x000fe20000000000 */
[----:B------:R-:W-:Y:S01]  /*04a0*/  PRMT R11, R14, 0x7632, R11 ;  /* 0x000076320e0b7816 */ /* 0x000fe2000000000b */
[----:B------:R-:W-:Y:S01]  /*04b0*/  FADD R92, R70, R29 ;  /* 0x0000001d465c7221 */ /* 0x000fe20000000000 */
[----:B------:R-:W-:Y:S02]  /*04c0*/  SHF.L.U32 R91, R14, 0x10, RZ ;  /* 0x000000100e5b7819 */ /* 0x000fe400000006ff */
[----:B------:R-:W-:-:S02]  /*04d0*/  PRMT R12, R15, 0x7632, R12 ;  /* 0x000076320f0c7816 */ /* 0x000fc4000000000c */
[----:B------:R-:W-:Y:S01]  /*04e0*/  SHF.L.U32 R31, R15, 0x10, RZ ;  /* 0x000000100f1f7819 */ /* 0x000fe200000006ff */
[----:B------:R-:W-:Y:S01]  /*04f0*/  FADD R91, R70, R91 ;  /* 0x0000005b465b7221 */ /* 0x000fe20000000000 */
[C---:B------:R-:W-:Y:S02]  /*0500*/  PRMT R13, R16.reuse, 0x7632, R13 ;  /* 0x00007632100d7816 */ /* 0x040fe4000000000d */
[----:B------:R-:W-:Y:S01]  /*0510*/  SHF.L.U32 R89, R16, 0x10, RZ ;  /* 0x0000001010597819 */ /* 0x000fe200000006ff */
[----:B------:R-:W-:Y:S01]  /*0520*/  FADD R90, R70, R31 ;  /* 0x0000001f465a7221 */ /* 0x000fe20000000000 */
[----:B------:R-:W-:Y:S02]  /*0530*/  PRMT R14, R17, 0x7632, R14 ;  /* 0x00007632110e7816 */ /* 0x000fe4000000000e */
[----:B------:R-:W-:Y:S01]  /*0540*/  PRMT R15, R18, 0x7632, R15 ;  /* 0x00007632120f7816 */ /* 0x000fe2000000000f */
[----:B------:R-:W-:Y:S01]  /*0550*/  FADD R89, R70, R89 ;  /* 0x0000005946597221 */ /* 0x000fe20000000000 */
[----:B------:R-:W-:-:S02]  /*0560*/  PRMT R16, R19, 0x7632, R16 ;  /* 0x0000763213107816 */ /* 0x000fc40000000010 */
[----:B------:R-:W-:Y:S01]  /*0570*/  SHF.L.U32 R35, R19, 0x10, RZ ;  /* 0x0000001013237819 */ /* 0x000fe200000006ff */
[----:B------:R-:W-:Y:S01]  /*0580*/  IMAD.U32 R15, R15, 0x10000, RZ ;  /* 0x000100000f0f7824 */ /* 0x000fe200078e00ff */
[----:B------:R-:W-:Y:S02]  /*0590*/  SHF.L.U32 R19, R6, 0x10, RZ ;  /* 0x0000001006137819 */ /* 0x000fe400000006ff */
[----:B------:R-:W-:Y:S01]  /*05a0*/  SHF.L.U32 R33, R17, 0x10, RZ ;  /* 0x0000001011217819 */ /* 0x000fe200000006ff */
[C---:B------:R-:W-:Y:S01]  /*05b0*/  FADD R86, R70.reuse, R35 ;  /* 0x0000002346567221 */ /* 0x040fe20000000000 */
[----:B------:R-:W-:Y:S01]  /*05c0*/  SHF.L.U32 R7, R7, 0x10, RZ ;  /* 0x0000001007077819 */ /* 0x000fe200000006ff */
[C---:B------:R-:W-:Y:S01]  /*05d0*/  FADD R82, R70.reuse, R19 ;  /* 0x0000001346527221 */ /* 0x040fe20000000000 */
[----:B------:R-:W-:Y:S01]  /*05e0*/  SHF.R.U32.HI R6, RZ, 0x5, R102 ;  /* 0x00000005ff067819 */ /* 0x000fe20000011666 */
        /* <DEDUP_REMOVED lines=26> */
[----:B------:R-:W-:Y:S01]  /*0790*/  FADD R73, R70, R13 ;  /* 0x0000000d46497221 */ /* 0x000fe20000000000 */
[----:B------:R-:W-:Y:S01]  /*07a0*/  LOP3.LUT R6, R6, 0x7fffffc, RZ, 0xc0, !PT ;  /* 0x07fffffc06067812 */ /* 0x000fe200078ec0ff */
        /* <DEDUP_REMOVED lines=18> */
[----:B------:R-:W-:Y:S02]  /*08d0*/  IADD3 R3, R6, 0x4, RZ ;  /* 0x0000000406037810 */ /* 0x000fe40007ffe0ff */
[----:B------:R-:W-:-:S07]  /*08e0*/  MOV R2, UR4 ;  /* 0x0000000400027c02 */ /* 0x000fce0008000f00 */
.L_x_5062:
[----:B0-----:R-:W0:Y:S01]  /*08f0*/  LDC.64 R60, c[0x0][0x220] ;  /* 0x00008800ff3c7b82 */ /* 0x001e220000000a00 */
[----:B------:R-:W-:Y:S02]  /*0900*/  LOP3.LUT R104, R102, 0x7f, RZ, 0xc0, !PT ;  /* 0x0000007f66687812 */ /* 0x000fe400078ec0ff */
[----:B------:R-:W-:-:S04]  /*0910*/  SHF.L.U32 R37, R69, 0x9, RZ ;  /* 0x0000000945257819 */ /* 0x000fc800000006ff */
[----:B------:R-:W-:Y:S01]  /*0920*/  LOP3.LUT R104, R37, 0xfffffe00, R104, 0xe2, !PT ;  /* 0xfffffe0025687812 */ /* 0x000fe200078ee268 */
[----:B------:R-:W1:Y:S08]  /*0930*/  LDC.64 R64, c[0x0][0x258] ;  /* 0x00009600ff407b82 */ /* 0x000e700000000a00 */
[----:B------:R-:W2:Y:S01]  /*0940*/  LDC.64 R106, c[0x0][0x230] ;  /* 0x00008c00ff6a7b82 */ /* 0x000ea20000000a00 */
[----:B------:R-:W-:-:S02]  /*0950*/  LOP3.LUT R49, R104, 0x80, RZ, 0xfc, !PT ;  /* 0x0000008068317812 */ /* 0x000fc400078efcff */
[C---:B------:R-:W-:Y:S02]  /*0960*/  LOP3.LUT R57, R104.reuse, 0x100, RZ, 0xfc, !PT ;  /* 0x0000010068397812 */ /* 0x040fe400078efcff */
[C---:B------:R-:W-:Y:S01]  /*0970*/  LOP3.LUT R67, R104.reuse, 0x180, RZ, 0xfc, !PT ;  /* 0x0000018068437812 */ /* 0x040fe200078efcff */
[----:B0-----:R-:W-:-:S04]  /*0980*/  IMAD.WIDE.U32 R36, R104, 0x10, R60 ;  /* 0x0000001068247825 */ /* 0x001fc800078e003c */
[--C-:B------:R-:W-:Y:S02]  /*0990*/  IMAD.WIDE.U32 R44, R49, 0x10, R60.reuse ;  /* 0x00000010312c7825 */ /* 0x100fe400078e003c */
[----:B------:R-:W3:Y:S02]  /*09a0*/  LDG.E.128 R36, desc[UR6][R36.64] ;  /* 0x0000000624247981 */ /* 0x000ee4000c1e1d00 */
[--C-:B------:R-:W-:Y:S02]  /*09b0*/  IMAD.WIDE.U32 R52, R57, 0x10, R60.reuse ;  /* 0x0000001039347825 */ /* 0x100fe400078e003c */
[----:B------:R-:W4:Y:S02]  /*09c0*/  LDG.E.128 R44, desc[UR6][R44.64] ;  /* 0x000000062c2c7981 */ /* 0x000f24000c1e1d00 */
[----:B------:R-:W-:Y:S02]  /*09d0*/  IMAD.WIDE.U32 R60, R67, 0x10, R60 ;  /* 0x00000010433c7825 */ /* 0x000fe400078e003c */
[----:B------:R-:W5:Y:S02]  /*09e0*/  LDG.E.128 R52, desc[UR6][R52.64] ;  /* 0x0000000634347981 */ /* 0x000f64000c1e1d00 */
[----:B-1----:R-:W-:-:S02]  /*09f0*/  IMAD.WIDE.U32 R40, R104, 0x10, R64 ;  /* 0x0000001068287825 */ /* 0x002fc400078e0040 */
[----:B------:R-:W5:Y:S02]  /*0a00*/  LDG.E.128 R60, desc[UR6][R60.64] ;  /* 0x000000063c3c7981 */ /* 0x000f64000c1e1d00 */
[--C-:B------:R-:W-:Y:S02]  /*0a10*/  IMAD.WIDE.U32 R56, R57, 0x10, R64.reuse ;  /* 0x0000001039387825 */ /* 0x100fe400078e0040 */
[----:B------:R-:W5:Y:S02]  /*0a20*/  LDG.E.128 R40, desc[UR6][R40.64] ;  /* 0x0000000628287981 */ /* 0x000f64000c1e1d00 */
[--C-:B------:R-:W-:Y:S02]  /*0a30*/  IMAD.WIDE.U32 R48, R49, 0x10, R64.reuse ;  /* 0x0000001031307825 */ /* 0x100fe400078e0040 */
[----:B------:R-:W5:Y:S02]  /*0a40*/  LDG.E.128 R56, desc[UR6][R56.64] ;  /* 0x0000000638387981 */ /* 0x000f64000c1e1d00 */
[----:B------:R-:W-:-:S02]  /*0a50*/  IMAD.WIDE.U32 R64, R67, 0x10, R64 ;  /* 0x0000001043407825 */ /* 0x000fc400078e0040 */
[----:B------:R-:W5:Y:S02]  /*0a60*/  LDG.E.128 R48, desc[UR6][R48.64] ;  /* 0x0000000630307981 */ /* 0x000f64000c1e1d00 */
[----:B--2---:R-:W-:Y:S02]  /*0a70*/  IMAD.WIDE R110, R69, 0x4, R106 ;  /* 0x00000004456e7825 */ /* 0x004fe400078e026a */
[----:B------:R-:W2:Y:S04]  /*0a80*/  LDG.E.128 R64, desc[UR6][R64.64] ;  /* 0x0000000640407981 */ /* 0x000ea8000c1e1d00 */
[----:B------:R-:W2:Y:S01]  /*0a90*/  LDG.E R103, desc[UR6][R110.64] ;  /* 0x000000066e677981 */ /* 0x000ea2000c1e1900 */
[----:B------:R-:W-:Y:S01]  /*0aa0*/  UMOV UR4, 0xffffffff ;  /* 0xffffffff00047882 */ /* 0x000fe20000000000 */
[----:B------:R-:W-:-:S02]  /*0ab0*/  LOP3.LUT P1, RZ, R102, 0x1f, RZ, 0xc0, !PT ;  /* 0x0000001f66ff7812 */ /* 0x000fc4000782c0ff */
[C---:B---3--:R-:W-:Y:S02]  /*0ac0*/  PRMT R107, R36.reuse, 0x7632, R107 ;  /* 0x00007632246b7816 */ /* 0x048fe4000000006b */
[----:B------:R-:W-:Y:S02]  /*0ad0*/  SHF.L.U32 R0, R36, 0x10, RZ ;  /* 0x0000001024007819 */ /* 0x000fe400000006ff */
[----:B------:R-:W-:Y:S02]  /*0ae0*/  PRMT R109, R37, 0x7632, R109 ;  /* 0x00007632256d7816 */ /* 0x000fe4000000006d */
[----:B----4-:R-:W-:Y:S02]  /*0af0*/  PRMT R121, R47, 0x7632, R121 ;  /* 0x000076322f797816 */ /* 0x010fe40000000079 */
[C---:B-----5:R-:W-:Y:S01]  /*0b00*/  PRMT R123, R60.reuse, 0x7632, R123 ;  /* 0x000076323c7b7816 */ /* 0x060fe2000000007b */
[----:B------:R-:W-:Y:S01]  /*0b10*/  IMAD.U32 R118, R60, 0x10000, RZ ;  /* 0x000100003c767824 */ /* 0x000fe200078e00ff */
[----:B------:R-:W-:-:S02]  /*0b20*/  SHF.L.U32 R60, R107, 0x10, RZ ;  /* 0x000000106b3c7819 */ /* 0x000fc400000006ff */
[C---:B------:R-:W-:Y:S02]  /*0b30*/  PRMT R150, R40.reuse, 0x7632, R150 ;  /* 0x0000763228967816 */ /* 0x040fe40000000096 */
[----:B------:R-:W-:Y:S02]  /*0b40*/  SHF.L.U32 R152, R40, 0x10, RZ ;  /* 0x0000001028987819 */ /* 0x000fe400000006ff */
[C---:B------:R-:W-:Y:S02]  /*0b50*/  PRMT R114, R59.reuse, 0x7632, R114 ;  /* 0x000076323b727816 */ /* 0x040fe40000000072 */
[----:B------:R-:W-:Y:S02]  /*0b60*/  SHF.L.U32 R119, R59, 0x10, RZ ;  /* 0x000000103b777819 */ /* 0x000fe400000006ff */
[----:B------:R-:W-:Y:S02]  /*0b70*/  SHF.L.U32 R142, R47, 0x10, RZ ;  /* 0x000000102f8e7819 */ /* 0x000fe400000006ff */
[----:B------:R-:W-:Y:S01]  /*0b80*/  SHF.L.U32 R59, R150, 0x10, RZ ;  /* 0x00000010963b7819 */ /* 0x000fe200000006ff */
[----:B------:R-:W-:Y:S01]  /*0b90*/  IMAD.U32 R146, R44, 0x10000, RZ ;  /* 0x000100002c927824 */ /* 0x000fe200078e00ff */
[----:B--2---:R-:W-:-:S02]  /*0ba0*/  PRMT R47, R67, 0x7632, R47 ;  /* 0x00007632432f7816 */ /* 0x004fc4000000002f */
[----:B------:R-:W-:Y:S01]  /*0bb0*/  SHF.L.U32 R139, R67, 0x10, RZ ;  /* 0x00000010438b7819 */ /* 0x000fe200000006ff */
[----:B------:R-:W-:Y:S01]  /*0bc0*/  FMUL R67, R101, R152 ;  /* 0x0000009865437220 */ /* 0x000fe20000400000 */
[C---:B------:R-:W-:Y:S01]  /*0bd0*/  FMUL R60, R103.reuse, R60 ;  /* 0x0000003c673c7220 */ /* 0x040fe20000400000 */
[----:B------:R-:W-:Y:S01]  /*0be0*/  SHF.L.U32 R154, R38, 0x10, RZ ;  /* 0x00000010269a7819 */ /* 0x000fe200000006ff */
[----:B------:R-:W-:Y:S01]  /*0bf0*/  FMUL R0, R103, R0 ;  /* 0x0000000067007220 */ /* 0x000fe20000400000 */
[----:B------:R-:W-:Y:S02]  /*0c00*/  PRMT R113, R44, 0x7632, R113 ;  /* 0x000076322c717816 */ /* 0x000fe40000000071 */
[C---:B------:R-:W-:Y:S02]  /*0c10*/  PRMT R127, R48.reuse, 0x7632, R127 ;  /* 0x00007632307f7816 */ /* 0x040fe4000000007f */
[----:B------:R-:W-:Y:S02]  /*0c20*/  SHF.L.U32 R131, R48, 0x10, RZ ;  /* 0x0000001030837819 */ /* 0x000fe400000006ff */
[----:B------:R-:W-:-:S02]  /*0c30*/  PRMT R44, R50, 0x7632, R44 ;  /* 0x00007632322c7816 */ /* 0x000fc4000000002c */
[----:B------:R-:W-:Y:S01]  /*0c40*/  SHF.L.U32 R48, R50, 0x10, RZ ;  /* 0x0000001032307819 */ /* 0x000fe200000006ff */
[----:B------:R-:W-:Y:S01]  /*0c50*/  FFMA R4, R60, R59, R4 ;  /* 0x0000003b3c047223 */ /* 0x000fe20000000004 */
[----:B------:R-:W-:Y:S02]  /*0c60*/  PRMT R147, R39, 0x7632, R147 ;  /* 0x0000763227937816 */ /* 0x000fe40000000093 */
[----:B------:R-:W-:Y:S02]  /*0c70*/  PRMT R149, R41, 0x7632, R149 ;  /* 0x0000763229957816 */ /* 0x000fe40000000095 */
[C---:B------:R-:W-:Y:S02]  /*0c80*/  PRMT R143, R42.reuse, 0x7632, R143 ;  /* 0x000076322a8f7816 */ /* 0x040fe4000000008f */
[----:B------:R-:W-:Y:S02]  /*0c90*/  SHF.L.U32 R148, R42, 0x10, RZ ;  /* 0x000000102a947819 */ /* 0x000fe400000006ff */
[----:B------:R-:W-:-:S02]  /*0ca0*/  PRMT R137, R43, 0x7632, R137 ;  /* 0x000076322b897816 */ /* 0x000fc40000000089 */
[----:B------:R-:W-:Y:S02]  /*0cb0*/  SHF.L.U32 R141, R43, 0x10, RZ ;  /* 0x000000102b8d7819 */ /* 0x000fe400000006ff */
[----:B------:R-:W-:Y:S01]  /*0cc0*/  SHF.L.U32 R50, R109, 0x10, RZ ;  /* 0x000000106d327819 */ /* 0x000fe200000006ff */
[----:B------:R-:W-:Y:S01]  /*0cd0*/  FMUL R59, R85, R59 ;  /* 0x0000003b553b7220 */ /* 0x000fe20000400000 */
[----:B------:R-:W-:Y:S02]  /*0ce0*/  SHF.L.U32 R158, R37, 0x10, RZ ;  /* 0x00000010259e7819 */ /* 0x000fe400000006ff */
[----:B------:R-:W-:Y:S02]  /*0cf0*/  SHF.L.U32 R151, R41, 0x10, RZ ;  /* 0x0000001029977819 */ /* 0x000fe400000006ff */
[C---:B------:R-:W-:Y:S02]  /*0d00*/  PRMT R42, R51.reuse, 0x7632, R42 ;  /* 0x00007632332a7816 */ /* 0x040fe4000000002a */
[----:B------:R-:W-:Y:S01]  /*0d10*/  SHF.L.U32 R43, R51, 0x10, RZ ;  /* 0x00000010332b7819 */ /* 0x000fe200000006ff */
[----:B------:R-:W-:Y:S01]  /*0d20*/  FFMA R51, R0, R67, RZ ;  /* 0x0000004300337223 */ /* 0x000fe200000000ff */
[----:B------:R-:W-:Y:S01]  /*0d30*/  SHF.L.U32 R156, R39, 0x10, RZ ;  /* 0x00000010279c7819 */ /* 0x000fe200000006ff */
[----:B------:R-:W-:Y:S01]  /*0d40*/  FMUL R109, R103, R154 ;  /* 0x0000009a676d7220 */ /* 0x000fe20000400000 */
[----:B------:R-:W-:-:S02]  /*0d50*/  PRMT R39, R54, 0x7632, R39 ;  /* 0x0000763236277816 */ /* 0x000fc40000000027 */
[----:B------:R-:W-:Y:S02]  /*0d60*/  SHF.L.U32 R116, R54, 0x10, RZ ;  /* 0x0000001036747819 */ /* 0x000fe400000006ff */
[C---:B------:R-:W-:Y:S02]  /*0d70*/  PRMT R110, R58.reuse, 0x7632, R110 ;  /* 0x000076323a6e7816 */ /* 0x040fe4000000006e */
[----:B------:R-:W-:Y:S02]  /*0d80*/  SHF.L.U32 R112, R58, 0x10, RZ ;  /* 0x000000103a707819 */ /* 0x000fe400000006ff */
[----:B------:R-:W-:Y:S02]  /*0d90*/  PRMT R145, R38, 0x7632, R145 ;  /* 0x0000763226917816 */ /* 0x000fe40000000091 */
[C---:B------:R-:W-:Y:S02]  /*0da0*/  PRMT R133, R65.reuse, 0x7632, R133 ;  /* 0x0000763241857816 */ /* 0x040fe40000000085 */
[----:B------:R-:W-:Y:S01]  /*0db0*/  SHF.L.U32 R135, R65, 0x10, RZ ;  /* 0x0000001041877819 */ /* 0x000fe200000006ff */
[----:B------:R-:W-:Y:S01]  /*0dc0*/  FMUL R65, R103, R50 ;  /* 0x0000003267417220 */ /* 0x000fe20000400000 */
[----:B------:R-:W-:-:S02]  /*0dd0*/  SHF.L.U32 R54, R147, 0x10, RZ ;  /* 0x0000001093367819 */ /* 0x000fc400000006ff */
[----:B------:R-:W-:Y:S01]  /*0de0*/  SHF.L.U32 R58, R149, 0x10, RZ ;  /* 0x00000010953a7819 */ /* 0x000fe200000006ff */
[----:B------:R-:W-:Y:S01]  /*0df0*/  FMUL R111, R103, R158 ;  /* 0x0000009e676f7220 */ /* 0x000fe20000400000 */
[----:B------:R-:W-:Y:S01]  /*0e00*/  PRMT R130, R66, 0x7632, R130 ;  /* 0x0000763242827816 */ /* 0x000fe20000000082 */
[----:B------:R-:W-:Y:S01]  /*0e10*/  FFMA R50, R60, R59, R51 ;  /* 0x0000003b3c327223 */ /* 0x000fe20000000033 */
        /* <DEDUP_REMOVED lines=9> */
[C---:B------:R-:W-:Y:S02]  /*0eb0*/  PRMT R120, R61.reuse, 0x7632, R120 ;  /* 0x000076323d787816 */ /* 0x040fe40000000078 */
[----:B------:R-:W-:Y:S01]  /*0ec0*/  SHF.L.U32 R134, R61, 0x10, RZ ;  /* 0x000000103d867819 */ /* 0x000fe200000006ff */
[----:B------:R-:W-:Y:S01]  /*0ed0*/  FMUL R61, R103, R54 ;  /* 0x00000036673d7220 */ /* 0x000fe20000400000 */
[----:B------:R-:W-:Y:S02]  /*0ee0*/  SHF.L.U32 R52, R145, 0x10, RZ ;  /* 0x0000001091347819 */ /* 0x000fe400000006ff */
[----:B------:R-:W-:Y:S01]  /*0ef0*/  SHF.L.U32 R148, R137, 0x10, RZ ;  /* 0x0000001089947819 */ /* 0x000fe200000006ff */
[----:B------:R-:W-:Y:S01]  /*0f00*/  FMUL R58, R84, R58 ;  /* 0x0000003a543a7220 */ /* 0x000fe20000400000 */
[----:B------:R-:W-:Y:S01]  /*0f10*/  PRMT R117, R45, 0x7632, R117 ;  /* 0x000076322d757816 */ /* 0x000fe20000000075 */
[----:B------:R-:W-:Y:S01]  /*0f20*/  FFMA R50, R111, R66, R50 ;  /* 0x000000426f327223 */ /* 0x000fe20000000032 */
[----:B------:R-:W-:-:S02]  /*0f30*/  SHF.L.U32 R144, R45, 0x10, RZ ;  /* 0x000000102d907819 */ /* 0x000fc400000006ff */
[C---:B------:R-:W-:Y:S02]  /*0f40*/  PRMT R45, R46.reuse, 0x7632, R45 ;  /* 0x000076322e2d7816 */ /* 0x040fe4000000002d */
[----:B------:R-:W-:Y:S02]  /*0f50*/  SHF.L.U32 R140, R46, 0x10, RZ ;  /* 0x000000102e8c7819 */ /* 0x000fe400000006ff */
[C---:B------:R-:W-:Y:S02]  /*0f60*/  PRMT R38, R56.reuse, 0x7632, R38 ;  /* 0x0000763238267816 */ /* 0x040fe40000000026 */
[----:B------:R-:W-:Y:S01]  /*0f70*/  SHF.L.U32 R36, R56, 0x10, RZ ;  /* 0x0000001038247819 */ /* 0x000fe200000006ff */
[-C--:B------:R-:W-:Y:S01]  /*0f80*/  FFMA R11, R61, R148.reuse, R11 ;  /* 0x000000943d0b7223 */ /* 0x080fe2000000000b */
[C---:B------:R-:W-:Y:S01]  /*0f90*/  PRMT R46, R63.reuse, 0x7632, R46 ;  /* 0x000076323f2e7816 */ /* 0x040fe2000000002e */
[----:B------:R-:W-:Y:S01]  /*0fa0*/  FMUL R54, R82, R148 ;  /* 0x0000009452367220 */ /* 0x000fe20000400000 */
[----:B------:R-:W-:Y:S01]  /*0fb0*/  SHF.L.U32 R128, R63, 0x10, RZ ;  /* 0x000000103f807819 */ /* 0x000fe200000006ff */
[----:B------:R-:W-:Y:S01]  /*0fc0*/  FMUL R63, R103, R52 ;  /* 0x00000034673f7220 */ /* 0x000fe20000400000 */
[----:B------:R-:W-:Y:S01]  /*0fd0*/  SHF.L.U32 R56, R143, 0x10, RZ ;  /* 0x000000108f387819 */ /* 0x000fe200000006ff */
[----:B------:R-:W-:Y:S01]  /*0fe0*/  FFMA R148, R65, R58, R50 ;  /* 0x0000003a41947223 */ /* 0x000fe20000000032 */
[----:B------:R-:W-:Y:S01]  /*0ff0*/  PRMT R125, R49, 0x7632, R125 ;  /* 0x00007632317d7816 */ /* 0x000fe2000000007d */
[----:B------:R-:W-:-:S02]  /*1000*/  FMUL R52, R103, R146 ;  /* 0x0000009267347220 */ /* 0x000fc40000400000 */
[-C--:B------:R-:W-:Y:S01]  /*1010*/  FFMA R9, R63, R56.reuse, R9 ;  /* 0x000000383f097223 */ /* 0x080fe20000000009 */
[----:B------:R-:W-:Y:S01]  /*1020*/  FMUL R56, R83, R56 ;  /* 0x0000003853387220 */ /* 0x000fe20000400000 */
[----:B------:R-:W-:Y:S01]  /*1030*/  FFMA R148, R109, R64, R148 ;  /* 0x000000406d947223 */ /* 0x000fe20000000094 */
[----:B------:R-:W-:Y:S02]  /*1040*/  SHF.L.U32 R49, R49, 0x10, RZ ;  /* 0x0000001031317819 */ /* 0x000fe400000006ff */
[C---:B------:R-:W-:Y:S02]  /*1050*/  PRMT R106, R57.reuse, 0x7632, R106 ;  /* 0x00007632396a7816 */ /* 0x040fe4000000006a */
[----:B------:R-:W-:Y:S01]  /*1060*/  SHF.L.U32 R115, R57, 0x10, RZ ;  /* 0x0000001039737819 */ /* 0x000fe200000006ff */
[----:B------:R-:W-:Y:S01]  /*1070*/  FMUL R57, R103, R144 ;  /* 0x0000009067397220 */ /* 0x000fe20000400000 */
[----:B------:R-:W-:Y:S01]  /*1080*/  SHF.L.U32 R146, R117, 0x10, RZ ;  /* 0x0000001075927819 */ /* 0x000fe200000006ff */
[----:B------:R-:W-:Y:S01]  /*1090*/  FMUL R107, R103, R156 ;  /* 0x0000009c676b7220 */ /* 0x000fe20000400000 */
[----:B------:R-:W-:-:S02]  /*10a0*/  PRMT R126, R62, 0x7632, R126 ;  /* 0x000076323e7e7816 */ /* 0x000fc4000000007e */
[----:B------:R-:W-:Y:S01]  /*10b0*/  SHF.L.U32 R122, R62, 0x10, RZ ;  /* 0x000000103e7a7819 */ /* 0x000fe200000006ff */
[----:B------:R-:W-:Y:S01]  /*10c0*/  FMUL R62, R98, R141 ;  /* 0x0000008d623e7220 */ /* 0x000fe20000400000 */
[----:B------:R-:W-:Y:S01]  /*10d0*/  SHF.L.U32 R117, R42, 0x10, RZ ;  /* 0x000000102a757819 */ /* 0x000fe200000006ff */
[----:B------:R-:W-:Y:S01]  /*10e0*/  FFMA R42, R63, R56, R148 ;  /* 0x000000383f2a7223 */ /* 0x000fe20000000094 */
[-C--:B------:R-:W-:Y:S01]  /*10f0*/  FFMA R16, R57, R49.reuse, R16 ;  /* 0x0000003139107223 */ /* 0x080fe20000000010 */
[----:B------:R-:W-:Y:S01]  /*1100*/  FMUL R50, R96, R49 ;  /* 0x0000003160327220 */ /* 0x000fe20000400000 */
[----:B------:R-:W-:Y:S01]  /*1110*/  FMUL R49, R103, R136 ;  /* 0x0000008867317220 */ /* 0x000fe20000400000 */
[----:B------:R-:W-:Y:S01]  /*1120*/  FFMA R136, R107, R62, R42 ;  /* 0x0000003e6b887223 */ /* 0x000fe2000000002a */
[----:B------:R-:W-:Y:S01]  /*1130*/  FFMA R5, R0, R152, R5 ;  /* 0x0000009800057223 */ /* 0x000fe20000000005 */
[----:B------:R-:W-:Y:S01]  /*1140*/  IMAD.U32 R150, R113, 0x10000, RZ ;  /* 0x0001000071967824 */ /* 0x000fe200078e00ff */
[----:B------:R-:W-:Y:S01]  /*1150*/  SHF.L.U32 R152, R127, 0x10, RZ ;  /* 0x000000107f987819 */ /* 0x000fe200000006ff */
        /* <DEDUP_REMOVED lines=8> */
[----:B------:R-:W-:-:S02]  /*11e0*/  PRMT R40, R53, 0x7632, R40 ;  /* 0x0000763235287816 */ /* 0x000fc40000000028 */
[----:B------:R-:W-:Y:S01]  /*11f0*/  SHF.L.U32 R136, R39, 0x10, RZ ;  /* 0x0000001027887819 */ /* 0x000fe200000006ff */
[----:B------:R-:W-:Y:S01]  /*1200*/  FMUL R39, R103, R108 ;  /* 0x0000006c67277220 */ /* 0x000fe20000400000 */
[----:B------:R-:W-:Y:S01]  /*1210*/  PRMT R37, R55, 0x7632, R37 ;  /* 0x0000763237257816 */ /* 0x000fe20000000025 */
[----:B------:R-:W-:Y:S01]  /*1220*/  FFMA R108, R42, R41, R113 ;  /* 0x000000292a6c7223 */ /* 0x000fe20000000071 */
[----:B------:R-:W-:Y:S01]  /*1230*/  SHF.L.U32 R144, R45, 0x10, RZ ;  /* 0x000000102d907819 */ /* 0x000fe200000006ff */
[----:B------:R-:W-:Y:S01]  /*1240*/  FMUL R45, R103, R138 ;  /* 0x0000008a672d7220 */ /* 0x000fe20000400000 */
[----:B------:R-:W-:Y:S02]  /*1250*/  SHF.L.U32 R125, R125, 0x10, RZ ;  /* 0x000000107d7d7819 */ /* 0x000fe400000006ff */
[----:B------:R-:W-:Y:S01]  /*1260*/  SHF.L.U32 R138, R40, 0x10, RZ ;  /* 0x00000010288a7819 */ /* 0x000fe200000006ff */
[C---:B------:R-:W-:Y:S01]  /*1270*/  FMUL R40, R103.reuse, R146 ;  /* 0x0000009267287220 */ /* 0x040fe20000400000 */
[----:B------:R-:W-:Y:S01]  /*1280*/  FMUL R55, R103, R140 ;  /* 0x0000008c67377220 */ /* 0x000fe20000400000 */
[----:B------:R-:W-:Y:S01]  /*1290*/  SHF.L.U32 R146, R37, 0x10, RZ ;  /* 0x0000001025927819 */ /* 0x000fe200000006ff */
[----:B------:R-:W-:Y:S01]  /*12a0*/  FMUL R37, R80, R125 ;  /* 0x0000007d50257220 */ /* 0x000fe20000400000 */
[----:B------:R-:W-:Y:S01]  /*12b0*/  FFMA R113, R57, R50, R108 ;  /* 0x0000003239717223 */ /* 0x000fe2000000006c */
[----:B------:R-:W-:Y:S01]  /*12c0*/  FMUL R53, R103, R142 ;  /* 0x0000008e67357220 */ /* 0x000fe20000400000 */
[----:B------:R-:W-:Y:S01]  /*12d0*/  SHF.L.U32 R142, R44, 0x10, RZ ;  /* 0x000000102c8e7819 */ /* 0x000fe200000006ff */
[-C--:B------:R-:W-:Y:S01]  /*12e0*/  FFMA R18, R55, R48.reuse, R18 ;  /* 0x0000003037127223 */ /* 0x080fe20000000012 */
[----:B------:R-:W-:Y:S01]  /*12f0*/  FMUL R48, R95, R48 ;  /* 0x000000305f307220 */ /* 0x000fe20000400000 */
[----:B------:R-:W-:Y:S01]  /*1300*/  FFMA R108, R40, R37, R113 ;  /* 0x00000025286c7223 */ /* 0x000fe20000000071 */
[----:B------:R-:W-:Y:S01]  /*1310*/  SHF.L.U32 R140, R121, 0x10, RZ ;  /* 0x00000010798c7819 */ /* 0x000fe200000006ff */
[----:B------:R-:W-:Y:S01]  /*1320*/  FMUL R113, R79, R142 ;  /* 0x0000008e4f717220 */ /* 0x000fe20000400000 */
[----:B------:R-:W-:Y:S01]  /*1330*/  SHF.L.U32 R150, R38, 0x10, RZ ;  /* 0x0000001026967819 */ /* 0x000fe200000006ff */
[----:B------:R-:W-:Y:S01]  /*1340*/  FMUL R38, R103, R144 ;  /* 0x0000009067267220 */ /* 0x000fe20000400000 */
[----:B------:R-:W-:Y:S01]  /*1350*/  FFMA R121, R55, R48, R108 ;  /* 0x0000003037797223 */ /* 0x000fe2000000006c */
[----:B------:R-:W-:Y:S01]  /*1360*/  FFMA R15, R40, R125, R15 ;  /* 0x0000007d280f7223 */ /* 0x000fe2000000000f */
[-C--:B------:R-:W-:Y:S01]  /*1370*/  FFMA R20, R53, R43.reuse, R20 ;  /* 0x0000002b35147223 */ /* 0x080fe20000000014 */
[----:B------:R-:W-:Y:S01]  /*1380*/  FMUL R44, R94, R43 ;  /* 0x0000002b5e2c7220 */ /* 0x000fe20000400000 */
[----:B------:R-:W-:Y:S01]  /*1390*/  SHF.L.U32 R125, R106, 0x10, RZ ;  /* 0x000000106a7d7819 */ /* 0x000fe200000006ff */
[C---:B------:R-:W-:Y:S01]  /*13a0*/  FMUL R43, R103.reuse, R116 ;  /* 0x00000074672b7220 */ /* 0x040fe20000400000 */
[----:B------:R-:W-:Y:S01]  /*13b0*/  FMUL R106, R103, R140 ;  /* 0x0000008c676a7220 */ /* 0x000fe20000400000 */
[----:B------:R-:W-:Y:S01]  /*13c0*/  FFMA R116, R38, R113, R121 ;  /* 0x0000007126747223 */ /* 0x000fe20000000079 */
[-C--:B------:R-:W-:Y:S01]  /*13d0*/  FFMA R24, R45, R115.reuse, R24 ;  /* 0x000000732d187223 */ /* 0x080fe20000000018 */
        /* <DEDUP_REMOVED lines=8> */
[----:B------:R-:W-:Y:S01]  /*1460*/  FMUL R110, R103, R148 ;  /* 0x00000094676e7220 */ /* 0x000fe20000400000 */
[----:B------:R-:W-:Y:S01]  /*1470*/  FMUL R117, R77, R150 ;  /* 0x000000964d757220 */ /* 0x000fe20000400000 */
[----:B------:R-:W-:Y:S01]  /*1480*/  FFMA R121, R49, R36, R116 ;  /* 0x0000002431797223 */ /* 0x000fe20000000074 */
[----:B------:R-:W-:Y:S01]  /*1490*/  SHF.L.U32 R137, R114, 0x10, RZ ;  /* 0x0000001072897819 */ /* 0x000fe200000006ff */
[----:B------:R-:W-:Y:S02]  /*14a0*/  FMUL R114, R103, R138 ;  /* 0x0000008a67727220 */ /* 0x000fe40000400000 */
[----:B------:R-:W-:Y:S01]  /*14b0*/  FFMA R138, R110, R117, R121 ;  /* 0x000000756e8a7223 */ /* 0x000fe20000000079 */
[-C--:B------:R-:W-:Y:S01]  /*14c0*/  FFMA R28, R39, R119.reuse, R28 ;  /* 0x00000077271c7223 */ /* 0x080fe2000000001c */
[----:B------:R-:W-:Y:S01]  /*14d0*/  FMUL R116, R90, R119 ;  /* 0x000000775a747220 */ /* 0x000fe20000400000 */
[-C--:B------:R-:W-:Y:S01]  /*14e0*/  FFMA R23, R114, R125.reuse, R23 ;  /* 0x0000007d72177223 */ /* 0x080fe20000000017 */
[----:B------:R-:W-:Y:S01]  /*14f0*/  FMUL R119, R76, R125 ;  /* 0x0000007d4c777220 */ /* 0x000fe20000400000 */
[----:B------:R-:W-:Y:S01]  /*1500*/  FFMA R125, R45, R108, R138 ;  /* 0x0000006c2d7d7223 */ /* 0x000fe2000000008a */
[----:B------:R-:W-:Y:S01]  /*1510*/  FMUL R121, R103, R118 ;  /* 0x0000007667797220 */ /* 0x000fe20000400000 */
[----:B------:R-:W-:Y:S01]  /*1520*/  FFMA R26, R43, R112, R26 ;  /* 0x000000702b1a7223 */ /* 0x000fe2000000001a */
[----:B------:R-:W-:Y:S01]  /*1530*/  FMUL R118, R103, R136 ;  /* 0x0000008867767220 */ /* 0x000fe20000400000 */
[----:B------:R-:W-:Y:S01]  /*1540*/  FMUL R112, R91, R112 ;  /* 0x000000705b707220 */ /* 0x000fe20000400000 */
[----:B------:R-:W-:Y:S01]  /*1550*/  FFMA R136, R114, R119, R125 ;  /* 0x0000007772887223 */ /* 0x000fe2000000007d */
[----:B------:R-:W-:Y:S01]  /*1560*/  FFMA R14, R52, R131, R14 ;  /* 0x00000083340e7223 */ /* 0x000fe2000000000e */
[----:B------:R-:W-:-:S02]  /*1570*/  FMUL R125, R75, R140 ;  /* 0x0000008c4b7d7220 */ /* 0x000fc40000400000 */
[----:B------:R-:W-:Y:S01]  /*1580*/  FFMA R131, R43, R112, R136 ;  /* 0x000000702b837223 */ /* 0x000fe20000000088 */
[C---:B------:R-:W-:Y:S01]  /*1590*/  FMUL R127, R103.reuse, R122 ;  /* 0x0000007a677f7220 */ /* 0x040fe20000400000 */
[C---:B------:R-:W-:Y:S02]  /*15a0*/  FFMA R25, R118.reuse, R140, R25 ;  /* 0x0000008c76197223 */ /* 0x040fe40000000019 */
[----:B------:R-:W-:Y:S01]  /*15b0*/  FFMA R122, R118, R125, R131 ;  /* 0x0000007d767a7223 */ /* 0x000fe20000000083 */
[----:B------:R-:W-:Y:S01]  /*15c0*/  SHF.L.U32 R140, R120, 0x10, RZ ;  /* 0x00000010788c7819 */ /* 0x000fe200000006ff */
[----:B------:R-:W-:Y:S01]  /*15d0*/  FMUL R120, R103, R146 ;  /* 0x0000009267787220 */ /* 0x000fe20000400000 */
[----:B------:R-:W-:Y:S01]  /*15e0*/  SHF.L.U32 R136, R129, 0x10, RZ ;  /* 0x0000001081887819 */ /* 0x000fe200000006ff */
[----:B------:R-:W-:Y:S01]  /*15f0*/  FMUL R129, R74, R137 ;  /* 0x000000894a817220 */ /* 0x000fe20000400000 */
[----:B------:R-:W-:Y:S01]  /*1600*/  FFMA R131, R39, R116, R122 ;  /* 0x0000007427837223 */ /* 0x000fe2000000007a */
[----:B------:R-:W-:-:S02]  /*1610*/  IMAD.U32 R138, R123, 0x10000, RZ ;  /* 0x000100007b8a7824 */ /* 0x000fc400078e00ff */
[----:B------:R-:W-:Y:S01]  /*1620*/  FMUL R123, R103, R134 ;  /* 0x00000086677b7220 */ /* 0x000fe20000400000 */
[-C--:B------:R-:W-:Y:S01]  /*1630*/  FFMA R30, R121, R124.reuse, R30 ;  /* 0x0000007c791e7223 */ /* 0x080fe2000000001e */
[----:B------:R-:W-:Y:S01]  /*1640*/  FMUL R124, R89, R124 ;  /* 0x0000007c597c7220 */ /* 0x000fe20000400000 */
[C---:B------:R-:W-:Y:S01]  /*1650*/  FFMA R134, R120.reuse, R129, R131 ;  /* 0x0000008178867223 */ /* 0x040fe20000000083 */
[----:B------:R-:W-:Y:S01]  /*1660*/  FFMA R27, R120, R137, R27 ;  /* 0x00000089781b7223 */ /* 0x000fe2000000001b */
[----:B------:R-:W-:Y:S01]  /*1670*/  FMUL R122, R103, R138 ;  /* 0x0000008a677a7220 */ /* 0x000fe20000400000 */
[----:B------:R-:W-:Y:S01]  /*1680*/  FMUL R131, R73, R136 ;  /* 0x0000008849837220 */ /* 0x000fe20000400000 */
[----:B------:R-:W-:Y:S01]  /*1690*/  FFMA R137, R121, R124, R134 ;  /* 0x0000007c79897223 */ /* 0x000fe20000000086 */
[----:B------:R-:W-:Y:S01]  /*16a0*/  FFMA R12, R107, R141, R12 ;  /* 0x0000008d6b0c7223 */ /* 0x000fe2000000000c */
[----:B------:R-:W-:Y:S01]  /*16b0*/  SHF.L.U32 R138, R126, 0x10, RZ ;  /* 0x000000107e8a7819 */ /* 0x000fe200000006ff */
[----:B------:R-:W-:Y:S01]  /*16c0*/  FMUL R126, R88, R135 ;  /* 0x00000087587e7220 */ /* 0x000fe20000400000 */
        /* <DEDUP_REMOVED lines=8> */
[----:B------:R-:W-:-:S02]  /*1750*/  FMUL R130, R87, R132 ;  /* 0x0000008457827220 */ /* 0x000fc40000400000 */
        /* <DEDUP_REMOVED lines=11> */
[----:B------:R-:W-:-:S02]  /*1810*/  FMUL R136, R103, R136 ;  /* 0x0000008867887220 */ /* 0x000fc40000400000 */
        /* <DEDUP_REMOVED lines=29> */
.L_x_5073:
[----:B------:R-:W-:Y:S01]  /*19f0*/  LOP3.LUT P0, RZ, R105, 0xff, RZ, 0xc0, !PT ;  /* 0x000000ff69ff7812 */ /* 0x000fe2000780c0ff */
[----:B-12---:R-:W-:Y:S01]  /*1a00*/  FADD R46, R46, R145 ;  /* 0x000000912e2e7221 */ /* 0x006fe20000000000 */
[----:B0-----:R-:W-:Y:S01]  /*1a10*/  FADD R47, R47, R142 ;  /* 0x0000008e2f2f7221 */ /* 0x001fe20000000000 */
[----:B------:R-:W-:Y:S10]  /*1a20*/  @P1 BRA `(.L_x_5061) ;  /* 0x00000000002c1947 */ /* 0x000ff40003800000 */
        /* <DEDUP_REMOVED lines=11> */
.L_x_5061:
[----:B------:R-:W-:Y:S05]  /*1ae0*/  WARPSYNC.ALL ;  /* 0x0000000000007948 */ /* 0x000fea0003800000 */
[----:B------:R-:W-:Y:S01]  /*1af0*/  BAR.SYNC.DEFER_BLOCKING 0x0 ;  /* 0x0000000000007b1d */ /* 0x000fe20000010000 */
[----:B0-----:R-:W-:Y:S01]  /*1b00*/  SEL R47, R3, R6, !P0 ;  /* 0x00000006032f7207 */ /* 0x001fe20004000000 */
[----:B------:R-:W-:-:S03]  /*1b10*/  VIADD R69, R69, UR8 ;  /* 0x0000000845457c36 */ /* 0x000fc60008000000 */
[----:B------:R-:W-:Y:S02]  /*1b20*/  LEA R47, R47, R2, 0x3 ;  /* 0x000000022f2f7211 */ /* 0x000fe400078e18ff */
[----:B------:R-:W-:-:S03]  /*1b30*/  ISETP.GE.AND P1, PT, R69, UR9, PT ;  /* 0x0000000945007c0c */ /* 0x000fc6000bf26270 */
[----:B------:R-:W0:Y:S04]  /*1b40*/  LDS R46, [R47+0x4004] ;  /* 0x004004002f2e7984 */ /* 0x000e280000000800 */
[----:B------:R-:W1:Y:S04]  /*1b50*/  LDS R141, [R47+0x400c] ;  /* 0x00400c002f8d7984 */ /* 0x000e680000000800 */
[----:B------:R-:W2:Y:S04]  /*1b60*/  LDS R105, [R47+0x4014] ;  /* 0x004014002f697984 */ /* 0x000ea80000000800 */
[----:B------:R-:W3:Y:S01]  /*1b70*/  LDS R143, [R47+0x401c] ;  /* 0x00401c002f8f7984 */ /* 0x000ee20000000800 */
[----:B0-----:R-:W-:-:S04]  /*1b80*/  FADD R46, RZ, R46 ;  /* 0x0000002eff2e7221 */ /* 0x001fc80000000000 */
[----:B-1----:R-:W-:-:S04]  /*1b90*/  FADD R46, R46, R141 ;  /* 0x0000008d2e2e7221 */ /* 0x002fc80000000000 */
[----:B--2---:R-:W-:-:S04]  /*1ba0*/  FADD R46, R46, R105 ;  /* 0x000000692e2e7221 */ /* 0x004fc80000000000 */
[----:B---3--:R-:W-:-:S04]  /*1bb0*/  FADD R46, R46, R143 ;  /* 0x0000008f2e2e7221 */ /* 0x008fc80000000000 */
[----:B------:R-:W-:-:S04]  /*1bc0*/  FMUL R46, R46, 0.000244140625 ;  /* 0x398000002e2e7820 */ /* 0x000fc80000400000 */
        /* <DEDUP_REMOVED lines=33> */
[C---:B------:R-:W-:Y:S01]  /*1de0*/  IADD3 R55, R104.reuse, 0x80, RZ ;  /* 0x0000008068377810 */ /* 0x040fe20007ffe0ff */
[C---:B------:R-:W-:Y:S01]  /*1df0*/  FMUL R0, R103.reuse, R0 ;  /* 0x0000000067007220 */ /* 0x040fe20000400000 */
[C---:B------:R-:W-:Y:S01]  /*1e00*/  IADD3 R57, R104.reuse, 0x100, RZ ;  /* 0x0000010068397810 */ /* 0x040fe20007ffe0ff */
        /* <DEDUP_REMOVED lines=78> */
.L_x_5059:
        /* <DEDUP_REMOVED lines=22> */
.L_x_5060:
[----:B------:R-:W-:Y:S01]  /*2450*/  HFMA2.MMA R143, -RZ, RZ, 0, 0 ;  /* 0x00000000ff8f7435 */ /* 0x000fe200000001ff */
[----:B------:R-:W-:Y:S01]  /*2460*/  MOV R140, 0x10 ;  /* 0x00000010008c7802 */ /* 0x000fe20000000f00 */
[----:B------:R-:W-:Y:S01]  /*2470*/  HFMA2.MMA R141, -RZ, RZ, 0, 1.847743988037109375e-06 ;  /* 0x0000001fff8d7435 */ /* 0x000fe200000001ff */
[----:B------:R-:W-:-:S10]  /*2480*/  MOV R138, 0xffffffff ;  /* 0xffffffff008a7802 */ /* 0x000fd40000000f00 */
[----:B------:R-:W-:Y:S05]  /*2490*/  WARPSYNC.COLLECTIVE R138, `(.L_x_5063) ;  /* 0x000000008a087348 */ /* 0x000fea0003c00000 */
[----:B------:R0:W1:Y:S02]  /*24a0*/  SHFL.DOWN P0, R146, R143, R140, R141 ;  /* 0x0800008c8f927389 */ /* 0x000064000000008d */
[----:B01----:R-:W-:Y:S01]  /*24b0*/  ENDCOLLECTIVE ;  /* 0x000000000000791b */ /* 0x003fe20003800000 */
.L_x_5063:
[----:B------:R-:W-:Y:S02]  /*24c0*/  MOV R143, R46 ;  /* 0x0000002e008f7202 */ /* 0x000fe40000000f00 */
[----:B------:R-:W-:-:S07]  /*24d0*/  MOV R47, R146 ;  /* 0x00000092002f7202 */ /* 0x000fce0000000f00 */
[----:B------:R-:W-:Y:S05]  /*24e0*/  WARPSYNC.COLLECTIVE R138, `(.L_x_5064) ;  /* 0x000000008a087348 */ /* 0x000fea0003c00000 */
[----:B------:R0:W1:Y:S02]  /*24f0*/  SHFL.DOWN P0, R146, R143, R140, R141 ;  /* 0x0800008c8f927389 */ /* 0x000064000000008d */
[----:B01----:R-:W-:Y:S01]  /*2500*/  ENDCOLLECTIVE ;  /* 0x000000000000791b */ /* 0x003fe20003800000 */
.L_x_5064:
[----:B------:R-:W-:Y:S01]  /*2510*/  FADD R47, RZ, R47 ;  /* 0x0000002fff2f7221 */ /* 0x000fe20000000000 */
[----:B------:R-:W-:-:S04]  /*2520*/  HFMA2.MMA R140, -RZ, RZ, 0, 4.76837158203125e-07 ;  /* 0x00000008ff8c7435 */ /* 0x000fc800000001ff */
[----:B------:R-:W-:Y:S02]  /*2530*/  MOV R143, R47 ;  /* 0x0000002f008f7202 */ /* 0x000fe40000000f00 */
[----:B------:R-:W-:-:S07]  /*2540*/  MOV R145, R146 ;  /* 0x0000009200917202 */ /* 0x000fce0000000f00 */
[----:B------:R-:W-:Y:S05]  /*2550*/  WARPSYNC.COLLECTIVE R138, `(.L_x_5065) ;  /* 0x000000008a087348 */ /* 0x000fea0003c00000 */
[----:B------:R0:W1:Y:S02]  /*2560*/  SHFL.DOWN P0, R146, R143, R140, R141 ;  /* 0x0800008c8f927389 */ /* 0x000064000000008d */
[----:B01----:R-:W-:Y:S01]  /*2570*/  ENDCOLLECTIVE ;  /* 0x000000000000791b */ /* 0x003fe20003800000 */
.L_x_5065:
[----:B------:R-:W-:-:S04]  /*2580*/  FADD R145, R46, R145 ;  /* 0x000000912e917221 */ /* 0x000fc80000000000 */
[----:B------:R-:W-:Y:S01]  /*2590*/  IMAD.MOV.U32 R143, RZ, RZ, R145 ;  /* 0x000000ffff8f7224 */ /* 0x000fe200078e0091 */
[----:B------:R-:W-:-:S07]  /*25a0*/  MOV R142, R146 ;  /* 0x00000092008e7202 */ /* 0x000fce0000000f00 */
[----:B------:R-:W-:Y:S05]  /*25b0*/  WARPSYNC.COLLECTIVE R138, `(.L_x_5066) ;  /* 0x000000008a087348 */ /* 0x000fea0003c00000 */
[----:B------:R0:W1:Y:S02]  /*25c0*/  SHFL.DOWN P0, R146, R143, R140, R141 ;  /* 0x0800008c8f927389 */ /* 0x000064000000008d */
[----:B01----:R-:W-:Y:S01]  /*25d0*/  ENDCOLLECTIVE ;  /* 0x000000000000791b */ /* 0x003fe20003800000 */
.L_x_5066:
[----:B------:R-:W-:Y:S01]  /*25e0*/  FADD R142, R47, R142 ;  /* 0x0000008e2f8e7221 */ /* 0x000fe20000000000 */
[----:B------:R-:W-:-:S04]  /*25f0*/  HFMA2.MMA R140, -RZ, RZ, 0, 2.384185791015625e-07 ;  /* 0x00000004ff8c7435 */ /* 0x000fc800000001ff */
[----:B------:R-:W-:Y:S02]  /*2600*/  MOV R143, R142 ;  /* 0x0000008e008f7202 */ /* 0x000fe40000000f00 */
[----:B------:R-:W-:-:S07]  /*2610*/  MOV R144, R146 ;  /* 0x0000009200907202 */ /* 0x000fce0000000f00 */
[----:B------:R-:W-:Y:S05]  /*2620*/  WARPSYNC.COLLECTIVE R138, `(.L_x_5067) ;  /* 0x000000008a087348 */ /* 0x000fea0003c00000 */
[----:B------:R0:W1:Y:S02]  /*2630*/  SHFL.DOWN P0, R146, R143, R140, R141 ;  /* 0x0800008c8f927389 */ /* 0x000064000000008d */
[----:B01----:R-:W-:Y:S01]  /*2640*/  ENDCOLLECTIVE ;  /* 0x000000000000791b */ /* 0x003fe20003800000 */
.L_x_5067:
[----:B------:R-:W-:-:S05]  /*2650*/  FADD R144, R145, R144 ;  /* 0x0000009091907221 */ /* 0x000fca0000000000 */
[----:B------:R-:W-:Y:S02]  /*2660*/  MOV R143, R144 ;  /* 0x00000090008f7202 */ /* 0x000fe40000000f00 */
[----:B------:R-:W-:-:S07]  /*2670*/  MOV R147, R146 ;  /* 0x0000009200937202 */ /* 0x000fce0000000f00 */
[----:B------:R-:W-:Y:S05]  /*2680*/  WARPSYNC.COLLECTIVE R138, `(.L_x_5068) ;  /* 0x000000008a087348 */ /* 0x000fea0003c00000 */
[----:B------:R0:W1:Y:S02]  /*2690*/  SHFL.DOWN P0, R146, R143, R140, R141 ;  /* 0x0800008c8f927389 */ /* 0x000064000000008d */
[----:B01----:R-:W-:Y:S01]  /*26a0*/  ENDCOLLECTIVE ;  /* 0x000000000000791b */ /* 0x003fe20003800000 */
.L_x_5068:
[----:B------:R-:W-:Y:S01]  /*26b0*/  FADD R147, R142, R147 ;  /* 0x000000938e937221 */ /* 0x000fe20000000000 */
[----:B------:R-:W-:-:S04]  /*26c0*/  HFMA2.MMA R140, -RZ, RZ, 0, 1.1920928955078125e-07 ;  /* 0x00000002ff8c7435 */ /* 0x000fc800000001ff */
[----:B------:R-:W-:Y:S02]  /*26d0*/  MOV R143, R147 ;  /* 0x00000093008f7202 */ /* 0x000fe40000000f00 */
[----:B------:R-:W-:-:S07]  /*26e0*/  MOV R149, R146 ;  /* 0x0000009200957202 */ /* 0x000fce0000000f00 */
[----:B------:R-:W-:Y:S05]  /*26f0*/  WARPSYNC.COLLECTIVE R138, `(.L_x_5069) ;  /* 0x000000008a087348 */ /* 0x000fea0003c00000 */
[----:B------:R0:W1:Y:S02]  /*2700*/  SHFL.DOWN P0, R146, R143, R140, R141 ;  /* 0x0800008c8f927389 */ /* 0x000064000000008d */
[----:B01----:R-:W-:Y:S01]  /*2710*/  ENDCOLLECTIVE ;  /* 0x000000000000791b */ /* 0x003fe20003800000 */
.L_x_5069:
[----:B------:R-:W-:-:S05]  /*2720*/  FADD R149, R144, R149 ;  /* 0x0000009590957221 */ /* 0x000fca0000000000 */
[----:B------:R-:W-:Y:S02]  /*2730*/  MOV R143, R149 ;  /* 0x00000095008f7202 */ /* 0x000fe40000000f00 */
[----:B------:R-:W-:-:S07]  /*2740*/  MOV R46, R146 ;  /* 0x00000092002e7202 */ /* 0x000fce0000000f00 */
[----:B------:R-:W-:Y:S05]  /*2750*/  WARPSYNC.COLLECTIVE R138, `(.L_x_5070) ;  /* 0x000000008a087348 */ /* 0x000fea0003c00000 */
[----:B------:R0:W1:Y:S02]  /*2760*/  SHFL.DOWN P0, R146, R143, R140, R141 ;  /* 0x0800008c8f927389 */ /* 0x000064000000008d */
[----:B01----:R-:W-:Y:S01]  /*2770*/  ENDCOLLECTIVE ;  /* 0x000000000000791b */ /* 0x003fe20003800000 */
.L_x_5070:
[----:B------:R-:W-:Y:S01]  /*2780*/  FADD R46, R147, R46 ;  /* 0x0000002e932e7221 */ /* 0x000fe20000000000 */
[----:B------:R-:W-:-:S04]  /*2790*/  HFMA2.MMA R140, -RZ, RZ, 0, 5.9604644775390625e-08 ;  /* 0x00000001ff8c7435 */ /* 0x000fc800000001ff */
[----:B------:R-:W-:Y:S01]  /*27a0*/  MOV R143, R46 ;  /* 0x0000002e008f7202 */ /* 0x000fe20000000f00 */
[----:B------:R-:W-:-:S07]  /*27b0*/  FADD R47, R149, R146 ;  /* 0x00000092952f7221 */ /* 0x000fce0000000000 */
[----:B------:R-:W-:Y:S05]  /*27c0*/  WARPSYNC.COLLECTIVE R138, `(.L_x_5071) ;  /* 0x000000008a087348 */ /* 0x000fea0003c00000 */
[----:B------:R0:W1:Y:S02]  /*27d0*/  SHFL.DOWN P0, R146, R143, R140, R141 ;  /* 0x0800008c8f927389 */ /* 0x000064000000008d */
[----:B01----:R-:W-:Y:S01]  /*27e0*/  ENDCOLLECTIVE ;  /* 0x000000000000791b */ /* 0x003fe20003800000 */
.L_x_5071:
[----:B------:R-:W-:Y:S02]  /*27f0*/  MOV R143, R47 ;  /* 0x0000002f008f7202 */ /* 0x000fe40000000f00 */
[----:B------:R-:W-:-:S07]  /*2800*/  MOV R145, R146 ;  /* 0x0000009200917202 */ /* 0x000fce0000000f00 */
[----:B------:R-:W-:Y:S05]  /*2810*/  WARPSYNC.COLLECTIVE R138, `(.L_x_5072) ;  /* 0x000000008a087348 */ /* 0x000fea0003c00000 */
[----:B------:R0:W1:Y:S02]  /*2820*/  SHFL.DOWN P0, R146, R143, R140, R141 ;  /* 0x0800008c8f927389 */ /* 0x000064000000008d */
[----:B01----:R-:W-:Y:S01]  /*2830*/  ENDCOLLECTIVE ;  /* 0x000000000000791b */ /* 0x003fe20003800000 */
.L_x_5072:
[----:B------:R-:W-:Y:S01]  /*2840*/  MOV R142, R146 ;  /* 0x00000092008e7202 */ /* 0x000fe20000000f00 */
[----:B------:R-:W-:Y:S06]  /*2850*/  BRA `(.L_x_5073) ;  /* 0xfffffff000647947 */ /* 0x000fec000383ffff */
.L_x_5074:
        /* <DEDUP_REMOVED lines=10> */
.L_x_5755:


//--------------------- .text._ZN18transformer_engine13normalization33rmsnorm_bwd_finalize_tuned_kernelINS0_22Kernel_traits_finalizeILj4096E6__halfS3_S3_fjLj1024ELj4ENS0_18Kernel_traits_baseILj4096ES3_S3_S3_fjLj1024EEEEEEEvNS0_20BackwardKernelParamsE --------------------------
	.section	.text._ZN18transformer_engine13normalization33rmsnorm_bwd_finalize_tuned_kernelINS0_22Kernel_traits_finalizeILj4096E6__halfS3_S3_fjLj1024ELj4ENS0_18Kernel_traits_baseILj4096ES3_S3_S3_fjLj1024EEEEEEEvNS0_20BackwardKernelParamsE,"ax",@progbits
	.align	128
        .global         _ZN18transformer_engine13normalization33rmsnorm_bwd_finalize_tuned_kernelINS0_22Kernel_traits_finalizeILj4096E6__halfS3_S3_fjLj1024ELj4ENS0_18Kernel_traits_baseILj4096ES3_S3_S3_fjLj1024EEEEEEEvNS0_20BackwardKernelParamsE
        .type           _ZN18transformer_engine13normalization33rmsnorm_bwd_finalize_tuned_kernelINS0_22Kernel_traits_finalizeILj4096E6__halfS3_S3_fjLj1024ELj4ENS0_18Kernel_traits_baseILj4096ES3_S3_S3_fjLj1024EEEEEEEvNS0_20BackwardKernelParamsE,@function
        .size           _ZN18transformer_engine13normalization33rmsnorm_bwd_finalize_tuned_kernelINS0_22Kernel_traits_finalizeILj4096E6__halfS3_S3_fjLj1024ELj4ENS0_18Kernel_traits_baseILj4096ES3_S3_S3_fjLj1024EEEEEEEvNS0_20BackwardKernelParamsE,(.L_x_5756 - _ZN18transformer_engine13normalization33rmsnorm_bwd_finalize_tuned_kernelINS0_22Kernel_traits_finalizeILj4096E6__halfS3_S3_fjLj1024ELj4ENS0_18Kernel_traits_baseILj4096ES3_S3_S3_fjLj1024EEEEEEEvNS0_20BackwardKernelParamsE)
        .other          _ZN18transformer_engine13normalization33rmsnorm_bwd_finalize_tuned_kernelINS0_22Kernel_traits_finalizeILj4096E6__halfS3_S3_fjLj1024ELj4ENS0_18Kernel_traits_baseILj4096ES3_S3_S3_fjLj1024EEEEEEEvNS0_20BackwardKernelParamsE,@"STO_CUDA_ENTRY STV_DEFAULT"
_ZN18transformer_engine13normalization33rmsnorm_bwd_finalize_tuned_kernelINS0_22Kernel_traits_finalizeILj4096E6__halfS3_S3_fjLj1024ELj4ENS0_18Kernel_traits_baseILj4096ES3_S3_S3_fjLj1024EEEEEEEvNS0_20BackwardKernelParamsE:
.text._ZN18transformer_engine13normalization33rmsnorm_bwd_finalize_tuned_kernelINS0_22Kernel_traits_finalizeILj4096E6__halfS3_S3_fjLj1024ELj4ENS0_18Kernel_traits_baseILj4096ES3_S3_S3_fjLj1024EEEEEEEvNS0_20BackwardKernelParamsE:
        /* <DEDUP_REMOVED lines=24> */
.L_x_5086:
        /* <DEDUP_REMOVED lines=24> */
.L_x_5079:
        /* <DEDUP_REMOVED lines=19> */
.L_x_5078:
[----:B------:R-:W-:Y:S05]  /*0430*/  BSYNC B1 ;  /* 0x0000000000017941 */ /* 0x000fea0003800000 */
.L_x_5077:
        /* <DEDUP_REMOVED lines=16> */
.L_x_5081:
[----:B------:R-:W-:Y:S05]  /*0540*/  BSYNC B1 ;  /* 0x0000000000017941 */ /* 0x000fea0003800000 */
.L_x_5080:
[----:B------:R-:W-:-:S13]  /*0550*/  ISETP.LT.U32.OR P1, PT, R23, R18, P1 ;  /* 0x000000121700720c */ /* 0x000fda0000f21470 */
[----:B------:R-:W-:Y:S05]  /*0560*/  @!P1 BRA `(.L_x_5076) ;  /* 0x0000000000109947 */ /* 0x000fea0003800000 */
[----:B------:R-:W0:Y:S02]  /*0570*/  LDC.64 R2, c[0x0][0x270] ;  /* 0x00009c00ff027b82 */ /* 0x000e240000000a00 */
[----:B0-----:R-:W-:-:S06]  /*0580*/  IMAD.WIDE.U32 R2, R19, 0x4, R2 ;  /* 0x0000000413027825 */ /* 0x001fcc00078e0002 */
[----:B------:R-:W2:Y:S02]  /*0590*/  LDG.E R2, desc[UR6][R2.64] ;  /* 0x0000000602027981 */ /* 0x000ea4000c1e1900 */
[----:B--2---:R-:W-:-:S07]  /*05a0*/  FADD R21, R21, R2 ;  /* 0x0000000215157221 */ /* 0x004fce0000000000 */
.L_x_5076:
[----:B------:R-:W-:Y:S05]  /*05b0*/  BSYNC B0 ;  /* 0x0000000000007941 */ /* 0x000fea0003800000 */
.L_x_5075:
        /* <DEDUP_REMOVED lines=18> */
.L_x_5092:
[----:B------:R-:W-:Y:S01]  /*06e0*/  @!P1 SHF.R.U32.HI R2, RZ, 0x3, R0 ;  /* 0x00000003ff029819 */ /* 0x000fe20000011600 */
[----:B--2---:R-:W-:-:S03]  /*06f0*/  FADD R7, R6, R7 ;  /* 0x0000000706077221 */ /* 0x004fc60000000000 */
[----:B------:R-:W-:-:S05]  /*0700*/  @!P1 LOP3.LUT R2, R2, 0x1ffffffc, RZ, 0xc0, !PT ;  /* 0x1ffffffc02029812 */ /* 0x000fca00078ec0ff */
[----:B------:R2:W-:Y:S02]  /*0710*/  @!P1 STS [R2+UR4+0x2000], R7 ;  /* 0x0020000702009988 */ /* 0x0005e40008000804 */
.L_x_5082:
        /* <DEDUP_REMOVED lines=11> */
.L_x_5085:
[----:B------:R-:W-:Y:S05]  /*07d0*/  BSYNC B0 ;  /* 0x0000000000007941 */ /* 0x000fea0003800000 */
.L_x_5084:
[C---:B------:R-:W-:Y:S01]  /*07e0*/  ISETP.GT.U32.AND P1, PT, R14.reuse, -0x1001, PT ;  /* 0xffffefff0e00780c */ /* 0x040fe20003f24070 */
[----:B------:R-:W-:Y:S01]  /*07f0*/  VIADD R14, R14, 0x1000 ;  /* 0x000010000e0e7836 */ /* 0x000fe20000000000 */
[----:B------:R-:W-:-:S11]  /*0800*/  IADD3 R15, R15, 0x800, RZ ;  /* 0x000008000f0f7810 */ /* 0x000fd60007ffe0ff */
[----:B------:R-:W-:Y:S05]  /*0810*/  @P1 BRA `(.L_x_5086) ;  /* 0xfffffff800581947 */ /* 0x000fea000383ffff */
[----:B------:R-:W-:Y:S05]  /*0820*/  EXIT ;  /* 0x000000000000794d */ /* 0x000fea0003800000 */
.L_x_5083:
[----:B------:R-:W-:Y:S01]  /*0830*/  HFMA2.MMA R11, -RZ, RZ, 0, 1.847743988037109375e-06 ;  /* 0x0000001fff0b7435 */ /* 0x000fe200000001ff */
[----:B------:R-:W-:Y:S02]  /*0840*/  IMAD.MOV.U32 R9, RZ, RZ, 0x1 ;  /* 0x00000001ff097424 */ /* 0x000fe400078e00ff */
[----:B------:R-:W-:-:S08]  /*0850*/  IMAD.MOV.U32 R8, RZ, RZ, -0x1 ;  /* 0xffffffffff087424 */ /* 0x000fd000078e00ff */
[----:B01----:R-:W-:Y:S05]  /*0860*/  WARPSYNC.COLLECTIVE R8, `(.L_x_5087) ;  /* 0x0000000008087348 */ /* 0x003fea0003c00000 */
[----:B-1----:R1:W2:Y:S02]  /*0870*/  SHFL.BFLY P2, R7, R2, R9, R11 ;  /* 0x0c00000902077389 */ /* 0x0022a4000004000b */
[----:B012---:R-:W-:Y:S01]  /*0880*/  ENDCOLLECTIVE ;  /* 0x000000000000791b */ /* 0x007fe20003800000 */
.L_x_5087:
[----:B------:R-:W-:Y:S01]  /*0890*/  HFMA2.MMA R9, -RZ, RZ, 0, 1.1920928955078125e-07 ;  /* 0x00000002ff097435 */ /* 0x000fe200000001ff */
[----:B------:R-:W-:-:S05]  /*08a0*/  MOV R3, R7 ;  /* 0x0000000700037202 */ /* 0x000fca0000000f00 */
[----:B------:R-:W-:-:S04]  /*08b0*/  FADD R3, R2, R3 ;  /* 0x0000000302037221 */ /* 0x000fc80000000000 */
[----:B------:R-:W-:-:S07]  /*08c0*/  IMAD.MOV.U32 R2, RZ, RZ, R3 ;  /* 0x000000ffff027224 */ /* 0x000fce00078e0003 */
[----:B------:R-:W-:Y:S05]  /*08d0*/  WARPSYNC.COLLECTIVE R8, `(.L_x_5088) ;  /* 0x0000000008087348 */ /* 0x000fea0003c00000 */
[----:B------:R0:W1:Y:S02]  /*08e0*/  SHFL.BFLY P2, R7, R2, R9, R11 ;  /* 0x0c00000902077389 */ /* 0x000064000004000b */
[----:B01----:R-:W-:Y:S01]  /*08f0*/  ENDCOLLECTIVE ;  /* 0x000000000000791b */ /* 0x003fe20003800000 */
.L_x_5088:
[----:B------:R-:W-:Y:S02]  /*0900*/  IMAD.MOV.U32 R9, RZ, RZ, 0x4 ;  /* 0x00000004ff097424 */ /* 0x000fe400078e00ff */
[----:B------:R-:W-:-:S04]  /*0910*/  IMAD.MOV.U32 R4, RZ, RZ, R7 ;  /* 0x000000ffff047224 */ /* 0x000fc800078e0007 */
[----:B------:R-:W-:-:S05]  /*0920*/  FADD R4, R3, R4 ;  /* 0x0000000403047221 */ /* 0x000fca0000000000 */
[----:B------:R-:W-:-:S07]  /*0930*/  MOV R2, R4 ;  /* 0x0000000400027202 */ /* 0x000fce0000000f00 */
[----:B------:R-:W-:Y:S05]  /*0940*/  WARPSYNC.COLLECTIVE R8, `(.L_x_5089) ;  /* 0x0000000008087348 */ /* 0x000fea0003c00000 */
[----:B------:R0:W1:Y:S02]  /*0950*/  SHFL.BFLY P2, R7, R2, R9, R11 ;  /* 0x0c00000902077389 */ /* 0x000064000004000b */
[----:B01----:R-:W-:Y:S01]  /*0960*/  ENDCOLLECTIVE ;  /* 0x000000000000791b */ /* 0x003fe20003800000 */
.L_x_5089:
[----:B------:R-:W-:Y:S01]  /*0970*/  HFMA2.MMA R9, -RZ, RZ, 0, 4.76837158203125e-07 ;  /* 0x00000008ff097435 */ /* 0x000fe200000001ff */
[----:B------:R-:W-:-:S05]  /*0980*/  MOV R5, R7 ;  /* 0x0000000700057202 */ /* 0x000fca0000000f00 */
[----:B------:R-:W-:-:S04]  /*0990*/  FADD R5, R4, R5 ;  /* 0x0000000504057221 */ /* 0x000fc80000000000 */
[----:B------:R-:W-:-:S07]  /*09a0*/  IMAD.MOV.U32 R2, RZ, RZ, R5 ;  /* 0x000000ffff027224 */ /* 0x000fce00078e0005 */
[----:B------:R-:W-:Y:S05]  /*09b0*/  WARPSYNC.COLLECTIVE R8, `(.L_x_5090) ;  /* 0x0000000008087348 */ /* 0x000fea0003c00000 */
[----:B------:R0:W1:Y:S02]  /*09c0*/  SHFL.BFLY P2, R7, R2, R9, R11 ;  /* 0x0c00000902077389 */ /* 0x000064000004000b */
[----:B01----:R-:W-:Y:S01]  /*09d0*/  ENDCOLLECTIVE ;  /* 0x000000000000791b */ /* 0x003fe20003800000 */
.L_x_5090:
[----:B------:R-:W-:Y:S02]  /*09e0*/  IMAD.MOV.U32 R9, RZ, RZ, 0x10 ;  /* 0x00000010ff097424 */ /* 0x000fe400078e00ff */
[----:B------:R-:W-:-:S04]  /*09f0*/  IMAD.MOV.U32 R6, RZ, RZ, R7 ;  /* 0x000000ffff067224 */ /* 0x000fc800078e0007 */
[----:B------:R-:W-:-:S05]  /*0a00*/  FADD R6, R5, R6 ;  /* 0x0000000605067221 */ /* 0x000fca0000000000 */
[----:B------:R-:W-:-:S07]  /*0a10*/  MOV R2, R6 ;  /* 0x0000000600027202 */ /* 0x000fce0000000f00 */
[----:B------:R-:W-:Y:S05]  /*0a20*/  WARPSYNC.COLLECTIVE R8, `(.L_x_5091) ;  /* 0x0000000008087348 */ /* 0x000fea0003c00000 */
[----:B------:R0:W1:Y:S02]  /*0a30*/  SHFL.BFLY P2, R7, R2, R9, R11 ;  /* 0x0c00000902077389 */ /* 0x000064000004000b */
[----:B01----:R-:W-:Y:S01]  /*0a40*/  ENDCOLLECTIVE ;  /* 0x000000000000791b */ /* 0x003fe20003800000 */
.L_x_5091:
[----:B------:R-:W-:Y:S05]  /*0a50*/  BRA `(.L_x_5092) ;  /* 0xfffffffc00207947 */ /* 0x000fea000383ffff */
.L_x_5093:
        /* <DEDUP_REMOVED lines=10> */
.L_x_5756:


//--------------------- .text._ZN18transformer_engine13normalization24rmsnorm_bwd_tuned_kernelINS0_13Kernel_traitsI6__halfS3_S3_fjLj4096ELj1ELj1ELj4ELj16ENS0_18Kernel_traits_baseILj4096ES3_S3_S3_fjLj128EEEEELb0EEEvNS0_20BackwardKernelParamsE --------------------------
	.section	.text._ZN18transformer_engine13normalization24rmsnorm_bwd_tuned_kernelINS0_13Kernel_traitsI6__halfS3_S3_fjLj4096ELj1ELj1ELj4ELj16ENS0_18Kernel_traits_baseILj4096ES3_S3_S3_fjLj128EEEEELb0EEEvNS0_20BackwardKernelParamsE,"ax",@progbits
	.align	128
        .global         _ZN18transformer_engine13normalization24rmsnorm_bwd_tuned_kernelINS0_13Kernel_traitsI6__halfS3_S3_fjLj4096ELj1ELj1ELj4ELj16ENS0_18Kernel_traits_baseILj4096ES3_S3_S3_fjLj128EEEEELb0EEEvNS0_20BackwardKernelParamsE
        .type           _ZN18transformer_engine13normalization24rmsnorm_bwd_tuned_kernelINS0_13Kernel_traitsI6__halfS3_S3_fjLj4096ELj1ELj1ELj4ELj16ENS0_18Kernel_traits_baseILj4096ES3_S3_S3_fjLj128EEEEELb0EEEvNS0_20BackwardKernelParamsE,@function
        .size           _ZN18transformer_engine13normalization24rmsnorm_bwd_tuned_kernelINS0_13Kernel_traitsI6__halfS3_S3_fjLj4096ELj1ELj1ELj4ELj16ENS0_18Kernel_traits_baseILj4096ES3_S3_S3_fjLj128EEEEELb0EEEvNS0_20BackwardKernelParamsE,(.L_x_5757 - _ZN18transformer_engine13normalization24rmsnorm_bwd_tuned_kernelINS0_13Kernel_traitsI6__halfS3_S3_fjLj4096ELj1ELj1ELj4ELj16ENS0_18Kernel_traits_baseILj4096ES3_S3_S3_fjLj128EEEEELb0EEEvNS0_20BackwardKernelParamsE)
        .other          _ZN18transformer_engine13normalization24rmsnorm_bwd_tuned_kernelINS0_13Kernel_traitsI6__halfS3_S3_fjLj4096ELj1ELj1ELj4ELj16ENS0_18Kernel_traits_baseILj4096ES3_S3_S3_fjLj128EEEEELb0EEEvNS0_20BackwardKernelParamsE,@"STO_CUDA_ENTRY STV_DEFAULT"
_ZN18transformer_engine13normalization24rmsnorm_bwd_tuned_kernelINS0_13Kernel_traitsI6__halfS3_S3_fjLj4096ELj1ELj1ELj4ELj16ENS0_18Kernel_traits_baseILj4096ES3_S3_S3_fjLj128EEEEELb0EEEvNS0_20BackwardKernelParamsE:
.text._ZN18transformer_engine13normalization24rmsnorm_bwd_tuned_kernelINS0_13Kernel_traitsI6__halfS3_S3_fjLj4096ELj1ELj1ELj4ELj16ENS0_18Kernel_traits_baseILj4096ES3_S3_S3_fjLj128EEEEELb0EEEvNS0_20BackwardKernelParamsE:
        /* <DEDUP_REMOVED lines=126> */
[----:B------:R-:W-:-:S07]  /*07e0*/  IADD3 R3, R6, 0x4, RZ ;  /* 0x0000000406037810 */ /* 0x000fce0007ffe0ff */
.L_x_5097:
[----:B0-----:R-:W0:Y:S01]  /*07f0*/  LDC.64 R38, c[0x0][0x220] ;  /* 0x00008800ff267b82 */ /* 0x001e220000000a00 */
[----:B------:R-:W-:Y:S02]  /*0800*/  LOP3.LUT R104, R102, 0x7f, RZ, 0xc0, !PT ;  /* 0x0000007f66687812 */ /* 0x000fe400078ec0ff */
[----:B------:R-:W-:-:S04]  /*0810*/  SHF.L.U32 R41, R69, 0x9, RZ ;  /* 0x0000000945297819 */ /* 0x000fc800000006ff */
[----:B------:R-:W-:Y:S01]  /*0820*/  LOP3.LUT R104, R41, 0xfffffe00, R104, 0xe2, !PT ;  /* 0xfffffe0029687812 */ /* 0x000fe200078ee268 */
[----:B------:R-:W1:Y:S08]  /*0830*/  LDC.64 R36, c[0x0][0x258] ;  /* 0x00009600ff247b82 */ /* 0x000e700000000a00 */
[----:B------:R-:W2:Y:S01]  /*0840*/  LDC.64 R106, c[0x0][0x230] ;  /* 0x00008c00ff6a7b82 */ /* 0x000ea20000000a00 */
[----:B------:R-:W-:-:S02]  /*0850*/  LOP3.LUT R53, R104, 0x80, RZ, 0xfc, !PT ;  /* 0x0000008068357812 */ /* 0x000fc400078efcff */
[C---:B------:R-:W-:Y:S01]  /*0860*/  LOP3.LUT R61, R104.reuse, 0x100, RZ, 0xfc, !PT ;  /* 0x00000100683d7812 */ /* 0x040fe200078efcff */
[C---:B0-----:R-:W-:Y:S01]  /*0870*/  IMAD.WIDE.U32 R40, R104.reuse, 0x10, R38 ;  /* 0x0000001068287825 */ /* 0x041fe200078e0026 */
[----:B------:R-:W-:-:S03]  /*0880*/  LOP3.LUT R103, R104, 0x180, RZ, 0xfc, !PT ;  /* 0x0000018068677812 */ /* 0x000fc600078efcff */
[----:B------:R-:W-:Y:S02]  /*0890*/  IMAD.WIDE.U32 R48, R53, 0x10, R38 ;  /* 0x0000001035307825 */ /* 0x000fe400078e0026 */
[----:B------:R-:W3:Y:S02]  /*08a0*/  LDG.E.128 R40, desc[UR6][R40.64] ;  /* 0x0000000628287981 */ /* 0x000ee4000c1e1d00 */
[----:B-1----:R-:W-:Y:S02]  /*08b0*/  IMAD.WIDE.U32 R44, R104, 0x10, R36 ;  /* 0x00000010682c7825 */ /* 0x002fe400078e0024 */
[----:B------:R-:W4:Y:S02]  /*08c0*/  LDG.E.128 R48, desc[UR6][R48.64] ;  /* 0x0000000630307981 */ /* 0x000f24000c1e1d00 */
[----:B------:R-:W-:Y:S02]  /*08d0*/  IMAD.WIDE.U32 R56, R61, 0x10, R38 ;  /* 0x000000103d387825 */ /* 0x000fe400078e0026 */
[----:B------:R-:W5:Y:S02]  /*08e0*/  LDG.E.128 R44, desc[UR6][R44.64] ;  /* 0x000000062c2c7981 */ /* 0x000f64000c1e1d00 */
[----:B--2---:R-:W-:-:S02]  /*08f0*/  IMAD.WIDE R106, R69, 0x4, R106 ;  /* 0x00000004456a7825 */ /* 0x004fc400078e026a */
[----:B------:R-:W2:Y:S02]  /*0900*/  LDG.E.128 R56, desc[UR6][R56.64] ;  /* 0x0000000638387981 */ /* 0x000ea4000c1e1d00 */
[----:B------:R-:W-:-:S04]  /*0910*/  IMAD.WIDE.U32 R52, R53, 0x10, R36 ;  /* 0x0000001035347825 */ /* 0x000fc800078e0024 */
[----:B------:R-:W-:Y:S02]  /*0920*/  IMAD.WIDE.U32 R60, R61, 0x10, R36 ;  /* 0x000000103d3c7825 */ /* 0x000fe400078e0024 */
[----:B------:R-:W2:Y:S02]  /*0930*/  LDG.E.128 R52, desc[UR6][R52.64] ;  /* 0x0000000634347981 */ /* 0x000ea4000c1e1d00 */
[C---:B------:R-:W-:Y:S02]  /*0940*/  IMAD.WIDE.U32 R64, R103.reuse, 0x10, R38 ;  /* 0x0000001067407825 */ /* 0x040fe400078e0026 */
[----:B------:R-:W2:Y:S02]  /*0950*/  LDG.E.128 R60, desc[UR6][R60.64] ;  /* 0x000000063c3c7981 */ /* 0x000ea4000c1e1d00 */
[----:B------:R-:W-:Y:S02]  /*0960*/  IMAD.WIDE.U32 R36, R103, 0x10, R36 ;  /* 0x0000001067247825 */ /* 0x000fe400078e0024 */
[----:B------:R-:W4:Y:S04]  /*0970*/  LDG.E R103, desc[UR6][R106.64] ;  /* 0x000000066a677981 */ /* 0x000f28000c1e1900 */
[----:B------:R-:W2:Y:S04]  /*0980*/  LDG.E.128 R36, desc[UR6][R36.64] ;  /* 0x0000000624247981 */ /* 0x000ea8000c1e1d00 */
[----:B------:R-:W2:Y:S01]  /*0990*/  LDG.E.128 R64, desc[UR6][R64.64] ;  /* 0x0000000640407981 */ /* 0x000ea2000c1e1d00 */
[----:B------:R-:W-:Y:S01]  /*09a0*/  UMOV UR4, 0xffffffff ;  /* 0xffffffff00047882 */ /* 0x000fe20000000000 */
[----:B------:R-:W-:Y:S01]  /*09b0*/  LOP3.LUT P1, RZ, R102, 0x1f, RZ, 0xc0, !PT ;  /* 0x0000001f66ff7812 */ /* 0x000fe2000782c0ff */
[----:B---3--:R-:W-:-:S02]  /*09c0*/  HADD2.F32 R0, -RZ, R40.H0_H0 ;  /* 0x20000028ff007230 */ /* 0x008fc40000004100 */
[----:B------:R-:W-:Y:S02]  /*09d0*/  HADD2.F32 R120, -RZ, R40.H1_H1 ;  /* 0x30000028ff787230 */ /* 0x000fe40000004100 */
[--C-:B------:R-:W-:Y:S02]  /*09e0*/  HADD2.F32 R118, -RZ, R41.reuse.H0_H0 ;  /* 0x20000029ff767230 */ /* 0x100fe40000004100 */
[--C-:B-----5:R-:W-:Y:S02]  /*09f0*/  HADD2.F32 R121, -RZ, R44.reuse.H0_H0 ;  /* 0x2000002cff797230 */ /* 0x120fe40000004100 */
[----:B------:R-:W-:Y:S02]  /*0a00*/  HADD2.F32 R117, -RZ, R44.H1_H1 ;  /* 0x3000002cff757230 */ /* 0x000fe40000004100 */
[----:B------:R-:W-:Y:S02]  /*0a10*/  HADD2.F32 R119, -RZ, R41.H1_H1 ;  /* 0x30000029ff777230 */ /* 0x000fe40000004100 */
[----:B------:R-:W-:-:S02]  /*0a20*/  HADD2.F32 R115, -RZ, R45.H0_H0 ;  /* 0x2000002dff737230 */ /* 0x000fc40000004100 */
[----:B------:R-:W-:Y:S02]  /*0a30*/  HADD2.F32 R116, -RZ, R42.H0_H0 ;  /* 0x2000002aff747230 */ /* 0x000fe40000004100 */
[C---:B----4-:R-:W-:Y:S01]  /*0a40*/  FMUL R0, R103.reuse, R0 ;  /* 0x0000000067007220 */ /* 0x050fe20000400000 */
[----:B------:R-:W-:-:S03]  /*0a50*/  FMUL R120, R103, R120 ;  /* 0x0000007867787220 */ /* 0x000fc60000400000 */
[-C--:B------:R-:W-:Y:S01]  /*0a60*/  FFMA R5, R0, R121.reuse, R5 ;  /* 0x0000007900057223 */ /* 0x080fe20000000005 */
[----:B------:R-:W-:Y:S01]  /*0a70*/  FMUL R121, R101, R121 ;  /* 0x0000007965797220 */ /* 0x000fe20000400000 */
[--C-:B--2---:R-:W-:Y:S02]  /*0a80*/  HADD2.F32 R127, -RZ, R37.reuse.H0_H0 ;  /* 0x20000025ff7f7230 */ /* 0x104fe40000004100 */
[----:B------:R-:W-:Y:S01]  /*0a90*/  FMUL R118, R103, R118 ;  /* 0x0000007667767220 */ /* 0x000fe20000400000 */
[----:B------:R-:W-:Y:S02]  /*0aa0*/  HADD2.F32 R138, -RZ, R37.H1_H1 ;  /* 0x30000025ff8a7230 */ /* 0x000fe40000004100 */
[-C--:B------:R-:W-:Y:S01]  /*0ab0*/  FFMA R4, R120, R117.reuse, R4 ;  /* 0x0000007578047223 */ /* 0x080fe20000000004 */
[----:B------:R-:W-:Y:S01]  /*0ac0*/  FMUL R117, R100, R117 ;  /* 0x0000007564757220 */ /* 0x000fe20000400000 */
[----:B------:R-:W-:Y:S01]  /*0ad0*/  FFMA R37, R0, R121, RZ ;  /* 0x0000007900257223 */ /* 0x000fe200000000ff */
[----:B------:R-:W-:-:S02]  /*0ae0*/  HADD2.F32 R112, -RZ, R45.H1_H1 ;  /* 0x3000002dff707230 */ /* 0x000fc40000004100 */
[----:B------:R-:W-:Y:S01]  /*0af0*/  FMUL R119, R103, R119 ;  /* 0x0000007767777220 */ /* 0x000fe20000400000 */
[-C--:B------:R-:W-:Y:S01]  /*0b00*/  FFMA R8, R118, R115.reuse, R8 ;  /* 0x0000007376087223 */ /* 0x080fe20000000008 */
[----:B------:R-:W-:Y:S01]  /*0b10*/  FMUL R115, R99, R115 ;  /* 0x0000007363737220 */ /* 0x000fe20000400000 */
[----:B------:R-:W-:Y:S01]  /*0b20*/  FFMA R37, R120, R117, R37 ;  /* 0x0000007578257223 */ /* 0x000fe20000000025 */
[----:B------:R-:W-:Y:S02]  /*0b30*/  HADD2.F32 R114, -RZ, R42.H1_H1 ;  /* 0x3000002aff727230 */ /* 0x000fe40000004100 */
[----:B------:R-:W-:Y:S01]  /*0b40*/  FMUL R116, R103, R116 ;  /* 0x0000007467747220 */ /* 0x000fe20000400000 */
[----:B------:R-:W-:Y:S02]  /*0b50*/  HADD2.F32 R111, -RZ, R46.H0_H0 ;  /* 0x2000002eff6f7230 */ /* 0x000fe40000004100 */
[----:B------:R-:W-:Y:S01]  /*0b60*/  FFMA R7, R119, R112, R7 ;  /* 0x0000007077077223 */ /* 0x000fe20000000007 */
[----:B------:R-:W-:-:S02]  /*0b70*/  HADD2.F32 R131, -RZ, R36.H0_H0 ;  /* 0x20000024ff837230 */ /* 0x000fc40000004100 */
[----:B------:R-:W-:Y:S01]  /*0b80*/  FMUL R112, R98, R112 ;  /* 0x0000007062707220 */ /* 0x000fe20000400000 */
[----:B------:R-:W-:Y:S02]  /*0b90*/  HADD2.F32 R140, -RZ, R36.H1_H1 ;  /* 0x30000024ff8c7230 */ /* 0x000fe40000004100 */
[----:B------:R-:W-:Y:S01]  /*0ba0*/  FFMA R36, R118, R115, R37 ;  /* 0x0000007376247223 */ /* 0x000fe20000000025 */
[--C-:B------:R-:W-:Y:S02]  /*0bb0*/  HADD2.F32 R113, -RZ, R43.reuse.H0_H0 ;  /* 0x2000002bff717230 */ /* 0x100fe40000004100 */
[----:B------:R-:W-:Y:S01]  /*0bc0*/  FMUL R114, R103, R114 ;  /* 0x0000007267727220 */ /* 0x000fe20000400000 */
[----:B------:R-:W-:Y:S02]  /*0bd0*/  HADD2.F32 R109, -RZ, R46.H1_H1 ;  /* 0x3000002eff6d7230 */ /* 0x000fe40000004100 */
[-C--:B------:R-:W-:Y:S01]  /*0be0*/  FFMA R10, R116, R111.reuse, R10 ;  /* 0x0000006f740a7223 */ /* 0x080fe2000000000a */
[----:B------:R-:W-:Y:S01]  /*0bf0*/  FMUL R111, R97, R111 ;  /* 0x0000006f616f7220 */ /* 0x000fe20000400000 */
[----:B------:R-:W-:Y:S01]  /*0c00*/  FFMA R37, R119, R112, R36 ;  /* 0x0000007077257223 */ /* 0x000fe20000000024 */
[----:B------:R-:W-:-:S02]  /*0c10*/  HADD2.F32 R110, -RZ, R43.H1_H1 ;  /* 0x3000002bff6e7230 */ /* 0x000fc40000004100 */
[C---:B------:R-:W-:Y:S01]  /*0c20*/  FMUL R113, R103.reuse, R113 ;  /* 0x0000007167717220 */ /* 0x040fe20000400000 */
[--C-:B------:R-:W-:Y:S02]  /*0c30*/  HADD2.F32 R108, -RZ, R47.reuse.H0_H0 ;  /* 0x2000002fff6c7230 */ /* 0x100fe40000004100 */
        /* <DEDUP_REMOVED lines=9> */
[-C--:B------:R-:W-:Y:S01]  /*0cd0*/  FFMA R11, R110, R107.reuse, R11 ;  /* 0x0000006b6e0b7223 */ /* 0x080fe2000000000b */
[----:B------:R-:W-:Y:S02]  /*0ce0*/  HADD2.F32 R133, -RZ, R52.H0_H0 ;  /* 0x20000034ff857230 */ /* 0x000fe40000004100 */
[----:B------:R-:W-:Y:S01]  /*0cf0*/  FMUL R107, R94, R107 ;  /* 0x0000006b5e6b7220 */ /* 0x000fe20000400000 */
[----:B------:R-:W-:Y:S01]  /*0d00*/  FFMA R37, R113, R108, R36 ;  /* 0x0000006c71257223 */ /* 0x000fe20000000024 */
[--C-:B------:R-:W-:Y:S02]  /*0d10*/  HADD2.F32 R45, -RZ, R49.reuse.H0_H0 ;  /* 0x20000031ff2d7230 */ /* 0x100fe40000004100 */
[----:B------:R-:W-:Y:S02]  /*0d20*/  HADD2.F32 R162, -RZ, R49.H1_H1 ;  /* 0x30000031ffa27230 */ /* 0x000fe40000004100 */
[----:B------:R-:W-:Y:S01]  /*0d30*/  FFMA R36, R110, R107, R37 ;  /* 0x0000006b6e247223 */ /* 0x000fe20000000025 */
[----:B------:R-:W-:-:S02]  /*0d40*/  HADD2.F32 R106, -RZ, R48.H1_H1 ;  /* 0x30000030ff6a7230 */ /* 0x000fc40000004100 */
[----:B------:R-:W-:Y:S02]  /*0d50*/  HADD2.F32 R49, -RZ, R52.H1_H1 ;  /* 0x30000034ff317230 */ /* 0x000fe40000004100 */
[--C-:B------:R-:W-:Y:S02]  /*0d60*/  HADD2.F32 R130, -RZ, R66.reuse.H0_H0 ;  /* 0x20000042ff827230 */ /* 0x100fe40000004100 */
[----:B------:R-:W-:Y:S02]  /*0d70*/  HADD2.F32 R128, -RZ, R66.H1_H1 ;  /* 0x30000042ff807230 */ /* 0x000fe40000004100 */
[----:B------:R-:W-:Y:S01]  /*0d80*/  FMUL R66, R93, R133 ;  /* 0x000000855d427220 */ /* 0x000fe20000400000 */
[--C-:B------:R-:W-:Y:S02]  /*0d90*/  HADD2.F32 R126, -RZ, R67.reuse.H0_H0 ;  /* 0x20000043ff7e7230 */ /* 0x100fe40000004100 */
[----:B------:R-:W-:Y:S02]  /*0da0*/  HADD2.F32 R124, -RZ, R67.H1_H1 ;  /* 0x30000043ff7c7230 */ /* 0x000fe40000004100 */
[----:B------:R-:W-:Y:S01]  /*0db0*/  FMUL R67, R103, R129 ;  /* 0x0000008167437220 */ /* 0x000fe20000400000 */
[----:B------:R-:W-:-:S02]  /*0dc0*/  HADD2.F32 R164, -RZ, R53.H0_H0 ;  /* 0x20000035ffa47230 */ /* 0x000fc40000004100 */
[----:B------:R-:W-:Y:S01]  /*0dd0*/  FMUL R106, R103, R106 ;  /* 0x0000006a676a7220 */ /* 0x000fe20000400000 */
[--C-:B------:R-:W-:Y:S02]  /*0de0*/  HADD2.F32 R142, -RZ, R63.reuse.H0_H0 ;  /* 0x2000003fff8e7230 */ /* 0x100fe40000004100 */
[----:B------:R-:W-:Y:S01]  /*0df0*/  FFMA R37, R67, R66, R36 ;  /* 0x0000004243257223 */ /* 0x000fe20000000024 */
[----:B------:R-:W-:Y:S02]  /*0e00*/  HADD2.F32 R125, -RZ, R63.H1_H1 ;  /* 0x3000003fff7d7230 */ /* 0x000fe40000004100 */
[----:B------:R-:W-:Y:S01]  /*0e10*/  FMUL R63, R92, R49 ;  /* 0x000000315c3f7220 */ /* 0x000fe20000400000 */
[----:B------:R-:W-:Y:S02]  /*0e20*/  HADD2.F32 R53, -RZ, R53.H1_H1 ;  /* 0x30000035ff357230 */ /* 0x000fe40000004100 */
[--C-:B------:R-:W-:Y:S02]  /*0e30*/  HADD2.F32 R42, -RZ, R62.reuse.H0_H0 ;  /* 0x2000003eff2a7230 */ /* 0x100fe40000004100 */
[----:B------:R-:W-:Y:S01]  /*0e40*/  FFMA R36, R106, R63, R37 ;  /* 0x0000003f6a247223 */ /* 0x000fe20000000025 */
[----:B------:R-:W-:-:S02]  /*0e50*/  HADD2.F32 R123, -RZ, R62.H1_H1 ;  /* 0x3000003eff7b7230 */ /* 0x000fc40000004100 */
[----:B------:R-:W-:Y:S01]  /*0e60*/  FMUL R62, R91, R164 ;  /* 0x000000a45b3e7220 */ /* 0x000fe20000400000 */
[--C-:B------:R-:W-:Y:S02]  /*0e70*/  HADD2.F32 R134, -RZ, R65.reuse.H0_H0 ;  /* 0x20000041ff867230 */ /* 0x100fe40000004100 */
[----:B------:R-:W-:Y:S02]  /*0e80*/  HADD2.F32 R132, -RZ, R65.H1_H1 ;  /* 0x30000041ff847230 */ /* 0x000fe40000004100 */
[----:B------:R-:W-:Y:S01]  /*0e90*/  FMUL R65, R103, R45 ;  /* 0x0000002d67417220 */ /* 0x000fe20000400000 */
[----:B------:R-:W-:Y:S02]  /*0ea0*/  HADD2.F32 R160, -RZ, R50.H0_H0 ;  /* 0x20000032ffa07230 */ /* 0x000fe40000004100 */
[----:B------:R-:W-:Y:S02]  /*0eb0*/  HADD2.F32 R158, -RZ, R54.H0_H0 ;  /* 0x20000036ff9e7230 */ /* 0x000fe40000004100 */
[----:B------:R-:W-:Y:S01]  /*0ec0*/  FFMA R37, R65, R62, R36 ;  /* 0x0000003e41257223 */ /* 0x000fe20000000024 */
[----:B------:R-:W-:-:S02]  /*0ed0*/  HADD2.F32 R144, -RZ, R59.H0_H0 ;  /* 0x2000003bff907230 */ /* 0x000fc40000004100 */
[----:B------:R-:W-:Y:S02]  /*0ee0*/  HADD2.F32 R40, -RZ, R59.H1_H1 ;  /* 0x3000003bff287230 */ /* 0x000fe40000004100 */
[----:B------:R-:W-:Y:S01]  /*0ef0*/  FMUL R59, R90, R53 ;  /* 0x000000355a3b7220 */ /* 0x000fe20000400000 */
[--C-:B------:R-:W-:Y:S02]  /*0f00*/  HADD2.F32 R122, -RZ, R64.reuse.H0_H0 ;  /* 0x20000040ff7a7230 */ /* 0x100fe40000004100 */
[----:B------:R-:W-:Y:S02]  /*0f10*/  HADD2.F32 R136, -RZ, R64.H1_H1 ;  /* 0x30000040ff887230 */ /* 0x000fe40000004100 */
[----:B------:R-:W-:Y:S01]  /*0f20*/  FMUL R64, R103, R162 ;  /* 0x000000a267407220 */ /* 0x000fe20000400000 */
[----:B------:R-:W-:Y:S02]  /*0f30*/  HADD2.F32 R154, -RZ, R51.H0_H0 ;  /* 0x20000033ff9a7230 */ /* 0x000fe40000004100 */
[----:B------:R-:W-:-:S02]  /*0f40*/  HADD2.F32 R156, -RZ, R50.H1_H1 ;  /* 0x30000032ff9c7230 */ /* 0x000fc40000004100 */
[----:B------:R-:W-:Y:S01]  /*0f50*/  FFMA R36, R64, R59, R37 ;  /* 0x0000003b40247223 */ /* 0x000fe20000000025 */
[----:B------:R-:W-:Y:S02]  /*0f60*/  HADD2.F32 R41, -RZ, R54.H1_H1 ;  /* 0x30000036ff297230 */ /* 0x000fe40000004100 */
[--C-:B------:R-:W-:Y:S02]  /*0f70*/  HADD2.F32 R146, -RZ, R58.reuse.H0_H0 ;  /* 0x2000003aff927230 */ /* 0x100fe40000004100 */
[----:B------:R-:W-:Y:S02]  /*0f80*/  HADD2.F32 R44, -RZ, R58.H1_H1 ;  /* 0x3000003aff2c7230 */ /* 0x000fe40000004100 */
[----:B------:R-:W-:Y:S01]  /*0f90*/  FMUL R58, R89, R158 ;  /* 0x0000009e593a7220 */ /* 0x000fe20000400000 */
[--C-:B------:R-:W-:Y:S02]  /*0fa0*/  HADD2.F32 R46, -RZ, R61.reuse.H0_H0 ;  /* 0x2000003dff2e7230 */ /* 0x100fe40000004100 */
[----:B------:R-:W-:-:S02]  /*0fb0*/  HADD2.F32 R43, -RZ, R61.H1_H1 ;  /* 0x3000003dff2b7230 */ /* 0x000fc40000004100 */
[C---:B------:R-:W-:Y:S01]  /*0fc0*/  FMUL R61, R103.reuse, R160 ;  /* 0x000000a0673d7220 */ /* 0x040fe20000400000 */
[----:B------:R-:W-:Y:S02]  /*0fd0*/  HADD2.F32 R50, -RZ, R51.H1_H1 ;  /* 0x30000033ff327230 */ /* 0x000fe40000004100 */
[----:B------:R-:W-:Y:S02]  /*0fe0*/  HADD2.F32 R54, -RZ, R55.H0_H0 ;  /* 0x20000037ff367230 */ /* 0x000fe40000004100 */
        /* <DEDUP_REMOVED lines=10> */
[----:B------:R-:W-:Y:S01]  /*1090*/  FFMA R20, R57, R54, R20 ;  /* 0x0000003639147223 */ /* 0x000fe20000000014 */
[----:B------:R-:W-:-:S02]  /*10a0*/  HADD2.F32 R52, -RZ, R56.H1_H1 ;  /* 0x30000038ff347230 */ /* 0x000fc40000004100 */
[----:B------:R-:W-:Y:S01]  /*10b0*/  FMUL R56, R103, R50 ;  /* 0x0000003267387220 */ /* 0x000fe20000400000 */
[----:B------:R-:W-:Y:S01]  /*10c0*/  FMUL R54, R87, R54 ;  /* 0x0000003657367220 */ /* 0x000fe20000400000 */
[----:B------:R-:W-:Y:S02]  /*10d0*/  FFMA R36, R60, R55, R37 ;  /* 0x000000373c247223 */ /* 0x000fe40000000025 */
[-C--:B------:R-:W-:Y:S01]  /*10e0*/  FFMA R19, R56, R51.reuse, R19 ;  /* 0x0000003338137223 */ /* 0x080fe20000000013 */
[----:B------:R-:W-:Y:S01]  /*10f0*/  FMUL R51, R86, R51 ;  /* 0x0000003356337220 */ /* 0x000fe20000400000 */
[----:B------:R-:W-:Y:S01]  /*1100*/  FFMA R37, R57, R54, R36 ;  /* 0x0000003639257223 */ /* 0x000fe20000000024 */
[----:B------:R-:W-:Y:S01]  /*1110*/  FFMA R15, R64, R53, R15 ;  /* 0x00000035400f7223 */ /* 0x000fe2000000000f */
[C---:B------:R-:W-:Y:S01]  /*1120*/  FMUL R52, R103.reuse, R52 ;  /* 0x0000003467347220 */ /* 0x040fe20000400000 */
        /* <DEDUP_REMOVED lines=30> */
[-C--:B------:R-:W-:Y:S01]  /*1310*/  FFMA R27, R40, R125.reuse, R27 ;  /* 0x0000007d281b7223 */ /* 0x080fe2000000001b */
[----:B------:R-:W-:Y:S01]  /*1320*/  FMUL R125, R78, R125 ;  /* 0x0000007d4e7d7220 */ /* 0x000fe20000400000 */
[----:B------:R-:W-:Y:S01]  /*1330*/  FFMA R133, R41, R36, R142 ;  /* 0x0000002429857223 */ /* 0x000fe2000000008e */
[----:B------:R-:W-:Y:S01]  /*1340*/  FMUL R123, R103, R122 ;  /* 0x0000007a677b7220 */ /* 0x000fe20000400000 */
[----:B------:R-:W-:-:S02]  /*1350*/  FMUL R122, R77, R131 ;  /* 0x000000834d7a7220 */ /* 0x000fc40000400000 */
[----:B------:R-:W-:Y:S01]  /*1360*/  FFMA R144, R40, R125, R133 ;  /* 0x0000007d28907223 */ /* 0x000fe20000000085 */
[----:B------:R-:W-:Y:S01]  /*1370*/  FMUL R139, R103, R136 ;  /* 0x00000088678b7220 */ /* 0x000fe20000400000 */
[----:B------:R-:W-:Y:S02]  /*1380*/  FMUL R136, R76, R140 ;  /* 0x0000008c4c887220 */ /* 0x000fe40000400000 */
[----:B------:R-:W-:Y:S01]  /*1390*/  FFMA R144, R123, R122, R144 ;  /* 0x0000007a7b907223 */ /* 0x000fe20000000090 */
[----:B------:R-:W-:Y:S01]  /*13a0*/  FMUL R137, R103, R134 ;  /* 0x0000008667897220 */ /* 0x000fe20000400000 */
[----:B------:R-:W-:Y:S02]  /*13b0*/  FMUL R134, R75, R127 ;  /* 0x0000007f4b867220 */ /* 0x000fe40000400000 */
[----:B------:R-:W-:Y:S01]  /*13c0*/  FFMA R144, R139, R136, R144 ;  /* 0x000000888b907223 */ /* 0x000fe20000000090 */
[--C-:B------:R-:W-:Y:S02]  /*13d0*/  HADD2.F32 R129, -RZ, R38.reuse.H0_H0 ;  /* 0x20000026ff817230 */ /* 0x100fe40000004100 */
[----:B------:R-:W-:Y:S01]  /*13e0*/  FMUL R135, R103, R132 ;  /* 0x0000008467877220 */ /* 0x000fe20000400000 */
[----:B------:R-:W-:Y:S01]  /*13f0*/  FMUL R132, R74, R138 ;  /* 0x0000008a4a847220 */ /* 0x000fe20000400000 */
[----:B------:R-:W-:Y:S01]  /*1400*/  FFMA R144, R137, R134, R144 ;  /* 0x0000008689907223 */ /* 0x000fe20000000090 */
[----:B------:R-:W-:-:S02]  /*1410*/  HADD2.F32 R38, -RZ, R38.H1_H1 ;  /* 0x30000026ff267230 */ /* 0x000fc40000004100 */
[----:B------:R-:W-:Y:S01]  /*1420*/  FMUL R133, R103, R130 ;  /* 0x0000008267857220 */ /* 0x000fe20000400000 */
[----:B------:R-:W-:Y:S01]  /*1430*/  FMUL R130, R73, R129 ;  /* 0x0000008149827220 */ /* 0x000fe20000400000 */
[----:B------:R-:W-:Y:S01]  /*1440*/  FFMA R144, R135, R132, R144 ;  /* 0x0000008487907223 */ /* 0x000fe20000000090 */
[----:B------:R-:W-:Y:S01]  /*1450*/  FFMA R30, R123, R131, R30 ;  /* 0x000000837b1e7223 */ /* 0x000fe2000000001e */
[--C-:B------:R-:W-:Y:S02]  /*1460*/  HADD2.F32 R141, -RZ, R39.reuse.H0_H0 ;  /* 0x20000027ff8d7230 */ /* 0x100fe40000004100 */
[----:B------:R-:W-:Y:S01]  /*1470*/  FMUL R131, R103, R128 ;  /* 0x0000008067837220 */ /* 0x000fe20000400000 */
[----:B------:R-:W-:Y:S01]  /*1480*/  FMUL R128, R72, R38 ;  /* 0x0000002648807220 */ /* 0x000fe20000400000 */
[C---:B------:R-:W-:Y:S01]  /*1490*/  FFMA R144, R133.reuse, R130, R144 ;  /* 0x0000008285907223 */ /* 0x040fe20000000090 */
[----:B------:R-:W-:Y:S01]  /*14a0*/  FFMA R34, R133, R129, R34 ;  /* 0x0000008185227223 */ /* 0x000fe20000000022 */
[----:B------:R-:W-:-:S02]  /*14b0*/  HADD2.F32 R142, -RZ, R39.H1_H1 ;  /* 0x30000027ff8e7230 */ /* 0x000fc40000004100 */
        /* <DEDUP_REMOVED lines=35> */
.L_x_5108:
        /* <DEDUP_REMOVED lines=15> */
.L_x_5096:
[----:B------:R-:W-:Y:S05]  /*17e0*/  WARPSYNC.ALL ;  /* 0x0000000000007948 */ /* 0x000fea0003800000 */
[----:B------:R-:W-:Y:S01]  /*17f0*/  BAR.SYNC.DEFER_BLOCKING 0x0 ;  /* 0x0000000000007b1d */ /* 0x000fe20000010000 */
[----:B0-----:R-:W-:Y:S02]  /*1800*/  SEL R39, R3, R6, !P0 ;  /* 0x0000000603277207 */ /* 0x001fe40004000000 */
[----:B------:R-:W-:Y:S02]  /*1810*/  IADD3 R69, R69, UR8, RZ ;  /* 0x0000000845457c10 */ /* 0x000fe4000fffe0ff */
[----:B------:R-:W-:-:S02]  /*1820*/  LEA R39, R39, R2, 0x3 ;  /* 0x0000000227277211 */ /* 0x000fc400078e18ff */
        /* <DEDUP_REMOVED lines=124> */
.L_x_5094:
        /* <DEDUP_REMOVED lines=22> */
.L_x_5095:
[----:B------:R-:W-:Y:S01]  /*2150*/  HFMA2.MMA R143, -RZ, RZ, 0, 0 ;  /* 0x00000000ff8f7435 */ /* 0x000fe200000001ff */
[----:B------:R-:W-:Y:S01]  /*2160*/  MOV R140, 0x10 ;  /* 0x00000010008c7802 */ /* 0x000fe20000000f00 */
[----:B------:R-:W-:Y:S01]  /*2170*/  HFMA2.MMA R141, -RZ, RZ, 0, 1.847743988037109375e-06 ;  /* 0x0000001fff8d7435 */ /* 0x000fe200000001ff */
[----:B------:R-:W-:-:S10]  /*2180*/  MOV R138, 0xffffffff ;  /* 0xffffffff008a7802 */ /* 0x000fd40000000f00 */
[----:B------:R-:W-:Y:S05]  /*2190*/  WARPSYNC.COLLECTIVE R138, `(.L_x_5098) ;  /* 0x000000008a087348 */ /* 0x000fea0003c00000 */
[----:B------:R0:W1:Y:S02]  /*21a0*/  SHFL.DOWN P0, R149, R143, R140, R141 ;  /* 0x0800008c8f957389 */ /* 0x000064000000008d */
[----:B01----:R-:W-:Y:S01]  /*21b0*/  ENDCOLLECTIVE ;  /* 0x000000000000791b */ /* 0x003fe20003800000 */
.L_x_5098:
[----:B------:R-:W-:Y:S02]  /*21c0*/  MOV R143, R39 ;  /* 0x00000027008f7202 */ /* 0x000fe40000000f00 */
[----:B------:R-:W-:-:S07]  /*21d0*/  MOV R38, R149 ;  /* 0x0000009500267202 */ /* 0x000fce0000000f00 */
[----:B------:R-:W-:Y:S05]  /*21e0*/  WARPSYNC.COLLECTIVE R138, `(.L_x_5099) ;  /* 0x000000008a087348 */ /* 0x000fea0003c00000 */
[----:B------:R0:W1:Y:S02]  /*21f0*/  SHFL.DOWN P0, R149, R143, R140, R141 ;  /* 0x0800008c8f957389 */ /* 0x000064000000008d */
[----:B01----:R-:W-:Y:S01]  /*2200*/  ENDCOLLECTIVE ;  /* 0x000000000000791b */ /* 0x003fe20003800000 */
.L_x_5099:
[----:B------:R-:W-:Y:S01]  /*2210*/  FADD R38, RZ, R38 ;  /* 0x00000026ff267221 */ /* 0x000fe20000000000 */
[----:B------:R-:W-:-:S04]  /*2220*/  HFMA2.MMA R140, -RZ, RZ, 0, 4.76837158203125e-07 ;  /* 0x00000008ff8c7435 */ /* 0x000fc800000001ff */
[----:B------:R-:W-:Y:S02]  /*2230*/  MOV R143, R38 ;  /* 0x00000026008f7202 */ /* 0x000fe40000000f00 */
[----:B------:R-:W-:-:S07]  /*2240*/  MOV R142, R149 ;  /* 0x00000095008e7202 */ /* 0x000fce0000000f00 */
[----:B------:R-:W-:Y:S05]  /*2250*/  WARPSYNC.COLLECTIVE R138, `(.L_x_5100) ;  /* 0x000000008a087348 */ /* 0x000fea0003c00000 */
[----:B------:R0:W1:Y:S02]  /*2260*/  SHFL.DOWN P0, R149, R143, R140, R141 ;  /* 0x0800008c8f957389 */ /* 0x000064000000008d */
[----:B01----:R-:W-:Y:S01]  /*2270*/  ENDCOLLECTIVE ;  /* 0x000000000000791b */ /* 0x003fe20003800000 */
.L_x_5100:
[----:B------:R-:W-:-:S05]  /*2280*/  FADD R142, R39, R142 ;  /* 0x0000008e278e7221 */ /* 0x000fca0000000000 */
[----:B------:R-:W-:Y:S02]  /*2290*/  MOV R143, R142 ;  /* 0x0000008e008f7202 */ /* 0x000fe40000000f00 */
[----:B------:R-:W-:-:S07]  /*22a0*/  MOV R145, R149 ;  /* 0x0000009500917202 */ /* 0x000fce0000000f00 */
[----:B------:R-:W-:Y:S05]  /*22b0*/  WARPSYNC.COLLECTIVE R138, `(.L_x_5101) ;  /* 0x000000008a087348 */ /* 0x000fea0003c00000 */
[----:B------:R0:W1:Y:S02]  /*22c0*/  SHFL.DOWN P0, R149, R143, R140, R141 ;  /* 0x0800008c8f957389 */ /* 0x000064000000008d */
[----:B01----:R-:W-:Y:S01]  /*22d0*/  ENDCOLLECTIVE ;  /* 0x000000000000791b */ /* 0x003fe20003800000 */
.L_x_5101:
[----:B------:R-:W-:Y:S01]  /*22e0*/  FADD R145, R38, R145 ;  /* 0x0000009126917221 */ /* 0x000fe20000000000 */
[----:B------:R-:W-:-:S04]  /*22f0*/  HFMA2.MMA R140, -RZ, RZ, 0, 2.384185791015625e-07 ;  /* 0x00000004ff8c7435 */ /* 0x000fc800000001ff */
[----:B------:R-:W-:Y:S02]  /*2300*/  MOV R143, R145 ;  /* 0x00000091008f7202 */ /* 0x000fe40000000f00 */
[----:B------:R-:W-:-:S07]  /*2310*/  MOV R147, R149 ;  /* 0x0000009500937202 */ /* 0x000fce0000000f00 */
[----:B------:R-:W-:Y:S05]  /*2320*/  WARPSYNC.COLLECTIVE R138, `(.L_x_5102) ;  /* 0x000000008a087348 */ /* 0x000fea0003c00000 */
[----:B------:R0:W1:Y:S02]  /*2330*/  SHFL.DOWN P0, R149, R143, R140, R141 ;  /* 0x0800008c8f957389 */ /* 0x000064000000008d */
[----:B01----:R-:W-:Y:S01]  /*2340*/  ENDCOLLECTIVE ;  /* 0x000000000000791b */ /* 0x003fe20003800000 */
.L_x_5102:
[----:B------:R-:W-:-:S05]  /*2350*/  FADD R147, R142, R147 ;  /* 0x000000938e937221 */ /* 0x000fca0000000000 */
[----:B------:R-:W-:Y:S02]  /*2360*/  MOV R143, R147 ;  /* 0x00000093008f7202 */ /* 0x000fe40000000f00 */
[----:B------:R-:W-:-:S07]  /*2370*/  MOV R144, R149 ;  /* 0x0000009500907202 */ /* 0x000fce0000000f00 */
[----:B------:R-:W-:Y:S05]  /*2380*/  WARPSYNC.COLLECTIVE R138, `(.L_x_5103) ;  /* 0x000000008a087348 */ /* 0x000fea0003c00000 */
[----:B------:R0:W1:Y:S02]  /*2390*/  SHFL.DOWN P0, R149, R143, R140, R141 ;  /* 0x0800008c8f957389 */ /* 0x000064000000008d */
[----:B01----:R-:W-:Y:S01]  /*23a0*/  ENDCOLLECTIVE ;  /* 0x000000000000791b */ /* 0x003fe20003800000 */
.L_x_5103:
[----:B------:R-:W-:Y:S01]  /*23b0*/  FADD R144, R145, R144 ;  /* 0x0000009091907221 */ /* 0x000fe20000000000 */
[----:B------:R-:W-:-:S04]  /*23c0*/  HFMA2.MMA R140, -RZ, RZ, 0, 1.1920928955078125e-07 ;  /* 0x00000002ff8c7435 */ /* 0x000fc800000001ff */
[----:B------:R-:W-:Y:S02]  /*23d0*/  MOV R143, R144 ;  /* 0x00000090008f7202 */ /* 0x000fe40000000f00 */
[----:B------:R-:W-:-:S07]  /*23e0*/  MOV R146, R149 ;  /* 0x0000009500927202 */ /* 0x000fce0000000f00 */
[----:B------:R-:W-:Y:S05]  /*23f0*/  WARPSYNC.COLLECTIVE R138, `(.L_x_5104) ;  /* 0x000000008a087348 */ /* 0x000fea0003c00000 */
[----:B------:R0:W1:Y:S02]  /*2400*/  SHFL.DOWN P0, R149, R143, R140, R141 ;  /* 0x0800008c8f957389 */ /* 0x000064000000008d */
[----:B01----:R-:W-:Y:S01]  /*2410*/  ENDCOLLECTIVE ;  /* 0x000000000000791b */ /* 0x003fe20003800000 */
.L_x_5104:
[----:B------:R-:W-:-:S05]  /*2420*/  FADD R146, R147, R146 ;  /* 0x0000009293927221 */ /* 0x000fca0000000000 */
[----:B------:R-:W-:Y:S02]  /*2430*/  MOV R143, R146 ;  /* 0x00000092008f7202 */ /* 0x000fe40000000f00 */
[----:B------:R-:W-:-:S07]  /*2440*/  MOV R39, R149 ;  /* 0x0000009500277202 */ /* 0x000fce0000000f00 */
[----:B------:R-:W-:Y:S05]  /*2450*/  WARPSYNC.COLLECTIVE R138, `(.L_x_5105) ;  /* 0x000000008a087348 */ /* 0x000fea0003c00000 */
[----:B------:R0:W1:Y:S02]  /*2460*/  SHFL.DOWN P0, R149, R143, R140, R141 ;  /* 0x0800008c8f957389 */ /* 0x000064000000008d */
[----:B01----:R-:W-:Y:S01]  /*2470*/  ENDCOLLECTIVE ;  /* 0x000000000000791b */ /* 0x003fe20003800000 */
.L_x_5105:
[----:B------:R-:W-:Y:S01]  /*2480*/  FADD R38, R144, R39 ;  /* 0x0000002790267221 */ /* 0x000fe20000000000 */
[----:B------:R-:W-:-:S04]  /*2490*/  HFMA2.MMA R140, -RZ, RZ, 0, 5.9604644775390625e-08 ;  /* 0x00000001ff8c7435 */ /* 0x000fc800000001ff */
[----:B------:R-:W-:Y:S01]  /*24a0*/  MOV R143, R38 ;  /* 0x00000026008f7202 */ /* 0x000fe20000000f00 */
[----:B------:R-:W-:-:S07]  /*24b0*/  FADD R39, R146, R149 ;  /* 0x0000009592277221 */ /* 0x000fce0000000000 */
[----:B------:R-:W-:Y:S05]  /*24c0*/  WARPSYNC.COLLECTIVE R138, `(.L_x_5106) ;  /* 0x000000008a087348 */ /* 0x000fea0003c00000 */
[----:B------:R0:W1:Y:S02]  /*24d0*/  SHFL.DOWN P0, R149, R143, R140, R141 ;  /* 0x0800008c8f957389 */ /* 0x000064000000008d */
[----:B01----:R-:W-:Y:S01]  /*24e0*/  ENDCOLLECTIVE ;  /* 0x000000000000791b */ /* 0x003fe20003800000 */
.L_x_5106:
[----:B------:R-:W-:Y:S02]  /*24f0*/  MOV R143, R39 ;  /* 0x00000027008f7202 */ /* 0x000fe40000000f00 */
[----:B------:R-:W-:-:S07]  /*2500*/  MOV R145, R149 ;  /* 0x0000009500917202 */ /* 0x000fce0000000f00 */
[----:B------:R-:W-:Y:S05]  /*2510*/  WARPSYNC.COLLECTIVE R138, `(.L_x_5107) ;  /* 0x000000008a087348 */ /* 0x000fea0003c00000 */
[----:B------:R0:W1:Y:S02]  /*2520*/  SHFL.DOWN P0, R149, R143, R140, R141 ;  /* 0x0800008c8f957389 */ /* 0x000064000000008d */
[----:B01----:R-:W-:Y:S01]  /*2530*/  ENDCOLLECTIVE ;  /* 0x000000000000791b */ /* 0x003fe20003800000 */
.L_x_5107:
[----:B------:R-:W-:Y:S01]  /*2540*/  MOV R142, R149 ;  /* 0x00000095008e7202 */ /* 0x000fe20000000f00 */
[----:B------:R-:W-:Y:S06]  /*2550*/  BRA `(.L_x_5108) ;  /* 0xfffffff000647947 */ /* 0x000fec000383ffff */
.L_x_5109:
        /* <DEDUP_REMOVED lines=10> */
.L_x_5757:


//--------------------- .text._ZN18transformer_engine13normalization33rmsnorm_bwd_finalize_tuned_kernelINS0_22Kernel_traits_finalizeILj4096EffffjLj1024ELj4ENS0_18Kernel_traits_baseILj4096EffffjLj1024EEEEEEEvNS0_20BackwardKernelParamsE --------------------------
	.section	.text._ZN18transformer_engine13normalization33rmsnorm_bwd_finalize_tuned_kernelINS0_22Kernel_traits_finalizeILj4096EffffjLj1024ELj4ENS0_18Kernel_traits_baseILj4096EffffjLj1024EEEEEEEvNS0_20BackwardKernelParamsE,"ax",@progbits
	.align	128
        .global         _ZN18transformer_engine13normalization33rmsnorm_bwd_finalize_tuned_kernelINS0_22Kernel_traits_finalizeILj4096EffffjLj1024ELj4ENS0_18Kernel_traits_baseILj4096EffffjLj1024EEEEEEEvNS0_20BackwardKernelParamsE
        .type           _ZN18transformer_engine13normalization33rmsnorm_bwd_finalize_tuned_kernelINS0_22Kernel_traits_finalizeILj4096EffffjLj1024ELj4ENS0_18Kernel_traits_baseILj4096EffffjLj1024EEEEEEEvNS0_20BackwardKernelParamsE,@function
        .size           _ZN18transformer_engine13normalization33rmsnorm_bwd_finalize_tuned_kernelINS0_22Kernel_traits_finalizeILj4096EffffjLj1024ELj4ENS0_18Kernel_traits_baseILj4096EffffjLj1024EEEEEEEvNS0_20BackwardKernelParamsE,(.L_x_5758 - _ZN18transformer_engine13normalization33rmsnorm_bwd_finalize_tuned_kernelINS0_22Kernel_traits_finalizeILj4096EffffjLj1024ELj4ENS0_18Kernel_traits_baseILj4096EffffjLj1024EEEEEEEvNS0_20BackwardKernelParamsE)
        .other          _ZN18transformer_engine13normalization33rmsnorm_bwd_finalize_tuned_kernelINS0_22Kernel_traits_finalizeILj4096EffffjLj1024ELj4ENS0_18Kernel_traits_baseILj4096EffffjLj1024EEEEEEEvNS0_20BackwardKernelParamsE,@"STO_CUDA_ENTRY STV_DEFAULT"
_ZN18transformer_engine13normalization33rmsnorm_bwd_finalize_tuned_kernelINS0_22Kernel_traits_finalizeILj4096EffffjLj1024ELj4ENS0_18Kernel_traits_baseILj4096EffffjLj1024EEEEEEEvNS0_20BackwardKernelParamsE:
.text._ZN18transformer_engine13normalization33rmsnorm_bwd_finalize_tuned_kernelINS0_22Kernel_traits_finalizeILj4096EffffjLj1024ELj4ENS0_18Kernel_traits_baseILj4096EffffjLj1024EEEEEEEvNS0_20BackwardKernelParamsE:
        /* <DEDUP_REMOVED lines=24> */
.L_x_5119:
        /* <DEDUP_REMOVED lines=24> */
.L_x_5114:
        /* <DEDUP_REMOVED lines=19> */
.L_x_5113:
[----:B------:R-:W-:Y:S05]  /*0430*/  BSYNC B1 ;  /* 0x0000000000017941 */ /* 0x000fea0003800000 */
.L_x_5112:
        /* <DEDUP_REMOVED lines=16> */
.L_x_5116:
[----:B------:R-:W-:Y:S05]  /*0540*/  BSYNC B1 ;  /* 0x0000000000017941 */ /* 0x000fea0003800000 */
.L_x_5115:
[----:B------:R-:W-:-:S13]  /*0550*/  ISETP.LT.U32.OR P1, PT, R23, R18, P1 ;  /* 0x000000121700720c */ /* 0x000fda0000f21470 */
[----:B------:R-:W-:Y:S05]  /*0560*/  @!P1 BRA `(.L_x_5111) ;  /* 0x0000000000109947 */ /* 0x000fea0003800000 */
[----:B------:R-:W0:Y:S02]  /*0570*/  LDC.64 R2, c[0x0][0x270] ;  /* 0x00009c00ff027b82 */ /* 0x000e240000000a00 */
[----:B0-----:R-:W-:-:S06]  /*0580*/  IMAD.WIDE.U32 R2, R19, 0x4, R2 ;  /* 0x0000000413027825 */ /* 0x001fcc00078e0002 */
[----:B------:R-:W2:Y:S02]  /*0590*/  LDG.E R2, desc[UR6][R2.64] ;  /* 0x0000000602027981 */ /* 0x000ea4000c1e1900 */
[----:B--2---:R-:W-:-:S07]  /*05a0*/  FADD R21, R21, R2 ;  /* 0x0000000215157221 */ /* 0x004fce0000000000 */
.L_x_5111:
[----:B------:R-:W-:Y:S05]  /*05b0*/  BSYNC B0 ;  /* 0x0000000000007941 */ /* 0x000fea0003800000 */
.L_x_5110:
        /* <DEDUP_REMOVED lines=18> */
.L_x_5125:
[----:B------:R-:W-:Y:S01]  /*06e0*/  @!P1 SHF.R.U32.HI R2, RZ, 0x3, R0 ;  /* 0x00000003ff029819 */ /* 0x000fe20000011600 */
[----:B--2---:R-:W-:-:S03]  /*06f0*/  FADD R7, R6, R7 ;  /* 0x0000000706077221 */ /* 0x004fc60000000000 */
[----:B------:R-:W-:-:S05]  /*0700*/  @!P1 LOP3.LUT R2, R2, 0x1ffffffc, RZ, 0xc0, !PT ;  /* 0x1ffffffc02029812 */ /* 0x000fca00078ec0ff */
[----:B------:R2:W-:Y:S02]  /*0710*/  @!P1 STS [R2+UR4+0x2000], R7 ;  /* 0x0020000702009988 */ /* 0x0005e40008000804 */
.L_x_5117:
        /* <DEDUP_REMOVED lines=13> */
.L_x_5118:
[----:B------:R-:W-:Y:S01]  /*07f0*/  HFMA2.MMA R11, -RZ, RZ, 0, 1.847743988037109375e-06 ;  /* 0x0000001fff0b7435 */ /* 0x000fe200000001ff */
[----:B------:R-:W-:Y:S02]  /*0800*/  IMAD.MOV.U32 R9, RZ, RZ, 0x1 ;  /* 0x00000001ff097424 */ /* 0x000fe400078e00ff */
[----:B------:R-:W-:-:S08]  /*0810*/  IMAD.MOV.U32 R8, RZ, RZ, -0x1 ;  /* 0xffffffffff087424 */ /* 0x000fd000078e00ff */
[----:B01----:R-:W-:Y:S05]  /*0820*/  WARPSYNC.COLLECTIVE R8, `(.L_x_5120) ;  /* 0x0000000008087348 */ /* 0x003fea0003c00000 */
[----:B-1----:R1:W2:Y:S02]  /*0830*/  SHFL.BFLY P2, R7, R2, R9, R11 ;  /* 0x0c00000902077389 */ /* 0x0022a4000004000b */
[----:B012---:R-:W-:Y:S01]  /*0840*/  ENDCOLLECTIVE ;  /* 0x000000000000791b */ /* 0x007fe20003800000 */
.L_x_5120:
[----:B------:R-:W-:Y:S01]  /*0850*/  HFMA2.MMA R9, -RZ, RZ, 0, 1.1920928955078125e-07 ;  /* 0x00000002ff097435 */ /* 0x000fe200000001ff */
[----:B------:R-:W-:-:S05]  /*0860*/  MOV R3, R7 ;  /* 0x0000000700037202 */ /* 0x000fca0000000f00 */
[----:B------:R-:W-:-:S04]  /*0870*/  FADD R3, R2, R3 ;  /* 0x0000000302037221 */ /* 0x000fc80000000000 */
[----:B------:R-:W-:-:S07]  /*0880*/  IMAD.MOV.U32 R2, RZ, RZ, R3 ;  /* 0x000000ffff027224 */ /* 0x000fce00078e0003 */
[----:B------:R-:W-:Y:S05]  /*0890*/  WARPSYNC.COLLECTIVE R8, `(.L_x_5121) ;  /* 0x0000000008087348 */ /* 0x000fea0003c00000 */
[----:B------:R0:W1:Y:S02]  /*08a0*/  SHFL.BFLY P2, R7, R2, R9, R11 ;  /* 0x0c00000902077389 */ /* 0x000064000004000b */
[----:B01----:R-:W-:Y:S01]  /*08b0*/  ENDCOLLECTIVE ;  /* 0x000000000000791b */ /* 0x003fe20003800000 */
.L_x_5121:
[----:B------:R-:W-:Y:S02]  /*08c0*/  IMAD.MOV.U32 R9, RZ, RZ, 0x4 ;  /* 0x00000004ff097424 */ /* 0x000fe400078e00ff */
[----:B------:R-:W-:-:S04]  /*08d0*/  IMAD.MOV.U32 R4, RZ, RZ, R7 ;  /* 0x000000ffff047224 */ /* 0x000fc800078e0007 */
[----:B------:R-:W-:-:S05]  /*08e0*/  FADD R4, R3, R4 ;  /* 0x0000000403047221 */ /* 0x000fca0000000000 */
[----:B------:R-:W-:-:S07]  /*08f0*/  MOV R2, R4 ;  /* 0x0000000400027202 */ /* 0x000fce0000000f00 */
[----:B------:R-:W-:Y:S05]  /*0900*/  WARPSYNC.COLLECTIVE R8, `(.L_x_5122) ;  /* 0x0000000008087348 */ /* 0x000fea0003c00000 */
[----:B------:R0:W1:Y:S02]  /*0910*/  SHFL.BFLY P2, R7, R2, R9, R11 ;  /* 0x0c00000902077389 */ /* 0x000064000004000b */
[----:B01----:R-:W-:Y:S01]  /*0920*/  ENDCOLLECTIVE ;  /* 0x000000000000791b */ /* 0x003fe20003800000 */
.L_x_5122:
[----:B------:R-:W-:Y:S01]  /*0930*/  HFMA2.MMA R9, -RZ, RZ, 0, 4.76837158203125e-07 ;  /* 0x00000008ff097435 */ /* 0x000fe200000001ff */
[----:B------:R-:W-:-:S05]  /*0940*/  MOV R5, R7 ;  /* 0x0000000700057202 */ /* 0x000fca0000000f00 */
[----:B------:R-:W-:-:S04]  /*0950*/  FADD R5, R4, R5 ;  /* 0x0000000504057221 */ /* 0x000fc80000000000 */
[----:B------:R-:W-:-:S07]  /*0960*/  IMAD.MOV.U32 R2, RZ, RZ, R5 ;  /* 0x000000ffff027224 */ /* 0x000fce00078e0005 */
[----:B------:R-:W-:Y:S05]  /*0970*/  WARPSYNC.COLLECTIVE R8, `(.L_x_5123) ;  /* 0x0000000008087348 */ /* 0x000fea0003c00000 */
[----:B------:R0:W1:Y:S02]  /*0980*/  SHFL.BFLY P2, R7, R2, R9, R11 ;  /* 0x0c00000902077389 */ /* 0x000064000004000b */
[----:B01----:R-:W-:Y:S01]  /*0990*/  ENDCOLLECTIVE ;  /* 0x000000000000791b */ /* 0x003fe20003800000 */
.L_x_5123:
[----:B------:R-:W-:Y:S02]  /*09a0*/  IMAD.MOV.U32 R9, RZ, RZ, 0x10 ;  /* 0x00000010ff097424 */ /* 0x000fe400078e00ff */
[----:B------:R-:W-:-:S04]  /*09b0*/  IMAD.MOV.U32 R6, RZ, RZ, R7 ;  /* 0x000000ffff067224 */ /* 0x000fc800078e0007 */
[----:B------:R-:W-:-:S05]  /*09c0*/  FADD R6, R5, R6 ;  /* 0x0000000605067221 */ /* 0x000fca0000000000 */
[----:B------:R-:W-:-:S07]  /*09d0*/  MOV R2, R6 ;  /* 0x0000000600027202 */ /* 0x000fce0000000f00 */
[----:B------:R-:W-:Y:S05]  /*09e0*/  WARPSYNC.COLLECTIVE R8, `(.L_x_5124) ;  /* 0x0000000008087348 */ /* 0x000fea0003c00000 */
[----:B------:R0:W1:Y:S02]  /*09f0*/  SHFL.BFLY P2, R7, R2, R9, R11 ;  /* 0x0c00000902077389 */ /* 0x000064000004000b */
[----:B01----:R-:W-:Y:S01]  /*0a00*/  ENDCOLLECTIVE ;  /* 0x000000000000791b */ /* 0x003fe20003800000 */
.L_x_5124:
[----:B------:R-:W-:Y:S05]  /*0a10*/  BRA `(.L_x_5125) ;  /* 0xfffffffc00307947 */ /* 0x000fea000383ffff */
.L_x_5126:
        /* <DEDUP_REMOVED lines=14> */
.L_x_5758:


//--------------------- .text._ZN18transformer_engine13normalization24rmsnorm_bwd_tuned_kernelINS0_13Kernel_traitsIffffjLj4096ELj1ELj1ELj4ELj16ENS0_18Kernel_traits_baseILj4096EffffjLj128EEEEELb0EEEvNS0_20BackwardKernelParamsE --------------------------
	.section	.text._ZN18transformer_engine13normalization24rmsnorm_bwd_tuned_kernelINS0_13Kernel_traitsIffffjLj4096ELj1ELj1ELj4ELj16ENS0_18Kernel_traits_baseILj4096EffffjLj128EEEEELb0EEEvNS0_20BackwardKernelParamsE,"ax",@progbits
	.align	128
        .global         _ZN18transformer_engine13normalization24rmsnorm_bwd_tuned_kernelINS0_13Kernel_traitsIffffjLj4096ELj1ELj1ELj4ELj16ENS0_18Kernel_traits_baseILj4096EffffjLj128EEEEELb0EEEvNS0_20BackwardKernelParamsE
        .type           _ZN18transformer_engine13normalization24rmsnorm_bwd_tuned_kernelINS0_13Kernel_traitsIffffjLj4096ELj1ELj1ELj4ELj16ENS0_18Kernel_traits_baseILj4096EffffjLj128EEEEELb0EEEvNS0_20BackwardKernelParamsE,@function
        .size           _ZN18transformer_engine13normalization24rmsnorm_bwd_tuned_kernelINS0_13Kernel_traitsIffffjLj4096ELj1ELj1ELj4ELj16ENS0_18Kernel_traits_baseILj4096EffffjLj128EEEEELb0EEEvNS0_20BackwardKernelParamsE,(.L_x_5759 - _ZN18transformer_engine13normalization24rmsnorm_bwd_tuned_kernelINS0_13Kernel_traitsIffffjLj4096ELj1ELj1ELj4ELj16ENS0_18Kernel_traits_baseILj4096EffffjLj128EEEEELb0EEEvNS0_20BackwardKernelParamsE)
        .other          _ZN18transformer_engine13normalization24rmsnorm_bwd_tuned_kernelINS0_13Kernel_traitsIffffjLj4096ELj1ELj1ELj4ELj16ENS0_18Kernel_traits_baseILj4096EffffjLj128EEEEELb0EEEvNS0_20BackwardKernelParamsE,@"STO_CUDA_ENTRY STV_DEFAULT"
_ZN18transformer_engine13normalization24rmsnorm_bwd_tuned_kernelINS0_13Kernel_traitsIffffjLj4096ELj1ELj1ELj4ELj16ENS0_18Kernel_traits_baseILj4096EffffjLj128EEEEELb0EEEvNS0_20BackwardKernelParamsE:
.text._ZN18transformer_engine13normalization24rmsnorm_bwd_tuned_kernelINS0_13Kernel_traitsIffffjLj4096ELj1ELj1ELj4ELj16ENS0_18Kernel_traits_baseILj4096EffffjLj128EEEEELb0EEEvNS0_20BackwardKernelParamsE:
        /* <DEDUP_REMOVED lines=47> */
[----:B------:R-:W-:-:S02]  /*02f0*/  LOP3.LUT R69, R69, 0x7fffffc, RZ, 0xc0, !PT ;  /* 0x07fffffc45457812 */ /* 0x000fc400078ec0ff */
        /* <DEDUP_REMOVED lines=15> */
[----:B0-----:R-:W-:Y:S01]  /*03f0*/  MOV R3, RZ ;  /* 0x000000ff00037202 */ /* 0x001fe20000000f00 */
[----:B-1----:R-:W-:Y:S01]  /*0400*/  ULEA UR4, UR5, UR4, 0x18 ;  /* 0x0000000405047291 */ /* 0x002fe2000f8ec03f */
[----:B------:R-:W-:-:S05]  /*0410*/  IADD3 R2, R69, 0x4, RZ ;  /* 0x0000000445027810 */ /* 0x000fca0007ffe0ff */
[----:B------:R-:W-:Y:S01]  /*0420*/  MOV R0, UR4 ;  /* 0x0000000400007c02 */ /* 0x000fe20008000f00 */
        /* <DEDUP_REMOVED lines=32> */
.L_x_5130:
[----:B------:R-:W0:Y:S01]  /*0630*/  LDC.64 R60, c[0x0][0x220] ;  /* 0x00008800ff3c7b82 */ /* 0x000e220000000a00 */
[----:B------:R-:W-:Y:S02]  /*0640*/  LOP3.LUT R135, R133, 0x7f, RZ, 0xc0, !PT ;  /* 0x0000007f85877812 */ /* 0x000fe400078ec0ff */
[----:B---3--:R-:W-:-:S04]  /*0650*/  SHF.L.U32 R4, R100, 0xa, RZ ;  /* 0x0000000a64047819 */ /* 0x008fc800000006ff */
[----:B------:R-:W-:Y:S01]  /*0660*/  LOP3.LUT R135, R4, 0xfffffc00, R135, 0xe2, !PT ;  /* 0xfffffc0004877812 */ /* 0x000fe200078ee287 */
[----:B------:R-:W1:Y:S08]  /*0670*/  LDC.64 R64, c[0x0][0x258] ;  /* 0x00009600ff407b82 */ /* 0x000e700000000a00 */
[----:B------:R-:W2:Y:S01]  /*0680*/  LDC.64 R22, c[0x0][0x230] ;  /* 0x00008c00ff167b82 */ /* 0x000ea20000000a00 */
[C---:B0-----:R-:W-:Y:S01]  /*0690*/  IMAD.WIDE.U32 R4, R135.reuse, 0x10, R60 ;  /* 0x0000001087047825 */ /* 0x041fe200078e003c */
[----:B------:R-:W-:-:S05]  /*06a0*/  LOP3.LUT R17, R135, 0x80, RZ, 0xfc, !PT ;  /* 0x0000008087117812 */ /* 0x000fca00078efcff */
[----:B------:R-:W3:Y:S01]  /*06b0*/  LDG.E.128 R4, desc[UR6][R4.64] ;  /* 0x0000000604047981 */ /* 0x000ee2000c1e1d00 */
[----:B-1----:R-:W-:-:S06]  /*06c0*/  IMAD.WIDE.U32 R8, R135, 0x10, R64 ;  /* 0x0000001087087825 */ /* 0x002fcc00078e0040 */
[----:B------:R-:W4:Y:S01]  /*06d0*/  LDG.E.128 R8, desc[UR6][R8.64] ;  /* 0x0000000608087981 */ /* 0x000f22000c1e1d00 */
[----:B--2---:R-:W-:-:S05]  /*06e0*/  IMAD.WIDE R22, R100, 0x4, R22 ;  /* 0x0000000464167825 */ /* 0x004fca00078e0216 */
[----:B------:R-:W3:Y:S01]  /*06f0*/  LDG.E R134, desc[UR6][R22.64] ;  /* 0x0000000616867981 */ /* 0x000ee2000c1e1900 */
[----:B------:R-:W-:-:S04]  /*0700*/  IMAD.WIDE.U32 R12, R17, 0x10, R60 ;  /* 0x00000010110c7825 */ /* 0x000fc800078e003c */
[----:B------:R-:W-:Y:S02]  /*0710*/  IMAD.WIDE.U32 R16, R17, 0x10, R64 ;  /* 0x0000001011107825 */ /* 0x000fe400078e0040 */
[----:B------:R-:W2:Y:S04]  /*0720*/  LDG.E.128 R12, desc[UR6][R12.64] ;  /* 0x000000060c0c7981 */ /* 0x000ea8000c1e1d00 */
[----:B------:R-:W5:Y:S01]  /*0730*/  LDG.E.128 R16, desc[UR6][R16.64] ;  /* 0x0000000610107981 */ /* 0x000f62000c1e1d00 */
[----:B------:R-:W-:-:S05]  /*0740*/  LOP3.LUT R25, R135, 0x100, RZ, 0xfc, !PT ;  /* 0x0000010087197812 */ /* 0x000fca00078efcff */
[----:B------:R-:W-:-:S04]  /*0750*/  IMAD.WIDE.U32 R20, R25, 0x10, R60 ;  /* 0x0000001019147825 */ /* 0x000fc800078e003c */
[----:B------:R-:W-:Y:S02]  /*0760*/  IMAD.WIDE.U32 R24, R25, 0x10, R64 ;  /* 0x0000001019187825 */ /* 0x000fe400078e0040 */
[----:B------:R-:W5:Y:S04]  /*0770*/  LDG.E.128 R20, desc[UR6][R20.64] ;  /* 0x0000000614147981 */ /* 0x000f68000c1e1d00 */
        /* <DEDUP_REMOVED lines=26> */
[----:B------:R-:W-:Y:S01]  /*0920*/  UMOV UR4, 0xffffffff ;  /* 0xffffffff00047882 */ /* 0x000fe20000000000 */
[----:B------:R-:W-:Y:S01]  /*0930*/  LOP3.LUT P1, RZ, R133, 0x1f, RZ, 0xc0, !PT ;  /* 0x0000001f85ff7812 */ /* 0x000fe2000782c0ff */
[----:B----4-:R-:W-:Y:S01]  /*0940*/  FMUL R137, R131, R8 ;  /* 0x0000000883897220 */ /* 0x010fe20000400000 */
[-C--:B---3--:R-:W-:Y:S01]  /*0950*/  FMUL R4, R4, R134.reuse ;  /* 0x0000008604047220 */ /* 0x088fe20000400000 */
[----:B------:R-:W-:Y:S01]  /*0960*/  FMUL R138, R5, R134 ;  /* 0x00000086058a7220 */ /* 0x000fe20000400000 */
[----:B------:R-:W-:-:S02]  /*0970*/  FMUL R5, R132, R9 ;  /* 0x0000000984057220 */ /* 0x000fc40000400000 */
[----:B------:R-:W-:Y:S01]  /*0980*/  FFMA R141, R4, R137, RZ ;  /* 0x00000089048d7223 */ /* 0x000fe200000000ff */
[-C--:B------:R-:W-:Y:S01]  /*0990*/  FMUL R139, R7, R134.reuse ;  /* 0x00000086078b7220 */ /* 0x080fe20000400000 */
[----:B------:R-:W-:Y:S01]  /*09a0*/  FMUL R6, R6, R134 ;  /* 0x0000008606067220 */ /* 0x000fe20000400000 */
[----:B------:R-:W-:Y:S01]  /*09b0*/  FMUL R7, R129, R10 ;  /* 0x0000000a81077220 */ /* 0x000fe20000400000 */
[----:B------:R-:W-:Y:S01]  /*09c0*/  FFMA R141, R138, R5, R141 ;  /* 0x000000058a8d7223 */ /* 0x000fe2000000008d */
[----:B------:R-:W-:Y:S01]  /*09d0*/  FFMA R3, R4, R8, R3 ;  /* 0x0000000804037223 */ /* 0x000fe20000000003 */
[----:B------:R-:W-:Y:S02]  /*09e0*/  FMUL R8, R130, R11 ;  /* 0x0000000b82087220 */ /* 0x000fe40000400000 */
[----:B------:R-:W-:Y:S01]  /*09f0*/  FFMA R140, R6, R7, R141 ;  /* 0x00000007068c7223 */ /* 0x000fe2000000008d */
[----:B------:R-:W-:Y:S01]  /*0a00*/  FFMA R68, R9, R138, R68 ;  /* 0x0000008a09447223 */ /* 0x000fe20000000044 */
[C---:B--2---:R-:W-:Y:S01]  /*0a10*/  FMUL R12, R134.reuse, R12 ;  /* 0x0000000c860c7220 */ /* 0x044fe20000400000 */
[----:B-----5:R-:W-:Y:S01]  /*0a20*/  FMUL R9, R127, R16 ;  /* 0x000000107f097220 */ /* 0x020fe20000400000 */
[----:B------:R-:W-:Y:S01]  /*0a30*/  FFMA R141, R139, R8, R140 ;  /* 0x000000088b8d7223 */ /* 0x000fe2000000008c */
[----:B------:R-:W-:Y:S01]  /*0a40*/  FFMA R70, R11, R139, R70 ;  /* 0x0000008b0b467223 */ /* 0x000fe20000000046 */
[----:B------:R-:W-:Y:S01]  /*0a50*/  FMUL R140, R134, R13 ;  /* 0x0000000d868c7220 */ /* 0x000fe20000400000 */
[----:B------:R-:W-:Y:S01]  /*0a60*/  FMUL R13, R128, R17 ;  /* 0x00000011800d7220 */ /* 0x000fe20000400000 */
[----:B------:R-:W-:Y:S01]  /*0a70*/  FFMA R11, R12, R9, R141 ;  /* 0x000000090c0b7223 */ /* 0x000fe2000000008d */
[C---:B------:R-:W-:Y:S01]  /*0a80*/  FMUL R141, R134.reuse, R15 ;  /* 0x0000000f868d7220 */ /* 0x040fe20000400000 */
[----:B------:R-:W-:Y:S01]  /*0a90*/  FMUL R14, R134, R14 ;  /* 0x0000000e860e7220 */ /* 0x000fe20000400000 */
[----:B------:R-:W-:Y:S01]  /*0aa0*/  FMUL R15, R125, R18 ;  /* 0x000000127d0f7220 */ /* 0x000fe20000400000 */
[----:B------:R-:W-:Y:S01]  /*0ab0*/  FFMA R11, R140, R13, R11 ;  /* 0x0000000d8c0b7223 */ /* 0x000fe2000000000b */
[----:B------:R-:W-:Y:S01]  /*0ac0*/  FFMA R71, R10, R6, R71 ;  /* 0x000000060a477223 */ /* 0x000fe20000000047 */
[----:B------:R-:W-:Y:S01]  /*0ad0*/  FFMA R73, R12, R16, R73 ;  /* 0x000000100c497223 */ /* 0x000fe20000000049 */
        /* <DEDUP_REMOVED lines=121> */
.L_x_5141:
        /* <DEDUP_REMOVED lines=15> */
.L_x_5129:
[----:B------:R-:W-:Y:S05]  /*1360*/  WARPSYNC.ALL ;  /* 0x0000000000007948 */ /* 0x000fea0003800000 */
[----:B------:R-:W-:Y:S01]  /*1370*/  BAR.SYNC.DEFER_BLOCKING 0x0 ;  /* 0x0000000000007b1d */ /* 0x000fe20000010000 */
[----:B0-----:R-:W-:Y:S02]  /*1380*/  SEL R65, R2, R69, !P0 ;  /* 0x0000004502417207 */ /* 0x001fe40004000000 */
[----:B------:R-:W-:Y:S02]  /*1390*/  IADD3 R100, R100, UR8, RZ ;  /* 0x0000000864647c10 */ /* 0x000fe4000fffe0ff */
[----:B------:R-:W-:-:S02]  /*13a0*/  LEA R65, R65, R0, 0x3 ;  /* 0x0000000041417211 */ /* 0x000fc400078e18ff */
[----:B------:R-:W-:Y:S02]  /*13b0*/  ISETP.GE.AND P1, PT, R100, UR9, PT ;  /* 0x0000000964007c0c */ /* 0x000fe4000bf26270 */
[----:B------:R-:W-:Y:S01]  /*13c0*/  SEL R136, RZ, 0x1, P0 ;  /* 0x00000001ff887807 */ /* 0x000fe20000000000 */
        /* <DEDUP_REMOVED lines=17> */
[----:B------:R-:W-:Y:S01]  /*14e0*/  IADD3 R37, R135, 0x80, RZ ;  /* 0x0000008087257810 */ /* 0x000fe20007ffe0ff */
        /* <DEDUP_REMOVED lines=13> */
[----:B------:R-:W-:Y:S01]  /*15c0*/  IADD3 R31, R135, 0x180, RZ ;  /* 0x00000180871f7810 */ /* 0x000fe20007ffe0ff */
[----:B------:R-:W-:Y:S01]  /*15d0*/  FFMA R161, R39, -R10, R40 ;  /* 0x8000000a27a17223 */ /* 0x000fe20000000028 */
[C---:B------:R-:W-:Y:S01]  /*15e0*/  IADD3 R29, R135.reuse, 0x200, RZ ;  /* 0x00000200871d7810 */ /* 0x040fe20007ffe0ff */
[----:B------:R-:W-:Y:S01]  /*15f0*/  FMUL R15, R134, R143 ;  /* 0x0000008f860f7220 */ /* 0x000fe20000400000 */
[C---:B------:R-:W-:Y:S01]  /*1600*/  IADD3 R27, R135.reuse, 0x280, RZ ;  /* 0x00000280871b7810 */ /* 0x040fe20007ffe0ff */
[C---:B0-----:R-:W-:Y:S01]  /*1610*/  IMAD.WIDE.U32 R38, R135.reuse, 0x10, R4 ;  /* 0x0000001087267825 */ /* 0x041fe200078e0004 */
[----:B------:R-:W-:-:S03]  /*1620*/  IADD3 R25, R135, 0x300, RZ ;  /* 0x0000030087197810 */ /* 0x000fc60007ffe0ff */
[C---:B------:R-:W-:Y:S01]  /*1630*/  FMUL R14, R134.reuse, R7 ;  /* 0x00000007860e7220 */ /* 0x040fe20000400000 */
[----:B------:R-:W-:Y:S01]  /*1640*/  IADD3 R33, R135, 0x380, RZ ;  /* 0x0000038087217810 */ /* 0x000fe20007ffe0ff */
[C---:B------:R-:W-:Y:S01]  /*1650*/  FMUL R13, R134.reuse, R11 ;  /* 0x0000000b860d7220 */ /* 0x040fe20000400000 */
[----:B------:R-:W-:Y:S01]  /*1660*/  FMUL R12, R134, R137 ;  /* 0x00000089860c7220 */ /* 0x000fe20000400000 */
[----:B------:R-:W-:-:S04]  /*1670*/  IMAD.WIDE.U32 R36, R37, 0x10, R4 ;  /* 0x0000001025247825 */ /* 0x000fc800078e0004 */
[C---:B------:R-:W-:Y:S01]  /*1680*/  FMUL R19, R134.reuse, R149 ;  /* 0x0000009586137220 */ /* 0x040fe20000400000 */
[C---:B------:R-:W-:Y:S01]  /*1690*/  FMUL R18, R134.reuse, R145 ;  /* 0x0000009186127220 */ /* 0x040fe20000400000 */
[C---:B------:R-:W-:Y:S01]  /*16a0*/  FMUL R17, R134.reuse, R65 ;  /* 0x0000004186117220 */ /* 0x040fe20000400000 */
[----:B------:R-:W-:Y:S01]  /*16b0*/  FMUL R16, R134, R9 ;  /* 0x0000000986107220 */ /* 0x000fe20000400000 */
[-C--:B------:R-:W-:Y:S01]  /*16c0*/  FFMA R41, R44, -R10.reuse, R41 ;  /* 0x8000000a2c297223 */ /* 0x080fe20000000029 */
[-C--:B------:R-:W-:Y:S01]  /*16d0*/  FFMA R45, R45, -R10.reuse, R42 ;  /* 0x8000000a2d2d7223 */ /* 0x080fe2000000002a */
[-C--:B------:R-:W-:Y:S01]  /*16e0*/  FFMA R43, R46, -R10.reuse, R43 ;  /* 0x8000000a2e2b7223 */ /* 0x080fe2000000002b */
[----:B------:R-:W-:Y:S01]  /*16f0*/  FFMA R47, R47, -R10, R48 ;  /* 0x8000000a2f2f7223 */ /* 0x000fe20000000030 */
        /* <DEDUP_REMOVED lines=10> */
[-C--:B------:R-:W-:Y:S01]  /*17a0*/  FFMA R57, R60, -R10.reuse, R57 ;  /* 0x8000000a3c397223 */ /* 0x080fe20000000039 */
[-C--:B------:R-:W-:Y:S01]  /*17b0*/  FFMA R61, R61, -R10.reuse, R58 ;  /* 0x8000000a3d3d7223 */ /* 0x080fe2000000003a */
[----:B------:R-:W-:Y:S01]  /*17c0*/  FFMA R59, R62, -R10, R59 ;  /* 0x8000000a3e3b7223 */ /* 0x000fe2000000003b */
[----:B------:R-:W-:-:S04]  /*17d0*/  IMAD.WIDE.U32 R28, R29, 0x10, R4 ;  /* 0x000000101d1c7825 */ /* 0x000fc800078e0004 */
[----:B------:R-:W-:Y:S01]  /*17e0*/  FFMA R63, R63, -R10, R64 ;  /* 0x8000000a3f3f7223 */ /* 0x000fe20000000040 */
[C---:B------:R-:W-:Y:S01]  /*17f0*/  FMUL R7, R134.reuse, R157 ;  /* 0x0000009d86077220 */ /* 0x040fe20000400000 */
[C---:B------:R-:W-:Y:S01]  /*1800*/  FMUL R6, R134.reuse, R151 ;  /* 0x0000009786067220 */ /* 0x040fe20000400000 */
[--C-:B------:R-:W-:Y:S01]  /*1810*/  IMAD.WIDE.U32 R26, R27, 0x10, R4.reuse ;  /* 0x000000101b1a7825 */ /* 0x100fe200078e0004 */
[----:B------:R0:W-:Y:S03]  /*1820*/  STG.E.128 desc[UR6][R38.64], R12 ;  /* 0x0000000c26007986 */ /* 0x0001e6000c101d06 */
[C---:B------:R-:W-:Y:S01]  /*1830*/  FMUL R11, R134.reuse, R161 ;  /* 0x000000a1860b7220 */ /* 0x040fe20000400000 */
[----:B------:R-:W-:Y:S01]  /*1840*/  FMUL R10, R134, R159 ;  /* 0x0000009f860a7220 */ /* 0x000fe20000400000 */
[----:B------:R-:W-:-:S04]  /*1850*/  IMAD.WIDE.U32 R24, R25, 0x10, R4 ;  /* 0x0000001019187825 */ /* 0x000fc800078e0004 */
[C---:B------:R-:W-:Y:S01]  /*1860*/  FMUL R9, R134.reuse, R155 ;  /* 0x0000009b86097220 */ /* 0x040fe20000400000 */
[----:B------:R-:W-:Y:S01]  /*1870*/  FMUL R8, R134, R147 ;  /* 0x0000009386087220 */ /* 0x000fe20000400000 */
[----:B------:R1:W-:Y:S01]  /*1880*/  STG.E.128 desc[UR6][R36.64], R16 ;  /* 0x0000001024007986 */ /* 0x0003e2000c101d06 */
[----:B------:R-:W-:-:S04]  /*1890*/  IMAD.WIDE.U32 R32, R33, 0x10, R4 ;  /* 0x0000001021207825 */ /* 0x000fc800078e0004 */
[C---:B------:R-:W-:Y:S01]  /*18a0*/  FMUL R5, R134.reuse, R141 ;  /* 0x0000008d86057220 */ /* 0x040fe20000400000 */
[C---:B------:R-:W-:Y:S01]  /*18b0*/  FMUL R4, R134.reuse, R67 ;  /* 0x0000004386047220 */ /* 0x040fe20000400000 */
[----:B------:R2:W-:Y:S04]  /*18c0*/  STG.E.128 desc[UR6][R34.64], R20 ;  /* 0x0000001422007986 */ /* 0x0005e8000c101d06 */
[----:B------:R3:W-:Y:S01]  /*18d0*/  STG.E.128 desc[UR6][R30.64], R4 ;  /* 0x000000041e007986 */ /* 0x0007e2000c101d06 */
[C---:B0-----:R-:W-:Y:S01]  /*18e0*/  FMUL R15, R134.reuse, R47 ;  /* 0x0000002f860f7220 */ /* 0x041fe20000400000 */
[C---:B------:R-:W-:Y:S01]  /*18f0*/  FMUL R14, R134.reuse, R43 ;  /* 0x0000002b860e7220 */ /* 0x040fe20000400000 */
[C---:B------:R-:W-:Y:S01]  /*1900*/  FMUL R13, R134.reuse, R45 ;  /* 0x0000002d860d7220 */ /* 0x040fe20000400000 */
[C---:B------:R-:W-:Y:S01]  /*1910*/  FMUL R12, R134.reuse, R41 ;  /* 0x00000029860c7220 */ /* 0x040fe20000400000 */
[----:B------:R3:W-:Y:S01]  /*1920*/  STG.E.128 desc[UR6][R28.64], R8 ;  /* 0x000000081c007986 */ /* 0x0007e2000c101d06 */
[C---:B-1----:R-:W-:Y:S01]  /*1930*/  FMUL R19, R134.reuse, R55 ;  /* 0x0000003786137220 */ /* 0x042fe20000400000 */
[C---:B------:R-:W-:Y:S01]  /*1940*/  FMUL R18, R134.reuse, R51 ;  /* 0x0000003386127220 */ /* 0x040fe20000400000 */
[C---:B------:R-:W-:Y:S01]  /*1950*/  FMUL R17, R134.reuse, R53 ;  /* 0x0000003586117220 */ /* 0x040fe20000400000 */
[C---:B------:R-:W-:Y:S01]  /*1960*/  FMUL R16, R134.reuse, R49 ;  /* 0x0000003186107220 */ /* 0x040fe20000400000 */
[C---:B--2---:R-:W-:Y:S01]  /*1970*/  FMUL R23, R134.reuse, R63 ;  /* 0x0000003f86177220 */ /* 0x044fe20000400000 */
[C---:B------:R-:W-:Y:S01]  /*1980*/  FMUL R22, R134.reuse, R59 ;  /* 0x0000003b86167220 */ /* 0x040fe20000400000 */
[C---:B------:R-:W-:Y:S01]  /*1990*/  FMUL R21, R134.reuse, R61 ;  /* 0x0000003d86157220 */ /* 0x040fe20000400000 */
[----:B------:R-:W-:Y:S01]  /*19a0*/  FMUL R20, R134, R57 ;  /* 0x0000003986147220 */ /* 0x000fe20000400000 */
[----:B------:R3:W-:Y:S04]  /*19b0*/  STG.E.128 desc[UR6][R26.64], R12 ;  /* 0x0000000c1a007986 */ /* 0x0007e8000c101d06 */
[----:B------:R3:W-:Y:S04]  /*19c0*/  STG.E.128 desc[UR6][R24.64], R16 ;  /* 0x0000001018007986 */ /* 0x0007e8000c101d06 */
[----:B------:R3:W-:Y:S01]  /*19d0*/  STG.E.128 desc[UR6][R32.64], R20 ;  /* 0x0000001420007986 */ /* 0x0007e2000c101d06 */
[----:B------:R-:W-:Y:S05]  /*19e0*/  @!P1 BRA `(.L_x_5130) ;  /* 0xffffffec00109947 */ /* 0x000fea000383ffff */
[----:B---3--:R-:W-:Y:S02]  /*19f0*/  MOV R8, R3 ;  /* 0x0000000300087202 */ /* 0x008fe40000000f00 */
        /* <DEDUP_REMOVED lines=31> */
.L_x_5127:
        /* <DEDUP_REMOVED lines=30> */
.L_x_5128:
[----:B------:R-:W-:Y:S01]  /*1dd0*/  HFMA2.MMA R142, -RZ, RZ, 0, 0 ;  /* 0x00000000ff8e7435 */ /* 0x000fe200000001ff */
[----:B------:R-:W-:Y:S01]  /*1de0*/  MOV R67, 0x10 ;  /* 0x0000001000437802 */ /* 0x000fe20000000f00 */
[----:B------:R-:W-:Y:S01]  /*1df0*/  HFMA2.MMA R66, -RZ, RZ, 0, 1.847743988037109375e-06 ;  /* 0x0000001fff427435 */ /* 0x000fe200000001ff */
[----:B------:R-:W-:-:S10]  /*1e00*/  MOV R65, 0xffffffff ;  /* 0xffffffff00417802 */ /* 0x000fd40000000f00 */
[----:B------:R-:W-:Y:S05]  /*1e10*/  WARPSYNC.COLLECTIVE R65, `(.L_x_5131) ;  /* 0x0000000041087348 */ /* 0x000fea0003c00000 */
[----:B------:R0:W1:Y:S02]  /*1e20*/  SHFL.DOWN P0, R148, R142, R67, R66 ;  /* 0x080000438e947389 */ /* 0x0000640000000042 */
[----:B01----:R-:W-:Y:S01]  /*1e30*/  ENDCOLLECTIVE ;  /* 0x000000000000791b */ /* 0x003fe20003800000 */
.L_x_5131:
[----:B------:R-:W-:Y:S02]  /*1e40*/  MOV R142, R10 ;  /* 0x0000000a008e7202 */ /* 0x000fe40000000f00 */
[----:B------:R-:W-:-:S07]  /*1e50*/  MOV R11, R148 ;  /* 0x00000094000b7202 */ /* 0x000fce0000000f00 */
[----:B------:R-:W-:Y:S05]  /*1e60*/  WARPSYNC.COLLECTIVE R65, `(.L_x_5132) ;  /* 0x0000000041087348 */ /* 0x000fea0003c00000 */
[----:B------:R0:W1:Y:S02]  /*1e70*/  SHFL.DOWN P0, R148, R142, R67, R66 ;  /* 0x080000438e947389 */ /* 0x0000640000000042 */
[----:B01----:R-:W-:Y:S01]  /*1e80*/  ENDCOLLECTIVE ;  /* 0x000000000000791b */ /* 0x003fe20003800000 */
.L_x_5132:
[----:B------:R-:W-:Y:S01]  /*1e90*/  FADD R11, RZ, R11 ;  /* 0x0000000bff0b7221 */ /* 0x000fe20000000000 */
[----:B------:R-:W-:-:S04]  /*1ea0*/  HFMA2.MMA R67, -RZ, RZ, 0, 4.76837158203125e-07 ;  /* 0x00000008ff437435 */ /* 0x000fc800000001ff */
[----:B------:R-:W-:Y:S02]  /*1eb0*/  MOV R142, R11 ;  /* 0x0000000b008e7202 */ /* 0x000fe40000000f00 */
[----:B------:R-:W-:-:S07]  /*1ec0*/  MOV R143, R148 ;  /* 0x00000094008f7202 */ /* 0x000fce0000000f00 */
[----:B------:R-:W-:Y:S05]  /*1ed0*/  WARPSYNC.COLLECTIVE R65, `(.L_x_5133) ;  /* 0x0000000041087348 */ /* 0x000fea0003c00000 */
[----:B------:R0:W1:Y:S02]  /*1ee0*/  SHFL.DOWN P0, R148, R142, R67, R66 ;  /* 0x080000438e947389 */ /* 0x0000640000000042 */
[----:B01----:R-:W-:Y:S01]  /*1ef0*/  ENDCOLLECTIVE ;  /* 0x000000000000791b */ /* 0x003fe20003800000 */
.L_x_5133:
[----:B------:R-:W-:-:S05]  /*1f00*/  FADD R143, R10, R143 ;  /* 0x0000008f0a8f7221 */ /* 0x000fca0000000000 */
[----:B------:R-:W-:Y:S02]  /*1f10*/  MOV R142, R143 ;  /* 0x0000008f008e7202 */ /* 0x000fe40000000f00 */
[----:B------:R-:W-:-:S07]  /*1f20*/  MOV R144, R148 ;  /* 0x0000009400907202 */ /* 0x000fce0000000f00 */
[----:B------:R-:W-:Y:S05]  /*1f30*/  WARPSYNC.COLLECTIVE R65, `(.L_x_5134) ;  /* 0x0000000041087348 */ /* 0x000fea0003c00000 */
[----:B------:R0:W1:Y:S02]  /*1f40*/  SHFL.DOWN P0, R148, R142, R67, R66 ;  /* 0x080000438e947389 */ /* 0x0000640000000042 */
[----:B01----:R-:W-:Y:S01]  /*1f50*/  ENDCOLLECTIVE ;  /* 0x000000000000791b */ /* 0x003fe20003800000 */
.L_x_5134:
[----:B------:R-:W-:Y:S01]  /*1f60*/  FADD R144, R11, R144 ;  /* 0x000000900b907221 */ /* 0x000fe20000000000 */
[----:B------:R-:W-:-:S04]  /*1f70*/  HFMA2.MMA R67, -RZ, RZ, 0, 2.384185791015625e-07 ;  /* 0x00000004ff437435 */ /* 0x000fc800000001ff */
[----:B------:R-:W-:Y:S02]  /*1f80*/  MOV R142, R144 ;  /* 0x00000090008e7202 */ /* 0x000fe40000000f00 */
[----:B------:R-:W-:-:S07]  /*1f90*/  MOV R146, R148 ;  /* 0x0000009400927202 */ /* 0x000fce0000000f00 */
[----:B------:R-:W-:Y:S05]  /*1fa0*/  WARPSYNC.COLLECTIVE R65, `(.L_x_5135) ;  /* 0x0000000041087348 */ /* 0x000fea0003c00000 */
[----:B------:R0:W1:Y:S02]  /*1fb0*/  SHFL.DOWN P0, R148, R142, R67, R66 ;  /* 0x080000438e947389 */ /* 0x0000640000000042 */
[----:B01----:R-:W-:Y:S01]  /*1fc0*/  ENDCOLLECTIVE ;  /* 0x000000000000791b */ /* 0x003fe20003800000 */
.L_x_5135:
[----:B------:R-:W-:-:S05]  /*1fd0*/  FADD R146, R143, R146 ;  /* 0x000000928f927221 */ /* 0x000fca0000000000 */
[----:B------:R-:W-:Y:S02]  /*1fe0*/  MOV R142, R146 ;  /* 0x00000092008e7202 */ /* 0x000fe40000000f00 */
[----:B------:R-:W-:-:S07]  /*1ff0*/  MOV R145, R148 ;  /* 0x0000009400917202 */ /* 0x000fce0000000f00 */
[----:B------:R-:W-:Y:S05]  /*2000*/  WARPSYNC.COLLECTIVE R65, `(.L_x_5136) ;  /* 0x0000000041087348 */ /* 0x000fea0003c00000 */
[----:B------:R0:W1:Y:S02]  /*2010*/  SHFL.DOWN P0, R148, R142, R67, R66 ;  /* 0x080000438e947389 */ /* 0x0000640000000042 */
[----:B01----:R-:W-:Y:S01]  /*2020*/  ENDCOLLECTIVE ;  /* 0x000000000000791b */ /* 0x003fe20003800000 */
.L_x_5136:
[----:B------:R-:W-:Y:S01]  /*2030*/  FADD R145, R144, R145 ;  /* 0x0000009190917221 */ /* 0x000fe20000000000 */
[----:B------:R-:W-:-:S04]  /*2040*/  HFMA2.MMA R67, -RZ, RZ, 0, 1.1920928955078125e-07 ;  /* 0x00000002ff437435 */ /* 0x000fc800000001ff */
[----:B------:R-:W-:Y:S02]  /*2050*/  MOV R142, R145 ;  /* 0x00000091008e7202 */ /* 0x000fe40000000f00 */
[----:B------:R-:W-:-:S07]  /*2060*/  MOV R147, R148 ;  /* 0x0000009400937202 */ /* 0x000fce0000000f00 */
[----:B------:R-:W-:Y:S05]  /*2070*/  WARPSYNC.COLLECTIVE R65, `(.L_x_5137) ;  /* 0x0000000041087348 */ /* 0x000fea0003c00000 */
[----:B------:R0:W1:Y:S02]  /*2080*/  SHFL.DOWN P0, R148, R142, R67, R66 ;  /* 0x080000438e947389 */ /* 0x0000640000000042 */
[----:B01----:R-:W-:Y:S01]  /*2090*/  ENDCOLLECTIVE ;  /* 0x000000000000791b */ /* 0x003fe20003800000 */
.L_x_5137:
[----:B------:R-:W-:-:S05]  /*20a0*/  FADD R147, R146, R147 ;  /* 0x0000009392937221 */ /* 0x000fca0000000000 */
[----:B------:R-:W-:Y:S02]  /*20b0*/  MOV R142, R147 ;  /* 0x00000093008e7202 */ /* 0x000fe40000000f00 */
[----:B------:R-:W-:-:S07]  /*20c0*/  MOV R10, R148 ;  /* 0x00000094000a7202 */ /* 0x000fce0000000f00 */
[----:B------:R-:W-:Y:S05]  /*20d0*/  WARPSYNC.COLLECTIVE R65, `(.L_x_5138) ;  /* 0x0000000041087348 */ /* 0x000fea0003c00000 */
[----:B------:R0:W1:Y:S02]  /*20e0*/  SHFL.DOWN P0, R148, R142, R67, R66 ;  /* 0x080000438e947389 */ /* 0x0000640000000042 */
[----:B01----:R-:W-:Y:S01]  /*20f0*/  ENDCOLLECTIVE ;  /* 0x000000000000791b */ /* 0x003fe20003800000 */
.L_x_5138:
[----:B------:R-:W-:Y:S01]  /*2100*/  FADD R10, R145, R10 ;  /* 0x0000000a910a7221 */ /* 0x000fe20000000000 */
[----:B------:R-:W-:-:S04]  /*2110*/  HFMA2.MMA R67, -RZ, RZ, 0, 5.9604644775390625e-08 ;  /* 0x00000001ff437435 */ /* 0x000fc800000001ff */
[----:B------:R-:W-:Y:S01]  /*2120*/  MOV R142, R10 ;  /* 0x0000000a008e7202 */ /* 0x000fe20000000f00 */
[----:B------:R-:W-:-:S07]  /*2130*/  FADD R11, R147, R148 ;  /* 0x00000094930b7221 */ /* 0x000fce0000000000 */
[----:B------:R-:W-:Y:S05]  /*2140*/  WARPSYNC.COLLECTIVE R65, `(.L_x_5139) ;  /* 0x0000000041087348 */ /* 0x000fea0003c00000 */
[----:B------:R0:W1:Y:S02]  /*2150*/  SHFL.DOWN P0, R148, R142, R67, R66 ;  /* 0x080000438e947389 */ /* 0x0000640000000042 */
[----:B01----:R-:W-:Y:S01]  /*2160*/  ENDCOLLECTIVE ;  /* 0x000000000000791b */ /* 0x003fe20003800000 */
.L_x_5139:
[----:B------:R-:W-:Y:S02]  /*2170*/  MOV R142, R11 ;  /* 0x0000000b008e7202 */ /* 0x000fe40000000f00 */
[----:B------:R-:W-:-:S07]  /*2180*/  MOV R143, R148 ;  /* 0x00000094008f7202 */ /* 0x000fce0000000f00 */
[----:B------:R-:W-:Y:S05]  /*2190*/  WARPSYNC.COLLECTIVE R65, `(.L_x_5140) ;  /* 0x0000000041087348 */ /* 0x000fea0003c00000 */
[----:B------:R0:W1:Y:S02]  /*21a0*/  SHFL.DOWN P0, R148, R142, R67, R66 ;  /* 0x080000438e947389 */ /* 0x0000640000000042 */
[----:B01----:R-:W-:Y:S01]  /*21b0*/  ENDCOLLECTIVE ;  /* 0x000000000000791b */ /* 0x003fe20003800000 */
.L_x_5140:
[----:B------:R-:W-:Y:S01]  /*21c0*/  MOV R144, R148 ;  /* 0x0000009400907202 */ /* 0x000fe20000000f00 */
[----:B------:R-:W-:Y:S06]  /*21d0*/  BRA `(.L_x_5141) ;  /* 0xfffffff000247947 */ /* 0x000fec000383ffff */
.L_x_5142:
        /* <DEDUP_REMOVED lines=10> */
.L_x_5759:


//--------------------- .text._ZN18transformer_engine13normalization33rmsnorm_bwd_finalize_tuned_kernelINS0_22Kernel_traits_finalizeILj2048E13__nv_bfloat16S3_S3_fjLj1024ELj4ENS0_18Kernel_traits_baseILj2048ES3_S3_S3_fjLj1024EEEEEEEvNS0_20BackwardKernelParamsE --------------------------
	.section	.text._ZN18transformer_engine13normalization33rmsnorm_bwd_finalize_tuned_kernelINS0_22Kernel_traits_finalizeILj2048E13__nv_bfloat16S3_S3_fjLj1024ELj4ENS0_18Kernel_traits_baseILj2048ES3_S3_S3_fjLj1024EEEEEEEvNS0_20BackwardKernelParamsE,"ax",@progbits
	.align	128
        .global         _ZN18transformer_engine13normalization33rmsnorm_bwd_finalize_tuned_kernelINS0_22Kernel_traits_finalizeILj2048E13__nv_bfloat16S3_S3_fjLj1024ELj4ENS0_18Kernel_traits_baseILj2048ES3_S3_S3_fjLj1024EEEEEEEvNS0_20BackwardKernelParamsE
        .type           _ZN18transformer_engine13normalization33rmsnorm_bwd_finalize_tuned_kernelINS0_22Kernel_traits_finalizeILj2048E13__nv_bfloat16S3_S3_fjLj1024ELj4ENS0_18Kernel_traits_baseILj2048ES3_S3_S3_fjLj1024EEEEEEEvNS0_20BackwardKernelParamsE,@function
        .size           _ZN18transformer_engine13normalization33rmsnorm_bwd_finalize_tuned_kernelINS0_22Kernel_traits_finalizeILj2048E13__nv_bfloat16S3_S3_fjLj1024ELj4ENS0_18Kernel_traits_baseILj2048ES3_S3_S3_fjLj1024EEEEEEEvNS0_20BackwardKernelParamsE,(.L_x_5760 - _ZN18transformer_engine13normalization33rmsnorm_bwd_finalize_tuned_kernelINS0_22Kernel_traits_finalizeILj2048E13__nv_bfloat16S3_S3_fjLj1024ELj4ENS0_18Kernel_traits_baseILj2048ES3_S3_S3_fjLj1024EEEEEEEvNS0_20BackwardKernelParamsE)
        .other          _ZN18transformer_engine13normalization33rmsnorm_bwd_finalize_tuned_kernelINS0_22Kernel_traits_finalizeILj2048E13__nv_bfloat16S3_S3_fjLj1024ELj4ENS0_18Kernel_traits_baseILj2048ES3_S3_S3_fjLj1024EEEEEEEvNS0_20BackwardKernelParamsE,@"STO_CUDA_ENTRY STV_DEFAULT"
_ZN18transformer_engine13normalization33rmsnorm_bwd_finalize_tuned_kernelINS0_22Kernel_traits_finalizeILj2048E13__nv_bfloat16S3_S3_fjLj1024ELj4ENS0_18Kernel_traits_baseILj2048ES3_S3_S3_fjLj1024EEEEEEEvNS0_20BackwardKernelParamsE:
.text._ZN18transformer_engine13normalization33rmsnorm_bwd_finalize_tuned_kernelINS0_22Kernel_traits_finalizeILj2048E13__nv_bfloat16S3_S3_fjLj1024ELj4ENS0_18Kernel_traits_baseILj2048ES3_S3_S3_fjLj1024EEEEEEEvNS0_20BackwardKernelParamsE:
        /* <DEDUP_REMOVED lines=24> */
.L_x_5154:
        /* <DEDUP_REMOVED lines=24> */
.L_x_5147:
        /* <DEDUP_REMOVED lines=19> */
.L_x_5146:
[----:B------:R-:W-:Y:S05]  /*0430*/  BSYNC B1 ;  /* 0x0000000000017941 */ /* 0x000fea0003800000 */
.L_x_5145:
        /* <DEDUP_REMOVED lines=16> */
.L_x_5149:
[----:B------:R-:W-:Y:S05]  /*0540*/  BSYNC B1 ;  /* 0x0000000000017941 */ /* 0x000fea0003800000 */
.L_x_5148:
[----:B------:R-:W-:-:S13]  /*0550*/  ISETP.LT.U32.OR P1, PT, R23, R18, P1 ;  /* 0x000000121700720c */ /* 0x000fda0000f21470 */
[----:B------:R-:W-:Y:S05]  /*0560*/  @!P1 BRA `(.L_x_5144) ;  /* 0x0000000000109947 */ /* 0x000fea0003800000 */
[----:B------:R-:W0:Y:S02]  /*0570*/  LDC.64 R2, c[0x0][0x270] ;  /* 0x00009c00ff027b82 */ /* 0x000e240000000a00 */
[----:B0-----:R-:W-:-:S06]  /*0580*/  IMAD.WIDE.U32 R2, R19, 0x4, R2 ;  /* 0x0000000413027825 */ /* 0x001fcc00078e0002 */
[----:B------:R-:W2:Y:S02]  /*0590*/  LDG.E R2, desc[UR6][R2.64] ;  /* 0x0000000602027981 */ /* 0x000ea4000c1e1900 */
[----:B--2---:R-:W-:-:S07]  /*05a0*/  FADD R21, R21, R2 ;  /* 0x0000000215157221 */ /* 0x004fce0000000000 */
.L_x_5144:
[----:B------:R-:W-:Y:S05]  /*05b0*/  BSYNC B0 ;  /* 0x0000000000007941 */ /* 0x000fea0003800000 */
.L_x_5143:
        /* <DEDUP_REMOVED lines=18> */
.L_x_5160:
[----:B------:R-:W-:Y:S01]  /*06e0*/  @!P1 SHF.R.U32.HI R2, RZ, 0x3, R0 ;  /* 0x00000003ff029819 */ /* 0x000fe20000011600 */
[----:B--2---:R-:W-:-:S03]  /*06f0*/  FADD R7, R6, R7 ;  /* 0x0000000706077221 */ /* 0x004fc60000000000 */
[----:B------:R-:W-:-:S05]  /*0700*/  @!P1 LOP3.LUT R2, R2, 0x1ffffffc, RZ, 0xc0, !PT ;  /* 0x1ffffffc02029812 */ /* 0x000fca00078ec0ff */
[----:B------:R2:W-:Y:S02]  /*0710*/  @!P1 STS [R2+UR4+0x2000], R7 ;  /* 0x0020000702009988 */ /* 0x0005e40008000804 */
.L_x_5150:
        /* <DEDUP_REMOVED lines=11> */
.L_x_5153:
[----:B------:R-:W-:Y:S05]  /*07d0*/  BSYNC B0 ;  /* 0x0000000000007941 */ /* 0x000fea0003800000 */
.L_x_5152:
[C---:B------:R-:W-:Y:S01]  /*07e0*/  ISETP.GT.U32.AND P1, PT, R14.reuse, -0x801, PT ;  /* 0xfffff7ff0e00780c */ /* 0x040fe20003f24070 */
[----:B------:R-:W-:Y:S01]  /*07f0*/  VIADD R14, R14, 0x800 ;  /* 0x000008000e0e7836 */ /* 0x000fe20000000000 */
[----:B------:R-:W-:-:S11]  /*0800*/  IADD3 R15, R15, 0x400, RZ ;  /* 0x000004000f0f7810 */ /* 0x000fd60007ffe0ff */
[----:B------:R-:W-:Y:S05]  /*0810*/  @P1 BRA `(.L_x_5154) ;  /* 0xfffffff800581947 */ /* 0x000fea000383ffff */
[----:B------:R-:W-:Y:S05]  /*0820*/  EXIT ;  /* 0x000000000000794d */ /* 0x000fea0003800000 */
.L_x_5151:
[----:B------:R-:W-:Y:S01]  /*0830*/  HFMA2.MMA R11, -RZ, RZ, 0, 1.847743988037109375e-06 ;  /* 0x0000001fff0b7435 */ /* 0x000fe200000001ff */
[----:B------:R-:W-:Y:S02]  /*0840*/  IMAD.MOV.U32 R9, RZ, RZ, 0x1 ;  /* 0x00000001ff097424 */ /* 0x000fe400078e00ff */
[----:B------:R-:W-:-:S08]  /*0850*/  IMAD.MOV.U32 R8, RZ, RZ, -0x1 ;  /* 0xffffffffff087424 */ /* 0x000fd000078e00ff */
[----:B01----:R-:W-:Y:S05]  /*0860*/  WARPSYNC.COLLECTIVE R8, `(.L_x_5155) ;  /* 0x0000000008087348 */ /* 0x003fea0003c00000 */
[----:B-1----:R1:W2:Y:S02]  /*0870*/  SHFL.BFLY P2, R7, R2, R9, R11 ;  /* 0x0c00000902077389 */ /* 0x0022a4000004000b */
[----:B012---:R-:W-:Y:S01]  /*0880*/  ENDCOLLECTIVE ;  /* 0x000000000000791b */ /* 0x007fe20003800000 */
.L_x_5155:
[----:B------:R-:W-:Y:S01]  /*0890*/  HFMA2.MMA R9, -RZ, RZ, 0, 1.1920928955078125e-07 ;  /* 0x00000002ff097435 */ /* 0x000fe200000001ff */
[----:B------:R-:W-:-:S05]  /*08a0*/  MOV R3, R7 ;  /* 0x0000000700037202 */ /* 0x000fca0000000f00 */
[----:B------:R-:W-:-:S04]  /*08b0*/  FADD R3, R2, R3 ;  /* 0x0000000302037221 */ /* 0x000fc80000000000 */
[----:B------:R-:W-:-:S07]  /*08c0*/  IMAD.MOV.U32 R2, RZ, RZ, R3 ;  /* 0x000000ffff027224 */ /* 0x000fce00078e0003 */
[----:B------:R-:W-:Y:S05]  /*08d0*/  WARPSYNC.COLLECTIVE R8, `(.L_x_5156) ;  /* 0x0000000008087348 */ /* 0x000fea0003c00000 */
[----:B------:R0:W1:Y:S02]  /*08e0*/  SHFL.BFLY P2, R7, R2, R9, R11 ;  /* 0x0c00000902077389 */ /* 0x000064000004000b */
[----:B01----:R-:W-:Y:S01]  /*08f0*/  ENDCOLLECTIVE ;  /* 0x000000000000791b */ /* 0x003fe20003800000 */
.L_x_5156:
[----:B------:R-:W-:Y:S02]  /*0900*/  IMAD.MOV.U32 R9, RZ, RZ, 0x4 ;  /* 0x00000004ff097424 */ /* 0x000fe400078e00ff */
[----:B------:R-:W-:-:S04]  /*0910*/  IMAD.MOV.U32 R4, RZ, RZ, R7 ;  /* 0x000000ffff047224 */ /* 0x000fc800078e0007 */
[----:B------:R-:W-:-:S05]  /*0920*/  FADD R4, R3, R4 ;  /* 0x0000000403047221 */ /* 0x000fca0000000000 */
[----:B------:R-:W-:-:S07]  /*0930*/  MOV R2, R4 ;  /* 0x0000000400027202 */ /* 0x000fce0000000f00 */
[----:B------:R-:W-:Y:S05]  /*0940*/  WARPSYNC.COLLECTIVE R8, `(.L_x_5157) ;  /* 0x0000000008087348 */ /* 0x000fea0003c00000 */
[----:B------:R0:W1:Y:S02]  /*0950*/  SHFL.BFLY P2, R7, R2, R9, R11 ;  /* 0x0c00000902077389 */ /* 0x000064000004000b */
[----:B01----:R-:W-:Y:S01]  /*0960*/  ENDCOLLECTIVE ;  /* 0x000000000000791b */ /* 0x003fe20003800000 */
.L_x_5157:
[----:B------:R-:W-:Y:S01]  /*0970*/  HFMA2.MMA R9, -RZ, RZ, 0, 4.76837158203125e-07 ;  /* 0x00000008ff097435 */ /* 0x000fe200000001ff */
[----:B------:R-:W-:-:S05]  /*0980*/  MOV R5, R7 ;  /* 0x0000000700057202 */ /* 0x000fca0000000f00 */
[----:B------:R-:W-:-:S04]  /*0990*/  FADD R5, R4, R5 ;  /* 0x0000000504057221 */ /* 0x000fc80000000000 */
[----:B------:R-:W-:-:S07]  /*09a0*/  IMAD.MOV.U32 R2, RZ, RZ, R5 ;  /* 0x000000ffff027224 */ /* 0x000fce00078e0005 */
[----:B------:R-:W-:Y:S05]  /*09b0*/  WARPSYNC.COLLECTIVE R8, `(.L_x_5158) ;  /* 0x0000000008087348 */ /* 0x000fea0003c00000 */
[----:B------:R0:W1:Y:S02]  /*09c0*/  SHFL.BFLY P2, R7, R2, R9, R11 ;  /* 0x0c00000902077389 */ /* 0x000064000004000b */
[----:B01----:R-:W-:Y:S01]  /*09d0*/  ENDCOLLECTIVE ;  /* 0x000000000000791b */ /* 0x003fe20003800000 */
.L_x_5158:
[----:B------:R-:W-:Y:S02]  /*09e0*/  IMAD.MOV.U32 R9, RZ, RZ, 0x10 ;  /* 0x00000010ff097424 */ /* 0x000fe400078e00ff */
[----:B------:R-:W-:-:S04]  /*09f0*/  IMAD.MOV.U32 R6, RZ, RZ, R7 ;  /* 0x000000ffff067224 */ /* 0x000fc800078e0007 */
[----:B------:R-:W-:-:S05]  /*0a00*/  FADD R6, R5, R6 ;  /* 0x0000000605067221 */ /* 0x000fca0000000000 */
[----:B------:R-:W-:-:S07]  /*0a10*/  MOV R2, R6 ;  /* 0x0000000600027202 */ /* 0x000fce0000000f00 */
[----:B------:R-:W-:Y:S05]  /*0a20*/  WARPSYNC.COLLECTIVE R8, `(.L_x_5159) ;  /* 0x0000000008087348 */ /* 0x000fea0003c00000 */
[----:B------:R0:W1:Y:S02]  /*0a30*/  SHFL.BFLY P2, R7, R2, R9, R11 ;  /* 0x0c00000902077389 */ /* 0x000064000004000b */
[----:B01----:R-:W-:Y:S01]  /*0a40*/  ENDCOLLECTIVE ;  /* 0x000000000000791b */ /* 0x003fe20003800000 */
.L_x_5159:
[----:B------:R-:W-:Y:S05]  /*0a50*/  BRA `(.L_x_5160) ;  /* 0xfffffffc00207947 */ /* 0x000fea000383ffff */
.L_x_5161:
        /* <DEDUP_REMOVED lines=10> */
.L_x_5760:


//--------------------- .text._ZN18transformer_engine13normalization24rmsnorm_bwd_tuned_kernelINS0_13Kernel_traitsI13__nv_bfloat16S3_S3_fjLj2048ELj1ELj1ELj4ELj16ENS0_18Kernel_traits_baseILj2048ES3_S3_S3_fjLj128EEEEELb0EEEvNS0_20BackwardKernelParamsE --------------------------
	.section	.text._ZN18transformer_engine13normalization24rmsnorm_bwd_tuned_kernelINS0_13Kernel_traitsI13__nv_bfloat16S3_S3_fjLj2048ELj1ELj1ELj4ELj16ENS0_18Kernel_traits_baseILj2048ES3_S3_S3_fjLj128EEEEELb0EEEvNS0_20BackwardKernelParamsE,"ax",@progbits
	.align	128
        .global         _ZN18transformer_engine13normalization24rmsnorm_bwd_tuned_kernelINS0_13Kernel_traitsI13__nv_bfloat16S3_S3_fjLj2048ELj1ELj1ELj4ELj16ENS0_18Kernel_traits_baseILj2048ES3_S3_S3_fjLj128EEEEELb0EEEvNS0_20BackwardKernelParamsE
        .type           _ZN18transformer_engine13normalization24rmsnorm_bwd_tuned_kernelINS0_13Kernel_traitsI13__nv_bfloat16S3_S3_fjLj2048ELj1ELj1ELj4ELj16ENS0_18Kernel_traits_baseILj2048ES3_S3_S3_fjLj128EEEEELb0EEEvNS0_20BackwardKernelParamsE,@function
        .size           _ZN18transformer_engine13normalization24rmsnorm_bwd_tuned_kernelINS0_13Kernel_traitsI13__nv_bfloat16S3_S3_fjLj2048ELj1ELj1ELj4ELj16ENS0_18Kernel_traits_baseILj2048ES3_S3_S3_fjLj128EEEEELb0EEEvNS0_20BackwardKernelParamsE,(.L_x_5761 - _ZN18transformer_engine13normalization24rmsnorm_bwd_tuned_kernelINS0_13Kernel_traitsI13__nv_bfloat16S3_S3_fjLj2048ELj1ELj1ELj4ELj16ENS0_18Kernel_traits_baseILj2048ES3_S3_S3_fjLj128EEEEELb0EEEvNS0_20BackwardKernelParamsE)
        .other          _ZN18transformer_engine13normalization24rmsnorm_bwd_tuned_kernelINS0_13Kernel_traitsI13__nv_bfloat16S3_S3_fjLj2048ELj1ELj1ELj4ELj16ENS0_18Kernel_traits_baseILj2048ES3_S3_S3_fjLj128EEEEELb0EEEvNS0_20BackwardKernelParamsE,@"STO_CUDA_ENTRY STV_DEFAULT"
_ZN18transformer_engine13normalization24rmsnorm_bwd_tuned_kernelINS0_13Kernel_traitsI13__nv_bfloat16S3_S3_fjLj2048ELj1ELj1ELj4ELj16ENS0_18Kernel_traits_baseILj2048ES3_S3_S3_fjLj128EEEEELb0EEEvNS0_20BackwardKernelParamsE:
.text._ZN18transformer_engine13normalization24rmsnorm_bwd_tuned_kernelINS0_13Kernel_traitsI13__nv_bfloat16S3_S3_fjLj2048ELj1ELj1ELj4ELj16ENS0_18Kernel_traits_baseILj2048ES3_S3_S3_fjLj128EEEEELb0EEEvNS0_20BackwardKernelParamsE:
        /* <DEDUP_REMOVED lines=42> */
[----:B------:R-:W-:Y:S01]  /*02a0*/  IADD3 R21, R24, 0x4, RZ ;  /* 0x0000000418157810 */ /* 0x000fe20007ffe0ff */
[----:B0-----:R-:W-:-:S06]  /*02b0*/  ULEA UR4, UR5, UR4, 0x18 ;  /* 0x0000000405047291 */ /* 0x001fcc000f8ec03f */
[----:B------:R-:W-:Y:S02]  /*02c0*/  MOV R20, UR4 ;  /* 0x0000000400147c02 */ /* 0x000fe40008000f00 */
[C---:B--2---:R-:W-:Y:S01]  /*02d0*/  PRMT R0, R4.reuse, 0x7632, R0 ;  /* 0x0000763204007816 */ /* 0x044fe20000000000 */
[----:B------:R-:W-:Y:S01]  /*02e0*/  IMAD.U32 R15, R7, 0x10000, RZ ;  /* 0x00010000070f7824 */ /* 0x000fe200078e00ff */
[----:B------:R-:W-:Y:S02]  /*02f0*/  SHF.L.U32 R55, R4, 0x10, RZ ;  /* 0x0000001004377819 */ /* 0x000fe400000006ff */
[C---:B------:R-:W-:Y:S01]  /*0300*/  PRMT R4, R5.reuse, 0x7632, R4 ;  /* 0x0000763205047816 */ /* 0x040fe20000000004 */
[C---:B------:R-:W-:Y:S01]  /*0310*/  FADD R52, R40.reuse, R15 ;  /* 0x0000000f28347221 */ /* 0x040fe20000000000 */
[----:B------:R-:W-:Y:S01]  /*0320*/  SHF.L.U32 R13, R5, 0x10, RZ ;  /* 0x00000010050d7819 */ /* 0x000fe200000006ff */
[----:B------:R-:W-:Y:S01]  /*0330*/  FADD R55, R40, R55 ;  /* 0x0000003728377221 */ /* 0x000fe20000000000 */
[----:B------:R-:W-:-:S02]  /*0340*/  PRMT R5, R6, 0x7632, R5 ;  /* 0x0000763206057816 */ /* 0x000fc40000000005 */
[----:B------:R-:W-:Y:S01]  /*0350*/  SHF.L.U32 R53, R6, 0x10, RZ ;  /* 0x0000001006357819 */ /* 0x000fe200000006ff */
[----:B------:R-:W-:Y:S01]  /*0360*/  FADD R54, R40, R13 ;  /* 0x0000000d28367221 */ /* 0x000fe20000000000 */
[----:B------:R-:W-:Y:S02]  /*0370*/  PRMT R6, R7, 0x7632, R6 ;  /* 0x0000763207067816 */ /* 0x000fe40000000006 */
[----:B---3--:R-:W-:Y:S01]  /*0380*/  PRMT R2, R8, 0x7632, R2 ;  /* 0x0000763208027816 */ /* 0x008fe20000000002 */
[----:B------:R-:W-:Y:S01]  /*0390*/  FADD R53, R40, R53 ;  /* 0x0000003528357221 */ /* 0x000fe20000000000 */
[----:B------:R-:W-:Y:S02]  /*03a0*/  SHF.L.U32 R51, R8, 0x10, RZ ;  /* 0x0000001008337819 */ /* 0x000fe400000006ff */
[----:B------:R-:W-:Y:S02]  /*03b0*/  PRMT R3, R9, 0x7632, R3 ;  /* 0x0000763209037816 */ /* 0x000fe40000000003 */
[----:B------:R-:W-:Y:S01]  /*03c0*/  PRMT R7, R10, 0x7632, R7 ;  /* 0x000076320a077816 */ /* 0x000fe20000000007 */
[----:B------:R-:W-:Y:S01]  /*03d0*/  FADD R51, R40, R51 ;  /* 0x0000003328337221 */ /* 0x000fe20000000000 */
[----:B------:R-:W-:-:S02]  /*03e0*/  PRMT R8, R11, 0x7632, R8 ;  /* 0x000076320b087816 */ /* 0x000fc40000000008 */
[----:B------:R-:W-:Y:S02]  /*03f0*/  SHF.L.U32 R19, R11, 0x10, RZ ;  /* 0x000000100b137819 */ /* 0x000fe400000006ff */
[----:B------:R-:W-:Y:S01]  /*0400*/  SHF.L.U32 R17, R9, 0x10, RZ ;  /* 0x0000001009117819 */ /* 0x000fe200000006ff */
[----:B------:R-:W-:Y:S01]  /*0410*/  IMAD.U32 R9, R4, 0x10000, RZ ;  /* 0x0001000004097824 */ /* 0x000fe200078e00ff */
[----:B------:R-:W-:Y:S01]  /*0420*/  SHF.L.U32 R49, R10, 0x10, RZ ;  /* 0x000000100a317819 */ /* 0x000fe200000006ff */
[----:B------:R-:W-:Y:S01]  /*0430*/  IMAD.U32 R13, R8, 0x10000, RZ ;  /* 0x00010000080d7824 */ /* 0x000fe200078e00ff */
        /* <DEDUP_REMOVED lines=10> */
[----:B------:R-:W-:Y:S01]  /*04e0*/  SHF.L.U32 R7, R7, 0x10, RZ ;  /* 0x0000001007077819 */ /* 0x000fe200000006ff */
[C---:B------:R-:W-:Y:S01]  /*04f0*/  FADD R45, R40.reuse, R5 ;  /* 0x00000005282d7221 */ /* 0x040fe20000000000 */
[C---:B------:R-:W-:Y:S01]  /*0500*/  FADD R44, R40.reuse, R11 ;  /* 0x0000000b282c7221 */ /* 0x040fe20000000000 */
[C---:B------:R-:W-:Y:S01]  /*0510*/  FADD R43, R40.reuse, R43 ;  /* 0x0000002b282b7221 */ /* 0x040fe20000000000 */
[C---:B------:R-:W-:Y:S01]  /*0520*/  FADD R42, R40.reuse, R3 ;  /* 0x00000003282a7221 */ /* 0x040fe20000000000 */
[C---:B------:R-:W-:Y:S01]  /*0530*/  FADD R41, R40.reuse, R7 ;  /* 0x0000000728297221 */ /* 0x040fe20000000000 */
[----:B------:R-:W-:-:S07]  /*0540*/  FADD R40, R40, R13 ;  /* 0x0000000d28287221 */ /* 0x000fce0000000000 */
.L_x_5165:
[----:B0-----:R-:W0:Y:S01]  /*0550*/  LDC.64 R12, c[0x0][0x220] ;  /* 0x00008800ff0c7b82 */ /* 0x001e220000000a00 */
[----:B------:R-:W-:-:S04]  /*0560*/  LOP3.LUT R0, R56, 0x7f, RZ, 0xc0, !PT ;  /* 0x0000007f38007812 */ /* 0x000fc800078ec0ff */
[----:B------:R-:W-:-:S03]  /*0570*/  PRMT R57, R39, 0x2104, R0 ;  /* 0x0000210427397816 */ /* 0x000fc60000000000 */
[----:B------:R-:W1:Y:S08]  /*0580*/  LDC.64 R16, c[0x0][0x258] ;  /* 0x00009600ff107b82 */ /* 0x000e700000000a00 */
[----:B------:R-:W2:Y:S01]  /*0590*/  LDC.64 R2, c[0x0][0x230] ;  /* 0x00008c00ff027b82 */ /* 0x000ea20000000a00 */
[C---:B------:R-:W-:Y:S01]  /*05a0*/  LOP3.LUT R19, R57.reuse, 0x80, RZ, 0xfc, !PT ;  /* 0x0000008039137812 */ /* 0x040fe200078efcff */
[----:B0-----:R-:W-:-:S04]  /*05b0*/  IMAD.WIDE.U32 R4, R57, 0x10, R12 ;  /* 0x0000001039047825 */ /* 0x001fc800078e000c */
[----:B------:R-:W-:Y:S02]  /*05c0*/  IMAD.WIDE.U32 R12, R19, 0x10, R12 ;  /* 0x00000010130c7825 */ /* 0x000fe400078e000c */
[----:B------:R-:W3:Y:S02]  /*05d0*/  LDG.E.128 R4, desc[UR6][R4.64] ;  /* 0x0000000604047981 */ /* 0x000ee4000c1e1d00 */
[--C-:B-1----:R-:W-:Y:S02]  /*05e0*/  IMAD.WIDE.U32 R8, R57, 0x10, R16.reuse ;  /* 0x0000001039087825 */ /* 0x102fe400078e0010 */
[----:B------:R-:W4:Y:S02]  /*05f0*/  LDG.E.128 R12, desc[UR6][R12.64] ;  /* 0x000000060c0c7981 */ /* 0x000f24000c1e1d00 */
[----:B------:R-:W-:Y:S02]  /*0600*/  IMAD.WIDE.U32 R16, R19, 0x10, R16 ;  /* 0x0000001013107825 */ /* 0x000fe400078e0010 */
[----:B------:R-:W5:Y:S02]  /*0610*/  LDG.E.128 R8, desc[UR6][R8.64] ;  /* 0x0000000608087981 */ /* 0x000f64000c1e1d00 */
[----:B--2---:R-:W-:-:S02]  /*0620*/  IMAD.WIDE R2, R39, 0x4, R2 ;  /* 0x0000000427027825 */ /* 0x004fc400078e0202 */
[----:B------:R-:W2:Y:S04]  /*0630*/  LDG.E.128 R16, desc[UR6][R16.64] ;  /* 0x0000000610107981 */ /* 0x000ea8000c1e1d00 */
[----:B------:R-:W4:Y:S01]  /*0640*/  LDG.E R59, desc[UR6][R2.64] ;  /* 0x00000006023b7981 */ /* 0x000f22000c1e1900 */
[----:B------:R-:W-:Y:S01]  /*0650*/  UMOV UR4, 0xffffffff ;  /* 0xffffffff00047882 */ /* 0x000fe20000000000 */
[----:B------:R-:W-:Y:S02]  /*0660*/  LOP3.LUT P1, RZ, R56, 0x1f, RZ, 0xc0, !PT ;  /* 0x0000001f38ff7812 */ /* 0x000fe4000782c0ff */
[C---:B---3--:R-:W-:Y:S01]  /*0670*/  SHF.L.U32 R82, R5.reuse, 0x10, RZ ;  /* 0x0000001005527819 */ /* 0x048fe200000006ff */
[----:B------:R-:W-:Y:S01]  /*0680*/  IMAD.U32 R0, R4, 0x10000, RZ ;  /* 0x0001000004007824 */ /* 0x000fe200078e00ff */
[----:B------:R-:W-:-:S02]  /*0690*/  PRMT R63, R5, 0x7632, R63 ;  /* 0x00007632053f7816 */ /* 0x000fc4000000003f */
[----:B------:R-:W-:Y:S02]  /*06a0*/  SHF.L.U32 R84, R6, 0x10, RZ ;  /* 0x0000001006547819 */ /* 0x000fe400000006ff */
[----:B------:R-:W-:Y:S02]  /*06b0*/  PRMT R61, R4, 0x7632, R61 ;  /* 0x00007632043d7816 */ /* 0x000fe4000000003d */
[C---:B-----5:R-:W-:Y:S02]  /*06c0*/  PRMT R67, R8.reuse, 0x7632, R67 ;  /* 0x0000763208437816 */ /* 0x060fe40000000043 */
[----:B------:R-:W-:Y:S02]  /*06d0*/  SHF.L.U32 R80, R8, 0x10, RZ ;  /* 0x0000001008507819 */ /* 0x000fe400000006ff */
[----:B------:R-:W-:Y:S02]  /*06e0*/  PRMT R73, R6, 0x7632, R73 ;  /* 0x0000763206497816 */ /* 0x000fe40000000049 */
[----:B------:R-:W-:Y:S01]  /*06f0*/  PRMT R6, R10, 0x7632, R6 ;  /* 0x000076320a067816 */ /* 0x000fe20000000006 */
[C---:B----4-:R-:W-:Y:S01]  /*0700*/  FMUL R65, R59.reuse, R82 ;  /* 0x000000523b417220 */ /* 0x050fe20000400000 */
[C---:B------:R-:W-:Y:S01]  /*0710*/  PRMT R5, R12.reuse, 0x7632, R5 ;  /* 0x000076320c057816 */ /* 0x040fe20000000005 */
[----:B------:R-:W-:Y:S01]  /*0720*/  FMUL R0, R59, R0 ;  /* 0x000000003b007220 */ /* 0x000fe20000400000 */
[----:B------:R-:W-:Y:S01]  /*0730*/  SHF.L.U32 R72, R12, 0x10, RZ ;  /* 0x000000100c487819 */ /* 0x000fe200000006ff */
[----:B------:R-:W-:Y:S01]  /*0740*/  IMAD.U32 R10, R10, 0x10000, RZ ;  /* 0x000100000a0a7824 */ /* 0x000fe200078e00ff */
[----:B--2---:R-:W-:-:S02]  /*0750*/  PRMT R68, R18, 0x7632, R68 ;  /* 0x0000763212447816 */ /* 0x004fc40000000044 */
[----:B------:R-:W-:Y:S02]  /*0760*/  SHF.L.U32 R66, R18, 0x10, RZ ;  /* 0x0000001012427819 */ /* 0x000fe400000006ff */
[----:B------:R-:W-:Y:S01]  /*0770*/  SHF.L.U32 R82, R63, 0x10, RZ ;  /* 0x000000103f527819 */ /* 0x000fe200000006ff */
[----:B------:R-:W-:Y:S01]  /*0780*/  FMUL R63, R59, R84 ;  /* 0x000000543b3f7220 */ /* 0x000fe20000400000 */
[----:B------:R-:W-:Y:S02]  /*0790*/  PRMT R4, R11, 0x7632, R4 ;  /* 0x000076320b047816 */ /* 0x000fe40000000004 */
[C---:B------:R-:W-:Y:S02]  /*07a0*/  PRMT R3, R19.reuse, 0x7632, R3 ;  /* 0x0000763213037816 */ /* 0x040fe40000000003 */
[----:B------:R-:W-:Y:S01]  /*07b0*/  SHF.L.U32 R69, R19, 0x10, RZ ;  /* 0x0000001013457819 */ /* 0x000fe200000006ff */
[----:B------:R-:W-:Y:S01]  /*07c0*/  FMUL R19, R55, R80 ;  /* 0x0000005037137220 */ /* 0x000fe20000400000 */
[----:B------:R-:W-:-:S02]  /*07d0*/  SHF.L.U32 R12, R61, 0x10, RZ ;  /* 0x000000103d0c7819 */ /* 0x000fc400000006ff */
[----:B------:R-:W-:Y:S01]  /*07e0*/  SHF.L.U32 R18, R67, 0x10, RZ ;  /* 0x0000001043127819 */ /* 0x000fe200000006ff */
[----:B------:R-:W-:Y:S01]  /*07f0*/  FFMA R23, R0, R80, R23 ;  /* 0x0000005000177223 */ /* 0x000fe20000000017 */
[----:B------:R-:W-:Y:S01]  /*0800*/  PRMT R8, R9, 0x7632, R8 ;  /* 0x0000763209087816 */ /* 0x000fe20000000008 */
[-C--:B------:R-:W-:Y:S01]  /*0810*/  FFMA R28, R63, R10.reuse, R28 ;  /* 0x0000000a3f1c7223 */ /* 0x080fe2000000001c */
        /* <DEDUP_REMOVED lines=9> */
[----:B------:R-:W-:Y:S01]  /*08b0*/  FFMA R4, R0, R19, RZ ;  /* 0x0000001300047223 */ /* 0x000fe200000000ff */
[C---:B------:R-:W-:Y:S01]  /*08c0*/  PRMT R2, R15.reuse, 0x7632, R2 ;  /* 0x000076320f027816 */ /* 0x040fe20000000002 */
[----:B------:R-:W-:Y:S01]  /*08d0*/  IMAD.U32 R64, R16, 0x10000, RZ ;  /* 0x0001000010407824 */ /* 0x000fe200078e00ff */
[----:B------:R-:W-:Y:S01]  /*08e0*/  SHF.L.U32 R78, R15, 0x10, RZ ;  /* 0x000000100f4e7819 */ /* 0x000fe200000006ff */
[----:B------:R-:W-:Y:S01]  /*08f0*/  FMUL R15, R59, R82 ;  /* 0x000000523b0f7220 */ /* 0x000fe20000400000 */
[----:B------:R-:W-:Y:S01]  /*0900*/  SHF.L.U32 R8, R8, 0x10, RZ ;  /* 0x0000001008087819 */ /* 0x000fe200000006ff */
[----:B------:R-:W-:Y:S01]  /*0910*/  FFMA R4, R17, R10, R4 ;  /* 0x0000000a11047223 */ /* 0x000fe20000000004 */
[----:B------:R-:W-:Y:S01]  /*0920*/  PRMT R70, R16, 0x7632, R70 ;  /* 0x0000763210467816 */ /* 0x000fe20000000046 */
[----:B------:R-:W-:Y:S01]  /*0930*/  FMUL R16, R54, R9 ;  /* 0x0000000936107220 */ /* 0x000fe20000400000 */
[----:B------:R-:W-:-:S02]  /*0940*/  IMAD.U32 R84, R73, 0x10000, RZ ;  /* 0x0001000049547824 */ /* 0x000fc400078e00ff */
[-C--:B------:R-:W-:Y:S01]  /*0950*/  FFMA R25, R15, R8.reuse, R25 ;  /* 0x000000080f197223 */ /* 0x080fe20000000019 */
[----:B------:R-:W-:Y:S01]  /*0960*/  FMUL R8, R46, R8 ;  /* 0x000000082e087220 */ /* 0x000fe20000400000 */
[----:B------:R-:W-:Y:S01]  /*0970*/  FFMA R4, R65, R16, R4 ;  /* 0x0000001041047223 */ /* 0x000fe20000000004 */
[C---:B------:R-:W-:Y:S02]  /*0980*/  PRMT R75, R7.reuse, 0x7632, R75 ;  /* 0x00007632074b7816 */ /* 0x040fe4000000004b */
[----:B------:R-:W-:Y:S01]  /*0990*/  SHF.L.U32 R86, R7, 0x10, RZ ;  /* 0x0000001007567819 */ /* 0x000fe200000006ff */
[----:B------:R-:W-:Y:S01]  /*09a0*/  FFMA R22, R17, R18, R22 ;  /* 0x0000001211167223 */ /* 0x000fe20000000016 */
[C---:B------:R-:W-:Y:S02]  /*09b0*/  PRMT R7, R13.reuse, 0x7632, R7 ;  /* 0x000076320d077816 */ /* 0x040fe40000000007 */
[----:B------:R-:W-:Y:S01]  /*09c0*/  SHF.L.U32 R74, R13, 0x10, RZ ;  /* 0x000000100d4a7819 */ /* 0x000fe200000006ff */
[----:B------:R-:W-:Y:S01]  /*09d0*/  FMUL R13, R59, R84 ;  /* 0x000000543b0d7220 */ /* 0x000fe20000400000 */
[----:B------:R-:W-:Y:S01]  /*09e0*/  SHF.L.U32 R6, R6, 0x10, RZ ;  /* 0x0000001006067819 */ /* 0x000fe200000006ff */
[----:B------:R-:W-:Y:S01]  /*09f0*/  FFMA R18, R15, R8, R4 ;  /* 0x000000080f127223 */ /* 0x000fe20000000004 */
[----:B------:R-:W-:-:S03]  /*0a00*/  SHF.L.U32 R11, R11, 0x10, RZ ;  /* 0x000000100b0b7819 */ /* 0x000fc600000006ff */
[-C--:B------:R-:W-:Y:S01]  /*0a10*/  FFMA R27, R13, R6.reuse, R27 ;  /* 0x000000060d1b7223 */ /* 0x080fe2000000001b */
[----:B------:R-:W-:Y:S01]  /*0a20*/  FMUL R6, R45, R6 ;  /* 0x000000062d067220 */ /* 0x000fe20000400000 */
[----:B------:R-:W-:Y:S01]  /*0a30*/  FFMA R18, R63, R14, R18 ;  /* 0x0000000e3f127223 */ /* 0x000fe20000000012 */
[----:B------:R-:W-:Y:S01]  /*0a40*/  FMUL R61, R59, R86 ;  /* 0x000000563b3d7220 */ /* 0x000fe20000400000 */
[----:B------:R-:W-:Y:S01]  /*0a50*/  SHF.L.U32 R86, R75, 0x10, RZ ;  /* 0x000000104b567819 */ /* 0x000fe200000006ff */
[----:B------:R-:W-:Y:S01]  /*0a60*/  FMUL R12, R52, R11 ;  /* 0x0000000b340c7220 */ /* 0x000fe20000400000 */
[----:B------:R-:W-:Y:S01]  /*0a70*/  FFMA R18, R13, R6, R18 ;  /* 0x000000060d127223 */ /* 0x000fe20000000012 */
[----:B------:R-:W-:Y:S01]  /*0a80*/  FFMA R26, R65, R9, R26 ;  /* 0x00000009411a7223 */ /* 0x000fe2000000001a */
[----:B------:R-:W-:Y:S01]  /*0a90*/  FFMA R30, R61, R11, R30 ;  /* 0x0000000b3d1e7223 */ /* 0x000fe2000000001e */
[C---:B------:R-:W-:Y:S01]  /*0aa0*/  FMUL R9, R59.reuse, R72 ;  /* 0x000000483b097220 */ /* 0x040fe20000400000 */
[----:B------:R-:W-:Y:S01]  /*0ab0*/  FMUL R11, R59, R86 ;  /* 0x000000563b0b7220 */ /* 0x000fe20000400000 */
[----:B------:R-:W-:Y:S01]  /*0ac0*/  FMUL R4, R44, R80 ;  /* 0x000000502c047220 */ /* 0x000fe20000400000 */
[----:B------:R-:W-:Y:S01]  /*0ad0*/  FFMA R18, R61, R12, R18 ;  /* 0x0000000c3d127223 */ /* 0x000fe20000000012 */
[----:B------:R-:W-:-:S02]  /*0ae0*/  IMAD.U32 R72, R5, 0x10000, RZ ;  /* 0x0001000005487824 */ /* 0x000fc400078e00ff */
[----:B------:R-:W-:Y:S01]  /*0af0*/  FMUL R5, R59, R74 ;  /* 0x0000004a3b057220 */ /* 0x000fe20000400000 */
[----:B------:R-:W-:Y:S01]  /*0b00*/  SHF.L.U32 R70, R70, 0x10, RZ ;  /* 0x0000001046467819 */ /* 0x000fe200000006ff */
[-C--:B------:R-:W-:Y:S01]  /*0b10*/  FFMA R32, R9, R64.reuse, R32 ;  /* 0x0000004009207223 */ /* 0x080fe20000000020 */
[----:B------:R-:W-:Y:S01]  /*0b20*/  SHF.L.U32 R74, R7, 0x10, RZ ;  /* 0x00000010074a7819 */ /* 0x000fe200000006ff */
[----:B------:R-:W-:Y:S01]  /*0b30*/  FMUL R64, R51, R64 ;  /* 0x0000004033407220 */ /* 0x000fe20000400000 */
[----:B------:R-:W-:Y:S01]  /*0b40*/  FFMA R18, R11, R4, R18 ;  /* 0x000000040b127223 */ /* 0x000fe20000000012 */
[C---:B------:R-:W-:Y:S01]  /*0b50*/  FMUL R7, R59.reuse, R76 ;  /* 0x0000004c3b077220 */ /* 0x040fe20000400000 */
[----:B------:R-:W-:Y:S01]  /*0b60*/  SHF.L.U32 R76, R60, 0x10, RZ ;  /* 0x000000103c4c7819 */ /* 0x000fe200000006ff */
[----:B------:R-:W-:Y:S01]  /*0b70*/  FMUL R60, R59, R72 ;  /* 0x000000483b3c7220 */ /* 0x000fe20000400000 */
[----:B------:R-:W-:Y:S01]  /*0b80*/  FMUL R73, R43, R70 ;  /* 0x000000462b497220 */ /* 0x000fe20000400000 */
[----:B------:R-:W-:Y:S01]  /*0b90*/  FFMA R75, R9, R64, R18 ;  /* 0x00000040094b7223 */ /* 0x000fe20000000012 */
[----:B------:R-:W-:Y:S01]  /*0ba0*/  SHF.L.U32 R77, R62, 0x10, RZ ;  /* 0x000000103e4d7819 */ /* 0x000fe200000006ff */
[----:B------:R-:W-:Y:S01]  /*0bb0*/  FFMA R31, R60, R70, R31 ;  /* 0x000000463c1f7223 */ /* 0x000fe2000000001f */
[----:B------:R-:W-:Y:S01]  /*0bc0*/  FMUL R62, R50, R71 ;  /* 0x00000047323e7220 */ /* 0x000fe20000400000 */
[----:B------:R-:W-:Y:S01]  /*0bd0*/  FFMA R70, R60, R73, R75 ;  /* 0x000000493c467223 */ /* 0x000fe2000000004b */
[----:B------:R-:W-:Y:S01]  /*0be0*/  FFMA R34, R5, R71, R34 ;  /* 0x0000004705227223 */ /* 0x000fe20000000022 */
[----:B------:R-:W-:Y:S01]  /*0bf0*/  FMUL R18, R59, R74 ;  /* 0x0000004a3b127220 */ /* 0x000fe20000400000 */
[----:B------:R-:W-:Y:S01]  /*0c00*/  FMUL R71, R42, R77 ;  /* 0x0000004d2a477220 */ /* 0x000fe20000400000 */
[----:B------:R-:W-:Y:S01]  /*0c10*/  FFMA R75, R5, R62, R70 ;  /* 0x0000003e054b7223 */ /* 0x000fe20000000046 */
[----:B------:R-:W-:Y:S01]  /*0c20*/  SHF.L.U32 R72, R68, 0x10, RZ ;  /* 0x0000001044487819 */ /* 0x000fe200000006ff */
[-C--:B------:R-:W-:Y:S01]  /*0c30*/  FFMA R36, R7, R66.reuse, R36 ;  /* 0x0000004207247223 */ /* 0x080fe20000000024 */
[----:B------:R-:W-:Y:S01]  /*0c40*/  FMUL R66, R49, R66 ;  /* 0x0000004231427220 */ /* 0x000fe20000400000 */
[C---:B------:R-:W-:Y:S01]  /*0c50*/  FFMA R70, R18.reuse, R71, R75 ;  /* 0x0000004712467223 */ /* 0x040fe2000000004b */
[----:B------:R-:W-:Y:S01]  /*0c60*/  FFMA R33, R18, R77, R33 ;  /* 0x0000004d12217223 */ /* 0x000fe20000000021 */
[----:B------:R-:W-:Y:S01]  /*0c70*/  FMUL R68, R59, R76 ;  /* 0x0000004c3b447220 */ /* 0x000fe20000400000 */
[----:B------:R-:W-:Y:S01]  /*0c80*/  FMUL R75, R41, R72 ;  /* 0x00000048294b7220 */ /* 0x000fe20000400000 */
[----:B------:R-:W-:Y:S01]  /*0c90*/  FFMA R77, R7, R66, R70 ;  /* 0x00000042074d7223 */ /* 0x000fe20000000046 */
[----:B------:R-:W-:Y:S01]  /*0ca0*/  FMUL R67, R59, R78 ;  /* 0x0000004e3b437220 */ /* 0x000fe20000400000 */
[----:B------:R-:W-:-:S02]  /*0cb0*/  IMAD.U32 R74, R2, 0x10000, RZ ;  /* 0x00010000024a7824 */ /* 0x000fc400078e00ff */
[----:B------:R-:W-:Y:S01]  /*0cc0*/  FFMA R35, R68, R72, R35 ;  /* 0x0000004844237223 */ /* 0x000fe20000000023 */
[----:B------:R-:W-:Y:S01]  /*0cd0*/  SHF.L.U32 R3, R3, 0x10, RZ ;  /* 0x0000001003037819 */ /* 0x000fe200000006ff */
[----:B------:R-:W-:Y:S01]  /*0ce0*/  FMUL R72, R48, R69 ;  /* 0x0000004530487220 */ /* 0x000fe20000400000 */
[----:B------:R-:W-:Y:S01]  /*0cf0*/  FFMA R2, R68, R75, R77 ;  /* 0x0000004b44027223 */ /* 0x000fe2000000004d */
[----:B------:R-:W-:Y:S01]  /*0d00*/  FFMA R38, R67, R69, R38 ;  /* 0x0000004543267223 */ /* 0x000fe20000000026 */
[----:B------:R-:W-:Y:S01]  /*0d10*/  FMUL R70, R59, R74 ;  /* 0x0000004a3b467220 */ /* 0x000fe20000400000 */
[-C--:B------:R-:W-:Y:S01]  /*0d20*/  FMUL R69, R40, R3.reuse ;  /* 0x0000000328457220 */ /* 0x080fe20000400000 */
[----:B------:R-:W-:Y:S01]  /*0d30*/  FFMA R2, R67, R72, R2 ;  /* 0x0000004843027223 */ /* 0x000fe20000000002 */
[----:B------:R-:W-:Y:S01]  /*0d40*/  FFMA R29, R11, R80, R29 ;  /* 0x000000500b1d7223 */ /* 0x000fe2000000001d */
[C---:B------:R-:W-:Y:S02]  /*0d50*/  FFMA R37, R70.reuse, R3, R37 ;  /* 0x0000000346257223 */ /* 0x040fe40000000025 */
        /* <DEDUP_REMOVED lines=8> */
[----:B-1----:R-:W-:Y:S01]  /*0de0*/  FADD R76, R3, R76 ;  /* 0x0000004c034c7221 */ /* 0x002fe20000000000 */
[----:B0-----:R-:W-:-:S04]  /*0df0*/  FADD R78, R74, R77 ;  /* 0x0000004d4a4e7221 */ /* 0x001fc80000000000 */
[----:B------:R-:W0:Y:S02]  /*0e00*/  SHFL.DOWN PT, R77, R76, 0x4, 0x1f ;  /* 0x08801f004c4d7f89 */ /* 0x000e2400000e0000 */
[----:B0-----:R-:W-:Y:S02]  /*0e10*/  FADD R79, R76, R77 ;  /* 0x0000004d4c4f7221 */ /* 0x001fe40000000000 */
[----:B------:R-:W0:Y:S04]  /*0e20*/  SHFL.DOWN PT, R77, R78, 0x4, 0x1f ;  /* 0x08801f004e4d7f89 */ /* 0x000e2800000e0000 */
[----:B------:R-:W1:Y:S01]  /*0e30*/  SHFL.DOWN PT, R2, R79, 0x2, 0x1f ;  /* 0x08401f004f027f89 */ /* 0x000e6200000e0000 */
[----:B0-----:R-:W-:Y:S01]  /*0e40*/  FADD R80, R78, R77 ;  /* 0x0000004d4e507221 */ /* 0x001fe20000000000 */
[----:B-1----:R-:W-:-:S04]  /*0e50*/  FADD R2, R79, R2 ;  /* 0x000000024f027221 */ /* 0x002fc80000000000 */
[----:B------:R-:W0:Y:S02]  /*0e60*/  SHFL.DOWN PT, R77, R80, 0x2, 0x1f ;  /* 0x08401f00504d7f89 */ /* 0x000e2400000e0000 */
[----:B0-----:R-:W-:Y:S02]  /*0e70*/  FADD R3, R80, R77 ;  /* 0x0000004d50037221 */ /* 0x001fe40000000000 */
[----:B------:R0:W1:Y:S04]  /*0e80*/  SHFL.DOWN PT, R77, R2, 0x1, 0x1f ;  /* 0x08201f00024d7f89 */ /* 0x00006800000e0000 */
[----:B------:R0:W2:Y:S02]  /*0e90*/  SHFL.DOWN PT, R74, R3, 0x1, 0x1f ;  /* 0x08201f00034a7f89 */ /* 0x0000a400000e0000 */
.L_x_5176:
[----:B01----:R-:W-:Y:S01]  /*0ea0*/  FADD R2, R2, R77 ;  /* 0x0000004d02027221 */ /* 0x003fe20000000000 */
[----:B--2---:R-:W-:Y:S01]  /*0eb0*/  FADD R3, R3, R74 ;  /* 0x0000004a03037221 */ /* 0x004fe20000000000 */
        /* <DEDUP_REMOVED lines=13> */
.L_x_5164:
[----:B------:R-:W-:Y:S05]  /*0f90*/  WARPSYNC.ALL ;  /* 0x0000000000007948 */ /* 0x000fea0003800000 */
[----:B------:R-:W-:Y:S01]  /*0fa0*/  BAR.SYNC.DEFER_BLOCKING 0x0 ;  /* 0x0000000000007b1d */ /* 0x000fe20000010000 */
[----:B0-----:R-:W-:Y:S02]  /*0fb0*/  SEL R3, R21, R24, !P0 ;  /* 0x0000001815037207 */ /* 0x001fe40004000000 */
[----:B------:R-:W-:-:S03]  /*0fc0*/  IADD3 R39, R39, UR8, RZ ;  /* 0x0000000827277c10 */ /* 0x000fc6000fffe0ff */
[----:B------:R-:W-:Y:S01]  /*0fd0*/  IMAD R2, R3, 0x8, R20 ;  /* 0x0000000803027824 */ /* 0x000fe200078e0214 */
[----:B------:R-:W-:-:S04]  /*0fe0*/  ISETP.GE.AND P1, PT, R39, UR9, PT ;  /* 0x0000000927007c0c */ /* 0x000fc8000bf26270 */
[----:B------:R-:W0:Y:S04]  /*0ff0*/  LDS R3, [R2+0x2004] ;  /* 0x0020040002037984 */ /* 0x000e280000000800 */
[----:B------:R-:W1:Y:S01]  /*1000*/  LDS R58, [R2+0x200c] ;  /* 0x00200c00023a7984 */ /* 0x000e620000000800 */
[----:B0-----:R-:W-:-:S04]  /*1010*/  FADD R3, RZ, R3 ;  /* 0x00000003ff037221 */ /* 0x001fc80000000000 */
[----:B-1----:R-:W-:Y:S02]  /*1020*/  FADD R3, R3, R58 ;  /* 0x0000003a03037221 */ /* 0x002fe40000000000 */
[----:B------:R-:W0:Y:S02]  /*1030*/  LDS R58, [R2+0x2014] ;  /* 0x00201400023a7984 */ /* 0x000e240000000800 */
[----:B0-----:R-:W-:Y:S02]  /*1040*/  FADD R3, R3, R58 ;  /* 0x0000003a03037221 */ /* 0x001fe40000000000 */
[----:B------:R-:W0:Y:S02]  /*1050*/  LDS R58, [R2+0x201c] ;  /* 0x00201c00023a7984 */ /* 0x000e240000000800 */
[----:B0-----:R-:W-:-:S04]  /*1060*/  FADD R3, R3, R58 ;  /* 0x0000003a03037221 */ /* 0x001fc80000000000 */
[----:B------:R-:W-:Y:S02]  /*1070*/  FMUL R58, R3, 0.00048828125 ;  /* 0x3a000000033a7820 */ /* 0x000fe40000400000 */
[----:B------:R-:W0:Y:S02]  /*1080*/  LDC.64 R2, c[0x0][0x278] ;  /* 0x00009e00ff027b82 */ /* 0x000e240000000a00 */
        /* <DEDUP_REMOVED lines=31> */
[----:B------:R-:W-:Y:S01]  /*1280*/  IADD3 R61, R57, 0x80, RZ ;  /* 0x00000080393d7810 */ /* 0x000fe20007ffe0ff */
[----:B------:R-:W-:Y:S01]  /*1290*/  FMUL R59, R59, R58 ;  /* 0x0000003a3b3b7220 */ /* 0x000fe20000400000 */
[----:B------:R-:W-:Y:S01]  /*12a0*/  F2FP.BF16.F32.PACK_AB R7, R4, R7 ;  /* 0x000000070407723e */ /* 0x000fe200000010ff */
[----:B0-----:R-:W-:Y:S01]  /*12b0*/  IMAD.WIDE.U32 R12, R57, 0x10, R2 ;  /* 0x00000010390c7825 */ /* 0x001fe200078e0002 */
[----:B------:R-:W-:-:S02]  /*12c0*/  F2FP.BF16.F32.PACK_AB R6, R11, R6 ;  /* 0x000000060b06723e */ /* 0x000fc400000010ff */
[----:B------:R-:W-:Y:S01]  /*12d0*/  F2FP.BF16.F32.PACK_AB R5, R8, R5 ;  /* 0x000000050805723e */ /* 0x000fe200000010ff */
[----:B------:R-:W-:Y:S01]  /*12e0*/  IMAD.WIDE.U32 R2, R61, 0x10, R2 ;  /* 0x000000103d027825 */ /* 0x000fe200078e0002 */
[----:B------:R-:W-:Y:S02]  /*12f0*/  F2FP.BF16.F32.PACK_AB R4, R9, R0 ;  /* 0x000000000904723e */ /* 0x000fe400000010ff */
[----:B------:R-:W-:Y:S02]  /*1300*/  F2FP.BF16.F32.PACK_AB R11, R59, R72 ;  /* 0x000000483b0b723e */ /* 0x000fe400000010ff */
[----:B------:R-:W-:Y:S01]  /*1310*/  F2FP.BF16.F32.PACK_AB R10, R19, R10 ;  /* 0x0000000a130a723e */ /* 0x000fe200000010ff */
[----:B------:R0:W-:Y:S01]  /*1320*/  STG.E.128 desc[UR6][R12.64], R4 ;  /* 0x000000040c007986 */ /* 0x0001e2000c101d06 */
[----:B------:R-:W-:Y:S02]  /*1330*/  F2FP.BF16.F32.PACK_AB R9, R17, R62 ;  /* 0x0000003e1109723e */ /* 0x000fe400000010ff */
[----:B------:R-:W-:-:S02]  /*1340*/  F2FP.BF16.F32.PACK_AB R8, R15, R64 ;  /* 0x000000400f08723e */ /* 0x000fc400000010ff */
[----:B------:R-:W-:-:S03]  /*1350*/  SEL R58, RZ, 0x1, P0 ;  /* 0x00000001ff3a7807 */ /* 0x000fc60000000000 */
[----:B------:R0:W-:Y:S01]  /*1360*/  STG.E.128 desc[UR6][R2.64], R8 ;  /* 0x0000000802007986 */ /* 0x0001e2000c101d06 */
[----:B------:R-:W-:Y:S05]  /*1370*/  @!P1 BRA `(.L_x_5165) ;  /* 0xfffffff000749947 */ /* 0x000fea000383ffff */
[----:B0-----:R-:W-:Y:S01]  /*1380*/  MOV R4, R23 ;  /* 0x0000001700047202 */ /* 0x001fe20000000f00 */
[----:B------:R-:W-:Y:S01]  /*1390*/  IMAD.MOV.U32 R7, RZ, RZ, R25 ;  /* 0x000000ffff077224 */ /* 0x000fe200078e0019 */
[----:B------:R-:W-:Y:S01]  /*13a0*/  MOV R5, R22 ;  /* 0x0000001600057202 */ /* 0x000fe20000000f00 */
[----:B------:R-:W-:Y:S01]  /*13b0*/  IMAD.MOV.U32 R21, RZ, RZ, R31 ;  /* 0x000000ffff157224 */ /* 0x000fe200078e001f */
[----:B------:R-:W-:Y:S01]  /*13c0*/  MOV R6, R26 ;  /* 0x0000001a00067202 */ /* 0x000fe20000000f00 */
[----:B------:R-:W-:Y:S01]  /*13d0*/  IMAD.MOV.U32 R19, RZ, RZ, R37 ;  /* 0x000000ffff137224 */ /* 0x000fe200078e0025 */
        /* <DEDUP_REMOVED lines=10> */
.L_x_5162:
        /* <DEDUP_REMOVED lines=13> */
.L_x_5163:
[----:B------:R-:W-:Y:S01]  /*1550*/  HFMA2.MMA R84, -RZ, RZ, 0, 0 ;  /* 0x00000000ff547435 */ /* 0x000fe200000001ff */
[----:B------:R-:W-:Y:S01]  /*1560*/  MOV R83, 0x10 ;  /* 0x0000001000537802 */ /* 0x000fe20000000f00 */
[----:B------:R-:W-:Y:S01]  /*1570*/  HFMA2.MMA R86, -RZ, RZ, 0, 1.847743988037109375e-06 ;  /* 0x0000001fff567435 */ /* 0x000fe200000001ff */
[----:B------:R-:W-:-:S10]  /*1580*/  MOV R81, 0xffffffff ;  /* 0xffffffff00517802 */ /* 0x000fd40000000f00 */
[----:B------:R-:W-:Y:S05]  /*1590*/  WARPSYNC.COLLECTIVE R81, `(.L_x_5166) ;  /* 0x0000000051087348 */ /* 0x000fea0003c00000 */
[----:B------:R0:W1:Y:S02]  /*15a0*/  SHFL.DOWN P0, R82, R84, R83, R86 ;  /* 0x0800005354527389 */ /* 0x0000640000000056 */
[----:B01----:R-:W-:Y:S01]  /*15b0*/  ENDCOLLECTIVE ;  /* 0x000000000000791b */ /* 0x003fe20003800000 */
.L_x_5166:
[----:B------:R-:W-:Y:S02]  /*15c0*/  MOV R84, R2 ;  /* 0x0000000200547202 */ /* 0x000fe40000000f00 */
[----:B------:R-:W-:-:S07]  /*15d0*/  MOV R3, R82 ;  /* 0x0000005200037202 */ /* 0x000fce0000000f00 */
[----:B------:R-:W-:Y:S05]  /*15e0*/  WARPSYNC.COLLECTIVE R81, `(.L_x_5167) ;  /* 0x0000000051087348 */ /* 0x000fea0003c00000 */
[----:B------:R0:W1:Y:S02]  /*15f0*/  SHFL.DOWN P0, R82, R84, R83, R86 ;  /* 0x0800005354527389 */ /* 0x0000640000000056 */
[----:B01----:R-:W-:Y:S01]  /*1600*/  ENDCOLLECTIVE ;  /* 0x000000000000791b */ /* 0x003fe20003800000 */
.L_x_5167:
[----:B------:R-:W-:Y:S01]  /*1610*/  FADD R3, RZ, R3 ;  /* 0x00000003ff037221 */ /* 0x000fe20000000000 */
[----:B------:R-:W-:-:S04]  /*1620*/  HFMA2.MMA R83, -RZ, RZ, 0, 4.76837158203125e-07 ;  /* 0x00000008ff537435 */ /* 0x000fc800000001ff */
[----:B------:R-:W-:Y:S01]  /*1630*/  MOV R84, R3 ;  /* 0x0000000300547202 */ /* 0x000fe20000000f00 */
[----:B------:R-:W-:-:S07]  /*1640*/  IMAD.MOV.U32 R77, RZ, RZ, R82 ;  /* 0x000000ffff4d7224 */ /* 0x000fce00078e0052 */
[----:B------:R-:W-:Y:S05]  /*1650*/  WARPSYNC.COLLECTIVE R81, `(.L_x_5168) ;  /* 0x0000000051087348 */ /* 0x000fea0003c00000 */
[----:B------:R0:W1:Y:S02]  /*1660*/  SHFL.DOWN P0, R82, R84, R83, R86 ;  /* 0x0800005354527389 */ /* 0x0000640000000056 */
[----:B01----:R-:W-:Y:S01]  /*1670*/  ENDCOLLECTIVE ;  /* 0x000000000000791b */ /* 0x003fe20003800000 */
.L_x_5168:
[----:B------:R-:W-:-:S05]  /*1680*/  FADD R74, R2, R77 ;  /* 0x0000004d024a7221 */ /* 0x000fca0000000000 */
[----:B------:R-:W-:Y:S02]  /*1690*/  MOV R84, R74 ;  /* 0x0000004a00547202 */ /* 0x000fe40000000f00 */
[----:B------:R-:W-:-:S07]  /*16a0*/  MOV R76, R82 ;  /* 0x00000052004c7202 */ /* 0x000fce0000000f00 */
[----:B------:R-:W-:Y:S05]  /*16b0*/  WARPSYNC.COLLECTIVE R81, `(.L_x_5169) ;  /* 0x0000000051087348 */ /* 0x000fea0003c00000 */
[----:B------:R0:W1:Y:S02]  /*16c0*/  SHFL.DOWN P0, R82, R84, R83, R86 ;  /* 0x0800005354527389 */ /* 0x0000640000000056 */
[----:B01----:R-:W-:Y:S01]  /*16d0*/  ENDCOLLECTIVE ;  /* 0x000000000000791b */ /* 0x003fe20003800000 */
.L_x_5169:
[----:B------:R-:W-:-:S05]  /*16e0*/  FADD R76, R3, R76 ;  /* 0x0000004c034c7221 */ /* 0x000fca0000000000 */
[----:B------:R-:W-:Y:S01]  /*16f0*/  MOV R84, R76 ;  /* 0x0000004c00547202 */ /* 0x000fe20000000f00 */
[----:B------:R-:W-:Y:S01]  /*1700*/  IMAD.MOV.U32 R83, RZ, RZ, 0x4 ;  /* 0x00000004ff537424 */ /* 0x000fe200078e00ff */
[----:B------:R-:W-:-:S07]  /*1710*/  MOV R77, R82 ;  /* 0x00000052004d7202 */ /* 0x000fce0000000f00 */
[----:B------:R-:W-:Y:S05]  /*1720*/  WARPSYNC.COLLECTIVE R81, `(.L_x_5170) ;  /* 0x0000000051087348 */ /* 0x000fea0003c00000 */
[----:B------:R0:W1:Y:S02]  /*1730*/  SHFL.DOWN P0, R82, R84, R83, R86 ;  /* 0x0800005354527389 */ /* 0x0000640000000056 */
[----:B01----:R-:W-:Y:S01]  /*1740*/  ENDCOLLECTIVE ;  /* 0x000000000000791b */ /* 0x003fe20003800000 */
.L_x_5170:
[----:B------:R-:W-:-:S05]  /*1750*/  FADD R78, R74, R77 ;  /* 0x0000004d4a4e7221 */ /* 0x000fca0000000000 */
[----:B------:R-:W-:Y:S02]  /*1760*/  MOV R84, R78 ;  /* 0x0000004e00547202 */ /* 0x000fe40000000f00 */
[----:B------:R-:W-:-:S07]  /*1770*/  MOV R77, R82 ;  /* 0x00000052004d7202 */ /* 0x000fce0000000f00 */
[----:B------:R-:W-:Y:S05]  /*1780*/  WARPSYNC.COLLECTIVE R81, `(.L_x_5171) ;  /* 0x0000000051087348 */ /* 0x000fea0003c00000 */
[----:B------:R0:W1:Y:S02]  /*1790*/  SHFL.DOWN P0, R82, R84, R83, R86 ;  /* 0x0800005354527389 */ /* 0x0000640000000056 */
[----:B01----:R-:W-:Y:S01]  /*17a0*/  ENDCOLLECTIVE ;  /* 0x000000000000791b */ /* 0x003fe20003800000 */
.L_x_5171:
[----:B------:R-:W-:Y:S01]  /*17b0*/  FADD R79, R76, R77 ;  /* 0x0000004d4c4f7221 */ /* 0x000fe20000000000 */
[----:B------:R-:W-:-:S04]  /*17c0*/  HFMA2.MMA R83, -RZ, RZ, 0, 1.1920928955078125e-07 ;  /* 0x00000002ff537435 */ /* 0x000fc800000001ff */
[----:B------:R-:W-:Y:S02]  /*17d0*/  MOV R84, R79 ;  /* 0x0000004f00547202 */ /* 0x000fe40000000f00 */
[----:B------:R-:W-:-:S07]  /*17e0*/  MOV R77, R82 ;  /* 0x00000052004d7202 */ /* 0x000fce0000000f00 */
[----:B------:R-:W-:Y:S05]  /*17f0*/  WARPSYNC.COLLECTIVE R81, `(.L_x_5172) ;  /* 0x0000000051087348 */ /* 0x000fea0003c00000 */
[----:B------:R0:W1:Y:S02]  /*1800*/  SHFL.DOWN P0, R82, R84, R83, R86 ;  /* 0x0800005354527389 */ /* 0x0000640000000056 */
[----:B01----:R-:W-:Y:S01]  /*1810*/  ENDCOLLECTIVE ;  /* 0x000000000000791b */ /* 0x003fe20003800000 */
.L_x_5172:
[----:B------:R-:W-:-:S04]  /*1820*/  FADD R80, R78, R77 ;  /* 0x0000004d4e507221 */ /* 0x000fc80000000000 */
[----:B------:R-:W-:Y:S01]  /*1830*/  IMAD.MOV.U32 R84, RZ, RZ, R80 ;  /* 0x000000ffff547224 */ /* 0x000fe200078e0050 */
[----:B------:R-:W-:-:S07]  /*1840*/  MOV R2, R82 ;  /* 0x0000005200027202 */ /* 0x000fce0000000f00 */
[----:B------:R-:W-:Y:S05]  /*1850*/  WARPSYNC.COLLECTIVE R81, `(.L_x_5173) ;  /* 0x0000000051087348 */ /* 0x000fea0003c00000 */
[----:B------:R0:W1:Y:S02]  /*1860*/  SHFL.DOWN P0, R82, R84, R83, R86 ;  /* 0x0800005354527389 */ /* 0x0000640000000056 */
[----:B01----:R-:W-:Y:S01]  /*1870*/  ENDCOLLECTIVE ;  /* 0x000000000000791b */ /* 0x003fe20003800000 */
.L_x_5173:
[----:B------:R-:W-:Y:S01]  /*1880*/  FADD R2, R79, R2 ;  /* 0x000000024f027221 */ /* 0x000fe20000000000 */
[----:B------:R-:W-:-:S04]  /*1890*/  HFMA2.MMA R83, -RZ, RZ, 0, 5.9604644775390625e-08 ;  /* 0x00000001ff537435 */ /* 0x000fc800000001ff */
[----:B------:R-:W-:Y:S02]  /*18a0*/  MOV R84, R2 ;  /* 0x0000000200547202 */ /* 0x000fe40000000f00 */
[----:B------:R-:W-:-:S07]  /*18b0*/  MOV R77, R82 ;  /* 0x00000052004d7202 */ /* 0x000fce0000000f00 */
[----:B------:R-:W-:Y:S05]  /*18c0*/  WARPSYNC.COLLECTIVE R81, `(.L_x_5174) ;  /* 0x0000000051087348 */ /* 0x000fea0003c00000 */
[----:B------:R0:W1:Y:S02]  /*18d0*/  SHFL.DOWN P0, R82, R84, R83, R86 ;  /* 0x0800005354527389 */ /* 0x0000640000000056 */
[----:B01----:R-:W-:Y:S01]  /*18e0*/  ENDCOLLECTIVE ;  /* 0x000000000000791b */ /* 0x003fe20003800000 */
.L_x_5174:
[----:B------:R-:W-:-:S05]  /*18f0*/  FADD R3, R80, R77 ;  /* 0x0000004d50037221 */ /* 0x000fca0000000000 */
[----:B------:R-:W-:Y:S02]  /*1900*/  MOV R84, R3 ;  /* 0x0000000300547202 */ /* 0x000fe40000000f00 */
[----:B------:R-:W-:-:S07]  /*1910*/  MOV R77, R82 ;  /* 0x00000052004d7202 */ /* 0x000fce0000000f00 */
[----:B------:R-:W-:Y:S05]  /*1920*/  WARPSYNC.COLLECTIVE R81, `(.L_x_5175) ;  /* 0x0000000051087348 */ /* 0x000fea0003c00000 */
[----:B------:R0:W1:Y:S02]  /*1930*/  SHFL.DOWN P0, R82, R84, R83, R86 ;  /* 0x0800005354527389 */ /* 0x0000640000000056 */
[----:B01----:R-:W-:Y:S01]  /*1940*/  ENDCOLLECTIVE ;  /* 0x000000000000791b */ /* 0x003fe20003800000 */
.L_x_5175:
[----:B------:R-:W-:Y:S01]  /*1950*/  MOV R74, R82 ;  /* 0x00000052004a7202 */ /* 0x000fe20000000f00 */
[----:B------:R-:W-:Y:S06]  /*1960*/  BRA `(.L_x_5176) ;  /* 0xfffffff4004c7947 */ /* 0x000fec000383ffff */
.L_x_5177:
        /* <DEDUP_REMOVED lines=9> */
.L_x_5761:


//--------------------- .text._ZN18transformer_engine13normalization33rmsnorm_bwd_finalize_tuned_kernelINS0_22Kernel_traits_finalizeILj2048E6__halfS3_S3_fjLj1024ELj4ENS0_18Kernel_traits_baseILj2048ES3_S3_S3_fjLj1024EEEEEEEvNS0_20BackwardKernelParamsE --------------------------
	.section	.text._ZN18transformer_engine13normalization33rmsnorm_bwd_finalize_tuned_kernelINS0_22Kernel_traits_finalizeILj2048E6__halfS3_S3_fjLj1024ELj4ENS0_18Kernel_traits_baseILj2048ES3_S3_S3_fjLj1024EEEEEEEvNS0_20BackwardKernelParamsE,"ax",@progbits
	.align	128
        .global         _ZN18transformer_engine13normalization33rmsnorm_bwd_finalize_tuned_kernelINS0_22Kernel_traits_finalizeILj2048E6__halfS3_S3_fjLj1024ELj4ENS0_18Kernel_traits_baseILj2048ES3_S3_S3_fjLj1024EEEEEEEvNS0_20BackwardKernelParamsE
        .type           _ZN18transformer_engine13normalization33rmsnorm_bwd_finalize_tuned_kernelINS0_22Kernel_traits_finalizeILj2048E6__halfS3_S3_fjLj1024ELj4ENS0_18Kernel_traits_baseILj2048ES3_S3_S3_fjLj1024EEEEEEEvNS0_20BackwardKernelParamsE,@function
        .size           _ZN18transformer_engine13normalization33rmsnorm_bwd_finalize_tuned_kernelINS0_22Kernel_traits_finalizeILj2048E6__halfS3_S3_fjLj1024ELj4ENS0_18Kernel_traits_baseILj2048ES3_S3_S3_fjLj1024EEEEEEEvNS0_20BackwardKernelParamsE,(.L_x_5762 - _ZN18transformer_engine13normalization33rmsnorm_bwd_finalize_tuned_kernelINS0_22Kernel_traits_finalizeILj2048E6__halfS3_S3_fjLj1024ELj4ENS0_18Kernel_traits_baseILj2048ES3_S3_S3_fjLj1024EEEEEEEvNS0_20BackwardKernelParamsE)
        .other          _ZN18transformer_engine13normalization33rmsnorm_bwd_finalize_tuned_kernelINS0_22Kernel_traits_finalizeILj2048E6__halfS3_S3_fjLj1024ELj4ENS0_18Kernel_traits_baseILj2048ES3_S3_S3_fjLj1024EEEEEEEvNS0_20BackwardKernelParamsE,@"STO_CUDA_ENTRY STV_DEFAULT"
_ZN18transformer_engine13normalization33rmsnorm_bwd_finalize_tuned_kernelINS0_22Kernel_traits_finalizeILj2048E6__halfS3_S3_fjLj1024ELj4ENS0_18Kernel_traits_baseILj2048ES3_S3_S3_fjLj1024EEEEEEEvNS0_20BackwardKernelParamsE:
.text._ZN18transformer_engine13normalization33rmsnorm_bwd_finalize_tuned_kernelINS0_22Kernel_traits_finalizeILj2048E6__halfS3_S3_fjLj1024ELj4ENS0_18Kernel_traits_baseILj2048ES3_S3_S3_fjLj1024EEEEEEEvNS0_20BackwardKernelParamsE:
        /* <DEDUP_REMOVED lines=24> */
.L_x_5189:
        /* <DEDUP_REMOVED lines=24> */
.L_x_5182:
        /* <DEDUP_REMOVED lines=19> */
.L_x_5181:
[----:B------:R-:W-:Y:S05]  /*0430*/  BSYNC B1 ;  /* 0x0000000000017941 */ /* 0x000fea0003800000 */
.L_x_5180:
        /* <DEDUP_REMOVED lines=16> */
.L_x_5184:
[----:B------:R-:W-:Y:S05]  /*0540*/  BSYNC B1 ;  /* 0x0000000000017941 */ /* 0x000fea0003800000 */
.L_x_5183:
[----:B------:R-:W-:-:S13]  /*0550*/  ISETP.LT.U32.OR P1, PT, R23, R18, P1 ;  /* 0x000000121700720c */ /* 0x000fda0000f21470 */
[----:B------:R-:W-:Y:S05]  /*0560*/  @!P1 BRA `(.L_x_5179) ;  /* 0x0000000000109947 */ /* 0x000fea0003800000 */
[----:B------:R-:W0:Y:S02]  /*0570*/  LDC.64 R2, c[0x0][0x270] ;  /* 0x00009c00ff027b82 */ /* 0x000e240000000a00 */
[----:B0-----:R-:W-:-:S06]  /*0580*/  IMAD.WIDE.U32 R2, R19, 0x4, R2 ;  /* 0x0000000413027825 */ /* 0x001fcc00078e0002 */
[----:B------:R-:W2:Y:S02]  /*0590*/  LDG.E R2, desc[UR6][R2.64] ;  /* 0x0000000602027981 */ /* 0x000ea4000c1e1900 */
[----:B--2---:R-:W-:-:S07]  /*05a0*/  FADD R21, R21, R2 ;  /* 0x0000000215157221 */ /* 0x004fce0000000000 */
.L_x_5179:
[----:B------:R-:W-:Y:S05]  /*05b0*/  BSYNC B0 ;  /* 0x0000000000007941 */ /* 0x000fea0003800000 */
.L_x_5178:
        /* <DEDUP_REMOVED lines=18> */
.L_x_5195:
[----:B------:R-:W-:Y:S01]  /*06e0*/  @!P1 SHF.R.U32.HI R2, RZ, 0x3, R0 ;  /* 0x00000003ff029819 */ /* 0x000fe20000011600 */
[----:B--2---:R-:W-:-:S03]  /*06f0*/  FADD R7, R6, R7 ;  /* 0x0000000706077221 */ /* 0x004fc60000000000 */
[----:B------:R-:W-:-:S05]  /*0700*/  @!P1 LOP3.LUT R2, R2, 0x1ffffffc, RZ, 0xc0, !PT ;  /* 0x1ffffffc02029812 */ /* 0x000fca00078ec0ff */
[----:B------:R2:W-:Y:S02]  /*0710*/  @!P1 STS [R2+UR4+0x2000], R7 ;  /* 0x0020000702009988 */ /* 0x0005e40008000804 */
.L_x_5185:
        /* <DEDUP_REMOVED lines=11> */
.L_x_5188:
[----:B------:R-:W-:Y:S05]  /*07d0*/  BSYNC B0 ;  /* 0x0000000000007941 */ /* 0x000fea0003800000 */
.L_x_5187:
[C---:B------:R-:W-:Y:S01]  /*07e0*/  ISETP.GT.U32.AND P1, PT, R14.reuse, -0x801, PT ;  /* 0xfffff7ff0e00780c */ /* 0x040fe20003f24070 */
[----:B------:R-:W-:Y:S01]  /*07f0*/  VIADD R14, R14, 0x800 ;  /* 0x000008000e0e7836 */ /* 0x000fe20000000000 */
[----:B------:R-:W-:-:S11]  /*0800*/  IADD3 R15, R15, 0x400, RZ ;  /* 0x000004000f0f7810 */ /* 0x000fd60007ffe0ff */
[----:B------:R-:W-:Y:S05]  /*0810*/  @P1 BRA `(.L_x_5189) ;  /* 0xfffffff800581947 */ /* 0x000fea000383ffff */
[----:B------:R-:W-:Y:S05]  /*0820*/  EXIT ;  /* 0x000000000000794d */ /* 0x000fea0003800000 */
.L_x_5186:
[----:B------:R-:W-:Y:S01]  /*0830*/  HFMA2.MMA R11, -RZ, RZ, 0, 1.847743988037109375e-06 ;  /* 0x0000001fff0b7435 */ /* 0x000fe200000001ff */
[----:B------:R-:W-:Y:S02]  /*0840*/  IMAD.MOV.U32 R9, RZ, RZ, 0x1 ;  /* 0x00000001ff097424 */ /* 0x000fe400078e00ff */
[----:B------:R-:W-:-:S08]  /*0850*/  IMAD.MOV.U32 R8, RZ, RZ, -0x1 ;  /* 0xffffffffff087424 */ /* 0x000fd000078e00ff */
[----:B01----:R-:W-:Y:S05]  /*0860*/  WARPSYNC.COLLECTIVE R8, `(.L_x_5190) ;  /* 0x0000000008087348 */ /* 0x003fea0003c00000 */
[----:B-1----:R1:W2:Y:S02]  /*0870*/  SHFL.BFLY P2, R7, R2, R9, R11 ;  /* 0x0c00000902077389 */ /* 0x0022a4000004000b */
[----:B012---:R-:W-:Y:S01]  /*0880*/  ENDCOLLECTIVE ;  /* 0x000000000000791b */ /* 0x007fe20003800000 */
.L_x_5190:
[----:B------:R-:W-:Y:S01]  /*0890*/  HFMA2.MMA R9, -RZ, RZ, 0, 1.1920928955078125e-07 ;  /* 0x00000002ff097435 */ /* 0x000fe200000001ff */
[----:B------:R-:W-:-:S05]  /*08a0*/  MOV R3, R7 ;  /* 0x0000000700037202 */ /* 0x000fca0000000f00 */
[----:B------:R-:W-:-:S04]  /*08b0*/  FADD R3, R2, R3 ;  /* 0x0000000302037221 */ /* 0x000fc80000000000 */
[----:B------:R-:W-:-:S07]  /*08c0*/  IMAD.MOV.U32 R2, RZ, RZ, R3 ;  /* 0x000000ffff027224 */ /* 0x000fce00078e0003 */
[----:B------:R-:W-:Y:S05]  /*08d0*/  WARPSYNC.COLLECTIVE R8, `(.L_x_5191) ;  /* 0x0000000008087348 */ /* 0x000fea0003c00000 */
[----:B------:R0:W1:Y:S02]  /*08e0*/  SHFL.BFLY P2, R7, R2, R9, R11 ;  /* 0x0c00000902077389 */ /* 0x000064000004000b */
[----:B01----:R-:W-:Y:S01]  /*08f0*/  ENDCOLLECTIVE ;  /* 0x000000000000791b */ /* 0x003fe20003800000 */
.L_x_5191:
[----:B------:R-:W-:Y:S02]  /*0900*/  IMAD.MOV.U32 R9, RZ, RZ, 0x4 ;  /* 0x00000004ff097424 */ /* 0x000fe400078e00ff */
[----:B------:R-:W-:-:S04]  /*0910*/  IMAD.MOV.U32 R4, RZ, RZ, R7 ;  /* 0x000000ffff047224 */ /* 0x000fc800078e0007 */
[----:B------:R-:W-:-:S05]  /*0920*/  FADD R4, R3, R4 ;  /* 0x0000000403047221 */ /* 0x000fca0000000000 */
[----:B------:R-:W-:-:S07]  /*0930*/  MOV R2, R4 ;  /* 0x0000000400027202 */ /* 0x000fce0000000f00 */
[----:B------:R-:W-:Y:S05]  /*0940*/  WARPSYNC.COLLECTIVE R8, `(.L_x_5192) ;  /* 0x0000000008087348 */ /* 0x000fea0003c00000 */
[----:B------:R0:W1:Y:S02]  /*0950*/  SHFL.BFLY P2, R7, R2, R9, R11 ;  /* 0x0c00000902077389 */ /* 0x000064000004000b */
[----:B01----:R-:W-:Y:S01]  /*0960*/  ENDCOLLECTIVE ;  /* 0x000000000000791b */ /* 0x003fe20003800000 */
.L_x_5192:
[----:B------:R-:W-:Y:S01]  /*0970*/  HFMA2.MMA R9, -RZ, RZ, 0, 4.76837158203125e-07 ;  /* 0x00000008ff097435 */ /* 0x000fe200000001ff */
[----:B------:R-:W-:-:S05]  /*0980*/  MOV R5, R7 ;  /* 0x0000000700057202 */ /* 0x000fca0000000f00 */
[----:B------:R-:W-:-:S04]  /*0990*/  FADD R5, R4, R5 ;  /* 0x0000000504057221 */ /* 0x000fc80000000000 */
[----:B------:R-:W-:-:S07]  /*09a0*/  IMAD.MOV.U32 R2, RZ, RZ, R5 ;  /* 0x000000ffff027224 */ /* 0x000fce00078e0005 */
[----:B------:R-:W-:Y:S05]  /*09b0*/  WARPSYNC.COLLECTIVE R8, `(.L_x_5193) ;  /* 0x0000000008087348 */ /* 0x000fea0003c00000 */
[----:B------:R0:W1:Y:S02]  /*09c0*/  SHFL.BFLY P2, R7, R2, R9, R11 ;  /* 0x0c00000902077389 */ /* 0x000064000004000b */
[----:B01----:R-:W-:Y:S01]  /*09d0*/  ENDCOLLECTIVE ;  /* 0x000000000000791b */ /* 0x003fe20003800000 */
.L_x_5193:
[----:B------:R-:W-:Y:S02]  /*09e0*/  IMAD.MOV.U32 R9, RZ, RZ, 0x10 ;  /* 0x00000010ff097424 */ /* 0x000fe400078e00ff */
[----:B------:R-:W-:-:S04]  /*09f0*/  IMAD.MOV.U32 R6, RZ, RZ, R7 ;  /* 0x000000ffff067224 */ /* 0x000fc800078e0007 */
[----:B------:R-:W-:-:S05]  /*0a00*/  FADD R6, R5, R6 ;  /* 0x0000000605067221 */ /* 0x000fca0000000000 */
[----:B------:R-:W-:-:S07]  /*0a10*/  MOV R2, R6 ;  /* 0x0000000600027202 */ /* 0x000fce0000000f00 */
[----:B------:R-:W-:Y:S05]  /*0a20*/  WARPSYNC.COLLECTIVE R8, `(.L_x_5194) ;  /* 0x0000000008087348 */ /* 0x000fea0003c00000 */
[----:B------:R0:W1:Y:S02]  /*0a30*/  SHFL.BFLY P2, R7, R2, R9, R11 ;  /* 0x0c00000902077389 */ /* 0x000064000004000b */
[----:B01----:R-:W-:Y:S01]  /*0a40*/  ENDCOLLECTIVE ;  /* 0x000000000000791b */ /* 0x003fe20003800000 */
.L_x_5194:
[----:B------:R-:W-:Y:S05]  /*0a50*/  BRA `(.L_x_5195) ;  /* 0xfffffffc00207947 */ /* 0x000fea000383ffff */
.L_x_5196:
        /* <DEDUP_REMOVED lines=10> */
.L_x_5762:


//--------------------- .text._ZN18transformer_engine13normalization24rmsnorm_bwd_tuned_kernelINS0_13Kernel_traitsI6__halfS3_S3_fjLj2048ELj1ELj1ELj4ELj16ENS0_18Kernel_traits_baseILj2048ES3_S3_S3_fjLj128EEEEELb0EEEvNS0_20BackwardKernelParamsE --------------------------
	.section	.text._ZN18transformer_engine13normalization24rmsnorm_bwd_tuned_kernelINS0_13Kernel_traitsI6__halfS3_S3_fjLj2048ELj1ELj1ELj4ELj16ENS0_18Kernel_traits_baseILj2048ES3_S3_S3_fjLj128EEEEELb0EEEvNS0_20BackwardKernelParamsE,"ax",@progbits
	.align	128
        .global         _ZN18transformer_engine13normalization24rmsnorm_bwd_tuned_kernelINS0_13Kernel_traitsI6__halfS3_S3_fjLj2048ELj1ELj1ELj4ELj16ENS0_18Kernel_traits_baseILj2048ES3_S3_S3_fjLj128EEEEELb0EEEvNS0_20BackwardKernelParamsE
        .type           _ZN18transformer_engine13normalization24rmsnorm_bwd_tuned_kernelINS0_13Kernel_traitsI6__halfS3_S3_fjLj2048ELj1ELj1ELj4ELj16ENS0_18Kernel_traits_baseILj2048ES3_S3_S3_fjLj128EEEEELb0EEEvNS0_20BackwardKernelParamsE,@function
        .size           _ZN18transformer_engine13normalization24rmsnorm_bwd_tuned_kernelINS0_13Kernel_traitsI6__halfS3_S3_fjLj2048ELj1ELj1ELj4ELj16ENS0_18Kernel_traits_baseILj2048ES3_S3_S3_fjLj128EEEEELb0EEEvNS0_20BackwardKernelParamsE,(.L_x_5763 - _ZN18transformer_engine13normalization24rmsnorm_bwd_tuned_kernelINS0_13Kernel_traitsI6__halfS3_S3_fjLj2048ELj1ELj1ELj4ELj16ENS0_18Kernel_traits_baseILj2048ES3_S3_S3_fjLj128EEEEELb0EEEvNS0_20BackwardKernelParamsE)
        .other          _ZN18transformer_engine13normalization24rmsnorm_bwd_tuned_kernelINS0_13Kernel_traitsI6__halfS3_S3_fjLj2048ELj1ELj1ELj4ELj16ENS0_18Kernel_traits_baseILj2048ES3_S3_S3_fjLj128EEEEELb0EEEvNS0_20BackwardKernelParamsE,@"STO_CUDA_ENTRY STV_DEFAULT"
_ZN18transformer_engine13normalization24rmsnorm_bwd_tuned_kernelINS0_13Kernel_traitsI6__halfS3_S3_fjLj2048ELj1ELj1ELj4ELj16ENS0_18Kernel_traits_baseILj2048ES3_S3_S3_fjLj128EEEEELb0EEEvNS0_20BackwardKernelParamsE:
.text._ZN18transformer_engine13normalization24rmsnorm_bwd_tuned_kernelINS0_13Kernel_traitsI6__halfS3_S3_fjLj2048ELj1ELj1ELj4ELj16ENS0_18Kernel_traits_baseILj2048ES3_S3_S3_fjLj128EEEEELb0EEEvNS0_20BackwardKernelParamsE:
        /* <DEDUP_REMOVED lines=44> */
[----:B------:R-:W-:Y:S01]  /*02c0*/  MOV R20, UR4 ;  /* 0x0000000400147c02 */ /* 0x000fe20008000f00 */
[----:B--2---:R-:W-:Y:S02]  /*02d0*/  HADD2.F32 R53, -RZ, R5.H0_H0 ;  /* 0x20000005ff357230 */ /* 0x004fe40000004100 */
[----:B------:R-:W-:Y:S02]  /*02e0*/  HADD2.F32 R49, -RZ, R7.H0_H0 ;  /* 0x20000007ff317230 */ /* 0x000fe40000004100 */
[----:B---3--:R-:W-:Y:S02]  /*02f0*/  HADD2.F32 R45, -RZ, R9.H0_H0 ;  /* 0x20000009ff2d7230 */ /* 0x008fe40000004100 */
        /* <DEDUP_REMOVED lines=27> */
[----:B------:R-:W-:-:S02]  /*04b0*/  FADD R41, R40, R41 ;  /* 0x0000002928297221 */ /* 0x000fc40000000000 */
[----:B------:R-:W-:-:S07]  /*04c0*/  FADD R40, R40, R11 ;  /* 0x0000000b28287221 */ /* 0x000fce0000000000 */
.L_x_5200:
[----:B0-----:R-:W0:Y:S01]  /*04d0*/  LDC.64 R12, c[0x0][0x220] ;  /* 0x00008800ff0c7b82 */ /* 0x001e220000000a00 */
[----:B------:R-:W-:-:S04]  /*04e0*/  LOP3.LUT R0, R56, 0x7f, RZ, 0xc0, !PT ;  /* 0x0000007f38007812 */ /* 0x000fc800078ec0ff */
[----:B------:R-:W-:-:S03]  /*04f0*/  PRMT R57, R39, 0x2104, R0 ;  /* 0x0000210427397816 */ /* 0x000fc60000000000 */
[----:B------:R-:W1:Y:S08]  /*0500*/  LDC.64 R16, c[0x0][0x258] ;  /* 0x00009600ff107b82 */ /* 0x000e700000000a00 */
[----:B------:R-:W2:Y:S01]  /*0510*/  LDC.64 R2, c[0x0][0x230] ;  /* 0x00008c00ff027b82 */ /* 0x000ea20000000a00 */
[C---:B------:R-:W-:Y:S01]  /*0520*/  LOP3.LUT R19, R57.reuse, 0x80, RZ, 0xfc, !PT ;  /* 0x0000008039137812 */ /* 0x040fe200078efcff */
[----:B0-----:R-:W-:-:S04]  /*0530*/  IMAD.WIDE.U32 R4, R57, 0x10, R12 ;  /* 0x0000001039047825 */ /* 0x001fc800078e000c */
[----:B-1----:R-:W-:Y:S02]  /*0540*/  IMAD.WIDE.U32 R8, R57, 0x10, R16 ;  /* 0x0000001039087825 */ /* 0x002fe400078e0010 */
[----:B------:R-:W3:Y:S02]  /*0550*/  LDG.E.128 R4, desc[UR6][R4.64] ;  /* 0x0000000604047981 */ /* 0x000ee4000c1e1d00 */
[----:B------:R-:W-:Y:S02]  /*0560*/  IMAD.WIDE.U32 R12, R19, 0x10, R12 ;  /* 0x00000010130c7825 */ /* 0x000fe400078e000c */
[----:B------:R-:W4:Y:S02]  /*0570*/  LDG.E.128 R8, desc[UR6][R8.64] ;  /* 0x0000000608087981 */ /* 0x000f24000c1e1d00 */
[----:B--2---:R-:W-:Y:S02]  /*0580*/  IMAD.WIDE R2, R39, 0x4, R2 ;  /* 0x0000000427027825 */ /* 0x004fe400078e0202 */
[----:B------:R-:W2:Y:S02]  /*0590*/  LDG.E.128 R12, desc[UR6][R12.64] ;  /* 0x000000060c0c7981 */ /* 0x000ea4000c1e1d00 */
[----:B------:R-:W-:-:S02]  /*05a0*/  IMAD.WIDE.U32 R16, R19, 0x10, R16 ;  /* 0x0000001013107825 */ /* 0x000fc400078e0010 */
[----:B------:R-:W5:Y:S04]  /*05b0*/  LDG.E R59, desc[UR6][R2.64] ;  /* 0x00000006023b7981 */ /* 0x000f68000c1e1900 */
[----:B------:R-:W2:Y:S01]  /*05c0*/  LDG.E.128 R16, desc[UR6][R16.64] ;  /* 0x0000000610107981 */ /* 0x000ea2000c1e1d00 */
[----:B------:R-:W-:Y:S01]  /*05d0*/  UMOV UR4, 0xffffffff ;  /* 0xffffffff00047882 */ /* 0x000fe20000000000 */
[----:B------:R-:W-:Y:S01]  /*05e0*/  LOP3.LUT P1, RZ, R56, 0x1f, RZ, 0xc0, !PT ;  /* 0x0000001f38ff7812 */ /* 0x000fe2000782c0ff */
[--C-:B---3--:R-:W-:Y:S02]  /*05f0*/  HADD2.F32 R0, -RZ, R4.reuse.H0_H0 ;  /* 0x20000004ff007230 */ /* 0x108fe40000004100 */
[----:B------:R-:W-:Y:S02]  /*0600*/  HADD2.F32 R60, -RZ, R4.H1_H1 ;  /* 0x30000004ff3c7230 */ /* 0x000fe40000004100 */
[----:B----4-:R-:W-:-:S02]  /*0610*/  HADD2.F32 R84, -RZ, R8.H0_H0 ;  /* 0x20000008ff547230 */ /* 0x010fc40000004100 */
[--C-:B------:R-:W-:Y:S02]  /*0620*/  HADD2.F32 R80, -RZ, R7.reuse.H0_H0 ;  /* 0x20000007ff507230 */ /* 0x100fe40000004100 */
[----:B------:R-:W-:Y:S02]  /*0630*/  HADD2.F32 R78, -RZ, R7.H1_H1 ;  /* 0x30000007ff4e7230 */ /* 0x000fe40000004100 */
[----:B------:R-:W-:Y:S01]  /*0640*/  FMUL R61, R55, R84 ;  /* 0x00000054373d7220 */ /* 0x000fe20000400000 */
[----:B------:R-:W-:Y:S02]  /*0650*/  HADD2.F32 R7, -RZ, R8.H1_H1 ;  /* 0x30000008ff077230 */ /* 0x000fe40000004100 */
[C---:B-----5:R-:W-:Y:S01]  /*0660*/  FMUL R0, R59.reuse, R0 ;  /* 0x000000003b007220 */ /* 0x060fe20000400000 */
[--C-:B------:R-:W-:Y:S02]  /*0670*/  HADD2.F32 R90, -RZ, R6.reuse.H0_H0 ;  /* 0x20000006ff5a7230 */ /* 0x100fe40000004100 */
[----:B------:R-:W-:Y:S01]  /*0680*/  FMUL R65, R59, R60 ;  /* 0x0000003c3b417220 */ /* 0x000fe20000400000 */
[----:B------:R-:W-:-:S02]  /*0690*/  HADD2.F32 R92, -RZ, R6.H1_H1 ;  /* 0x30000006ff5c7230 */ /* 0x000fc40000004100 */
[----:B------:R-:W-:Y:S02]  /*06a0*/  HADD2.F32 R86, -RZ, R5.H0_H0 ;  /* 0x20000005ff567230 */ /* 0x000fe40000004100 */
[----:B------:R-:W-:Y:S02]  /*06b0*/  HADD2.F32 R67, -RZ, R9.H0_H0 ;  /* 0x20000009ff437230 */ /* 0x000fe40000004100 */
[--C-:B--2---:R-:W-:Y:S02]  /*06c0*/  HADD2.F32 R6, -RZ, R12.reuse.H0_H0 ;  /* 0x2000000cff067230 */ /* 0x104fe40000004100 */
[----:B------:R-:W-:Y:S02]  /*06d0*/  HADD2.F32 R76, -RZ, R12.H1_H1 ;  /* 0x3000000cff4c7230 */ /* 0x000fe40000004100 */
[----:B------:R-:W-:Y:S01]  /*06e0*/  FFMA R12, R0, R61, RZ ;  /* 0x0000003d000c7223 */ /* 0x000fe200000000ff */
[--C-:B------:R-:W-:Y:S02]  /*06f0*/  HADD2.F32 R74, -RZ, R16.reuse.H0_H0 ;  /* 0x20000010ff4a7230 */ /* 0x100fe40000004100 */
[----:B------:R-:W-:-:S02]  /*0700*/  HADD2.F32 R69, -RZ, R16.H1_H1 ;  /* 0x30000010ff457230 */ /* 0x000fc40000004100 */
[-C--:B------:R-:W-:Y:S01]  /*0710*/  FMUL R16, R54, R7.reuse ;  /* 0x0000000736107220 */ /* 0x080fe20000400000 */
[----:B------:R-:W-:Y:S02]  /*0720*/  HADD2.F32 R88, -RZ, R5.H1_H1 ;  /* 0x30000005ff587230 */ /* 0x000fe40000004100 */
[----:B------:R-:W-:Y:S01]  /*0730*/  FFMA R22, R65, R7, R22 ;  /* 0x0000000741167223 */ /* 0x000fe20000000016 */
[----:B------:R-:W-:Y:S02]  /*0740*/  HADD2.F32 R82, -RZ, R9.H1_H1 ;  /* 0x30000009ff527230 */ /* 0x000fe40000004100 */
[----:B------:R-:W-:Y:S01]  /*0750*/  FMUL R60, R59, R86 ;  /* 0x000000563b3c7220 */ /* 0x000fe20000400000 */
[--C-:B------:R-:W-:Y:S02]  /*0760*/  HADD2.F32 R70, -RZ, R15.reuse.H0_H0 ;  /* 0x2000000fff467230 */ /* 0x100fe40000004100 */
[----:B------:R-:W-:Y:S01]  /*0770*/  FFMA R7, R65, R16, R12 ;  /* 0x0000001041077223 */ /* 0x000fe2000000000c */
        /* <DEDUP_REMOVED lines=8> */
[C---:B------:R-:W-:Y:S01]  /*0800*/  FMUL R18, R59.reuse, R90 ;  /* 0x0000005a3b127220 */ /* 0x040fe20000400000 */
[----:B------:R-:W-:Y:S01]  /*0810*/  FMUL R63, R59, R88 ;  /* 0x000000583b3f7220 */ /* 0x000fe20000400000 */
[----:B------:R-:W-:Y:S01]  /*0820*/  FMUL R12, R52, R82 ;  /* 0x00000052340c7220 */ /* 0x000fe20000400000 */
[----:B------:R-:W-:Y:S01]  /*0830*/  FFMA R80, R60, R15, R7 ;  /* 0x0000000f3c507223 */ /* 0x000fe20000000007 */
[----:B------:R-:W-:Y:S02]  /*0840*/  HADD2.F32 R10, -RZ, R10.H1_H1 ;  /* 0x3000000aff0a7230 */ /* 0x000fe40000004100 */
[-C--:B------:R-:W-:Y:S01]  /*0850*/  FFMA R28, R18, R5.reuse, R28 ;  /* 0x00000005121c7223 */ /* 0x080fe2000000001c */
[--C-:B------:R-:W-:Y:S02]  /*0860*/  HADD2.F32 R9, -RZ, R11.reuse.H0_H0 ;  /* 0x2000000bff097230 */ /* 0x100fe40000004100 */
[----:B------:R-:W-:Y:S02]  /*0870*/  HADD2.F32 R8, -RZ, R11.H1_H1 ;  /* 0x3000000bff087230 */ /* 0x000fe40000004100 */
[----:B------:R-:W-:Y:S01]  /*0880*/  FMUL R11, R51, R5 ;  /* 0x00000005330b7220 */ /* 0x000fe20000400000 */
[----:B------:R-:W-:-:S02]  /*0890*/  HADD2.F32 R66, -RZ, R17.H0_H0 ;  /* 0x20000011ff427230 */ /* 0x000fc40000004100 */
[----:B------:R-:W-:Y:S02]  /*08a0*/  HADD2.F32 R73, -RZ, R17.H1_H1 ;  /* 0x30000011ff497230 */ /* 0x000fe40000004100 */
[----:B------:R-:W-:Y:S01]  /*08b0*/  FMUL R17, R59, R92 ;  /* 0x0000005c3b117220 */ /* 0x000fe20000400000 */
[----:B------:R-:W-:Y:S01]  /*08c0*/  FFMA R5, R63, R12, R80 ;  /* 0x0000000c3f057223 */ /* 0x000fe20000000050 */
[--C-:B------:R-:W-:Y:S02]  /*08d0*/  HADD2.F32 R4, -RZ, R13.reuse.H0_H0 ;  /* 0x2000000dff047230 */ /* 0x100fe40000004100 */
[----:B------:R-:W-:Y:S02]  /*08e0*/  HADD2.F32 R62, -RZ, R13.H1_H1 ;  /* 0x3000000dff3e7230 */ /* 0x000fe40000004100 */
        /* <DEDUP_REMOVED lines=9> */
[----:B------:R-:W-:Y:S01]  /*0980*/  FFMA R29, R13, R8, R29 ;  /* 0x000000080d1d7223 */ /* 0x000fe2000000001d */
[C---:B------:R-:W-:Y:S01]  /*0990*/  FMUL R6, R59.reuse, R76 ;  /* 0x0000004c3b067220 */ /* 0x040fe20000400000 */
[----:B------:R-:W-:Y:S01]  /*09a0*/  FMUL R8, R48, R8 ;  /* 0x0000000830087220 */ /* 0x000fe20000400000 */
[----:B------:R-:W-:Y:S01]  /*09b0*/  FFMA R76, R14, R9, R67 ;  /* 0x000000090e4c7223 */ /* 0x000fe20000000043 */
[C---:B------:R-:W-:Y:S01]  /*09c0*/  FMUL R5, R59.reuse, R4 ;  /* 0x000000043b057220 */ /* 0x040fe20000400000 */
        /* <DEDUP_REMOVED lines=10> */
[-C--:B------:R-:W-:Y:S01]  /*0a70*/  FFMA R33, R4, R73.reuse, R33 ;  /* 0x0000004904217223 */ /* 0x080fe20000000021 */
[----:B------:R-:W-:Y:S02]  /*0a80*/  FMUL R73, R44, R73 ;  /* 0x000000492c497220 */ /* 0x000fe40000400000 */
[----:B------:R-:W-:Y:S01]  /*0a90*/  FFMA R75, R5, R66, R72 ;  /* 0x00000042054b7223 */ /* 0x000fe20000000048 */
[C---:B------:R-:W-:Y:S01]  /*0aa0*/  FMUL R64, R59.reuse, R64 ;  /* 0x000000403b407220 */ /* 0x040fe20000400000 */
[----:B------:R-:W-:Y:S01]  /*0ab0*/  FMUL R71, R59, R70 ;  /* 0x000000463b477220 */ /* 0x000fe20000400000 */
[-C--:B------:R-:W-:Y:S01]  /*0ac0*/  FFMA R36, R67, R68.reuse, R36 ;  /* 0x0000004443247223 */ /* 0x080fe20000000024 */
[----:B------:R-:W-:Y:S01]  /*0ad0*/  FMUL R68, R43, R68 ;  /* 0x000000442b447220 */ /* 0x000fe20000400000 */
[----:B------:R-:W-:Y:S01]  /*0ae0*/  FFMA R70, R4, R73, R75 ;  /* 0x0000004904467223 */ /* 0x000fe2000000004b */
[----:B------:R-:W-:Y:S01]  /*0af0*/  FFMA R35, R64, R3, R35 ;  /* 0x0000000340237223 */ /* 0x000fe20000000023 */
[----:B------:R-:W-:-:S02]  /*0b00*/  HADD2.F32 R72, -RZ, R19.H0_H0 ;  /* 0x20000013ff487230 */ /* 0x000fc40000004100 */
[----:B------:R-:W-:Y:S01]  /*0b10*/  FMUL R75, R42, R3 ;  /* 0x000000032a4b7220 */ /* 0x000fe20000400000 */
[----:B------:R-:W-:Y:S01]  /*0b20*/  FFMA R3, R67, R68, R70 ;  /* 0x0000004443037223 */ /* 0x000fe20000000046 */
[----:B------:R-:W-:Y:S01]  /*0b30*/  FFMA R32, R7, R74, R32 ;  /* 0x0000004a07207223 */ /* 0x000fe20000000020 */
[----:B------:R-:W-:Y:S02]  /*0b40*/  HADD2.F32 R77, -RZ, R19.H1_H1 ;  /* 0x30000013ff4d7230 */ /* 0x000fe40000004100 */
[-C--:B------:R-:W-:Y:S01]  /*0b50*/  FMUL R70, R41, R72.reuse ;  /* 0x0000004829467220 */ /* 0x080fe20000400000 */
[----:B------:R-:W-:Y:S01]  /*0b60*/  FFMA R74, R64, R75, R3 ;  /* 0x0000004b404a7223 */ /* 0x000fe20000000003 */
[----:B------:R-:W-:Y:S01]  /*0b70*/  FFMA R38, R71, R72, R38 ;  /* 0x0000004847267223 */ /* 0x000fe20000000026 */
[----:B------:R-:W-:Y:S01]  /*0b80*/  FMUL R72, R59, R2 ;  /* 0x000000023b487220 */ /* 0x000fe20000400000 */
[-C--:B------:R-:W-:Y:S01]  /*0b90*/  FMUL R19, R40, R77.reuse ;  /* 0x0000004d28137220 */ /* 0x080fe20000400000 */
        /* <DEDUP_REMOVED lines=21> */
[----:B------:R1:W2:Y:S01]  /*0cf0*/  SHFL.DOWN PT, R77, R2, 0x1, 0x1f ;  /* 0x08201f00024d7f89 */ /* 0x0002a200000e0000 */
[----:B0-----:R-:W-:-:S05]  /*0d00*/  FADD R3, R74, R3 ;  /* 0x000000034a037221 */ /* 0x001fca0000000000 */
[----:B--2---:R1:W0:Y:S02]  /*0d10*/  SHFL.DOWN PT, R76, R3, 0x1, 0x1f ;  /* 0x08201f00034c7f89 */ /* 0x00422400000e0000 */
.L_x_5211:
[----:B-1----:R-:W-:Y:S01]  /*0d20*/  FADD R2, R2, R77 ;  /* 0x0000004d02027221 */ /* 0x002fe20000000000 */
        /* <DEDUP_REMOVED lines=14> */
.L_x_5199:
        /* <DEDUP_REMOVED lines=49> */
[----:B------:R-:W-:Y:S01]  /*1120*/  F2FP.F16.F32.PACK_AB R5, R4, R5 ;  /* 0x000000050405723e */ /* 0x000fe200000000ff */
[----:B0-----:R-:W-:Y:S01]  /*1130*/  IMAD.WIDE.U32 R12, R57, 0x10, R2 ;  /* 0x00000010390c7825 */ /* 0x001fe200078e0002 */
[----:B------:R-:W-:-:S02]  /*1140*/  F2FP.F16.F32.PACK_AB R7, R8, R7 ;  /* 0x000000070807723e */ /* 0x000fc400000000ff */
[----:B------:R-:W-:Y:S01]  /*1150*/  F2FP.F16.F32.PACK_AB R6, R11, R6 ;  /* 0x000000060b06723e */ /* 0x000fe200000000ff */
[----:B------:R-:W-:Y:S01]  /*1160*/  IMAD.WIDE.U32 R2, R61, 0x10, R2 ;  /* 0x000000103d027825 */ /* 0x000fe200078e0002 */
[----:B------:R-:W-:Y:S02]  /*1170*/  F2FP.F16.F32.PACK_AB R4, R9, R0 ;  /* 0x000000000904723e */ /* 0x000fe400000000ff */
[----:B------:R-:W-:Y:S02]  /*1180*/  F2FP.F16.F32.PACK_AB R11, R59, R70 ;  /* 0x000000463b0b723e */ /* 0x000fe400000000ff */
[----:B------:R-:W-:Y:S01]  /*1190*/  F2FP.F16.F32.PACK_AB R10, R19, R10 ;  /* 0x0000000a130a723e */ /* 0x000fe200000000ff */
[----:B------:R0:W-:Y:S01]  /*11a0*/  STG.E.128 desc[UR6][R12.64], R4 ;  /* 0x000000040c007986 */ /* 0x0001e2000c101d06 */
[----:B------:R-:W-:Y:S02]  /*11b0*/  F2FP.F16.F32.PACK_AB R9, R17, R66 ;  /* 0x000000421109723e */ /* 0x000fe400000000ff */
[----:B------:R-:W-:-:S02]  /*11c0*/  F2FP.F16.F32.PACK_AB R8, R15, R62 ;  /* 0x0000003e0f08723e */ /* 0x000fc400000000ff */
        /* <DEDUP_REMOVED lines=19> */
.L_x_5197:
        /* <DEDUP_REMOVED lines=13> */
.L_x_5198:
[----:B------:R-:W-:Y:S01]  /*13d0*/  HFMA2.MMA R85, -RZ, RZ, 0, 0 ;  /* 0x00000000ff557435 */ /* 0x000fe200000001ff */
[----:B------:R-:W-:Y:S01]  /*13e0*/  MOV R84, 0x10 ;  /* 0x0000001000547802 */ /* 0x000fe20000000f00 */
[----:B------:R-:W-:Y:S01]  /*13f0*/  HFMA2.MMA R87, -RZ, RZ, 0, 1.847743988037109375e-06 ;  /* 0x0000001fff577435 */ /* 0x000fe200000001ff */
[----:B------:R-:W-:-:S10]  /*1400*/  MOV R82, 0xffffffff ;  /* 0xffffffff00527802 */ /* 0x000fd40000000f00 */
[----:B------:R-:W-:Y:S05]  /*1410*/  WARPSYNC.COLLECTIVE R82, `(.L_x_5201) ;  /* 0x0000000052087348 */ /* 0x000fea0003c00000 */
[----:B------:R0:W1:Y:S02]  /*1420*/  SHFL.DOWN P0, R83, R85, R84, R87 ;  /* 0x0800005455537389 */ /* 0x0000640000000057 */
[----:B01----:R-:W-:Y:S01]  /*1430*/  ENDCOLLECTIVE ;  /* 0x000000000000791b */ /* 0x003fe20003800000 */
.L_x_5201:
[----:B------:R-:W-:Y:S02]  /*1440*/  MOV R85, R74 ;  /* 0x0000004a00557202 */ /* 0x000fe40000000f00 */
[----:B------:R-:W-:-:S07]  /*1450*/  MOV R2, R83 ;  /* 0x0000005300027202 */ /* 0x000fce0000000f00 */
[----:B------:R-:W-:Y:S05]  /*1460*/  WARPSYNC.COLLECTIVE R82, `(.L_x_5202) ;  /* 0x0000000052087348 */ /* 0x000fea0003c00000 */
[----:B------:R0:W1:Y:S02]  /*1470*/  SHFL.DOWN P0, R83, R85, R84, R87 ;  /* 0x0800005455537389 */ /* 0x0000640000000057 */
[----:B01----:R-:W-:Y:S01]  /*1480*/  ENDCOLLECTIVE ;  /* 0x000000000000791b */ /* 0x003fe20003800000 */
.L_x_5202:
[----:B------:R-:W-:Y:S01]  /*1490*/  FADD R76, RZ, R2 ;  /* 0x00000002ff4c7221 */ /* 0x000fe20000000000 */
[----:B------:R-:W-:-:S04]  /*14a0*/  HFMA2.MMA R84, -RZ, RZ, 0, 4.76837158203125e-07 ;  /* 0x00000008ff547435 */ /* 0x000fc800000001ff */
[----:B------:R-:W-:Y:S02]  /*14b0*/  MOV R85, R76 ;  /* 0x0000004c00557202 */ /* 0x000fe40000000f00 */
[----:B------:R-:W-:-:S07]  /*14c0*/  MOV R3, R83 ;  /* 0x0000005300037202 */ /* 0x000fce0000000f00 */
[----:B------:R-:W-:Y:S05]  /*14d0*/  WARPSYNC.COLLECTIVE R82, `(.L_x_5203) ;  /* 0x0000000052087348 */ /* 0x000fea0003c00000 */
[----:B------:R0:W1:Y:S02]  /*14e0*/  SHFL.DOWN P0, R83, R85, R84, R87 ;  /* 0x0800005455537389 */ /* 0x0000640000000057 */
[----:B01----:R-:W-:Y:S01]  /*14f0*/  ENDCOLLECTIVE ;  /* 0x000000000000791b */ /* 0x003fe20003800000 */
.L_x_5203:
[----:B------:R-:W-:-:S05]  /*1500*/  FADD R78, R74, R3 ;  /* 0x000000034a4e7221 */ /* 0x000fca0000000000 */
[----:B------:R-:W-:Y:S02]  /*1510*/  MOV R85, R78 ;  /* 0x0000004e00557202 */ /* 0x000fe40000000f00 */
[----:B------:R-:W-:-:S07]  /*1520*/  MOV R3, R83 ;  /* 0x0000005300037202 */ /* 0x000fce0000000f00 */
[----:B------:R-:W-:Y:S05]  /*1530*/  WARPSYNC.COLLECTIVE R82, `(.L_x_5204) ;  /* 0x0000000052087348 */ /* 0x000fea0003c00000 */
[----:B------:R0:W1:Y:S02]  /*1540*/  SHFL.DOWN P0, R83, R85, R84, R87 ;  /* 0x0800005455537389 */ /* 0x0000640000000057 */
[----:B01----:R-:W-:Y:S01]  /*1550*/  ENDCOLLECTIVE ;  /* 0x000000000000791b */ /* 0x003fe20003800000 */
.L_x_5204:
[----:B------:R-:W-:Y:S01]  /*1560*/  FADD R79, R76, R3 ;  /* 0x000000034c4f7221 */ /* 0x000fe20000000000 */
[----:B------:R-:W-:-:S04]  /*1570*/  HFMA2.MMA R84, -RZ, RZ, 0, 2.384185791015625e-07 ;  /* 0x00000004ff547435 */ /* 0x000fc800000001ff */
[----:B------:R-:W-:Y:S02]  /*1580*/  MOV R85, R79 ;  /* 0x0000004f00557202 */ /* 0x000fe40000000f00 */
[----:B------:R-:W-:-:S07]  /*1590*/  MOV R3, R83 ;  /* 0x0000005300037202 */ /* 0x000fce0000000f00 */
[----:B------:R-:W-:Y:S05]  /*15a0*/  WARPSYNC.COLLECTIVE R82, `(.L_x_5205) ;  /* 0x0000000052087348 */ /* 0x000fea0003c00000 */
[----:B------:R0:W1:Y:S02]  /*15b0*/  SHFL.DOWN P0, R83, R85, R84, R87 ;  /* 0x0800005455537389 */ /* 0x0000640000000057 */
[----:B01----:R-:W-:Y:S01]  /*15c0*/  ENDCOLLECTIVE ;  /* 0x000000000000791b */ /* 0x003fe20003800000 */
.L_x_5205:
[----:B------:R-:W-:-:S05]  /*15d0*/  FADD R80, R78, R3 ;  /* 0x000000034e507221 */ /* 0x000fca0000000000 */
[----:B------:R-:W-:Y:S02]  /*15e0*/  MOV R85, R80 ;  /* 0x0000005000557202 */ /* 0x000fe40000000f00 */
[----:B------:R-:W-:-:S07]  /*15f0*/  MOV R2, R83 ;  /* 0x0000005300027202 */ /* 0x000fce0000000f00 */
[----:B------:R-:W-:Y:S05]  /*1600*/  WARPSYNC.COLLECTIVE R82, `(.L_x_5206) ;  /* 0x0000000052087348 */ /* 0x000fea0003c00000 */
[----:B------:R0:W1:Y:S02]  /*1610*/  SHFL.DOWN P0, R83, R85, R84, R87 ;  /* 0x0800005455537389 */ /* 0x0000640000000057 */
[----:B01----:R-:W-:Y:S01]  /*1620*/  ENDCOLLECTIVE ;  /* 0x000000000000791b */ /* 0x003fe20003800000 */
.L_x_5206:
[----:B------:R-:W-:Y:S01]  /*1630*/  FADD R81, R79, R2 ;  /* 0x000000024f517221 */ /* 0x000fe20000000000 */
[----:B------:R-:W-:-:S04]  /*1640*/  HFMA2.MMA R84, -RZ, RZ, 0, 1.1920928955078125e-07 ;  /* 0x00000002ff547435 */ /* 0x000fc800000001ff */
[----:B------:R-:W-:Y:S02]  /*1650*/  MOV R85, R81 ;  /* 0x0000005100557202 */ /* 0x000fe40000000f00 */
[----:B------:R-:W-:-:S07]  /*1660*/  MOV R3, R83 ;  /* 0x0000005300037202 */ /* 0x000fce0000000f00 */
[----:B------:R-:W-:Y:S05]  /*1670*/  WARPSYNC.COLLECTIVE R82, `(.L_x_5207) ;  /* 0x0000000052087348 */ /* 0x000fea0003c00000 */
[----:B------:R0:W1:Y:S02]  /*1680*/  SHFL.DOWN P0, R83, R85, R84, R87 ;  /* 0x0800005455537389 */ /* 0x0000640000000057 */
[----:B01----:R-:W-:Y:S01]  /*1690*/  ENDCOLLECTIVE ;  /* 0x000000000000791b */ /* 0x003fe20003800000 */
.L_x_5207:
[----:B------:R-:W-:-:S05]  /*16a0*/  FADD R74, R80, R3 ;  /* 0x00000003504a7221 */ /* 0x000fca0000000000 */
[----:B------:R-:W-:Y:S02]  /*16b0*/  MOV R85, R74 ;  /* 0x0000004a00557202 */ /* 0x000fe40000000f00 */
[----:B------:R-:W-:-:S07]  /*16c0*/  MOV R2, R83 ;  /* 0x0000005300027202 */ /* 0x000fce0000000f00 */
[----:B------:R-:W-:Y:S05]  /*16d0*/  WARPSYNC.COLLECTIVE R82, `(.L_x_5208) ;  /* 0x0000000052087348 */ /* 0x000fea0003c00000 */
[----:B------:R0:W1:Y:S02]  /*16e0*/  SHFL.DOWN P0, R83, R85, R84, R87 ;  /* 0x0800005455537389 */ /* 0x0000640000000057 */
[----:B01----:R-:W-:Y:S01]  /*16f0*/  ENDCOLLECTIVE ;  /* 0x000000000000791b */ /* 0x003fe20003800000 */
.L_x_5208:
[----:B------:R-:W-:Y:S01]  /*1700*/  FADD R2, R81, R2 ;  /* 0x0000000251027221 */ /* 0x000fe20000000000 */
[----:B------:R-:W-:-:S04]  /*1710*/  HFMA2.MMA R84, -RZ, RZ, 0, 5.9604644775390625e-08 ;  /* 0x00000001ff547435 */ /* 0x000fc800000001ff */
[----:B------:R-:W-:Y:S02]  /*1720*/  MOV R85, R2 ;  /* 0x0000000200557202 */ /* 0x000fe40000000f00 */
[----:B------:R-:W-:-:S07]  /*1730*/  MOV R3, R83 ;  /* 0x0000005300037202 */ /* 0x000fce0000000f00 */
[----:B------:R-:W-:Y:S05]  /*1740*/  WARPSYNC.COLLECTIVE R82, `(.L_x_5209) ;  /* 0x0000000052087348 */ /* 0x000fea0003c00000 */
[----:B------:R0:W1:Y:S02]  /*1750*/  SHFL.DOWN P0, R83, R85, R84, R87 ;  /* 0x0800005455537389 */ /* 0x0000640000000057 */
[----:B01----:R-:W-:Y:S01]  /*1760*/  ENDCOLLECTIVE ;  /* 0x000000000000791b */ /* 0x003fe20003800000 */
.L_x_5209:
[----:B------:R-:W-:-:S05]  /*1770*/  FADD R3, R74, R3 ;  /* 0x000000034a037221 */ /* 0x000fca0000000000 */
[----:B------:R-:W-:Y:S02]  /*1780*/  MOV R85, R3 ;  /* 0x0000000300557202 */ /* 0x000fe40000000f00 */
[----:B------:R-:W-:-:S07]  /*1790*/  MOV R77, R83 ;  /* 0x00000053004d7202 */ /* 0x000fce0000000f00 */
[----:B------:R-:W-:Y:S05]  /*17a0*/  WARPSYNC.COLLECTIVE R82, `(.L_x_5210) ;  /* 0x0000000052087348 */ /* 0x000fea0003c00000 */
[----:B------:R0:W1:Y:S02]  /*17b0*/  SHFL.DOWN P0, R83, R85, R84, R87 ;  /* 0x0800005455537389 */ /* 0x0000640000000057 */
[----:B01----:R-:W-:Y:S01]  /*17c0*/  ENDCOLLECTIVE ;  /* 0x000000000000791b */ /* 0x003fe20003800000 */
.L_x_5210:
[----:B------:R-:W-:Y:S01]  /*17d0*/  MOV R76, R83 ;  /* 0x00000053004c7202 */ /* 0x000fe20000000f00 */
[----:B------:R-:W-:Y:S06]  /*17e0*/  BRA `(.L_x_5211) ;  /* 0xfffffff4004c7947 */ /* 0x000fec000383ffff */
.L_x_5212:
        /* <DEDUP_REMOVED lines=9> */
.L_x_5763:


//--------------------- .text._ZN18transformer_engine13normalization33rmsnorm_bwd_finalize_tuned_kernelINS0_22Kernel_traits_finalizeILj2048EffffjLj1024ELj4ENS0_18Kernel_traits_baseILj2048EffffjLj1024EEEEEEEvNS0_20BackwardKernelParamsE --------------------------
	.section	.text._ZN18transformer_engine13normalization33rmsnorm_bwd_finalize_tuned_kernelINS0_22Kernel_traits_finalizeILj2048EffffjLj1024ELj4ENS0_18Kernel_traits_baseILj2048EffffjLj1024EEEEEEEvNS0_20BackwardKernelParamsE,"ax",@progbits
	.align	128
        .global         _ZN18transformer_engine13normalization33rmsnorm_bwd_finalize_tuned_kernelINS0_22Kernel_traits_finalizeILj2048EffffjLj1024ELj4ENS0_18Kernel_traits_baseILj2048EffffjLj1024EEEEEEEvNS0_20BackwardKernelParamsE
        .type           _ZN18transformer_engine13normalization33rmsnorm_bwd_finalize_tuned_kernelINS0_22Kernel_traits_finalizeILj2048EffffjLj1024ELj4ENS0_18Kernel_traits_baseILj2048EffffjLj1024EEEEEEEvNS0_20BackwardKernelParamsE,@function
        .size           _ZN18transformer_engine13normalization33rmsnorm_bwd_finalize_tuned_kernelINS0_22Kernel_traits_finalizeILj2048EffffjLj1024ELj4ENS0_18Kernel_traits_baseILj2048EffffjLj1024EEEEEEEvNS0_20BackwardKernelParamsE,(.L_x_5764 - _ZN18transformer_engine13normalization33rmsnorm_bwd_finalize_tuned_kernelINS0_22Kernel_traits_finalizeILj2048EffffjLj1024ELj4ENS0_18Kernel_traits_baseILj2048EffffjLj1024EEEEEEEvNS0_20BackwardKernelParamsE)
        .other          _ZN18transformer_engine13normalization33rmsnorm_bwd_finalize_tuned_kernelINS0_22Kernel_traits_finalizeILj2048EffffjLj1024ELj4ENS0_18Kernel_traits_baseILj2048EffffjLj1024EEEEEEEvNS0_20BackwardKernelParamsE,@"STO_CUDA_ENTRY STV_DEFAULT"
_ZN18transformer_engine13normalization33rmsnorm_bwd_finalize_tuned_kernelINS0_22Kernel_traits_finalizeILj2048EffffjLj1024ELj4ENS0_18Kernel_traits_baseILj2048EffffjLj1024EEEEEEEvNS0_20BackwardKernelParamsE:
.text._ZN18transformer_engine13normalization33rmsnorm_bwd_finalize_tuned_kernelINS0_22Kernel_traits_finalizeILj2048EffffjLj1024ELj4ENS0_18Kernel_traits_baseILj2048EffffjLj1024EEEEEEEvNS0_20BackwardKernelParamsE:
        /* <DEDUP_REMOVED lines=24> */
.L_x_5222:
        /* <DEDUP_REMOVED lines=24> */
.L_x_5217:
        /* <DEDUP_REMOVED lines=19> */
.L_x_5216:
[----:B------:R-:W-:Y:S05]  /*0430*/  BSYNC B1 ;  /* 0x0000000000017941 */ /* 0x000fea0003800000 */
.L_x_5215:
        /* <DEDUP_REMOVED lines=16> */
.L_x_5219:
[----:B------:R-:W-:Y:S05]  /*0540*/  BSYNC B1 ;  /* 0x0000000000017941 */ /* 0x000fea0003800000 */
.L_x_5218:
[----:B------:R-:W-:-:S13]  /*0550*/  ISETP.LT.U32.OR P1, PT, R23, R18, P1 ;  /* 0x000000121700720c */ /* 0x000fda0000f21470 */
[----:B------:R-:W-:Y:S05]  /*0560*/  @!P1 BRA `(.L_x_5214) ;  /* 0x0000000000109947 */ /* 0x000fea0003800000 */
[----:B------:R-:W0:Y:S02]  /*0570*/  LDC.64 R2, c[0x0][0x270] ;  /* 0x00009c00ff027b82 */ /* 0x000e240000000a00 */
[----:B0-----:R-:W-:-:S06]  /*0580*/  IMAD.WIDE.U32 R2, R19, 0x4, R2 ;  /* 0x0000000413027825 */ /* 0x001fcc00078e0002 */
[----:B------:R-:W2:Y:S02]  /*0590*/  LDG.E R2, desc[UR6][R2.64] ;  /* 0x0000000602027981 */ /* 0x000ea4000c1e1900 */
[----:B--2---:R-:W-:-:S07]  /*05a0*/  FADD R21, R21, R2 ;  /* 0x0000000215157221 */ /* 0x004fce0000000000 */
.L_x_5214:
[----:B------:R-:W-:Y:S05]  /*05b0*/  BSYNC B0 ;  /* 0x0000000000007941 */ /* 0x000fea0003800000 */
.L_x_5213:
        /* <DEDUP_REMOVED lines=18> */
.L_x_5228:
[----:B------:R-:W-:Y:S01]  /*06e0*/  @!P1 SHF.R.U32.HI R2, RZ, 0x3, R0 ;  /* 0x00000003ff029819 */ /* 0x000fe20000011600 */
[----:B--2---:R-:W-:-:S03]  /*06f0*/  FADD R7, R6, R7 ;  /* 0x0000000706077221 */ /* 0x004fc60000000000 */
[----:B------:R-:W-:-:S05]  /*0700*/  @!P1 LOP3.LUT R2, R2, 0x1ffffffc, RZ, 0xc0, !PT ;  /* 0x1ffffffc02029812 */ /* 0x000fca00078ec0ff */
[----:B------:R2:W-:Y:S02]  /*0710*/  @!P1 STS [R2+UR4+0x2000], R7 ;  /* 0x0020000702009988 */ /* 0x0005e40008000804 */
.L_x_5220:
        /* <DEDUP_REMOVED lines=13> */
.L_x_5221:
[----:B------:R-:W-:Y:S01]  /*07f0*/  HFMA2.MMA R11, -RZ, RZ, 0, 1.847743988037109375e-06 ;  /* 0x0000001fff0b7435 */ /* 0x000fe200000001ff */
[----:B------:R-:W-:Y:S02]  /*0800*/  IMAD.MOV.U32 R9, RZ, RZ, 0x1 ;  /* 0x00000001ff097424 */ /* 0x000fe400078e00ff */
[----:B------:R-:W-:-:S08]  /*0810*/  IMAD.MOV.U32 R8, RZ, RZ, -0x1 ;  /* 0xffffffffff087424 */ /* 0x000fd000078e00ff */
[----:B01----:R-:W-:Y:S05]  /*0820*/  WARPSYNC.COLLECTIVE R8, `(.L_x_5223) ;  /* 0x0000000008087348 */ /* 0x003fea0003c00000 */
[----:B-1----:R1:W2:Y:S02]  /*0830*/  SHFL.BFLY P2, R7, R2, R9, R11 ;  /* 0x0c00000902077389 */ /* 0x0022a4000004000b */
[----:B012---:R-:W-:Y:S01]  /*0840*/  ENDCOLLECTIVE ;  /* 0x000000000000791b */ /* 0x007fe20003800000 */
.L_x_5223:
[----:B------:R-:W-:Y:S01]  /*0850*/  HFMA2.MMA R9, -RZ, RZ, 0, 1.1920928955078125e-07 ;  /* 0x00000002ff097435 */ /* 0x000fe200000001ff */
[----:B------:R-:W-:-:S05]  /*0860*/  MOV R3, R7 ;  /* 0x0000000700037202 */ /* 0x000fca0000000f00 */
[----:B------:R-:W-:-:S04]  /*0870*/  FADD R3, R2, R3 ;  /* 0x0000000302037221 */ /* 0x000fc80000000000 */
[----:B------:R-:W-:-:S07]  /*0880*/  IMAD.MOV.U32 R2, RZ, RZ, R3 ;  /* 0x000000ffff027224 */ /* 0x000fce00078e0003 */
[----:B------:R-:W-:Y:S05]  /*0890*/  WARPSYNC.COLLECTIVE R8, `(.L_x_5224) ;  /* 0x0000000008087348 */ /* 0x000fea0003c00000 */
[----:B------:R0:W1:Y:S02]  /*08a0*/  SHFL.BFLY P2, R7, R2, R9, R11 ;  /* 0x0c00000902077389 */ /* 0x000064000004000b */
[----:B01----:R-:W-:Y:S01]  /*08b0*/  ENDCOLLECTIVE ;  /* 0x000000000000791b */ /* 0x003fe20003800000 */
.L_x_5224:
[----:B------:R-:W-:Y:S02]  /*08c0*/  IMAD.MOV.U32 R9, RZ, RZ, 0x4 ;  /* 0x00000004ff097424 */ /* 0x000fe400078e00ff */
[----:B------:R-:W-:-:S04]  /*08d0*/  IMAD.MOV.U32 R4, RZ, RZ, R7 ;  /* 0x000000ffff047224 */ /* 0x000fc800078e0007 */
[----:B------:R-:W-:-:S05]  /*08e0*/  FADD R4, R3, R4 ;  /* 0x0000000403047221 */ /* 0x000fca0000000000 */
[----:B------:R-:W-:-:S07]  /*08f0*/  MOV R2, R4 ;  /* 0x0000000400027202 */ /* 0x000fce0000000f00 */
[----:B------:R-:W-:Y:S05]  /*0900*/  WARPSYNC.COLLECTIVE R8, `(.L_x_5225) ;  /* 0x0000000008087348 */ /* 0x000fea0003c00000 */
[----:B------:R0:W1:Y:S02]  /*0910*/  SHFL.BFLY P2, R7, R2, R9, R11 ;  /* 0x0c00000902077389 */ /* 0x000064000004000b */
[----:B01----:R-:W-:Y:S01]  /*0920*/  ENDCOLLECTIVE ;  /* 0x000000000000791b */ /* 0x003fe20003800000 */
.L_x_5225:
[----:B------:R-:W-:Y:S01]  /*0930*/  HFMA2.MMA R9, -RZ, RZ, 0, 4.76837158203125e-07 ;  /* 0x00000008ff097435 */ /* 0x000fe200000001ff */
[----:B------:R-:W-:-:S05]  /*0940*/  MOV R5, R7 ;  /* 0x0000000700057202 */ /* 0x000fca0000000f00 */
[----:B------:R-:W-:-:S04]  /*0950*/  FADD R5, R4, R5 ;  /* 0x0000000504057221 */ /* 0x000fc80000000000 */
[----:B------:R-:W-:-:S07]  /*0960*/  IMAD.MOV.U32 R2, RZ, RZ, R5 ;  /* 0x000000ffff027224 */ /* 0x000fce00078e0005 */
[----:B------:R-:W-:Y:S05]  /*0970*/  WARPSYNC.COLLECTIVE R8, `(.L_x_5226) ;  /* 0x0000000008087348 */ /* 0x000fea0003c00000 */
[----:B------:R0:W1:Y:S02]  /*0980*/  SHFL.BFLY P2, R7, R2, R9, R11 ;  /* 0x0c00000902077389 */ /* 0x000064000004000b */
[----:B01----:R-:W-:Y:S01]  /*0990*/  ENDCOLLECTIVE ;  /* 0x000000000000791b */ /* 0x003fe20003800000 */
.L_x_5226:
[----:B------:R-:W-:Y:S02]  /*09a0*/  IMAD.MOV.U32 R9, RZ, RZ, 0x10 ;  /* 0x00000010ff097424 */ /* 0x000fe400078e00ff */
[----:B------:R-:W-:-:S04]  /*09b0*/  IMAD.MOV.U32 R6, RZ, RZ, R7 ;  /* 0x000000ffff067224 */ /* 0x000fc800078e0007 */
[----:B------:R-:W-:-:S05]  /*09c0*/  FADD R6, R5, R6 ;  /* 0x0000000605067221 */ /* 0x000fca0000000000 */
[----:B------:R-:W-:-:S07]  /*09d0*/  MOV R2, R6 ;  /* 0x0000000600027202 */ /* 0x000fce0000000f00 */
[----:B------:R-:W-:Y:S05]  /*09e0*/  WARPSYNC.COLLECTIVE R8, `(.L_x_5227) ;  /* 0x0000000008087348 */ /* 0x000fea0003c00000 */
[----:B------:R0:W1:Y:S02]  /*09f0*/  SHFL.BFLY P2, R7, R2, R9, R11 ;  /* 0x0c00000902077389 */ /* 0x000064000004000b */
[----:B01----:R-:W-:Y:S01]  /*0a00*/  ENDCOLLECTIVE ;  /* 0x000000000000791b */ /* 0x003fe20003800000 */
.L_x_5227:
[----:B------:R-:W-:Y:S05]  /*0a10*/  BRA `(.L_x_5228) ;  /* 0xfffffffc00307947 */ /* 0x000fea000383ffff */
.L_x_5229:
        /* <DEDUP_REMOVED lines=14> */
.L_x_5764:


//--------------------- .text._ZN18transformer_engine13normalization24rmsnorm_bwd_tuned_kernelINS0_13Kernel_traitsIffffjLj2048ELj1ELj1ELj4ELj16ENS0_18Kernel_traits_baseILj2048EffffjLj128EEEEELb0EEEvNS0_20BackwardKernelParamsE --------------------------
	.section	.text._ZN18transformer_engine13normalization24rmsnorm_bwd_tuned_kernelINS0_13Kernel_traitsIffffjLj2048ELj1ELj1ELj4ELj16ENS0_18Kernel_traits_baseILj2048EffffjLj128EEEEELb0EEEvNS0_20BackwardKernelParamsE,"ax",@progbits
	.align	128
        .global         _ZN18transformer_engine13normalization24rmsnorm_bwd_tuned_kernelINS0_13Kernel_traitsIffffjLj2048ELj1ELj1ELj4ELj16ENS0_18Kernel_traits_baseILj2048EffffjLj128EEEEELb0EEEvNS0_20BackwardKernelParamsE
        .type           _ZN18transformer_engine13normalization24rmsnorm_bwd_tuned_kernelINS0_13Kernel_traitsIffffjLj2048ELj1ELj1ELj4ELj16ENS0_18Kernel_traits_baseILj2048EffffjLj128EEEEELb0EEEvNS0_20BackwardKernelParamsE,@function
        .size           _ZN18transformer_engine13normalization24rmsnorm_bwd_tuned_kernelINS0_13Kernel_traitsIffffjLj2048ELj1ELj1ELj4ELj16ENS0_18Kernel_traits_baseILj2048EffffjLj128EEEEELb0EEEvNS0_20BackwardKernelParamsE,(.L_x_5765 - _ZN18transformer_engine13normalization24rmsnorm_bwd_tuned_kernelINS0_13Kernel_traitsIffffjLj2048ELj1ELj1ELj4ELj16ENS0_18Kernel_traits_baseILj2048EffffjLj128EEEEELb0EEEvNS0_20BackwardKernelParamsE)
        .other          _ZN18transformer_engine13normalization24rmsnorm_bwd_tuned_kernelINS0_13Kernel_traitsIffffjLj2048ELj1ELj1ELj4ELj16ENS0_18Kernel_traits_baseILj2048EffffjLj128EEEEELb0EEEvNS0_20BackwardKernelParamsE,@"STO_CUDA_ENTRY STV_DEFAULT"
_ZN18transformer_engine13normalization24rmsnorm_bwd_tuned_kernelINS0_13Kernel_traitsIffffjLj2048ELj1ELj1ELj4ELj16ENS0_18Kernel_traits_baseILj2048EffffjLj128EEEEELb0EEEvNS0_20BackwardKernelParamsE:
.text._ZN18transformer_engine13normalization24rmsnorm_bwd_tuned_kernelINS0_13Kernel_traitsIffffjLj2048ELj1ELj1ELj4ELj16ENS0_18Kernel_traits_baseILj2048EffffjLj128EEEEELb0EEEvNS0_20BackwardKernelParamsE:
        /* <DEDUP_REMOVED lines=32> */
[----:B------:R-:W-:-:S02]  /*0200*/  CS2R R50, SRZ ;  /* 0x0000000000327805 */ /* 0x000fc4000001ff00 */
[----:B------:R-:W-:Y:S02]  /*0210*/  FSEL R54, RZ, 1, !P0 ;  /* 0x3f800000ff367808 */ /* 0x000fe40004000000 */
[----:B------:R-:W-:Y:S02]  /*0220*/  CS2R R48, SRZ ;  /* 0x0000000000307805 */ /* 0x000fe4000001ff00 */
[----:B0-----:R-:W-:Y:S01]  /*0230*/  MOV R3, RZ ;  /* 0x000000ff00037202 */ /* 0x001fe20000000f00 */
[----:B-1----:R-:W-:-:S06]  /*0240*/  ULEA UR4, UR5, UR4, 0x18 ;  /* 0x0000000405047291 */ /* 0x002fcc000f8ec03f */
[----:B------:R-:W-:Y:S01]  /*0250*/  MOV R0, UR4 ;  /* 0x0000000400007c02 */ /* 0x000fe20008000f00 */
[C---:B--2---:R-:W-:Y:S01]  /*0260*/  FADD R68, R54.reuse, R5 ;  /* 0x0000000536447221 */ /* 0x044fe20000000000 */
[----:B------:R-:W-:Y:S01]  /*0270*/  SHF.R.U32.HI R5, RZ, 0x5, R69 ;  /* 0x00000005ff057819 */ /* 0x000fe20000011645 */
[C---:B------:R-:W-:Y:S01]  /*0280*/  FADD R67, R54.reuse, R4 ;  /* 0x0000000436437221 */ /* 0x040fe20000000000 */
[----:B------:R-:W-:Y:S01]  /*0290*/  HFMA2.MMA R4, -RZ, RZ, 0, 0 ;  /* 0x00000000ff047435 */ /* 0x000fe200000001ff */
[C---:B------:R-:W-:Y:S01]  /*02a0*/  FADD R65, R54.reuse, R6 ;  /* 0x0000000636417221 */ /* 0x040fe20000000000 */
[----:B------:R-:W-:Y:S01]  /*02b0*/  LOP3.LUT R5, R5, 0x7fffffc, RZ, 0xc0, !PT ;  /* 0x07fffffc05057812 */ /* 0x000fe200078ec0ff */
        /* <DEDUP_REMOVED lines=18> */
[----:B------:R-:W-:-:S07]  /*03e0*/  IADD3 R2, R5, 0x4, RZ ;  /* 0x0000000405027810 */ /* 0x000fce0007ffe0ff */
.L_x_5233:
[----:B0-----:R-:W0:Y:S01]  /*03f0*/  LDC.64 R40, c[0x0][0x220] ;  /* 0x00008800ff287b82 */ /* 0x001e220000000a00 */
[----:B------:R-:W-:Y:S02]  /*0400*/  LOP3.LUT R71, R69, 0x7f, RZ, 0xc0, !PT ;  /* 0x0000007f45477812 */ /* 0x000fe400078ec0ff */
[----:B------:R-:W-:-:S04]  /*0410*/  SHF.L.U32 R16, R52, 0x9, RZ ;  /* 0x0000000934107819 */ /* 0x000fc800000006ff */
        /* <DEDUP_REMOVED lines=27> */
[----:B------:R-:W-:Y:S01]  /*05d0*/  FMUL R74, R68, R21 ;  /* 0x00000015444a7220 */ /* 0x000fe20000400000 */
[-C--:B---3--:R-:W-:Y:S01]  /*05e0*/  FMUL R16, R16, R70.reuse ;  /* 0x0000004610107220 */ /* 0x088fe20000400000 */
[-C--:B------:R-:W-:Y:S01]  /*05f0*/  FMUL R73, R17, R70.reuse ;  /* 0x0000004611497220 */ /* 0x080fe20000400000 */
[----:B------:R-:W-:-:S02]  /*0600*/  FMUL R17, R18, R70 ;  /* 0x0000004612117220 */ /* 0x000fc40000400000 */
[C---:B------:R-:W-:Y:S01]  /*0610*/  FFMA R18, R16.reuse, R75, RZ ;  /* 0x0000004b10127223 */ /* 0x040fe200000000ff */
[----:B------:R-:W-:Y:S01]  /*0620*/  FFMA R3, R16, R20, R3 ;  /* 0x0000001410037223 */ /* 0x000fe20000000003 */
[----:B------:R-:W-:Y:S01]  /*0630*/  FMUL R20, R19, R70 ;  /* 0x0000004613147220 */ /* 0x000fe20000400000 */
[----:B------:R-:W-:Y:S01]  /*0640*/  FFMA R7, R22, R17, R7 ;  /* 0x0000001116077223 */ /* 0x000fe20000000007 */
[----:B------:R-:W-:Y:S01]  /*0650*/  FMUL R22, R65, R22 ;  /* 0x0000001641167220 */ /* 0x000fe20000400000 */
[----:B------:R-:W-:Y:S01]  /*0660*/  FFMA R18, R73, R74, R18 ;  /* 0x0000004a49127223 */ /* 0x000fe20000000012 */
[----:B------:R-:W-:Y:S01]  /*0670*/  FFMA R6, R23, R20, R6 ;  /* 0x0000001417067223 */ /* 0x000fe20000000006 */
[----:B------:R-:W-:Y:S02]  /*0680*/  FMUL R23, R66, R23 ;  /* 0x0000001742177220 */ /* 0x000fe40000400000 */
[----:B------:R-:W-:Y:S01]  /*0690*/  FFMA R19, R17, R22, R18 ;  /* 0x0000001611137223 */ /* 0x000fe20000000012 */
[----:B------:R-:W-:Y:S01]  /*06a0*/  FFMA R4, R21, R73, R4 ;  /* 0x0000004915047223 */ /* 0x000fe20000000004 */
[----:B--2---:R-:W-:Y:S01]  /*06b0*/  FMUL R24, R70, R24 ;  /* 0x0000001846187220 */ /* 0x004fe20000400000 */
[-C--:B-----5:R-:W-:Y:S01]  /*06c0*/  FMUL R21, R63, R28.reuse ;  /* 0x0000001c3f157220 */ /* 0x0a0fe20000400000 */
[----:B------:R-:W-:Y:S01]  /*06d0*/  FFMA R19, R20, R23, R19 ;  /* 0x0000001714137223 */ /* 0x000fe20000000013 */
[----:B------:R-:W-:Y:S01]  /*06e0*/  FMUL R25, R70, R25 ;  /* 0x0000001946197220 */ /* 0x000fe20000400000 */
[----:B------:R-:W-:Y:S01]  /*06f0*/  FFMA R9, R24, R28, R9 ;  /* 0x0000001c18097223 */ /* 0x000fe20000000009 */
[----:B------:R-:W-:Y:S01]  /*0700*/  FMUL R28, R64, R29 ;  /* 0x0000001d401c7220 */ /* 0x000fe20000400000 */
[----:B------:R-:W-:Y:S01]  /*0710*/  FFMA R18, R24, R21, R19 ;  /* 0x0000001518127223 */ /* 0x000fe20000000013 */
[----:B------:R-:W-:Y:S01]  /*0720*/  FFMA R8, R29, R25, R8 ;  /* 0x000000191d087223 */ /* 0x000fe20000000008 */
[C---:B------:R-:W-:Y:S01]  /*0730*/  FMUL R26, R70.reuse, R26 ;  /* 0x0000001a461a7220 */ /* 0x040fe20000400000 */
[----:B------:R-:W-:Y:S01]  /*0740*/  FMUL R29, R61, R30 ;  /* 0x0000001e3d1d7220 */ /* 0x000fe20000400000 */
[----:B------:R-:W-:Y:S01]  /*0750*/  FFMA R19, R25, R28, R18 ;  /* 0x0000001c19137223 */ /* 0x000fe20000000012 */
[----:B------:R-:W-:Y:S01]  /*0760*/  FMUL R27, R70, R27 ;  /* 0x0000001b461b7220 */ /* 0x000fe20000400000 */
[----:B------:R-:W-:-:S02]  /*0770*/  FMUL R76, R62, R31 ;  /* 0x0000001f3e4c7220 */ /* 0x000fc40000400000 */
[----:B------:R-:W-:Y:S01]  /*0780*/  FFMA R18, R26, R29, R19 ;  /* 0x0000001d1a127223 */ /* 0x000fe20000000013 */
[----:B------:R-:W-:Y:S01]  /*0790*/  FFMA R11, R30, R26, R11 ;  /* 0x0000001a1e0b7223 */ /* 0x000fe2000000000b */
[C---:B------:R-:W-:Y:S01]  /*07a0*/  FMUL R30, R70.reuse, R32 ;  /* 0x00000020461e7220 */ /* 0x040fe20000400000 */
[----:B------:R-:W-:Y:S01]  /*07b0*/  FMUL R77, R59, R36 ;  /* 0x000000243b4d7220 */ /* 0x000fe20000400000 */
[----:B------:R-:W-:Y:S01]  /*07c0*/  FFMA R19, R27, R76, R18 ;  /* 0x0000004c1b137223 */ /* 0x000fe20000000012 */
        /* <DEDUP_REMOVED lines=50> */
.L_x_5244:
        /* <DEDUP_REMOVED lines=15> */
.L_x_5232:
[----:B------:R-:W-:Y:S05]  /*0be0*/  WARPSYNC.ALL ;  /* 0x0000000000007948 */ /* 0x000fea0003800000 */
[----:B------:R-:W-:Y:S01]  /*0bf0*/  BAR.SYNC.DEFER_BLOCKING 0x0 ;  /* 0x0000000000007b1d */ /* 0x000fe20000010000 */
[----:B0-----:R-:W-:Y:S02]  /*0c00*/  SEL R19, R2, R5, !P0 ;  /* 0x0000000502137207 */ /* 0x001fe40004000000 */
[----:B------:R-:W-:Y:S02]  /*0c10*/  IADD3 R83, R71, 0x180, RZ ;  /* 0x0000018047537810 */ /* 0x000fe40007ffe0ff */
[----:B------:R-:W-:-:S02]  /*0c20*/  LEA R18, R19, R0, 0x3 ;  /* 0x0000000013127211 */ /* 0x000fc400078e18ff */
[----:B------:R-:W-:Y:S02]  /*0c30*/  IADD3 R52, R52, UR8, RZ ;  /* 0x0000000834347c10 */ /* 0x000fe4000fffe0ff */
[----:B------:R-:W-:Y:S02]  /*0c40*/  SEL R72, RZ, 0x1, P0 ;  /* 0x00000001ff487807 */ /* 0x000fe40000000000 */
[----:B------:R-:W-:Y:S01]  /*0c50*/  ISETP.GE.AND P1, PT, R52, UR9, PT ;  /* 0x0000000934007c0c */ /* 0x000fe2000bf26270 */
[----:B------:R-:W0:Y:S04]  /*0c60*/  LDS R19, [R18+0x2004] ;  /* 0x0020040012137984 */ /* 0x000e280000000800 */
[----:B------:R-:W1:Y:S01]  /*0c70*/  LDS R32, [R18+0x200c] ;  /* 0x00200c0012207984 */ /* 0x000e620000000800 */
[----:B0-----:R-:W-:-:S04]  /*0c80*/  FADD R19, RZ, R19 ;  /* 0x00000013ff137221 */ /* 0x001fc80000000000 */
[----:B-1----:R-:W-:Y:S02]  /*0c90*/  FADD R19, R19, R32 ;  /* 0x0000002013137221 */ /* 0x002fe40000000000 */
[----:B------:R-:W0:Y:S02]  /*0ca0*/  LDS R32, [R18+0x2014] ;  /* 0x0020140012207984 */ /* 0x000e240000000800 */
[----:B0-----:R-:W-:Y:S02]  /*0cb0*/  FADD R19, R19, R32 ;  /* 0x0000002013137221 */ /* 0x001fe40000000000 */
[----:B------:R-:W0:Y:S02]  /*0cc0*/  LDS R32, [R18+0x201c] ;  /* 0x00201c0012207984 */ /* 0x000e240000000800 */
[----:B0-----:R-:W-:Y:S02]  /*0cd0*/  FADD R19, R19, R32 ;  /* 0x0000002013137221 */ /* 0x001fe40000000000 */
[----:B------:R-:W0:Y:S02]  /*0ce0*/  LDC.64 R32, c[0x0][0x278] ;  /* 0x00009e00ff207b82 */ /* 0x000e240000000a00 */
[----:B------:R-:W-:-:S04]  /*0cf0*/  FMUL R19, R19, 0.00048828125 ;  /* 0x3a00000013137820 */ /* 0x000fc80000400000 */
        /* <DEDUP_REMOVED lines=12> */
[----:B------:R-:W-:Y:S01]  /*0dc0*/  IADD3 R35, R71, 0x100, RZ ;  /* 0x0000010047237810 */ /* 0x000fe20007ffe0ff */
[-C--:B------:R-:W-:Y:S01]  /*0dd0*/  FFMA R77, R30, -R19.reuse, R77 ;  /* 0x800000131e4d7223 */ /* 0x080fe2000000004d */
[-C--:B------:R-:W-:Y:S01]  /*0de0*/  FFMA R81, R40, -R19.reuse, R39 ;  /* 0x8000001328517223 */ /* 0x080fe20000000027 */
[-C--:B------:R-:W-:Y:S01]  /*0df0*/  FFMA R41, R41, -R19.reuse, R44 ;  /* 0x8000001329297223 */ /* 0x080fe2000000002c */
[-C--:B------:R-:W-:Y:S01]  /*0e00*/  FFMA R45, R42, -R19.reuse, R45 ;  /* 0x800000132a2d7223 */ /* 0x080fe2000000002d */
[----:B------:R-:W-:Y:S01]  /*0e10*/  FFMA R43, R46, -R19, R43 ;  /* 0x800000132e2b7223 */ /* 0x000fe2000000002b */
[----:B------:R-:W-:Y:S01]  /*0e20*/  FMUL R18, R70, R17 ;  /* 0x0000001146127220 */ /* 0x000fe20000400000 */
[----:B0-----:R-:W-:-:S04]  /*0e30*/  IMAD.WIDE.U32 R38, R71, 0x10, R32 ;  /* 0x0000001047267825 */ /* 0x001fc800078e0020 */
[C---:B------:R-:W-:Y:S01]  /*0e40*/  FMUL R19, R70.reuse, R23 ;  /* 0x0000001746137220 */ /* 0x040fe20000400000 */
[C---:B------:R-:W-:Y:S01]  /*0e50*/  FMUL R17, R70.reuse, R73 ;  /* 0x0000004946117220 */ /* 0x040fe20000400000 */
[----:B------:R-:W-:Y:S01]  /*0e60*/  FMUL R16, R70, R75 ;  /* 0x0000004b46107220 */ /* 0x000fe20000400000 */
[----:B------:R-:W-:-:S04]  /*0e70*/  IMAD.WIDE.U32 R36, R37, 0x10, R32 ;  /* 0x0000001025247825 */ /* 0x000fc800078e0020 */
[C---:B------:R-:W-:Y:S01]  /*0e80*/  FMUL R23, R70.reuse, R27 ;  /* 0x0000001b46177220 */ /* 0x040fe20000400000 */
        /* <DEDUP_REMOVED lines=34> */
.L_x_5230:
[----:B------:R-:W0:Y:S01]  /*10b0*/  S2UR UR4, SR_CTAID.X ;  /* 0x00000000000479c3 */ /* 0x000e220000002500 */
[----:B------:R-:W-:-:S07]  /*10c0*/  LOP3.LUT R3, R69, 0x7f, RZ, 0xc0, !PT ;  /* 0x0000007f45037812 */ /* 0x000fce00078ec0ff */
[----:B------:R-:W1:Y:S01]  /*10d0*/  LDC.64 R20, c[0x0][0x270] ;  /* 0x00009c00ff147b82 */ /* 0x000e620000000a00 */
[----:B0-----:R-:W-:-:S04]  /*10e0*/  LEA.HI R0, R69, UR4, RZ, 0x19 ;  /* 0x0000000445007c11 */ /* 0x001fc8000f8fc8ff */
        /* <DEDUP_REMOVED lines=14> */
.L_x_5231:
[----:B------:R-:W-:Y:S01]  /*11d0*/  HFMA2.MMA R84, -RZ, RZ, 0, 0 ;  /* 0x00000000ff547435 */ /* 0x000fe200000001ff */
[----:B------:R-:W-:Y:S01]  /*11e0*/  MOV R83, 0x10 ;  /* 0x0000001000537802 */ /* 0x000fe20000000f00 */
[----:B------:R-:W-:Y:S01]  /*11f0*/  HFMA2.MMA R86, -RZ, RZ, 0, 1.847743988037109375e-06 ;  /* 0x0000001fff567435 */ /* 0x000fe200000001ff */
[----:B------:R-:W-:-:S10]  /*1200*/  MOV R81, 0xffffffff ;  /* 0xffffffff00517802 */ /* 0x000fd40000000f00 */
[----:B------:R-:W-:Y:S05]  /*1210*/  WARPSYNC.COLLECTIVE R81, `(.L_x_5234) ;  /* 0x0000000051087348 */ /* 0x000fea0003c00000 */
[----:B------:R0:W1:Y:S02]  /*1220*/  SHFL.DOWN P0, R82, R84, R83, R86 ;  /* 0x0800005354527389 */ /* 0x0000640000000056 */
[----:B01----:R-:W-:Y:S01]  /*1230*/  ENDCOLLECTIVE ;  /* 0x000000000000791b */ /* 0x003fe20003800000 */
.L_x_5234:
[----:B------:R-:W-:Y:S02]  /*1240*/  MOV R84, R19 ;  /* 0x0000001300547202 */ /* 0x000fe40000000f00 */
[----:B------:R-:W-:-:S07]  /*1250*/  MOV R18, R82 ;  /* 0x0000005200127202 */ /* 0x000fce0000000f00 */
[----:B------:R-:W-:Y:S05]  /*1260*/  WARPSYNC.COLLECTIVE R81, `(.L_x_5235) ;  /* 0x0000000051087348 */ /* 0x000fea0003c00000 */
[----:B------:R0:W1:Y:S02]  /*1270*/  SHFL.DOWN P0, R82, R84, R83, R86 ;  /* 0x0800005354527389 */ /* 0x0000640000000056 */
[----:B01----:R-:W-:Y:S01]  /*1280*/  ENDCOLLECTIVE ;  /* 0x000000000000791b */ /* 0x003fe20003800000 */
.L_x_5235:
[----:B------:R-:W-:Y:S01]  /*1290*/  FADD R33, RZ, R18 ;  /* 0x00000012ff217221 */ /* 0x000fe20000000000 */
[----:B------:R-:W-:-:S04]  /*12a0*/  HFMA2.MMA R83, -RZ, RZ, 0, 4.76837158203125e-07 ;  /* 0x00000008ff537435 */ /* 0x000fc800000001ff */
[----:B------:R-:W-:Y:S02]  /*12b0*/  MOV R84, R33 ;  /* 0x0000002100547202 */ /* 0x000fe40000000f00 */
[----:B------:R-:W-:-:S07]  /*12c0*/  MOV R32, R82 ;  /* 0x0000005200207202 */ /* 0x000fce0000000f00 */
[----:B------:R-:W-:Y:S05]  /*12d0*/  WARPSYNC.COLLECTIVE R81, `(.L_x_5236) ;  /* 0x0000000051087348 */ /* 0x000fea0003c00000 */
[----:B------:R0:W1:Y:S02]  /*12e0*/  SHFL.DOWN P0, R82, R84, R83, R86 ;  /* 0x0800005354527389 */ /* 0x0000640000000056 */
[----:B01----:R-:W-:Y:S01]  /*12f0*/  ENDCOLLECTIVE ;  /* 0x000000000000791b */ /* 0x003fe20003800000 */
.L_x_5236:
[----:B------:R-:W-:-:S05]  /*1300*/  FADD R32, R19, R32 ;  /* 0x0000002013207221 */ /* 0x000fca0000000000 */
[----:B------:R-:W-:Y:S02]  /*1310*/  MOV R84, R32 ;  /* 0x0000002000547202 */ /* 0x000fe40000000f00 */
[----:B------:R-:W-:-:S07]  /*1320*/  MOV R18, R82 ;  /* 0x0000005200127202 */ /* 0x000fce0000000f00 */
[----:B------:R-:W-:Y:S05]  /*1330*/  WARPSYNC.COLLECTIVE R81, `(.L_x_5237) ;  /* 0x0000000051087348 */ /* 0x000fea0003c00000 */
[----:B------:R0:W1:Y:S02]  /*1340*/  SHFL.DOWN P0, R82, R84, R83, R86 ;  /* 0x0800005354527389 */ /* 0x0000640000000056 */
[----:B01----:R-:W-:Y:S01]  /*1350*/  ENDCOLLECTIVE ;  /* 0x000000000000791b */ /* 0x003fe20003800000 */
.L_x_5237:
[----:B------:R-:W-:Y:S01]  /*1360*/  FADD R78, R33, R18 ;  /* 0x00000012214e7221 */ /* 0x000fe20000000000 */
[----:B------:R-:W-:-:S04]  /*1370*/  HFMA2.MMA R83, -RZ, RZ, 0, 2.384185791015625e-07 ;  /* 0x00000004ff537435 */ /* 0x000fc800000001ff */
[----:B------:R-:W-:Y:S02]  /*1380*/  MOV R84, R78 ;  /* 0x0000004e00547202 */ /* 0x000fe40000000f00 */
[----:B------:R-:W-:-:S07]  /*1390*/  MOV R47, R82 ;  /* 0x00000052002f7202 */ /* 0x000fce0000000f00 */
[----:B------:R-:W-:Y:S05]  /*13a0*/  WARPSYNC.COLLECTIVE R81, `(.L_x_5238) ;  /* 0x0000000051087348 */ /* 0x000fea0003c00000 */
[----:B------:R0:W1:Y:S02]  /*13b0*/  SHFL.DOWN P0, R82, R84, R83, R86 ;  /* 0x0800005354527389 */ /* 0x0000640000000056 */
[----:B01----:R-:W-:Y:S01]  /*13c0*/  ENDCOLLECTIVE ;  /* 0x000000000000791b */ /* 0x003fe20003800000 */
.L_x_5238:
[----:B------:R-:W-:-:S05]  /*13d0*/  FADD R47, R32, R47 ;  /* 0x0000002f202f7221 */ /* 0x000fca0000000000 */
[----:B------:R-:W-:Y:S02]  /*13e0*/  MOV R84, R47 ;  /* 0x0000002f00547202 */ /* 0x000fe40000000f00 */
[----:B------:R-:W-:-:S07]  /*13f0*/  MOV R79, R82 ;  /* 0x00000052004f7202 */ /* 0x000fce0000000f00 */
[----:B------:R-:W-:Y:S05]  /*1400*/  WARPSYNC.COLLECTIVE R81, `(.L_x_5239) ;  /* 0x0000000051087348 */ /* 0x000fea0003c00000 */
[----:B------:R0:W1:Y:S02]  /*1410*/  SHFL.DOWN P0, R82, R84, R83, R86 ;  /* 0x0800005354527389 */ /* 0x0000640000000056 */
[----:B01----:R-:W-:Y:S01]  /*1420*/  ENDCOLLECTIVE ;  /* 0x000000000000791b */ /* 0x003fe20003800000 */
.L_x_5239:
[----:B------:R-:W-:Y:S01]  /*1430*/  FADD R79, R78, R79 ;  /* 0x0000004f4e4f7221 */ /* 0x000fe20000000000 */
[----:B------:R-:W-:-:S04]  /*1440*/  HFMA2.MMA R83, -RZ, RZ, 0, 1.1920928955078125e-07 ;  /* 0x00000002ff537435 */ /* 0x000fc800000001ff */
[----:B------:R-:W-:Y:S02]  /*1450*/  MOV R84, R79 ;  /* 0x0000004f00547202 */ /* 0x000fe40000000f00 */
[----:B------:R-:W-:-:S07]  /*1460*/  MOV R18, R82 ;  /* 0x0000005200127202 */ /* 0x000fce0000000f00 */
[----:B------:R-:W-:Y:S05]  /*1470*/  WARPSYNC.COLLECTIVE R81, `(.L_x_5240) ;  /* 0x0000000051087348 */ /* 0x000fea0003c00000 */
[----:B------:R0:W1:Y:S02]  /*1480*/  SHFL.DOWN P0, R82, R84, R83, R86 ;  /* 0x0800005354527389 */ /* 0x0000640000000056 */
[----:B01----:R-:W-:Y:S01]  /*1490*/  ENDCOLLECTIVE ;  /* 0x000000000000791b */ /* 0x003fe20003800000 */
.L_x_5240:
[----:B------:R-:W-:-:S05]  /*14a0*/  FADD R80, R47, R18 ;  /* 0x000000122f507221 */ /* 0x000fca0000000000 */
[----:B------:R-:W-:Y:S02]  /*14b0*/  MOV R84, R80 ;  /* 0x0000005000547202 */ /* 0x000fe40000000f00 */
[----:B------:R-:W-:-:S07]  /*14c0*/  MOV R18, R82 ;  /* 0x0000005200127202 */ /* 0x000fce0000000f00 */
[----:B------:R-:W-:Y:S05]  /*14d0*/  WARPSYNC.COLLECTIVE R81, `(.L_x_5241) ;  /* 0x0000000051087348 */ /* 0x000fea0003c00000 */
[----:B------:R0:W1:Y:S02]  /*14e0*/  SHFL.DOWN P0, R82, R84, R83, R86 ;  /* 0x0800005354527389 */ /* 0x0000640000000056 */
[----:B01----:R-:W-:Y:S01]  /*14f0*/  ENDCOLLECTIVE ;  /* 0x000000000000791b */ /* 0x003fe20003800000 */
.L_x_5241:
[----:B------:R-:W-:Y:S01]  /*1500*/  FADD R18, R79, R18 ;  /* 0x000000124f127221 */ /* 0x000fe20000000000 */
[----:B------:R-:W-:-:S04]  /*1510*/  HFMA2.MMA R83, -RZ, RZ, 0, 5.9604644775390625e-08 ;  /* 0x00000001ff537435 */ /* 0x000fc800000001ff */
[----:B------:R-:W-:Y:S02]  /*1520*/  MOV R84, R18 ;  /* 0x0000001200547202 */ /* 0x000fe40000000f00 */
[----:B------:R-:W-:-:S07]  /*1530*/  MOV R19, R82 ;  /* 0x0000005200137202 */ /* 0x000fce0000000f00 */
[----:B------:R-:W-:Y:S05]  /*1540*/  WARPSYNC.COLLECTIVE R81, `(.L_x_5242) ;  /* 0x0000000051087348 */ /* 0x000fea0003c00000 */
[----:B------:R0:W1:Y:S02]  /*1550*/  SHFL.DOWN P0, R82, R84, R83, R86 ;  /* 0x0800005354527389 */ /* 0x0000640000000056 */
[----:B01----:R-:W-:Y:S01]  /*1560*/  ENDCOLLECTIVE ;  /* 0x000000000000791b */ /* 0x003fe20003800000 */
.L_x_5242:
[----:B------:R-:W-:-:S05]  /*1570*/  FADD R19, R80, R19 ;  /* 0x0000001350137221 */ /* 0x000fca0000000000 */
[----:B------:R-:W-:Y:S02]  /*1580*/  MOV R84, R19 ;  /* 0x0000001300547202 */ /* 0x000fe40000000f00 */
[----:B------:R-:W-:-:S07]  /*1590*/  MOV R33, R82 ;  /* 0x0000005200217202 */ /* 0x000fce0000000f00 */
[----:B------:R-:W-:Y:S05]  /*15a0*/  WARPSYNC.COLLECTIVE R81, `(.L_x_5243) ;  /* 0x0000000051087348 */ /* 0x000fea0003c00000 */
[----:B------:R0:W1:Y:S02]  /*15b0*/  SHFL.DOWN P0, R82, R84, R83, R86 ;  /* 0x0800005354527389 */ /* 0x0000640000000056 */
[----:B01----:R-:W-:Y:S01]  /*15c0*/  ENDCOLLECTIVE ;  /* 0x000000000000791b */ /* 0x003fe20003800000 */
.L_x_5243:
[----:B------:R-:W-:Y:S01]  /*15d0*/  MOV R32, R82 ;  /* 0x0000005200207202 */ /* 0x000fe20000000f00 */
[----:B------:R-:W-:Y:S06]  /*15e0*/  BRA `(.L_x_5244) ;  /* 0xfffffff400407947 */ /* 0x000fec000383ffff */
.L_x_5245:
        /* <DEDUP_REMOVED lines=9> */
.L_x_5765:


//--------------------- .text._ZN18transformer_engine13normalization33rmsnorm_bwd_finalize_tuned_kernelINS0_22Kernel_traits_finalizeILj1024E13__nv_bfloat16S3_S3_fjLj1024ELj4ENS0_18Kernel_traits_baseILj1024ES3_S3_S3_fjLj1024EEEEEEEvNS0_20BackwardKernelParamsE --------------------------
	.section	.text._ZN18transformer_engine13normalization33rmsnorm_bwd_finalize_tuned_kernelINS0_22Kernel_traits_finalizeILj1024E13__nv_bfloat16S3_S3_fjLj1024ELj4ENS0_18Kernel_traits_baseILj1024ES3_S3_S3_fjLj1024EEEEEEEvNS0_20BackwardKernelParamsE,"ax",@progbits
	.align	128
        .global         _ZN18transformer_engine13normalization33rmsnorm_bwd_finalize_tuned_kernelINS0_22Kernel_traits_finalizeILj1024E13__nv_bfloat16S3_S3_fjLj1024ELj4ENS0_18Kernel_traits_baseILj1024ES3_S3_S3_fjLj1024EEEEEEEvNS0_20BackwardKernelParamsE
        .type           _ZN18transformer_engine13normalization33rmsnorm_bwd_finalize_tuned_kernelINS0_22Kernel_traits_finalizeILj1024E13__nv_bfloat16S3_S3_fjLj1024ELj4ENS0_18Kernel_traits_baseILj1024ES3_S3_S3_fjLj1024EEEEEEEvNS0_20BackwardKernelParamsE,@function
        .size           _ZN18transformer_engine13normalization33rmsnorm_bwd_finalize_tuned_kernelINS0_22Kernel_traits_finalizeILj1024E13__nv_bfloat16S3_S3_fjLj1024ELj4ENS0_18Kernel_traits_baseILj1024ES3_S3_S3_fjLj1024EEEEEEEvNS0_20BackwardKernelParamsE,(.L_x_5766 - _ZN18transformer_engine13normalization33rmsnorm_bwd_finalize_tuned_kernelINS0_22Kernel_traits_finalizeILj1024E13__nv_bfloat16S3_S3_fjLj1024ELj4ENS0_18Kernel_traits_baseILj1024ES3_S3_S3_fjLj1024EEEEEEEvNS0_20BackwardKernelParamsE)
        .other          _ZN18transformer_engine13normalization33rmsnorm_bwd_finalize_tuned_kernelINS0_22Kernel_traits_finalizeILj1024E13__nv_bfloat16S3_S3_fjLj1024ELj4ENS0_18Kernel_traits_baseILj1024ES3_S3_S3_fjLj1024EEEEEEEvNS0_20BackwardKernelParamsE,@"STO_CUDA_ENTRY STV_DEFAULT"
_ZN18transformer_engine13normalization33rmsnorm_bwd_finalize_tuned_kernelINS0_22Kernel_traits_finalizeILj1024E13__nv_bfloat16S3_S3_fjLj1024ELj4ENS0_18Kernel_traits_baseILj1024ES3_S3_S3_fjLj1024EEEEEEEvNS0_20BackwardKernelParamsE:
.text._ZN18transformer_engine13normalization33rmsnorm_bwd_finalize_tuned_kernelINS0_22Kernel_traits_finalizeILj1024E13__nv_bfloat16S3_S3_fjLj1024ELj4ENS0_18Kernel_traits_baseILj1024ES3_S3_S3_fjLj1024EEEEEEEvNS0_20BackwardKernelParamsE:
        /* <DEDUP_REMOVED lines=24> */
.L_x_5257:
        /* <DEDUP_REMOVED lines=24> */
.L_x_5250:
        /* <DEDUP_REMOVED lines=19> */
.L_x_5249:
[----:B------:R-:W-:Y:S05]  /*0430*/  BSYNC B1 ;  /* 0x0000000000017941 */ /* 0x000fea0003800000 */
.L_x_5248:
        /* <DEDUP_REMOVED lines=16> */
.L_x_5252:
[----:B------:R-:W-:Y:S05]  /*0540*/  BSYNC B1 ;  /* 0x0000000000017941 */ /* 0x000fea0003800000 */
.L_x_5251:
[----:B------:R-:W-:-:S13]  /*0550*/  ISETP.LT.U32.OR P1, PT, R23, R18, P1 ;  /* 0x000000121700720c */ /* 0x000fda0000f21470 */
[----:B------:R-:W-:Y:S05]  /*0560*/  @!P1 BRA `(.L_x_5247) ;  /* 0x0000000000109947 */ /* 0x000fea0003800000 */
[----:B------:R-:W0:Y:S02]  /*0570*/  LDC.64 R2, c[0x0][0x270] ;  /* 0x00009c00ff027b82 */ /* 0x000e240000000a00 */
[----:B0-----:R-:W-:-:S06]  /*0580*/  IMAD.WIDE.U32 R2, R19, 0x4, R2 ;  /* 0x0000000413027825 */ /* 0x001fcc00078e0002 */
[----:B------:R-:W2:Y:S02]  /*0590*/  LDG.E R2, desc[UR6][R2.64] ;  /* 0x0000000602027981 */ /* 0x000ea4000c1e1900 */
[----:B--2---:R-:W-:-:S07]  /*05a0*/  FADD R21, R21, R2 ;  /* 0x0000000215157221 */ /* 0x004fce0000000000 */
.L_x_5247:
[----:B------:R-:W-:Y:S05]  /*05b0*/  BSYNC B0 ;  /* 0x0000000000007941 */ /* 0x000fea0003800000 */
.L_x_5246:
        /* <DEDUP_REMOVED lines=18> */
.L_x_5263:
[----:B------:R-:W-:Y:S01]  /*06e0*/  @!P1 SHF.R.U32.HI R2, RZ, 0x3, R0 ;  /* 0x00000003ff029819 */ /* 0x000fe20000011600 */
[----:B--2---:R-:W-:-:S03]  /*06f0*/  FADD R7, R6, R7 ;  /* 0x0000000706077221 */ /* 0x004fc60000000000 */
[----:B------:R-:W-:-:S05]  /*0700*/  @!P1 LOP3.LUT R2, R2, 0x1ffffffc, RZ, 0xc0, !PT ;  /* 0x1ffffffc02029812 */ /* 0x000fca00078ec0ff */
[----:B------:R2:W-:Y:S02]  /*0710*/  @!P1 STS [R2+UR4+0x2000], R7 ;  /* 0x0020000702009988 */ /* 0x0005e40008000804 */
.L_x_5253:
        /* <DEDUP_REMOVED lines=11> */
.L_x_5256:
[----:B------:R-:W-:Y:S05]  /*07d0*/  BSYNC B0 ;  /* 0x0000000000007941 */ /* 0x000fea0003800000 */
.L_x_5255:
[C---:B------:R-:W-:Y:S01]  /*07e0*/  ISETP.GT.U32.AND P1, PT, R14.reuse, -0x401, PT ;  /* 0xfffffbff0e00780c */ /* 0x040fe20003f24070 */
[----:B------:R-:W-:Y:S01]  /*07f0*/  VIADD R14, R14, 0x400 ;  /* 0x000004000e0e7836 */ /* 0x000fe20000000000 */
[----:B------:R-:W-:-:S11]  /*0800*/  IADD3 R15, R15, 0x200, RZ ;  /* 0x000002000f0f7810 */ /* 0x000fd60007ffe0ff */
[----:B------:R-:W-:Y:S05]  /*0810*/  @P1 BRA `(.L_x_5257) ;  /* 0xfffffff800581947 */ /* 0x000fea000383ffff */
[----:B------:R-:W-:Y:S05]  /*0820*/  EXIT ;  /* 0x000000000000794d */ /* 0x000fea0003800000 */
.L_x_5254:
[----:B------:R-:W-:Y:S01]  /*0830*/  HFMA2.MMA R11, -RZ, RZ, 0, 1.847743988037109375e-06 ;  /* 0x0000001fff0b7435 */ /* 0x000fe200000001ff */
[----:B------:R-:W-:Y:S02]  /*0840*/  IMAD.MOV.U32 R9, RZ, RZ, 0x1 ;  /* 0x00000001ff097424 */ /* 0x000fe400078e00ff */
[----:B------:R-:W-:-:S08]  /*0850*/  IMAD.MOV.U32 R8, RZ, RZ, -0x1 ;  /* 0xffffffffff087424 */ /* 0x000fd000078e00ff */
[----:B01----:R-:W-:Y:S05]  /*0860*/  WARPSYNC.COLLECTIVE R8, `(.L_x_5258) ;  /* 0x0000000008087348 */ /* 0x003fea0003c00000 */
[----:B-1----:R1:W2:Y:S02]  /*0870*/  SHFL.BFLY P2, R7, R2, R9, R11 ;  /* 0x0c00000902077389 */ /* 0x0022a4000004000b */
[----:B012---:R-:W-:Y:S01]  /*0880*/  ENDCOLLECTIVE ;  /* 0x000000000000791b */ /* 0x007fe20003800000 */
.L_x_5258:
[----:B------:R-:W-:Y:S01]  /*0890*/  HFMA2.MMA R9, -RZ, RZ, 0, 1.1920928955078125e-07 ;  /* 0x00000002ff097435 */ /* 0x000fe200000001ff */
[----:B------:R-:W-:-:S05]  /*08a0*/  MOV R3, R7 ;  /* 0x0000000700037202 */ /* 0x000fca0000000f00 */
[----:B------:R-:W-:-:S04]  /*08b0*/  FADD R3, R2, R3 ;  /* 0x0000000302037221 */ /* 0x000fc80000000000 */
[----:B------:R-:W-:-:S07]  /*08c0*/  IMAD.MOV.U32 R2, RZ, RZ, R3 ;  /* 0x000000ffff027224 */ /* 0x000fce00078e0003 */
[----:B------:R-:W-:Y:S05]  /*08d0*/  WARPSYNC.COLLECTIVE R8, `(.L_x_5259) ;  /* 0x0000000008087348 */ /* 0x000fea0003c00000 */
[----:B------:R0:W1:Y:S02]  /*08e0*/  SHFL.BFLY P2, R7, R2, R9, R11 ;  /* 0x0c00000902077389 */ /* 0x000064000004000b */
[----:B01----:R-:W-:Y:S01]  /*08f0*/  ENDCOLLECTIVE ;  /* 0x000000000000791b */ /* 0x003fe20003800000 */
.L_x_5259:
[----:B------:R-:W-:Y:S02]  /*0900*/  IMAD.MOV.U32 R9, RZ, RZ, 0x4 ;  /* 0x00000004ff097424 */ /* 0x000fe400078e00ff */
[----:B------:R-:W-:-:S04]  /*0910*/  IMAD.MOV.U32 R4, RZ, RZ, R7 ;  /* 0x000000ffff047224 */ /* 0x000fc800078e0007 */
[----:B------:R-:W-:-:S05]  /*0920*/  FADD R4, R3, R4 ;  /* 0x0000000403047221 */ /* 0x000fca0000000000 */
[----:B------:R-:W-:-:S07]  /*0930*/  MOV R2, R4 ;  /* 0x0000000400027202 */ /* 0x000fce0000000f00 */
[----:B------:R-:W-:Y:S05]  /*0940*/  WARPSYNC.COLLECTIVE R8, `(.L_x_5260) ;  /* 0x0000000008087348 */ /* 0x000fea0003c00000 */
[----:B------:R0:W1:Y:S02]  /*0950*/  SHFL.BFLY P2, R7, R2, R9, R11 ;  /* 0x0c00000902077389 */ /* 0x000064000004000b */
[----:B01----:R-:W-:Y:S01]  /*0960*/  ENDCOLLECTIVE ;  /* 0x000000000000791b */ /* 0x003fe20003800000 */
.L_x_5260:
[----:B------:R-:W-:Y:S01]  /*0970*/  HFMA2.MMA R9, -RZ, RZ, 0, 4.76837158203125e-07 ;  /* 0x00000008ff097435 */ /* 0x000fe200000001ff */
[----:B------:R-:W-:-:S05]  /*0980*/  MOV R5, R7 ;  /* 0x0000000700057202 */ /* 0x000fca0000000f00 */
[----:B------:R-:W-:-:S04]  /*0990*/  FADD R5, R4, R5 ;  /* 0x0000000504057221 */ /* 0x000fc80000000000 */
[----:B------:R-:W-:-:S07]  /*09a0*/  IMAD.MOV.U32 R2, RZ, RZ, R5 ;  /* 0x000000ffff027224 */ /* 0x000fce00078e0005 */
[----:B------:R-:W-:Y:S05]  /*09b0*/  WARPSYNC.COLLECTIVE R8, `(.L_x_5261) ;  /* 0x0000000008087348 */ /* 0x000fea0003c00000 */
[----:B------:R0:W1:Y:S02]  /*09c0*/  SHFL.BFLY P2, R7, R2, R9, R11 ;  /* 0x0c00000902077389 */ /* 0x000064000004000b */
[----:B01----:R-:W-:Y:S01]  /*09d0*/  ENDCOLLECTIVE ;  /* 0x000000000000791b */ /* 0x003fe20003800000 */
.L_x_5261:
[----:B------:R-:W-:Y:S02]  /*09e0*/  IMAD.MOV.U32 R9, RZ, RZ, 0x10 ;  /* 0x00000010ff097424 */ /* 0x000fe400078e00ff */
[----:B------:R-:W-:-:S04]  /*09f0*/  IMAD.MOV.U32 R6, RZ, RZ, R7 ;  /* 0x000000ffff067224 */ /* 0x000fc800078e0007 */
[----:B------:R-:W-:-:S05]  /*0a00*/  FADD R6, R5, R6 ;  /* 0x0000000605067221 */ /* 0x000fca0000000000 */
[----:B------:R-:W-:-:S07]  /*0a10*/  MOV R2, R6 ;  /* 0x0000000600027202 */ /* 0x000fce0000000f00 */
[----:B------:R-:W-:Y:S05]  /*0a20*/  WARPSYNC.COLLECTIVE R8, `(.L_x_5262) ;  /* 0x0000000008087348 */ /* 0x000fea0003c00000 */
[----:B------:R0:W1:Y:S02]  /*0a30*/  SHFL.BFLY P2, R7, R2, R9, R11 ;  /* 0x0c00000902077389 */ /* 0x000064000004000b */
[----:B01----:R-:W-:Y:S01]  /*0a40*/  ENDCOLLECTIVE ;  /* 0x000000000000791b */ /* 0x003fe20003800000 */
.L_x_5262:
[----:B------:R-:W-:Y:S05]  /*0a50*/  BRA `(.L_x_5263) ;  /* 0xfffffffc00207947 */ /* 0x000fea000383ffff */
.L_x_5264:
        /* <DEDUP_REMOVED lines=10> */
.L_x_5766:


//--------------------- .text._ZN18transformer_engine13normalization24rmsnorm_bwd_tuned_kernelINS0_13Kernel_traitsI13__nv_bfloat16S3_S3_fjLj1024ELj1ELj4ELj1ELj16ENS0_18Kernel_traits_baseILj1024ES3_S3_S3_fjLj128EEEEELb0EEEvNS0_20BackwardKernelParamsE --------------------------
	.section	.text._ZN18transformer_engine13normalization24rmsnorm_bwd_tuned_kernelINS0_13Kernel_traitsI13__nv_bfloat16S3_S3_fjLj1024ELj1ELj4ELj1ELj16ENS0_18Kernel_traits_baseILj1024ES3_S3_S3_fjLj128EEEEELb0EEEvNS0_20BackwardKernelParamsE,"ax",@progbits
	.align	128
        .global         _ZN18transformer_engine13normalization24rmsnorm_bwd_tuned_kernelINS0_13Kernel_traitsI13__nv_bfloat16S3_S3_fjLj1024ELj1ELj4ELj1ELj16ENS0_18Kernel_traits_baseILj1024ES3_S3_S3_fjLj128EEEEELb0EEEvNS0_20BackwardKernelParamsE
        .type           _ZN18transformer_engine13normalization24rmsnorm_bwd_tuned_kernelINS0_13Kernel_traitsI13__nv_bfloat16S3_S3_fjLj1024ELj1ELj4ELj1ELj16ENS0_18Kernel_traits_baseILj1024ES3_S3_S3_fjLj128EEEEELb0EEEvNS0_20BackwardKernelParamsE,@function
        .size           _ZN18transformer_engine13normalization24rmsnorm_bwd_tuned_kernelINS0_13Kernel_traitsI13__nv_bfloat16S3_S3_fjLj1024ELj1ELj4ELj1ELj16ENS0_18Kernel_traits_baseILj1024ES3_S3_S3_fjLj128EEEEELb0EEEvNS0_20BackwardKernelParamsE,(.L_x_5767 - _ZN18transformer_engine13normalization24rmsnorm_bwd_tuned_kernelINS0_13Kernel_traitsI13__nv_bfloat16S3_S3_fjLj1024ELj1ELj4ELj1ELj16ENS0_18Kernel_traits_baseILj1024ES3_S3_S3_fjLj128EEEEELb0EEEvNS0_20BackwardKernelParamsE)
        .other          _ZN18transformer_engine13normalization24rmsnorm_bwd_tuned_kernelINS0_13Kernel_traitsI13__nv_bfloat16S3_S3_fjLj1024ELj1ELj4ELj1ELj16ENS0_18Kernel_traits_baseILj1024ES3_S3_S3_fjLj128EEEEELb0EEEvNS0_20BackwardKernelParamsE,@"STO_CUDA_ENTRY STV_DEFAULT"
_ZN18transformer_engine13normalization24rmsnorm_bwd_tuned_kernelINS0_13Kernel_traitsI13__nv_bfloat16S3_S3_fjLj1024ELj1ELj4ELj1ELj16ENS0_18Kernel_traits_baseILj1024ES3_S3_S3_fjLj128EEEEELb0EEEvNS0_20BackwardKernelParamsE:
.text._ZN18transformer_engine13normalization24rmsnorm_bwd_tuned_kernelINS0_13Kernel_traitsI13__nv_bfloat16S3_S3_fjLj1024ELj1ELj4ELj1ELj16ENS0_18Kernel_traits_baseILj1024ES3_S3_S3_fjLj128EEEEELb0EEEvNS0_20BackwardKernelParamsE:
        /* <DEDUP_REMOVED lines=35> */
[----:B------:R0:W5:Y:S01]  /*0230*/  LDG.E.128 R16, desc[UR4][R2.64+0x600] ;  /* 0x0006000402107981 */ /* 0x000162000c1e1d00 */
[----:B------:R-:W-:Y:S01]  /*0240*/  ISETP.NE.AND P0, PT, RZ, UR6, PT ;  /* 0x00000006ff007c0c */ /* 0x000fe2000bf05270 */
[----:B------:R-:W-:Y:S03]  /*0250*/  BSSY B0, `(.L_x_5267) ;  /* 0x00001d3000007945 */ /* 0x000fe60003800000 */
[----:B------:R-:W-:-:S02]  /*0260*/  FSEL R35, RZ, 1, !P0 ;  /* 0x3f800000ff237808 */ /* 0x000fc40004000000 */
[C---:B--2---:R-:W-:Y:S02]  /*0270*/  PRMT R0, R4.reuse, 0x7632, R0 ;  /* 0x0000763204007816 */ /* 0x044fe40000000000 */
[----:B------:R-:W-:Y:S02]  /*0280*/  SHF.L.U32 R98, R4, 0x10, RZ ;  /* 0x0000001004627819 */ /* 0x000fe400000006ff */
[C---:B------:R-:W-:Y:S02]  /*0290*/  PRMT R4, R5.reuse, 0x7632, R4 ;  /* 0x0000763205047816 */ /* 0x040fe40000000004 */
[----:B------:R-:W-:Y:S01]  /*02a0*/  SHF.L.U32 R20, R5, 0x10, RZ ;  /* 0x0000001005147819 */ /* 0x000fe200000006ff */
[C---:B------:R-:W-:Y:S01]  /*02b0*/  FADD R98, R35.reuse, R98 ;  /* 0x0000006223627221 */ /* 0x040fe20000000000 */
[C---:B------:R-:W-:Y:S02]  /*02c0*/  PRMT R5, R6.reuse, 0x7632, R5 ;  /* 0x0000763206057816 */ /* 0x040fe40000000005 */
[----:B------:R-:W-:Y:S01]  /*02d0*/  SHF.L.U32 R96, R6, 0x10, RZ ;  /* 0x0000001006607819 */ /* 0x000fe200000006ff */
[----:B------:R-:W-:Y:S01]  /*02e0*/  FADD R97, R35, R20 ;  /* 0x0000001423617221 */ /* 0x000fe20000000000 */
[----:B------:R-:W-:-:S02]  /*02f0*/  PRMT R6, R7, 0x7632, R6 ;  /* 0x0000763207067816 */ /* 0x000fc40000000006 */
[----:B------:R-:W-:Y:S02]  /*0300*/  CS2R R20, SRZ ;  /* 0x0000000000147805 */ /* 0x000fe4000001ff00 */
[----:B------:R-:W-:Y:S01]  /*0310*/  SHF.L.U32 R22, R7, 0x10, RZ ;  /* 0x0000001007167819 */ /* 0x000fe200000006ff */
[C---:B------:R-:W-:Y:S01]  /*0320*/  FADD R96, R35.reuse, R96 ;  /* 0x0000006023607221 */ /* 0x040fe20000000000 */
[C---:B---3--:R-:W-:Y:S02]  /*0330*/  PRMT R7, R8.reuse, 0x7632, R7 ;  /* 0x0000763208077816 */ /* 0x048fe40000000007 */
[----:B------:R-:W-:Y:S01]  /*0340*/  SHF.L.U32 R94, R8, 0x10, RZ ;  /* 0x00000010085e7819 */ /* 0x000fe200000006ff */
[----:B------:R-:W-:Y:S01]  /*0350*/  FADD R95, R35, R22 ;  /* 0x00000016235f7221 */ /* 0x000fe20000000000 */
[----:B0-----:R-:W-:Y:S02]  /*0360*/  PRMT R2, R9, 0x7632, R2 ;  /* 0x0000763209027816 */ /* 0x001fe40000000002 */
[----:B------:R-:W-:-:S02]  /*0370*/  CS2R R22, SRZ ;  /* 0x0000000000167805 */ /* 0x000fc4000001ff00 */
[----:B------:R-:W-:Y:S01]  /*0380*/  SHF.L.U32 R24, R9, 0x10, RZ ;  /* 0x0000001009187819 */ /* 0x000fe200000006ff */
[C---:B------:R-:W-:Y:S01]  /*0390*/  FADD R94, R35.reuse, R94 ;  /* 0x0000005e235e7221 */ /* 0x040fe20000000000 */
[C---:B------:R-:W-:Y:S02]  /*03a0*/  PRMT R3, R10.reuse, 0x7632, R3 ;  /* 0x000076320a037816 */ /* 0x040fe40000000003 */
[----:B------:R-:W-:Y:S01]  /*03b0*/  SHF.L.U32 R92, R10, 0x10, RZ ;  /* 0x000000100a5c7819 */ /* 0x000fe200000006ff */
[----:B------:R-:W-:Y:S01]  /*03c0*/  FADD R93, R35, R24 ;  /* 0x00000018235d7221 */ /* 0x000fe20000000000 */
[C---:B------:R-:W-:Y:S02]  /*03d0*/  PRMT R8, R11.reuse, 0x7632, R8 ;  /* 0x000076320b087816 */ /* 0x040fe40000000008 */
[----:B------:R-:W-:Y:S02]  /*03e0*/  CS2R R24, SRZ ;  /* 0x0000000000187805 */ /* 0x000fe4000001ff00 */
[----:B------:R-:W-:Y:S01]  /*03f0*/  SHF.L.U32 R26, R11, 0x10, RZ ;  /* 0x000000100b1a7819 */ /* 0x000fe200000006ff */
[----:B------:R-:W-:Y:S01]  /*0400*/  FADD R92, R35, R92 ;  /* 0x0000005c235c7221 */ /* 0x000fe20000000000 */
[----:B----4-:R-:W-:-:S02]  /*0410*/  PRMT R9, R12, 0x7632, R9 ;  /* 0x000076320c097816 */ /* 0x010fc40000000009 */
        /* <DEDUP_REMOVED lines=13> */
[C---:B-----5:R-:W-:Y:S02]  /*04f0*/  PRMT R13, R16.reuse, 0x7632, R13 ;  /* 0x00007632100d7816 */ /* 0x060fe4000000000d */
[----:B------:R-:W-:Y:S01]  /*0500*/  SHF.L.U32 R86, R16, 0x10, RZ ;  /* 0x0000001010567819 */ /* 0x000fe200000006ff */
[----:B------:R-:W-:Y:S01]  /*0510*/  FADD R87, R35, R30 ;  /* 0x0000001e23577221 */ /* 0x000fe20000000000 */
[----:B------:R-:W-:Y:S02]  /*0520*/  PRMT R14, R17, 0x7632, R14 ;  /* 0x00007632110e7816 */ /* 0x000fe4000000000e */
[----:B------:R-:W-:-:S02]  /*0530*/  CS2R R30, SRZ ;  /* 0x00000000001e7805 */ /* 0x000fc4000001ff00 */
[C---:B------:R-:W-:Y:S01]  /*0540*/  PRMT R15, R18.reuse, 0x7632, R15 ;  /* 0x00007632120f7816 */ /* 0x040fe2000000000f */
[----:B------:R-:W-:Y:S01]  /*0550*/  FADD R86, R35, R86 ;  /* 0x0000005623567221 */ /* 0x000fe20000000000 */
[----:B------:R-:W-:Y:S02]  /*0560*/  PRMT R16, R19, 0x7632, R16 ;  /* 0x0000763213107816 */ /* 0x000fe40000000010 */
[----:B------:R-:W-:Y:S02]  /*0570*/  SHF.L.U32 R84, R18, 0x10, RZ ;  /* 0x0000001012547819 */ /* 0x000fe400000006ff */
        /* <DEDUP_REMOVED lines=46> */
[----:B------:R-:W-:-:S07]  /*0860*/  CS2R R2, SRZ ;  /* 0x0000000000027805 */ /* 0x000fce000001ff00 */
.L_x_5271:
        /* <DEDUP_REMOVED lines=9> */
[----:B------:R-:W-:-:S05]  /*0900*/  LOP3.LUT R102, R105, 0x60, RZ, 0xfc, !PT ;  /* 0x0000006069667812 */ /* 0x000fca00078efcff */
[----:B------:R-:W3:Y:S01]  /*0910*/  LDG.E.128 R36, desc[UR4][R36.64] ;  /* 0x0000000424247981 */ /* 0x000ee2000c1e1d00 */
[----:B-1----:R-:W-:-:S04]  /*0920*/  IMAD.WIDE.U32 R40, R105, 0x10, R64 ;  /* 0x0000001069287825 */ /* 0x002fc800078e0040 */
[C-C-:B------:R-:W-:Y:S02]  /*0930*/  IMAD.WIDE.U32 R48, R104.reuse, 0x10, R64.reuse ;  /* 0x0000001068307825 */ /* 0x140fe400078e0040 */
[----:B------:R-:W4:Y:S02]  /*0940*/  LDG.E.128 R40, desc[UR4][R40.64] ;  /* 0x0000000428287981 */ /* 0x000f24000c1e1d00 */
[----:B------:R-:W-:Y:S02]  /*0950*/  IMAD.WIDE.U32 R56, R103, 0x10, R64 ;  /* 0x0000001067387825 */ /* 0x000fe400078e0040 */
[----:B------:R-:W5:Y:S02]  /*0960*/  LDG.E.128 R48, desc[UR4][R48.64] ;  /* 0x0000000430307981 */ /* 0x000f64000c1e1d00 */
[----:B------:R-:W-:Y:S02]  /*0970*/  IMAD.WIDE.U32 R44, R104, 0x10, R60 ;  /* 0x00000010682c7825 */ /* 0x000fe400078e003c */
[----:B------:R-:W5:Y:S02]  /*0980*/  LDG.E.128 R56, desc[UR4][R56.64] ;  /* 0x0000000438387981 */ /* 0x000f64000c1e1d00 */
[----:B--2---:R-:W-:-:S02]  /*0990*/  IMAD.WIDE R106, R34, 0x4, R106 ;  /* 0x00000004226a7825 */ /* 0x004fc400078e026a */
[----:B------:R-:W2:Y:S02]  /*09a0*/  LDG.E.128 R44, desc[UR4][R44.64] ;  /* 0x000000042c2c7981 */ /* 0x000ea4000c1e1d00 */
[----:B------:R-:W-:Y:S02]  /*09b0*/  IMAD.WIDE.U32 R52, R103, 0x10, R60 ;  /* 0x0000001067347825 */ /* 0x000fe400078e003c */
[----:B------:R0:W2:Y:S02]  /*09c0*/  LDG.E R101, desc[UR4][R106.64] ;  /* 0x000000046a657981 */ /* 0x0000a4000c1e1900 */
[C---:B------:R-:W-:Y:S02]  /*09d0*/  IMAD.WIDE.U32 R64, R102.reuse, 0x10, R64 ;  /* 0x0000001066407825 */ /* 0x040fe400078e0040 */
[----:B------:R-:W2:Y:S02]  /*09e0*/  LDG.E.128 R52, desc[UR4][R52.64] ;  /* 0x0000000434347981 */ /* 0x000ea4000c1e1d00 */
[----:B------:R-:W-:-:S02]  /*09f0*/  IMAD.WIDE.U32 R60, R102, 0x10, R60 ;  /* 0x00000010663c7825 */ /* 0x000fc400078e003c */
[----:B------:R-:W2:Y:S04]  /*0a00*/  LDG.E.128 R64, desc[UR4][R64.64] ;  /* 0x0000000440407981 */ /* 0x000ea8000c1e1d00 */
[----:B------:R-:W2:Y:S01]  /*0a10*/  LDG.E.128 R60, desc[UR4][R60.64] ;  /* 0x000000043c3c7981 */ /* 0x000ea2000c1e1d00 */
[----:B------:R-:W-:Y:S01]  /*0a20*/  UMOV UR6, 0xffffffff ;  /* 0xffffffff00067882 */ /* 0x000fe20000000000 */
[----:B---3--:R-:W-:Y:S02]  /*0a30*/  PRMT R108, R36, 0x7632, R108 ;  /* 0x00007632246c7816 */ /* 0x008fe4000000006c */
[----:B------:R-:W-:Y:S02]  /*0a40*/  PRMT R110, R38, 0x7632, R110 ;  /* 0x00007632266e7816 */ /* 0x000fe4000000006e */
[----:B------:R-:W-:-:S02]  /*0a50*/  SHF.L.U32 R108, R108, 0x10, RZ ;  /* 0x000000106c6c7819 */ /* 0x000fc400000006ff */
[----:B------:R-:W-:Y:S02]  /*0a60*/  SHF.L.U32 R0, R36, 0x10, RZ ;  /* 0x0000001024007819 */ /* 0x000fe400000006ff */
[C---:B----4-:R-:W-:Y:S02]  /*0a70*/  PRMT R115, R40.reuse, 0x7632, R115 ;  /* 0x0000763228737816 */ /* 0x050fe40000000073 */
[----:B------:R-:W-:Y:S02]  /*0a80*/  SHF.L.U32 R149, R40, 0x10, RZ ;  /* 0x0000001028957819 */ /* 0x000fe400000006ff */
[C---:B------:R-:W-:Y:S02]  /*0a90*/  PRMT R111, R39.reuse, 0x7632, R111 ;  /* 0x00007632276f7816 */ /* 0x040fe4000000006f */
[----:B------:R-:W-:Y:S02]  /*0aa0*/  SHF.L.U32 R156, R39, 0x10, RZ ;  /* 0x00000010279c7819 */ /* 0x000fe400000006ff */
[----:B-----5:R-:W-:-:S02]  /*0ab0*/  PRMT R121, R51, 0x7632, R121 ;  /* 0x0000763233797816 */ /* 0x020fc40000000079 */
[----:B------:R-:W-:Y:S02]  /*0ac0*/  SHF.L.U32 R126, R51, 0x10, RZ ;  /* 0x00000010337e7819 */ /* 0x000fe400000006ff */
[C---:B------:R-:W-:Y:S02]  /*0ad0*/  PRMT R39, R58.reuse, 0x7632, R39 ;  /* 0x000076323a277816 */ /* 0x040fe40000000027 */
[----:B------:R-:W-:Y:S02]  /*0ae0*/  SHF.L.U32 R40, R58, 0x10, RZ ;  /* 0x000000103a287819 */ /* 0x000fe400000006ff */
[----:B------:R-:W-:Y:S02]  /*0af0*/  PRMT R109, R37, 0x7632, R109 ;  /* 0x00007632256d7816 */ /* 0x000fe4000000006d */
[----:B0-----:R-:W-:Y:S02]  /*0b00*/  PRMT R107, R42, 0x7632, R107 ;  /* 0x000076322a6b7816 */ /* 0x001fe4000000006b */
[----:B------:R-:W-:Y:S01]  /*0b10*/  SHF.L.U32 R58, R110, 0x10, RZ ;  /* 0x000000106e3a7819 */ /* 0x000fe200000006ff */
[----:B--2---:R-:W-:Y:S01]  /*0b20*/  FMUL R110, R101, R108 ;  /* 0x0000006c656e7220 */ /* 0x004fe20000400000 */
[----:B------:R-:W-:Y:S01]  /*0b30*/  SHF.L.U32 R51, R115, 0x10, RZ ;  /* 0x0000001073337819 */ /* 0x000fe200000006ff */
[----:B------:R-:W-:Y:S01]  /*0b40*/  FMUL R0, R101, R0 ;  /* 0x0000000065007220 */ /* 0x000fe20000400000 */
[C---:B------:R-:W-:Y:S01]  /*0b50*/  PRMT R140, R45.reuse, 0x7632, R140 ;  /* 0x000076322d8c7816 */ /* 0x040fe2000000008c */
[----:B------:R-:W-:Y:S01]  /*0b60*/  FMUL R115, R98, R149 ;  /* 0x0000009562737220 */ /* 0x000fe20000400000 */
[----:B------:R-:W-:-:S02]  /*0b70*/  SHF.L.U32 R150, R45, 0x10, RZ ;  /* 0x000000102d967819 */ /* 0x000fc400000006ff */
[C---:B------:R-:W-:Y:S02]  /*0b80*/  PRMT R135, R50.reuse, 0x7632, R135 ;  /* 0x0000763232877816 */ /* 0x040fe40000000087 */
[----:B------:R-:W-:Y:S02]  /*0b90*/  SHF.L.U32 R137, R50, 0x10, RZ ;  /* 0x0000001032897819 */ /* 0x000fe400000006ff */
[C---:B------:R-:W-:Y:S02]  /*0ba0*/  PRMT R45, R54.reuse, 0x7632, R45 ;  /* 0x00007632362d7816 */ /* 0x040fe4000000002d */
[----:B------:R-:W-:Y:S02]  /*0bb0*/  SHF.L.U32 R50, R54, 0x10, RZ ;  /* 0x0000001036327819 */ /* 0x000fe400000006ff */
[C---:B------:R-:W-:Y:S02]  /*0bc0*/  PRMT R134, R67.reuse, 0x7632, R134 ;  /* 0x0000763243867816 */ /* 0x040fe40000000086 */
[----:B------:R-:W-:Y:S01]  /*0bd0*/  SHF.L.U32 R136, R67, 0x10, RZ ;  /* 0x0000001043887819 */ /* 0x000fe200000006ff */
[----:B------:R-:W-:Y:S01]  /*0be0*/  FFMA R2, R110, R51, R2 ;  /* 0x000000336e027223 */ /* 0x000fe20000000002 */
[----:B------:R-:W-:-:S02]  /*0bf0*/  SHF.L.U32 R54, R109, 0x10, RZ ;  /* 0x000000106d367819 */ /* 0x000fc400000006ff */
[----:B------:R-:W-:Y:S01]  /*0c00*/  SHF.L.U32 R67, R107, 0x10, RZ ;  /* 0x000000106b437819 */ /* 0x000fe200000006ff */
[----:B------:R-:W-:Y:S01]  /*0c10*/  FMUL R107, R82, R51 ;  /* 0x00000033526b7220 */ /* 0x000fe20000400000 */
[----:B------:R-:W-:Y:S01]  /*0c20*/  SHF.L.U32 R158, R37, 0x10, RZ ;  /* 0x00000010259e7819 */ /* 0x000fe200000006ff */
[----:B------:R-:W-:Y:S01]  /*0c30*/  FFMA R51, R0, R115, RZ ;  /* 0x0000007300337223 */ /* 0x000fe200000000ff */
        /* <DEDUP_REMOVED lines=8> */
[----:B------:R-:W-:Y:S02]  /*0cc0*/  SHF.L.U32 R116, R38, 0x10, RZ ;  /* 0x0000001026747819 */ /* 0x000fe400000006ff */
[----:B------:R-:W-:-:S02]  /*0cd0*/  PRMT R44, R56, 0x7632, R44 ;  /* 0x00007632382c7816 */ /* 0x000fc4000000002c */
[----:B------:R-:W-:Y:S02]  /*0ce0*/  SHF.L.U32 R46, R56, 0x10, RZ ;  /* 0x00000010382e7819 */ /* 0x000fe400000006ff */
[----:B------:R-:W-:Y:S01]  /*0cf0*/  SHF.L.U32 R60, R111, 0x10, RZ ;  /* 0x000000106f3c7819 */ /* 0x000fe200000006ff */
[----:B------:R-:W-:Y:S01]  /*0d00*/  FMUL R111, R101, R54 ;  /* 0x00000036656f7220 */ /* 0x000fe20000400000 */
[----:B------:R-:W-:Y:S01]  /*0d10*/  PRMT R106, R43, 0x7632, R106 ;  /* 0x000076322b6a7816 */ /* 0x000fe2000000006a */
[----:B------:R-:W-:Y:S01]  /*0d20*/  FMUL R119, R101, R158 ;  /* 0x0000009e65777220 */ /* 0x000fe20000400000 */
[----:B------:R-:W-:Y:S01]  /*0d30*/  SHF.L.U32 R56, R114, 0x10, RZ ;  /* 0x0000001072387819 */ /* 0x000fe200000006ff */
[----:B------:R-:W-:Y:S01]  /*0d40*/  FMUL R114, R97, R154 ;  /* 0x0000009a61727220 */ /* 0x000fe20000400000 */
[----:B------:R-:W-:Y:S01]  /*0d50*/  FFMA R54, R110, R107, R51 ;  /* 0x0000006b6e367223 */ /* 0x000fe20000000033 */
[----:B------:R-:W-:Y:S01]  /*0d60*/  SHF.L.U32 R113, R42, 0x10, RZ ;  /* 0x000000102a717819 */ /* 0x000fe200000006ff */
[----:B------:R-:W-:Y:S01]  /*0d70*/  FMUL R116, R101, R116 ;  /* 0x0000007465747220 */ /* 0x000fe20000400000 */
[----:B------:R-:W-:-:S02]  /*0d80*/  PRMT R131, R66, 0x7632, R131 ;  /* 0x0000763242837816 */ /* 0x000fc40000000083 */
[----:B------:R-:W-:Y:S01]  /*0d90*/  SHF.L.U32 R133, R66, 0x10, RZ ;  /* 0x0000001042857819 */ /* 0x000fe200000006ff */
[----:B------:R-:W-:Y:S01]  /*0da0*/  FFMA R54, R119, R114, R54 ;  /* 0x0000007277367223 */ /* 0x000fe20000000036 */
[----:B------:R-:W-:Y:S01]  /*0db0*/  SHF.L.U32 R66, R106, 0x10, RZ ;  /* 0x000000106a427819 */ /* 0x000fe200000006ff */
[----:B------:R-:W-:Y:S01]  /*0dc0*/  FMUL R106, R81, R56 ;  /* 0x00000038516a7220 */ /* 0x000fe20000400000 */
[-C--:B------:R-:W-:Y:S01]  /*0dd0*/  FFMA R7, R116, R113.reuse, R7 ;  /* 0x0000007174077223 */ /* 0x080fe20000000007 */
        /* <DEDUP_REMOVED lines=8> */
[----:B------:R-:W-:Y:S01]  /*0e60*/  SHF.L.U32 R148, R47, 0x10, RZ ;  /* 0x000000102f947819 */ /* 0x000fe200000006ff */
[----:B------:R-:W-:Y:S01]  /*0e70*/  FFMA R9, R117, R112, R9 ;  /* 0x0000007075097223 */ /* 0x000fe20000000009 */
[----:B------:R-:W-:Y:S01]  /*0e80*/  FMUL R109, R101, R60 ;  /* 0x0000003c656d7220 */ /* 0x000fe20000400000 */
[----:B------:R-:W-:Y:S01]  /*0e90*/  FMUL R112, R95, R112 ;  /* 0x000000705f707220 */ /* 0x000fe20000400000 */
[----:B------:R-:W-:Y:S01]  /*0ea0*/  FFMA R54, R108, R67, R51 ;  /* 0x000000436c367223 */ /* 0x000fe20000000033 */
[----:B------:R-:W-:-:S02]  /*0eb0*/  PRMT R132, R63, 0x7632, R132 ;  /* 0x000076323f847816 */ /* 0x000fc40000000084 */
[----:B------:R-:W-:Y:S01]  /*0ec0*/  SHF.L.U32 R128, R63, 0x10, RZ ;  /* 0x000000103f807819 */ /* 0x000fe200000006ff */
[----:B------:R-:W-:Y:S01]  /*0ed0*/  FMUL R63, R101, R148 ;  /* 0x00000094653f7220 */ /* 0x000fe20000400000 */
[----:B------:R-:W-:Y:S01]  /*0ee0*/  PRMT R143, R49, 0x7632, R143 ;  /* 0x00007632318f7816 */ /* 0x000fe2000000008f */
[-C--:B------:R-:W-:Y:S01]  /*0ef0*/  FFMA R8, R109, R66.reuse, R8 ;  /* 0x000000426d087223 */ /* 0x080fe20000000008 */
[----:B------:R-:W-:Y:S01]  /*0f00*/  SHF.L.U32 R144, R49, 0x10, RZ ;  /* 0x0000001031907819 */ /* 0x000fe200000006ff */
[----:B------:R-:W-:Y:S01]  /*0f10*/  FMUL R66, R79, R66 ;  /* 0x000000424f427220 */ /* 0x000fe20000400000 */
[C---:B------:R-:W-:Y:S01]  /*0f20*/  PRMT R145, R48.reuse, 0x7632, R145 ;  /* 0x0000763230917816 */ /* 0x040fe20000000091 */
[----:B------:R-:W-:Y:S01]  /*0f30*/  FFMA R54, R117, R112, R54 ;  /* 0x0000007075367223 */ /* 0x000fe20000000036 */
[----:B------:R-:W-:Y:S02]  /*0f40*/  SHF.L.U32 R147, R48, 0x10, RZ ;  /* 0x0000001030937819 */ /* 0x000fe400000006ff */
[----:B------:R-:W-:Y:S01]  /*0f50*/  PRMT R49, R52, 0x7632, R49 ;  /* 0x0000763234317816 */ /* 0x000fe20000000031 */
[----:B------:R-:W-:Y:S01]  /*0f60*/  FFMA R4, R111, R56, R4 ;  /* 0x000000386f047223 */ /* 0x000fe20000000004 */
[----:B------:R-:W-:Y:S01]  /*0f70*/  PRMT R127, R65, 0x7632, R127 ;  /* 0x00007632417f7816 */ /* 0x000fe2000000007f */
[-C--:B------:R-:W-:Y:S01]  /*0f80*/  FFMA R17, R63, R126.reuse, R17 ;  /* 0x0000007e3f117223 */ /* 0x080fe20000000011 */
[----:B------:R-:W-:Y:S01]  /*0f90*/  SHF.L.U32 R130, R65, 0x10, RZ ;  /* 0x0000001041827819 */ /* 0x000fe200000006ff */
[----:B------:R-:W-:Y:S01]  /*0fa0*/  FMUL R58, R91, R126 ;  /* 0x0000007e5b3a7220 */ /* 0x000fe20000400000 */
[----:B------:R-:W-:Y:S01]  /*0fb0*/  PRMT R122, R61, 0x7632, R122 ;  /* 0x000076323d7a7816 */ /* 0x000fe2000000007a */
[----:B------:R-:W-:Y:S01]  /*0fc0*/  FMUL R65, R101, R150 ;  /* 0x0000009665417220 */ /* 0x000fe20000400000 */
[----:B------:R-:W-:Y:S01]  /*0fd0*/  SHF.L.U32 R120, R61, 0x10, RZ ;  /* 0x000000103d787819 */ /* 0x000fe200000006ff */
[----:B------:R-:W-:Y:S01]  /*0fe0*/  FMUL R61, R94, R147 ;  /* 0x000000935e3d7220 */ /* 0x000fe20000400000 */
[----:B------:R-:W-:-:S02]  /*0ff0*/  PRMT R123, R64, 0x7632, R123 ;  /* 0x00007632407b7816 */ /* 0x000fc4000000007b */
[----:B------:R-:W-:Y:S01]  /*1000*/  SHF.L.U32 R129, R64, 0x10, RZ ;  /* 0x0000001040817819 */ /* 0x000fe200000006ff */
[----:B------:R-:W-:Y:S01]  /*1010*/  FMUL R64, R101, R152 ;  /* 0x0000009865407220 */ /* 0x000fe20000400000 */
[----:B------:R-:W-:Y:S02]  /*1020*/  SHF.L.U32 R56, R139, 0x10, RZ ;  /* 0x000000108b387819 */ /* 0x000fe400000006ff */
[----:B------:R-:W-:Y:S02]  /*1030*/  SHF.L.U32 R145, R145, 0x10, RZ ;  /* 0x0000001091917819 */ /* 0x000fe400000006ff */
[----:B------:R-:W-:Y:S01]  /*1040*/  SHF.L.U32 R126, R49, 0x10, RZ ;  /* 0x00000010317e7819 */ /* 0x000fe200000006ff */
[----:B------:R-:W-:Y:S01]  /*1050*/  FFMA R49, R109, R66, R54 ;  /* 0x000000426d317223 */ /* 0x000fe20000000036 */
[----:B------:R-:W-:Y:S01]  /*1060*/  PRMT R43, R55, 0x7632, R43 ;  /* 0x00007632372b7816 */ /* 0x000fe2000000002b */
[-C--:B------:R-:W-:Y:S01]  /*1070*/  FFMA R13, R65, R144.reuse, R13 ;  /* 0x00000090410d7223 */ /* 0x080fe2000000000d */
[----:B------:R-:W-:Y:S01]  /*1080*/  SHF.L.U32 R48, R55, 0x10, RZ ;  /* 0x0000001037307819 */ /* 0x000fe200000006ff */
[----:B------:R-:W-:Y:S01]  /*1090*/  FMUL R60, R93, R144 ;  /* 0x000000905d3c7220 */ /* 0x000fe20000400000 */
[----:B------:R-:W-:Y:S01]  /*10a0*/  FMUL R55, R101, R56 ;  /* 0x0000003865377220 */ /* 0x000fe20000400000 */
[----:B------:R-:W-:Y:S01]  /*10b0*/  FMUL R54, R78, R145 ;  /* 0x000000914e367220 */ /* 0x000fe20000400000 */
[----:B------:R-:W-:Y:S01]  /*10c0*/  FFMA R144, R64, R61, R49 ;  /* 0x0000003d40907223 */ /* 0x000fe20000000031 */
[----:B------:R-:W-:-:S02]  /*10d0*/  SHF.L.U32 R138, R52, 0x10, RZ ;  /* 0x00000010348a7819 */ /* 0x000fc400000006ff */
[----:B------:R-:W-:Y:S01]  /*10e0*/  SHF.L.U32 R52, R53, 0x10, RZ ;  /* 0x0000001035347819 */ /* 0x000fe200000006ff */
[----:B------:R-:W-:Y:S01]  /*10f0*/  FFMA R144, R55, R54, R144 ;  /* 0x0000003637907223 */ /* 0x000fe20000000090 */
[----:B------:R-:W-:Y:S02]  /*1100*/  SHF.L.U32 R150, R140, 0x10, RZ ;  /* 0x000000108c967819 */ /* 0x000fe400000006ff */
[----:B------:R-:W-:Y:S02]  /*1110*/  SHF.L.U32 R143, R143, 0x10, RZ ;  /* 0x000000108f8f7819 */ /* 0x000fe400000006ff */
[C---:B------:R-:W-:Y:S02]  /*1120*/  PRMT R41, R57.reuse, 0x7632, R41 ;  /* 0x0000763239297816 */ /* 0x040fe40000000029 */
[----:B------:R-:W-:Y:S01]  /*1130*/  SHF.L.U32 R42, R57, 0x10, RZ ;  /* 0x00000010392a7819 */ /* 0x000fe200000006ff */
[C---:B------:R-:W-:Y:S01]  /*1140*/  FMUL R57, R101.reuse, R138 ;  /* 0x0000008a65397220 */ /* 0x040fe20000400000 */
[----:B------:R-:W-:Y:S01]  /*1150*/  FMUL R56, R101, R52 ;  /* 0x0000003465387220 */ /* 0x000fe20000400000 */
[----:B------:R-:W-:Y:S01]  /*1160*/  SHF.L.U32 R138, R45, 0x10, RZ ;  /* 0x000000102d8a7819 */ /* 0x000fe200000006ff */
[----:B------:R-:W-:Y:S01]  /*1170*/  FMUL R52, R101, R150 ;  /* 0x0000009665347220 */ /* 0x000fe20000400000 */
[----:B------:R-:W-:Y:S01]  /*1180*/  FMUL R49, R77, R143 ;  /* 0x0000008f4d317220 */ /* 0x000fe20000400000 */
[----:B------:R-:W-:Y:S01]  /*1190*/  FFMA R45, R65, R60, R144 ;  /* 0x0000003c412d7223 */ /* 0x000fe20000000090 */
[----:B------:R-:W-:-:S02]  /*11a0*/  PRMT R142, R47, 0x7632, R142 ;  /* 0x000076322f8e7816 */ /* 0x000fc4000000008e */
[----:B------:R-:W-:Y:S01]  /*11b0*/  PRMT R47, R53, 0x7632, R47 ;  /* 0x00007632352f7816 */ /* 0x000fe2000000002f */
[----:B------:R-:W-:Y:S01]  /*11c0*/  FFMA R45, R52, R49, R45 ;  /* 0x00000031342d7223 */ /* 0x000fe2000000002d */
[C---:B------:R-:W-:Y:S02]  /*11d0*/  PRMT R37, R59.reuse, 0x7632, R37 ;  /* 0x000076323b257816 */ /* 0x040fe40000000025 */
[----:B------:R-:W-:Y:S01]  /*11e0*/  SHF.L.U32 R38, R59, 0x10, RZ ;  /* 0x000000103b267819 */ /* 0x000fe200000006ff */
[----:B------:R-:W-:Y:S01]  /*11f0*/  FMUL R59, R92, R137 ;  /* 0x000000895c3b7220 */ /* 0x000fe20000400000 */
[C---:B------:R-:W-:Y:S02]  /*1200*/  PRMT R125, R62.reuse, 0x7632, R125 ;  /* 0x000076323e7d7816 */ /* 0x040fe4000000007d */
[----:B------:R-:W-:Y:S01]  /*1210*/  SHF.L.U32 R124, R62, 0x10, RZ ;  /* 0x000000103e7c7819 */ /* 0x000fe200000006ff */
[----:B------:R-:W-:Y:S01]  /*1220*/  FMUL R62, R101, R146 ;  /* 0x00000092653e7220 */ /* 0x000fe20000400000 */
[----:B------:R-:W-:-:S02]  /*1230*/  SHF.L.U32 R140, R141, 0x10, RZ ;  /* 0x000000108d8c7819 */ /* 0x000fc400000006ff */
[----:B------:R-:W-:Y:S01]  /*1240*/  SHF.L.U32 R135, R135, 0x10, RZ ;  /* 0x0000001087877819 */ /* 0x000fe200000006ff */
[----:B------:R-:W-:Y:S01]  /*1250*/  FMUL R53, R101, R50 ;  /* 0x0000003265357220 */ /* 0x000fe20000400000 */
[----:B------:R-:W-:Y:S01]  /*1260*/  SHF.L.U32 R146, R47, 0x10, RZ ;  /* 0x000000102f927819 */ /* 0x000fe200000006ff */
[----:B------:R-:W-:Y:S01]  /*1270*/  FMUL R50, R101, R140 ;  /* 0x0000008c65327220 */ /* 0x000fe20000400000 */
[----:B------:R-:W-:Y:S01]  /*1280*/  FFMA R45, R62, R59, R45 ;  /* 0x0000003b3e2d7223 */ /* 0x000fe2000000002d */
[----:B------:R-:W-:Y:S01]  /*1290*/  FMUL R47, R76, R135 ;  /* 0x000000874c2f7220 */ /* 0x000fe20000400000 */
[----:B------:R-:W-:Y:S01]  /*12a0*/  FFMA R15, R62, R137, R15 ;  /* 0x000000893e0f7223 */ /* 0x000fe2000000000f */
[----:B------:R-:W-:Y:S02]  /*12b0*/  SHF.L.U32 R142, R142, 0x10, RZ ;  /* 0x000000108e8e7819 */ /* 0x000fe400000006ff */
[----:B------:R-:W-:Y:S02]  /*12c0*/  SHF.L.U32 R121, R121, 0x10, RZ ;  /* 0x0000001079797819 */ /* 0x000fe400000006ff */
[----:B------:R-:W-:Y:S01]  /*12d0*/  SHF.L.U32 R137, R44, 0x10, RZ ;  /* 0x000000102c897819 */ /* 0x000fe200000006ff */
[C---:B------:R-:W-:Y:S01]  /*12e0*/  FFMA R44, R50.reuse, R47, R45 ;  /* 0x0000002f322c7223 */ /* 0x040fe2000000002d */
[----:B------:R-:W-:Y:S01]  /*12f0*/  FFMA R14, R50, R135, R14 ;  /* 0x00000087320e7223 */ /* 0x000fe2000000000e */
[----:B------:R-:W-:Y:S01]  /*1300*/  FMUL R51, R101, R48 ;  /* 0x0000003065337220 */ /* 0x000fe20000400000 */
        /* <DEDUP_REMOVED lines=8> */
[----:B------:R-:W-:Y:S01]  /*1390*/  SHF.L.U32 R139, R39, 0x10, RZ ;  /* 0x00000010278b7819 */ /* 0x000fe200000006ff */
[----:B------:R-:W-:-:S02]  /*13a0*/  FMUL R41, R74, R137 ;  /* 0x000000894a297220 */ /* 0x000fc40000400000 */
[----:B------:R-:W-:Y:S01]  /*13b0*/  FFMA R39, R57, R46, R126 ;  /* 0x0000002e39277223 */ /* 0x000fe2000000007e */
[----:B------:R-:W-:Y:S01]  /*13c0*/  SHF.L.U32 R144, R43, 0x10, RZ ;  /* 0x000000102b907819 */ /* 0x000fe200000006ff */
[-C--:B------:R-:W-:Y:S01]  /*13d0*/  FMUL R43, R89, R42.reuse ;  /* 0x0000002a592b7220 */ /* 0x080fe20000400000 */
[----:B------:R-:W-:Y:S01]  /*13e0*/  SHF.L.U32 R140, R37, 0x10, RZ ;  /* 0x00000010258c7819 */ /* 0x000fe200000006ff */
[----:B------:R-:W-:Y:S01]  /*13f0*/  FFMA R37, R44, R41, R39 ;  /* 0x000000292c257223 */ /* 0x000fe20000000027 */
[----:B------:R-:W-:Y:S01]  /*1400*/  FFMA R16, R48, R121, R16 ;  /* 0x0000007930107223 */ /* 0x000fe20000000010 */
[C---:B------:R-:W-:Y:S01]  /*1410*/  FFMA R21, R56.reuse, R42, R21 ;  /* 0x0000002a38157223 */ /* 0x040fe20000000015 */
[----:B------:R-:W-:Y:S01]  /*1420*/  FMUL R42, R101, R146 ;  /* 0x00000092652a7220 */ /* 0x000fe20000400000 */
[----:B------:R-:W-:Y:S01]  /*1430*/  FMUL R39, R73, R135 ;  /* 0x0000008749277220 */ /* 0x000fe20000400000 */
[----:B------:R-:W-:Y:S01]  /*1440*/  FFMA R121, R56, R43, R37 ;  /* 0x0000002b38797223 */ /* 0x000fe20000000025 */
[-C--:B------:R-:W-:Y:S01]  /*1450*/  FFMA R23, R53, R40.reuse, R23 ;  /* 0x0000002835177223 */ /* 0x080fe20000000017 */
[----:B------:R-:W-:-:S02]  /*1460*/  FMUL R40, R88, R40 ;  /* 0x0000002858287220 */ /* 0x000fc40000400000 */
[----:B------:R-:W-:Y:S01]  /*1470*/  FFMA R126, R42, R39, R121 ;  /* 0x000000272a7e7223 */ /* 0x000fe20000000079 */
[----:B------:R-:W-:Y:S01]  /*1480*/  FMUL R37, R101, R138 ;  /* 0x0000008a65257220 */ /* 0x000fe20000400000 */
[----:B------:R-:W-:Y:S01]  /*1490*/  SHF.L.U32 R138, R118, 0x10, RZ ;  /* 0x00000010768a7819 */ /* 0x000fe200000006ff */
[----:B------:R-:W-:Y:S01]  /*14a0*/  FMUL R118, R72, R139 ;  /* 0x0000008b48767220 */ /* 0x000fe20000400000 */
[----:B------:R-:W-:Y:S01]  /*14b0*/  FFMA R126, R53, R40, R126 ;  /* 0x00000028357e7223 */ /* 0x000fe2000000007e */
[-C--:B------:R-:W-:Y:S01]  /*14c0*/  FFMA R25, R51, R38.reuse, R25 ;  /* 0x0000002633197223 */ /* 0x080fe20000000019 */
[----:B------:R-:W-:Y:S02]  /*14d0*/  FMUL R38, R87, R38 ;  /* 0x0000002657267220 */ /* 0x000fe40000400000 */
[----:B------:R-:W-:Y:S01]  /*14e0*/  FFMA R126, R37, R118, R126 ;  /* 0x00000076257e7223 */ /* 0x000fe2000000007e */
[----:B------:R-:W-:Y:S01]  /*14f0*/  SHF.L.U32 R142, R122, 0x10, RZ ;  /* 0x000000107a8e7819 */ /* 0x000fe200000006ff */
        /* <DEDUP_REMOVED lines=10> */
[----:B------:R-:W-:Y:S01]  /*15a0*/  SHF.L.U32 R144, R125, 0x10, RZ ;  /* 0x000000107d907819 */ /* 0x000fe200000006ff */
[----:B------:R-:W-:Y:S01]  /*15b0*/  FMUL R125, R101, R138 ;  /* 0x0000008a657d7220 */ /* 0x000fe20000400000 */
[----:B------:R-:W-:Y:S01]  /*15c0*/  FMUL R126, R70, R137 ;  /* 0x00000089467e7220 */ /* 0x000fe20000400000 */
[----:B------:R-:W-:Y:S01]  /*15d0*/  FFMA R138, R36, R123, R129 ;  /* 0x0000007b248a7223 */ /* 0x000fe20000000081 */
[----:B------:R-:W-:Y:S01]  /*15e0*/  FFMA R24, R121, R140, R24 ;  /* 0x0000008c79187223 */ /* 0x000fe20000000018 */
[----:B------:R-:W-:Y:S01]  /*15f0*/  FFMA R20, R42, R135, R20 ;  /* 0x000000872a147223 */ /* 0x000fe20000000014 */
[----:B------:R-:W-:Y:S01]  /*1600*/  FMUL R120, R101, R120 ;  /* 0x0000007865787220 */ /* 0x000fe20000400000 */
[----:B------:R-:W-:Y:S01]  /*1610*/  SHF.L.U32 R140, R127, 0x10, RZ ;  /* 0x000000107f8c7819 */ /* 0x000fe200000006ff */
[----:B------:R-:W-:Y:S01]  /*1620*/  FMUL R127, R85, R130 ;  /* 0x00000082557f7220 */ /* 0x000fe20000400000 */
[----:B------:R-:W-:Y:S01]  /*1630*/  FFMA R135, R125, R126, R138 ;  /* 0x0000007e7d877223 */ /* 0x000fe2000000008a */
[C---:B------:R-:W-:Y:S01]  /*1640*/  FFMA R29, R120.reuse, R130, R29 ;  /* 0x00000082781d7223 */ /* 0x040fe2000000001d */
[----:B------:R-:W-:Y:S01]  /*1650*/  FMUL R129, R101, R142 ;  /* 0x0000008e65817220 */ /* 0x000fe20000400000 */
[----:B------:R-:W-:Y:S01]  /*1660*/  FMUL R130, R69, R140 ;  /* 0x0000008c45827220 */ /* 0x000fe20000400000 */
[----:B------:R-:W-:Y:S01]  /*1670*/  FFMA R138, R120, R127, R135 ;  /* 0x0000007f788a7223 */ /* 0x000fe20000000087 */
[----:B------:R-:W-:Y:S01]  /*1680*/  FFMA R22, R37, R139, R22 ;  /* 0x0000008b25167223 */ /* 0x000fe20000000016 */
[----:B------:R-:W-:Y:S01]  /*1690*/  SHF.L.U32 R139, R131, 0x10, RZ ;  /* 0x00000010838b7819 */ /* 0x000fe200000006ff */
[-C--:B------:R-:W-:Y:S01]  /*16a0*/  FMUL R131, R84, R133.reuse ;  /* 0x0000008554837220 */ /* 0x080fe20000400000 */
[----:B------:R-:W-:Y:S01]  /*16b0*/  FFMA R135, R129, R130, R138 ;  /* 0x0000008281877223 */ /* 0x000fe2000000008a */
[----:B------:R-:W-:Y:S01]  /*16c0*/  FFMA R31, R122, R133, R31 ;  /* 0x000000857a1f7223 */ /* 0x000fe2000000001f */
[----:B------:R-:W-:Y:S01]  /*16d0*/  SHF.L.U32 R142, R132, 0x10, RZ ;  /* 0x00000010848e7819 */ /* 0x000fe200000006ff */
[C---:B------:R-:W-:Y:S01]  /*16e0*/  FMUL R133, R101.reuse, R144 ;  /* 0x0000009065857220 */ /* 0x040fe20000400000 */
        /* <DEDUP_REMOVED lines=35> */
.L_x_5281:
[----:B------:R-:W-:Y:S01]  /*1920*/  UMOV UR6, 0xffffffff ;  /* 0xffffffff00067882 */ /* 0x000fe20000000000 */
[----:B-1----:R-:W-:Y:S02]  /*1930*/  FADD R136, R140, R145 ;  /* 0x000000918c887221 */ /* 0x002fe40000000000 */
[----:B------:R-:W-:Y:S05]  /*1940*/  BRA.DIV UR6, `(.L_x_5269) ;  /* 0x0000001206747947 */ /* 0x000fea000b800000 */
.L_x_5284:
[----:B------:R-:W-:Y:S01]  /*1950*/  UMOV UR6, 0xffffffff ;  /* 0xffffffff00067882 */ /* 0x000fe20000000000 */
[----:B--2---:R-:W-:Y:S02]  /*1960*/  FADD R136, R142, R147 ;  /* 0x000000938e887221 */ /* 0x004fe40000000000 */
[----:B------:R-:W-:Y:S05]  /*1970*/  BRA.DIV UR6, `(.L_x_5270) ;  /* 0x00000012068c7947 */ /* 0x000fea000b800000 */
[----:B------:R1:W2:Y:S02]  /*1980*/  SHFL.BFLY PT, R143, R136, 0x10, 0x1f ;  /* 0x0e001f00888f7f89 */ /* 0x0002a400000e0000 */
.L_x_5287:
[----:B-12---:R-:W-:-:S04]  /*1990*/  FADD R136, R136, R143 ;  /* 0x0000008f88887221 */ /* 0x006fc80000000000 */
[----:B------:R-:W-:-:S04]  /*19a0*/  FMUL R136, R136, 0.0009765625 ;  /* 0x3a80000088887820 */ /* 0x000fc80000400000 */
[-C--:B------:R-:W-:Y:S01]  /*19b0*/  FFMA R118, R37, -R136.reuse, R118 ;  /* 0x8000008825767223 */ /* 0x080fe20000000076 */
[-C--:B------:R-:W-:Y:S01]  /*19c0*/  FFMA R146, R36, -R136.reuse, R123 ;  /* 0x8000008824927223 */ /* 0x080fe2000000007b */
[-C--:B------:R-:W-:Y:S01]  /*19d0*/  FFMA R106, R111, -R136.reuse, R106 ;  /* 0x800000886f6a7223 */ /* 0x080fe2000000006a */
[----:B------:R-:W1:Y:S01]  /*19e0*/  LDC.64 R36, c[0x0][0x278] ;  /* 0x00009e00ff247b82 */ /* 0x000e620000000a00 */
[-C--:B------:R-:W-:Y:S01]  /*19f0*/  FFMA R0, R0, -R136.reuse, R115 ;  /* 0x8000008800007223 */ /* 0x080fe20000000073 */
[-C--:B------:R-:W-:Y:S01]  /*1a00*/  FFMA R110, R110, -R136.reuse, R107 ;  /* 0x800000886e6e7223 */ /* 0x080fe2000000006b */
[-C--:B------:R-:W-:Y:S01]  /*1a10*/  FFMA R114, R119, -R136.reuse, R114 ;  /* 0x8000008877727223 */ /* 0x080fe20000000072 */
[-C--:B------:R-:W-:Y:S01]  /*1a20*/  FFMA R116, R116, -R136.reuse, R113 ;  /* 0x8000008874747223 */ /* 0x080fe20000000071 */
[-C--:B------:R-:W-:Y:S01]  /*1a30*/  FFMA R108, R108, -R136.reuse, R67 ;  /* 0x800000886c6c7223 */ /* 0x080fe20000000043 */
[-C--:B------:R-:W-:Y:S01]  /*1a40*/  FFMA R112, R117, -R136.reuse, R112 ;  /* 0x8000008875707223 */ /* 0x080fe20000000070 */
[-C--:B------:R-:W-:Y:S01]  /*1a50*/  FFMA R66, R109, -R136.reuse, R66 ;  /* 0x800000886d427223 */ /* 0x080fe20000000042 */
[----:B------:R-:W2:Y:S01]  /*1a60*/  LDC R111, c[0x0][0x210] ;  /* 0x00008400ff6f7b82 */ /* 0x000ea20000000800 */
        /* <DEDUP_REMOVED lines=11> */
[-C--:B0-----:R-:W-:Y:S01]  /*1b20*/  FFMA R140, R42, -R136.reuse, R39 ;  /* 0x800000882a8c7223 */ /* 0x081fe20000000027 */
        /* <DEDUP_REMOVED lines=42> */
[----:B-1----:R-:W-:Y:S01]  /*1dd0*/  IMAD.WIDE.U32 R52, R105, 0x10, R36 ;  /* 0x0000001069347825 */ /* 0x002fe200078e0024 */
        /* <DEDUP_REMOVED lines=22> */
[----:B--2---:R-:W-:-:S03]  /*1f40*/  LEA R34, R111, R34, 0x2 ;  /* 0x000000226f227211 */ /* 0x004fc600078e10ff */
[----:B------:R0:W-:Y:S01]  /*1f50*/  STG.E.128 desc[UR4][R102.64], R48 ;  /* 0x0000003066007986 */ /* 0x0001e2000c101d04 */
[----:B------:R-:W-:-:S13]  /*1f60*/  ISETP.GE.AND P0, PT, R34, UR7, PT ;  /* 0x0000000722007c0c */ /* 0x000fda000bf06270 */
[----:B------:R-:W-:Y:S05]  /*1f70*/  @!P0 BRA `(.L_x_5271) ;  /* 0xffffffe8003c8947 */ /* 0x000fea000383ffff */
[----:B------:R-:W-:Y:S05]  /*1f80*/  BSYNC B0 ;  /* 0x0000000000007941 */ /* 0x000fea0003800000 */
.L_x_5267:
        /* <DEDUP_REMOVED lines=32> */
.L_x_5266:
[----:B------:R-:W-:Y:S05]  /*2190*/  BSYNC B1 ;  /* 0x0000000000017941 */ /* 0x000fea0003800000 */
.L_x_5265:
[----:B------:R-:W0:Y:S01]  /*21a0*/  S2R R3, SR_CgaCtaId ;  /* 0x0000000000037919 */ /* 0x000e220000008800 */
[----:B------:R-:W-:Y:S01]  /*21b0*/  SHF.R.U32.HI R24, RZ, 0x5, R100 ;  /* 0x00000005ff187819 */ /* 0x000fe20000011664 */
[----:B------:R-:W-:Y:S05]  /*21c0*/  WARPSYNC.ALL ;  /* 0x0000000000007948 */ /* 0x000fea0003800000 */
[----:B------:R-:W-:Y:S01]  /*21d0*/  MOV R0, 0x400 ;  /* 0x0000040000007802 */ /* 0x000fe20000000f00 */
[----:B------:R-:W-:Y:S01]  /*21e0*/  ULDC.64 UR8, c[0x0][0x270] ;  /* 0x00009c0000087ab9 */ /* 0x000fe20000000a00 */
[----:B------:R-:W-:Y:S02]  /*21f0*/  LOP3.LUT R2, R100, 0x1f, RZ, 0xc0, !PT ;  /* 0x0000001f64027812 */ /* 0x000fe400078ec0ff */
[----:B------:R-:W-:-:S02]  /*2200*/  SHF.L.U32 R25, R24, 0x7, RZ ;  /* 0x0000000718197819 */ /* 0x000fc400000006ff */
[----:B------:R-:W-:-:S04]  /*2210*/  LEA R99, P0, R99, R100, 0xa ;  /* 0x0000006463637211 */ /* 0x000fc800078050ff */
[----:B------:R-:W-:Y:S02]  /*2220*/  IADD3.X R32, RZ, RZ, RZ, P0, !PT ;  /* 0x000000ffff207210 */ /* 0x000fe400007fe4ff */
[----:B0-----:R-:W-:Y:S02]  /*2230*/  LEA R3, R3, R0, 0x18 ;  /* 0x0000000003037211 */ /* 0x001fe400078ec0ff */
[----:B------:R-:W-:Y:S02]  /*2240*/  LOP3.LUT R0, R25, 0xffffff80, R2, 0xe2, !PT ;  /* 0xffffff8019007812 */ /* 0x000fe400078ee202 */
[-C--:B------:R-:W-:Y:S02]  /*2250*/  LEA R24, R100, R3.reuse, 0x2 ;  /* 0x0000000364187211 */ /* 0x080fe400078e10ff */
[----:B------:R-:W-:Y:S02]  /*2260*/  LEA R0, R0, R3, 0x5 ;  /* 0x0000000300007211 */ /* 0x000fe400078e28ff */
[----:B------:R-:W-:-:S03]  /*2270*/  LEA R2, P0, R99, UR8, 0x2 ;  /* 0x0000000863027c11 */ /* 0x000fc6000f8010ff */
[----:B------:R-:W-:Y:S04]  /*2280*/  STS.128 [R0], R36 ;  /* 0x0000002400007388 */ /* 0x000fe80000000c00 */
[----:B------:R-:W-:Y:S04]  /*2290*/  STS.128 [R0+0x10], R4 ;  /* 0x0000100400007388 */ /* 0x000fe80000000c00 */
[----:B------:R-:W-:Y:S04]  /*22a0*/  STS.128 [R0+0x400], R8 ;  /* 0x0004000800007388 */ /* 0x000fe80000000c00 */
[----:B------:R-:W-:Y:S04]  /*22b0*/  STS.128 [R0+0x410], R44 ;  /* 0x0004102c00007388 */ /* 0x000fe80000000c00 */
[----:B------:R-:W-:Y:S04]  /*22c0*/  STS.128 [R0+0x800], R40 ;  /* 0x0008002800007388 */ /* 0x000fe80000000c00 */
        /* <DEDUP_REMOVED lines=78> */
.L_x_5268:
[----:B------:R-:W-:Y:S01]  /*27b0*/  HFMA2.MMA R136, -RZ, RZ, 0, 0 ;  /* 0x00000000ff887435 */ /* 0x000fe200000001ff */
[----:B------:R-:W-:Y:S01]  /*27c0*/  BSSY B2, `(.L_x_5272) ;  /* 0x0000007000027945 */ /* 0x000fe20003800000 */
[----:B------:R-:W-:Y:S01]  /*27d0*/  HFMA2.MMA R138, -RZ, RZ, 0, 1.847743988037109375e-06 ;  /* 0x0000001fff8a7435 */ /* 0x000fe200000001ff */
[----:B------:R-:W-:Y:S02]  /*27e0*/  MOV R139, 0x1 ;  /* 0x00000001008b7802 */ /* 0x000fe40000000f00 */
[----:B------:R-:W-:-:S08]  /*27f0*/  MOV R141, 0xffffffff ;  /* 0xffffffff008d7802 */ /* 0x000fd00000000f00 */
[----:B------:R-:W-:Y:S05]  /*2800*/  WARPSYNC.COLLECTIVE R141, `(.L_x_5273) ;  /* 0x000000008d087348 */ /* 0x000fea0003c00000 */
[----:B------:R0:W1:Y:S02]  /*2810*/  SHFL.BFLY P0, R143, R136, R139, R138 ;  /* 0x0c00008b888f7389 */ /* 0x000064000000008a */
[----:B01----:R-:W-:Y:S01]  /*2820*/  ENDCOLLECTIVE ;  /* 0x000000000000791b */ /* 0x003fe20003800000 */
.L_x_5273:
[----:B------:R-:W-:Y:S05]  /*2830*/  BSYNC B2 ;  /* 0x0000000000027941 */ /* 0x000fea0003800000 */
.L_x_5272:
        /* <DEDUP_REMOVED lines=8> */
.L_x_5274:
[----:B------:R-:W-:Y:S01]  /*28c0*/  FADD R144, RZ, R142 ;  /* 0x0000008eff907221 */ /* 0x000fe20000000000 */
[----:B------:R-:W-:-:S04]  /*28d0*/  HFMA2.MMA R139, -RZ, RZ, 0, 1.1920928955078125e-07 ;  /* 0x00000002ff8b7435 */ /* 0x000fc800000001ff */
[----:B------:R-:W-:Y:S01]  /*28e0*/  MOV R136, R144 ;  /* 0x0000009000887202 */ /* 0x000fe20000000f00 */
[----:B------:R-:W-:-:S07]  /*28f0*/  FADD R145, R140, R143 ;  /* 0x0000008f8c917221 */ /* 0x000fce0000000000 */
[----:B------:R-:W-:Y:S05]  /*2900*/  WARPSYNC.COLLECTIVE R141, `(.L_x_5275) ;  /* 0x000000008d087348 */ /* 0x000fea0003c00000 */
[----:B------:R0:W1:Y:S02]  /*2910*/  SHFL.BFLY P0, R143, R136, R139, R138 ;  /* 0x0c00008b888f7389 */ /* 0x000064000000008a */
[----:B01----:R-:W-:Y:S01]  /*2920*/  ENDCOLLECTIVE ;  /* 0x000000000000791b */ /* 0x003fe20003800000 */
.L_x_5275:
[----:B------:R-:W-:Y:S01]  /*2930*/  MOV R136, R145 ;  /* 0x0000009100887202 */ /* 0x000fe20000000f00 */
[----:B------:R-:W-:-:S07]  /*2940*/  FADD R146, R144, R143 ;  /* 0x0000008f90927221 */ /* 0x000fce0000000000 */
[----:B------:R-:W-:Y:S05]  /*2950*/  WARPSYNC.COLLECTIVE R141, `(.L_x_5276) ;  /* 0x000000008d087348 */ /* 0x000fea0003c00000 */
[----:B------:R0:W1:Y:S02]  /*2960*/  SHFL.BFLY P0, R143, R136, R139, R138 ;  /* 0x0c00008b888f7389 */ /* 0x000064000000008a */
[----:B01----:R-:W-:Y:S01]  /*2970*/  ENDCOLLECTIVE ;  /* 0x000000000000791b */ /* 0x003fe20003800000 */
.L_x_5276:
[----:B------:R-:W-:Y:S01]  /*2980*/  HFMA2.MMA R139, -RZ, RZ, 0, 2.384185791015625e-07 ;  /* 0x00000004ff8b7435 */ /* 0x000fe200000001ff */
[----:B------:R-:W-:Y:S02]  /*2990*/  MOV R136, R146 ;  /* 0x0000009200887202 */ /* 0x000fe40000000f00 */
[----:B------:R-:W-:-:S08]  /*29a0*/  MOV R142, R143 ;  /* 0x0000008f008e7202 */ /* 0x000fd00000000f00 */
[----:B------:R-:W-:Y:S05]  /*29b0*/  WARPSYNC.COLLECTIVE R141, `(.L_x_5277) ;  /* 0x000000008d087348 */ /* 0x000fea0003c00000 */
[----:B------:R0:W1:Y:S02]  /*29c0*/  SHFL.BFLY P0, R143, R136, R139, R138 ;  /* 0x0c00008b888f7389 */ /* 0x000064000000008a */
[----:B01----:R-:W-:Y:S01]  /*29d0*/  ENDCOLLECTIVE ;  /* 0x000000000000791b */ /* 0x003fe20003800000 */
.L_x_5277:
[----:B------:R-:W-:-:S05]  /*29e0*/  FADD R147, R145, R142 ;  /* 0x0000008e91937221 */ /* 0x000fca0000000000 */
[----:B------:R-:W-:Y:S01]  /*29f0*/  MOV R136, R147 ;  /* 0x0000009300887202 */ /* 0x000fe20000000f00 */
[----:B------:R-:W-:-:S07]  /*2a00*/  FADD R140, R146, R143 ;  /* 0x0000008f928c7221 */ /* 0x000fce0000000000 */
[----:B------:R-:W-:Y:S05]  /*2a10*/  WARPSYNC.COLLECTIVE R141, `(.L_x_5278) ;  /* 0x000000008d087348 */ /* 0x000fea0003c00000 */
[----:B------:R0:W1:Y:S02]  /*2a20*/  SHFL.BFLY P0, R143, R136, R139, R138 ;  /* 0x0c00008b888f7389 */ /* 0x000064000000008a */
[----:B01----:R-:W-:Y:S01]  /*2a30*/  ENDCOLLECTIVE ;  /* 0x000000000000791b */ /* 0x003fe20003800000 */
.L_x_5278:
[----:B------:R-:W-:Y:S01]  /*2a40*/  HFMA2.MMA R139, -RZ, RZ, 0, 4.76837158203125e-07 ;  /* 0x00000008ff8b7435 */ /* 0x000fe200000001ff */
[----:B------:R-:W-:Y:S02]  /*2a50*/  MOV R136, R140 ;  /* 0x0000008c00887202 */ /* 0x000fe40000000f00 */
[----:B------:R-:W-:-:S08]  /*2a60*/  MOV R142, R143 ;  /* 0x0000008f008e7202 */ /* 0x000fd00000000f00 */
[----:B------:R-:W-:Y:S05]  /*2a70*/  WARPSYNC.COLLECTIVE R141, `(.L_x_5279) ;  /* 0x000000008d087348 */ /* 0x000fea0003c00000 */
[----:B------:R0:W1:Y:S02]  /*2a80*/  SHFL.BFLY P0, R143, R136, R139, R138 ;  /* 0x0c00008b888f7389 */ /* 0x000064000000008a */
[----:B01----:R-:W-:Y:S01]  /*2a90*/  ENDCOLLECTIVE ;  /* 0x000000000000791b */ /* 0x003fe20003800000 */
.L_x_5279:
[----:B------:R-:W-:-:S05]  /*2aa0*/  FADD R142, R147, R142 ;  /* 0x0000008e938e7221 */ /* 0x000fca0000000000 */
[----:B------:R-:W-:Y:S02]  /*2ab0*/  MOV R136, R142 ;  /* 0x0000008e00887202 */ /* 0x000fe40000000f00 */
[----:B------:R-:W-:-:S07]  /*2ac0*/  MOV R145, R143 ;  /* 0x0000008f00917202 */ /* 0x000fce0000000f00 */
[----:B------:R-:W-:Y:S05]  /*2ad0*/  WARPSYNC.COLLECTIVE R141, `(.L_x_5280) ;  /* 0x000000008d087348 */ /* 0x000fea0003c00000 */
[----:B------:R0:W1:Y:S02]  /*2ae0*/  SHFL.BFLY P0, R143, R136, R139, R138 ;  /* 0x0c00008b888f7389 */ /* 0x000064000000008a */
[----:B01----:R-:W-:Y:S01]  /*2af0*/  ENDCOLLECTIVE ;  /* 0x000000000000791b */ /* 0x003fe20003800000 */
.L_x_5280:
[----:B------:R-:W-:Y:S01]  /*2b00*/  MOV R147, R143 ;  /* 0x0000008f00937202 */ /* 0x000fe20000000f00 */
[----:B------:R-:W-:Y:S06]  /*2b10*/  BRA `(.L_x_5281) ;  /* 0xffffffec00807947 */ /* 0x000fec000383ffff */
.L_x_5269:
[----:B------:R-:W-:Y:S01]  /*2b20*/  HFMA2.MMA R139, -RZ, RZ, 0, 9.5367431640625e-07 ;  /* 0x00000010ff8b7435 */ /* 0x000fe200000001ff */
[----:B------:R-:W-:Y:S01]  /*2b30*/  BSSY B2, `(.L_x_5282) ;  /* 0x0000006000027945 */ /* 0x000fe20003800000 */
[----:B------:R-:W-:Y:S02]  /*2b40*/  MOV R138, 0x1f ;  /* 0x0000001f008a7802 */ /* 0x000fe40000000f00 */
[----:B------:R-:W-:-:S07]  /*2b50*/  MOV R141, 0xffffffff ;  /* 0xffffffff008d7802 */ /* 0x000fce0000000f00 */
[----:B0-2---:R-:W-:Y:S05]  /*2b60*/  WARPSYNC.COLLECTIVE R141, `(.L_x_5283) ;  /* 0x000000008d087348 */ /* 0x005fea0003c00000 */
[----:B------:R1:W3:Y:S02]  /*2b70*/  SHFL.BFLY P0, R143, R136, R139, R138 ;  /* 0x0c00008b888f7389 */ /* 0x0002e4000000008a */
[----:B0123--:R-:W-:Y:S01]  /*2b80*/  ENDCOLLECTIVE ;  /* 0x000000000000791b */ /* 0x00ffe20003800000 */
.L_x_5283:
[----:B------:R-:W-:Y:S05]  /*2b90*/  BSYNC B2 ;  /* 0x0000000000027941 */ /* 0x000fea0003800000 */
.L_x_5282:
[----:B------:R-:W-:Y:S05]  /*2ba0*/  BRA `(.L_x_5284) ;  /* 0xffffffec00687947 */ /* 0x000fea000383ffff */
.L_x_5270:
[----:B------:R-:W-:Y:S01]  /*2bb0*/  HFMA2.MMA R139, -RZ, RZ, 0, 9.5367431640625e-07 ;  /* 0x00000010ff8b7435 */ /* 0x000fe200000001ff */
[----:B------:R-:W-:Y:S01]  /*2bc0*/  BSSY B2, `(.L_x_5285) ;  /* 0x0000006000027945 */ /* 0x000fe20003800000 */
[----:B------:R-:W-:Y:S02]  /*2bd0*/  MOV R138, 0x1f ;  /* 0x0000001f008a7802 */ /* 0x000fe40000000f00 */
[----:B------:R-:W-:-:S07]  /*2be0*/  MOV R141, 0xffffffff ;  /* 0xffffffff008d7802 */ /* 0x000fce0000000f00 */
[----:B0-----:R-:W-:Y:S05]  /*2bf0*/  WARPSYNC.COLLECTIVE R141, `(.L_x_5286) ;  /* 0x000000008d087348 */ /* 0x001fea0003c00000 */
[----:B------:R1:W2:Y:S02]  /*2c00*/  SHFL.BFLY P0, R143, R136, R139, R138 ;  /* 0x0c00008b888f7389 */ /* 0x0002a4000000008a */
[----:B012---:R-:W-:Y:S01]  /*2c10*/  ENDCOLLECTIVE ;  /* 0x000000000000791b */ /* 0x007fe20003800000 */
.L_x_5286:
[----:B------:R-:W-:Y:S05]  /*2c20*/  BSYNC B2 ;  /* 0x0000000000027941 */ /* 0x000fea0003800000 */
.L_x_5285:
[----:B------:R-:W-:Y:S05]  /*2c30*/  BRA `(.L_x_5287) ;  /* 0xffffffec00547947 */ /* 0x000fea000383ffff */
.L_x_5288:
        /* <DEDUP_REMOVED lines=12> */
.L_x_5767:


//--------------------- .text._ZN18transformer_engine13normalization33rmsnorm_bwd_finalize_tuned_kernelINS0_22Kernel_traits_finalizeILj1024E6__halfS3_S3_fjLj1024ELj4ENS0_18Kernel_traits_baseILj1024ES3_S3_S3_fjLj1024EEEEEEEvNS0_20BackwardKernelParamsE --------------------------
	.section	.text._ZN18transformer_engine13normalization33rmsnorm_bwd_finalize_tuned_kernelINS0_22Kernel_traits_finalizeILj1024E6__halfS3_S3_fjLj1024ELj4ENS0_18Kernel_traits_baseILj1024ES3_S3_S3_fjLj1024EEEEEEEvNS0_20BackwardKernelParamsE,"ax",@progbits
	.align	128
        .global         _ZN18transformer_engine13normalization33rmsnorm_bwd_finalize_tuned_kernelINS0_22Kernel_traits_finalizeILj1024E6__halfS3_S3_fjLj1024ELj4ENS0_18Kernel_traits_baseILj1024ES3_S3_S3_fjLj1024EEEEEEEvNS0_20BackwardKernelParamsE
        .type           _ZN18transformer_engine13normalization33rmsnorm_bwd_finalize_tuned_kernelINS0_22Kernel_traits_finalizeILj1024E6__halfS3_S3_fjLj1024ELj4ENS0_18Kernel_traits_baseILj1024ES3_S3_S3_fjLj1024EEEEEEEvNS0_20BackwardKernelParamsE,@function
        .size           _ZN18transformer_engine13normalization33rmsnorm_bwd_finalize_tuned_kernelINS0_22Kernel_traits_finalizeILj1024E6__halfS3_S3_fjLj1024ELj4ENS0_18Kernel_traits_baseILj1024ES3_S3_S3_fjLj1024EEEEEEEvNS0_20BackwardKernelParamsE,(.L_x_5768 - _ZN18transformer_engine13normalization33rmsnorm_bwd_finalize_tuned_kernelINS0_22Kernel_traits_finalizeILj1024E6__halfS3_S3_fjLj1024ELj4ENS0_18Kernel_traits_baseILj1024ES3_S3_S3_fjLj1024EEEEEEEvNS0_20BackwardKernelParamsE)
        .other          _ZN18transformer_engine13normalization33rmsnorm_bwd_finalize_tuned_kernelINS0_22Kernel_traits_finalizeILj1024E6__halfS3_S3_fjLj1024ELj4ENS0_18Kernel_traits_baseILj1024ES3_S3_S3_fjLj1024EEEEEEEvNS0_20BackwardKernelParamsE,@"STO_CUDA_ENTRY STV_DEFAULT"
_ZN18transformer_engine13normalization33rmsnorm_bwd_finalize_tuned_kernelINS0_22Kernel_traits_finalizeILj1024E6__halfS3_S3_fjLj1024ELj4ENS0_18Kernel_traits_baseILj1024ES3_S3_S3_fjLj1024EEEEEEEvNS0_20BackwardKernelParamsE:
.text._ZN18transformer_engine13normalization33rmsnorm_bwd_finalize_tuned_kernelINS0_22Kernel_traits_finalizeILj1024E6__halfS3_S3_fjLj1024ELj4ENS0_18Kernel_traits_baseILj1024ES3_S3_S3_fjLj1024EEEEEEEvNS0_20BackwardKernelParamsE:
        /* <DEDUP_REMOVED lines=24> */
.L_x_5300:
        /* <DEDUP_REMOVED lines=24> */
.L_x_5293:
        /* <DEDUP_REMOVED lines=19> */
.L_x_5292:
[----:B------:R-:W-:Y:S05]  /*0430*/  BSYNC B1 ;  /* 0x0000000000017941 */ /* 0x000fea0003800000 */
.L_x_5291:
        /* <DEDUP_REMOVED lines=16> */
.L_x_5295:
[----:B------:R-:W-:Y:S05]  /*0540*/  BSYNC B1 ;  /* 0x0000000000017941 */ /* 0x000fea0003800000 */
.L_x_5294:
[----:B------:R-:W-:-:S13]  /*0550*/  ISETP.LT.U32.OR P1, PT, R23, R18, P1 ;  /* 0x000000121700720c */ /* 0x000fda0000f21470 */
[----:B------:R-:W-:Y:S05]  /*0560*/  @!P1 BRA `(.L_x_5290) ;  /* 0x0000000000109947 */ /* 0x000fea0003800000 */
[----:B------:R-:W0:Y:S02]  /*0570*/  LDC.64 R2, c[0x0][0x270] ;  /* 0x00009c00ff027b82 */ /* 0x000e240000000a00 */
[----:B0-----:R-:W-:-:S06]  /*0580*/  IMAD.WIDE.U32 R2, R19, 0x4, R2 ;  /* 0x0000000413027825 */ /* 0x001fcc00078e0002 */
[----:B------:R-:W2:Y:S02]  /*0590*/  LDG.E R2, desc[UR6][R2.64] ;  /* 0x0000000602027981 */ /* 0x000ea4000c1e1900 */
[----:B--2---:R-:W-:-:S07]  /*05a0*/  FADD R21, R21, R2 ;  /* 0x0000000215157221 */ /* 0x004fce0000000000 */
.L_x_5290:
[----:B------:R-:W-:Y:S05]  /*05b0*/  BSYNC B0 ;  /* 0x0000000000007941 */ /* 0x000fea0003800000 */
.L_x_5289:
        /* <DEDUP_REMOVED lines=18> */
.L_x_5306:
[----:B------:R-:W-:Y:S01]  /*06e0*/  @!P1 SHF.R.U32.HI R2, RZ, 0x3, R0 ;  /* 0x00000003ff029819 */ /* 0x000fe20000011600 */
[----:B--2---:R-:W-:-:S03]  /*06f0*/  FADD R7, R6, R7 ;  /* 0x0000000706077221 */ /* 0x004fc60000000000 */
[----:B------:R-:W-:-:S05]  /*0700*/  @!P1 LOP3.LUT R2, R2, 0x1ffffffc, RZ, 0xc0, !PT ;  /* 0x1ffffffc02029812 */ /* 0x000fca00078ec0ff */
[----:B------:R2:W-:Y:S02]  /*0710*/  @!P1 STS [R2+UR4+0x2000], R7 ;  /* 0x0020000702009988 */ /* 0x0005e40008000804 */
.L_x_5296:
        /* <DEDUP_REMOVED lines=11> */
.L_x_5299:
[----:B------:R-:W-:Y:S05]  /*07d0*/  BSYNC B0 ;  /* 0x0000000000007941 */ /* 0x000fea0003800000 */
.L_x_5298:
[C---:B------:R-:W-:Y:S01]  /*07e0*/  ISETP.GT.U32.AND P1, PT, R14.reuse, -0x401, PT ;  /* 0xfffffbff0e00780c */ /* 0x040fe20003f24070 */
[----:B------:R-:W-:Y:S01]  /*07f0*/  VIADD R14, R14, 0x400 ;  /* 0x000004000e0e7836 */ /* 0x000fe20000000000 */
[----:B------:R-:W-:-:S11]  /*0800*/  IADD3 R15, R15, 0x200, RZ ;  /* 0x000002000f0f7810 */ /* 0x000fd60007ffe0ff */
[----:B------:R-:W-:Y:S05]  /*0810*/  @P1 BRA `(.L_x_5300) ;  /* 0xfffffff800581947 */ /* 0x000fea000383ffff */
[----:B------:R-:W-:Y:S05]  /*0820*/  EXIT ;  /* 0x000000000000794d */ /* 0x000fea0003800000 */
.L_x_5297:
[----:B------:R-:W-:Y:S01]  /*0830*/  HFMA2.MMA R11, -RZ, RZ, 0, 1.847743988037109375e-06 ;  /* 0x0000001fff0b7435 */ /* 0x000fe200000001ff */
[----:B------:R-:W-:Y:S02]  /*0840*/  IMAD.MOV.U32 R9, RZ, RZ, 0x1 ;  /* 0x00000001ff097424 */ /* 0x000fe400078e00ff */
[----:B------:R-:W-:-:S08]  /*0850*/  IMAD.MOV.U32 R8, RZ, RZ, -0x1 ;  /* 0xffffffffff087424 */ /* 0x000fd000078e00ff */
[----:B01----:R-:W-:Y:S05]  /*0860*/  WARPSYNC.COLLECTIVE R8, `(.L_x_5301) ;  /* 0x0000000008087348 */ /* 0x003fea0003c00000 */
[----:B-1----:R1:W2:Y:S02]  /*0870*/  SHFL.BFLY P2, R7, R2, R9, R11 ;  /* 0x0c00000902077389 */ /* 0x0022a4000004000b */
[----:B012---:R-:W-:Y:S01]  /*0880*/  ENDCOLLECTIVE ;  /* 0x000000000000791b */ /* 0x007fe20003800000 */
.L_x_5301:
[----:B------:R-:W-:Y:S01]  /*0890*/  HFMA2.MMA R9, -RZ, RZ, 0, 1.1920928955078125e-07 ;  /* 0x00000002ff097435 */ /* 0x000fe200000001ff */
[----:B------:R-:W-:-:S05]  /*08a0*/  MOV R3, R7 ;  /* 0x0000000700037202 */ /* 0x000fca0000000f00 */
[----:B------:R-:W-:-:S04]  /*08b0*/  FADD R3, R2, R3 ;  /* 0x0000000302037221 */ /* 0x000fc80000000000 */
[----:B------:R-:W-:-:S07]  /*08c0*/  IMAD.MOV.U32 R2, RZ, RZ, R3 ;  /* 0x000000ffff027224 */ /* 0x000fce00078e0003 */
[----:B------:R-:W-:Y:S05]  /*08d0*/  WARPSYNC.COLLECTIVE R8, `(.L_x_5302) ;  /* 0x0000000008087348 */ /* 0x000fea0003c00000 */
[----:B------:R0:W1:Y:S02]  /*08e0*/  SHFL.BFLY P2, R7, R2, R9, R11 ;  /* 0x0c00000902077389 */ /* 0x000064000004000b */
[----:B01----:R-:W-:Y:S01]  /*08f0*/  ENDCOLLECTIVE ;  /* 0x000000000000791b */ /* 0x003fe20003800000 */
.L_x_5302:
[----:B------:R-:W-:Y:S02]  /*0900*/  IMAD.MOV.U32 R9, RZ, RZ, 0x4 ;  /* 0x00000004ff097424 */ /* 0x000fe400078e00ff */
[----:B------:R-:W-:-:S04]  /*0910*/  IMAD.MOV.U32 R4, RZ, RZ, R7 ;  /* 0x000000ffff047224 */ /* 0x000fc800078e0007 */
[----:B------:R-:W-:-:S05]  /*0920*/  FADD R4, R3, R4 ;  /* 0x0000000403047221 */ /* 0x000fca0000000000 */
[----:B------:R-:W-:-:S07]  /*0930*/  MOV R2, R4 ;  /* 0x0000000400027202 */ /* 0x000fce0000000f00 */
[----:B------:R-:W-:Y:S05]  /*0940*/  WARPSYNC.COLLECTIVE R8, `(.L_x_5303) ;  /* 0x0000000008087348 */ /* 0x000fea0003c00000 */
[----:B------:R0:W1:Y:S02]  /*0950*/  SHFL.BFLY P2, R7, R2, R9, R11 ;  /* 0x0c00000902077389 */ /* 0x000064000004000b */
[----:B01----:R-:W-:Y:S01]  /*0960*/  ENDCOLLECTIVE ;  /* 0x000000000000791b */ /* 0x003fe20003800000 */
.L_x_5303:
[----:B------:R-:W-:Y:S01]  /*0970*/  HFMA2.MMA R9, -RZ, RZ, 0, 4.76837158203125e-07 ;  /* 0x00000008ff097435 */ /* 0x000fe200000001ff */
[----:B------:R-:W-:-:S05]  /*0980*/  MOV R5, R7 ;  /* 0x0000000700057202 */ /* 0x000fca0000000f00 */
[----:B------:R-:W-:-:S04]  /*0990*/  FADD R5, R4, R5 ;  /* 0x0000000504057221 */ /* 0x000fc80000000000 */
[----:B------:R-:W-:-:S07]  /*09a0*/  IMAD.MOV.U32 R2, RZ, RZ, R5 ;  /* 0x000000ffff027224 */ /* 0x000fce00078e0005 */
[----:B------:R-:W-:Y:S05]  /*09b0*/  WARPSYNC.COLLECTIVE R8, `(.L_x_5304) ;  /* 0x0000000008087348 */ /* 0x000fea0003c00000 */
[----:B------:R0:W1:Y:S02]  /*09c0*/  SHFL.BFLY P2, R7, R2, R9, R11 ;  /* 0x0c00000902077389 */ /* 0x000064000004000b */
[----:B01----:R-:W-:Y:S01]  /*09d0*/  ENDCOLLECTIVE ;  /* 0x000000000000791b */ /* 0x003fe20003800000 */
.L_x_5304:
[----:B------:R-:W-:Y:S02]  /*09e0*/  IMAD.MOV.U32 R9, RZ, RZ, 0x10 ;  /* 0x00000010ff097424 */ /* 0x000fe400078e00ff */
[----:B------:R-:W-:-:S04]  /*09f0*/  IMAD.MOV.U32 R6, RZ, RZ, R7 ;  /* 0x000000ffff067224 */ /* 0x000fc800078e0007 */
[----:B------:R-:W-:-:S05]  /*0a00*/  FADD R6, R5, R6 ;  /* 0x0000000605067221 */ /* 0x000fca0000000000 */
[----:B------:R-:W-:-:S07]  /*0a10*/  MOV R2, R6 ;  /* 0x0000000600027202 */ /* 0x000fce0000000f00 */
[----:B------:R-:W-:Y:S05]  /*0a20*/  WARPSYNC.COLLECTIVE R8, `(.L_x_5305) ;  /* 0x0000000008087348 */ /* 0x000fea0003c00000 */
[----:B------:R0:W1:Y:S02]  /*0a30*/  SHFL.BFLY P2, R7, R2, R9, R11 ;  /* 0x0c00000902077389 */ /* 0x000064000004000b */
[----:B01----:R-:W-:Y:S01]  /*0a40*/  ENDCOLLECTIVE ;  /* 0x000000000000791b */ /* 0x003fe20003800000 */
.L_x_5305:
[----:B------:R-:W-:Y:S05]  /*0a50*/  BRA `(.L_x_5306) ;  /* 0xfffffffc00207947 */ /* 0x000fea000383ffff */
.L_x_5307:
        /* <DEDUP_REMOVED lines=10> */
.L_x_5768:


//--------------------- .text._ZN18transformer_engine13normalization24rmsnorm_bwd_tuned_kernelINS0_13Kernel_traitsI6__halfS3_S3_fjLj1024ELj1ELj4ELj1ELj16ENS0_18Kernel_traits_baseILj1024ES3_S3_S3_fjLj128EEEEELb0EEEvNS0_20BackwardKernelParamsE --------------------------
	.section	.text._ZN18transformer_engine13normalization24rmsnorm_bwd_tuned_kernelINS0_13Kernel_traitsI6__halfS3_S3_fjLj1024ELj1ELj4ELj1ELj16ENS0_18Kernel_traits_baseILj1024ES3_S3_S3_fjLj128EEEEELb0EEEvNS0_20BackwardKernelParamsE,"ax",@progbits
	.align	128
        .global         _ZN18transformer_engine13normalization24rmsnorm_bwd_tuned_kernelINS0_13Kernel_traitsI6__halfS3_S3_fjLj1024ELj1ELj4ELj1ELj16ENS0_18Kernel_traits_baseILj1024ES3_S3_S3_fjLj128EEEEELb0EEEvNS0_20BackwardKernelParamsE
        .type           _ZN18transformer_engine13normalization24rmsnorm_bwd_tuned_kernelINS0_13Kernel_traitsI6__halfS3_S3_fjLj1024ELj1ELj4ELj1ELj16ENS0_18Kernel_traits_baseILj1024ES3_S3_S3_fjLj128EEEEELb0EEEvNS0_20BackwardKernelParamsE,@function
        .size           _ZN18transformer_engine13normalization24rmsnorm_bwd_tuned_kernelINS0_13Kernel_traitsI6__halfS3_S3_fjLj1024ELj1ELj4ELj1ELj16ENS0_18Kernel_traits_baseILj1024ES3_S3_S3_fjLj128EEEEELb0EEEvNS0_20BackwardKernelParamsE,(.L_x_5769 - _ZN18transformer_engine13normalization24rmsnorm_bwd_tuned_kernelINS0_13Kernel_traitsI6__halfS3_S3_fjLj1024ELj1ELj4ELj1ELj16ENS0_18Kernel_traits_baseILj1024ES3_S3_S3_fjLj128EEEEELb0EEEvNS0_20BackwardKernelParamsE)
        .other          _ZN18transformer_engine13normalization24rmsnorm_bwd_tuned_kernelINS0_13Kernel_traitsI6__halfS3_S3_fjLj1024ELj1ELj4ELj1ELj16ENS0_18Kernel_traits_baseILj1024ES3_S3_S3_fjLj128EEEEELb0EEEvNS0_20BackwardKernelParamsE,@"STO_CUDA_ENTRY STV_DEFAULT"
_ZN18transformer_engine13normalization24rmsnorm_bwd_tuned_kernelINS0_13Kernel_traitsI6__halfS3_S3_fjLj1024ELj1ELj4ELj1ELj16ENS0_18Kernel_traits_baseILj1024ES3_S3_S3_fjLj128EEEEELb0EEEvNS0_20BackwardKernelParamsE:
.text._ZN18transformer_engine13normalization24rmsnorm_bwd_tuned_kernelINS0_13Kernel_traitsI6__halfS3_S3_fjLj1024ELj1ELj4ELj1ELj16ENS0_18Kernel_traits_baseILj1024ES3_S3_S3_fjLj128EEEEELb0EEEvNS0_20BackwardKernelParamsE:
        /* <DEDUP_REMOVED lines=119> */
.L_x_5314:
        /* <DEDUP_REMOVED lines=8> */
[----:B------:R-:W-:-:S02]  /*07f0*/  LOP3.LUT R103, R105, 0x40, RZ, 0xfc, !PT ;  /* 0x0000004069677812 */ /* 0x000fc400078efcff */
[----:B------:R-:W-:-:S03]  /*0800*/  LOP3.LUT R102, R105, 0x60, RZ, 0xfc, !PT ;  /* 0x0000006069667812 */ /* 0x000fc600078efcff */
[----:B------:R-:W3:Y:S01]  /*0810*/  LDG.E.128 R40, desc[UR4][R40.64] ;  /* 0x0000000428287981 */ /* 0x000ee2000c1e1d00 */
[----:B-1----:R-:W-:-:S04]  /*0820*/  IMAD.WIDE.U32 R44, R105, 0x10, R36 ;  /* 0x00000010692c7825 */ /* 0x002fc800078e0024 */
[----:B--2---:R-:W-:Y:S02]  /*0830*/  IMAD.WIDE R106, R34, 0x4, R106 ;  /* 0x00000004226a7825 */ /* 0x004fe400078e026a */
[----:B------:R-:W2:Y:S02]  /*0840*/  LDG.E.128 R44, desc[UR4][R44.64] ;  /* 0x000000042c2c7981 */ /* 0x000ea4000c1e1d00 */
[--C-:B------:R-:W-:Y:S02]  /*0850*/  IMAD.WIDE.U32 R52, R104, 0x10, R36.reuse ;  /* 0x0000001068347825 */ /* 0x100fe400078e0024 */
[----:B------:R-:W4:Y:S02]  /*0860*/  LDG.E R101, desc[UR4][R106.64] ;  /* 0x000000046a657981 */ /* 0x000f24000c1e1900 */
[--C-:B------:R-:W-:Y:S02]  /*0870*/  IMAD.WIDE.U32 R60, R103, 0x10, R36.reuse ;  /* 0x00000010673c7825 */ /* 0x100fe400078e0024 */
[----:B------:R-:W5:Y:S02]  /*0880*/  LDG.E.128 R52, desc[UR4][R52.64] ;  /* 0x0000000434347981 */ /* 0x000f64000c1e1d00 */
[----:B------:R-:W-:-:S02]  /*0890*/  IMAD.WIDE.U32 R36, R102, 0x10, R36 ;  /* 0x0000001066247825 */ /* 0x000fc400078e0024 */
[----:B------:R-:W5:Y:S02]  /*08a0*/  LDG.E.128 R60, desc[UR4][R60.64] ;  /* 0x000000043c3c7981 */ /* 0x000f64000c1e1d00 */
        /* <DEDUP_REMOVED lines=8> */
[----:B---3--:R-:W-:-:S02]  /*0930*/  HADD2.F32 R0, -RZ, R40.H0_H0 ;  /* 0x20000028ff007230 */ /* 0x008fc40000004100 */
[----:B------:R-:W-:Y:S02]  /*0940*/  HADD2.F32 R118, -RZ, R40.H1_H1 ;  /* 0x30000028ff767230 */ /* 0x000fe40000004100 */
[----:B------:R-:W-:Y:S02]  /*0950*/  HADD2.F32 R120, -RZ, R41.H0_H0 ;  /* 0x20000029ff787230 */ /* 0x000fe40000004100 */
[--C-:B--2---:R-:W-:Y:S02]  /*0960*/  HADD2.F32 R121, -RZ, R44.reuse.H0_H0 ;  /* 0x2000002cff797230 */ /* 0x104fe40000004100 */
[----:B----4-:R-:W-:Y:S01]  /*0970*/  FMUL R0, R101, R0 ;  /* 0x0000000065007220 */ /* 0x010fe20000400000 */
[----:B------:R-:W-:-:S03]  /*0980*/  HADD2.F32 R111, -RZ, R44.H1_H1 ;  /* 0x3000002cff6f7230 */ /* 0x000fc60000004100 */
[-C--:B------:R-:W-:Y:S01]  /*0990*/  FFMA R3, R0, R121.reuse, R3 ;  /* 0x0000007900037223 */ /* 0x080fe20000000003 */
[----:B------:R-:W-:Y:S01]  /*09a0*/  FMUL R121, R98, R121 ;  /* 0x0000007962797220 */ /* 0x000fe20000400000 */
[----:B------:R-:W-:Y:S02]  /*09b0*/  HADD2.F32 R119, -RZ, R41.H1_H1 ;  /* 0x30000029ff777230 */ /* 0x000fe40000004100 */
[C---:B------:R-:W-:Y:S01]  /*09c0*/  FMUL R123, R101.reuse, R118 ;  /* 0x00000076657b7220 */ /* 0x040fe20000400000 */
[--C-:B------:R-:W-:Y:S02]  /*09d0*/  HADD2.F32 R117, -RZ, R45.reuse.H0_H0 ;  /* 0x2000002dff757230 */ /* 0x100fe40000004100 */
[----:B------:R-:W-:Y:S01]  /*09e0*/  FMUL R120, R101, R120 ;  /* 0x0000007865787220 */ /* 0x000fe20000400000 */
[----:B------:R-:W-:Y:S01]  /*09f0*/  FMUL R118, R97, R111 ;  /* 0x0000006f61767220 */ /* 0x000fe20000400000 */
[----:B------:R-:W-:Y:S02]  /*0a00*/  HADD2.F32 R116, -RZ, R42.H0_H0 ;  /* 0x2000002aff747230 */ /* 0x000fe40000004100 */
[----:B------:R-:W-:Y:S01]  /*0a10*/  FMUL R119, R101, R119 ;  /* 0x0000007765777220 */ /* 0x000fe20000400000 */
[----:B------:R-:W-:-:S02]  /*0a20*/  HADD2.F32 R114, -RZ, R45.H1_H1 ;  /* 0x3000002dff727230 */ /* 0x000fc40000004100 */
[-C--:B------:R-:W-:Y:S01]  /*0a30*/  FFMA R5, R120, R117.reuse, R5 ;  /* 0x0000007578057223 */ /* 0x080fe20000000005 */
[----:B------:R-:W-:Y:S01]  /*0a40*/  FMUL R117, R96, R117 ;  /* 0x0000007560757220 */ /* 0x000fe20000400000 */
[--C-:B-----5:R-:W-:Y:S02]  /*0a50*/  HADD2.F32 R138, -RZ, R36.reuse.H0_H0 ;  /* 0x20000024ff8a7230 */ /* 0x120fe40000004100 */
[----:B------:R-:W-:Y:S02]  /*0a60*/  HADD2.F32 R136, -RZ, R36.H1_H1 ;  /* 0x30000024ff887230 */ /* 0x000fe40000004100 */
[----:B------:R-:W-:Y:S01]  /*0a70*/  FFMA R36, R0, R121, RZ ;  /* 0x0000007900247223 */ /* 0x000fe200000000ff */
[--C-:B------:R-:W-:Y:S02]  /*0a80*/  HADD2.F32 R133, -RZ, R37.reuse.H0_H0 ;  /* 0x20000025ff857230 */ /* 0x100fe40000004100 */
[----:B------:R-:W-:Y:S02]  /*0a90*/  HADD2.F32 R134, -RZ, R37.H1_H1 ;  /* 0x30000025ff867230 */ /* 0x000fe40000004100 */
[----:B------:R-:W-:Y:S01]  /*0aa0*/  FFMA R37, R123, R118, R36 ;  /* 0x000000767b257223 */ /* 0x000fe20000000024 */
[----:B------:R-:W-:-:S02]  /*0ab0*/  HADD2.F32 R115, -RZ, R42.H1_H1 ;  /* 0x3000002aff737230 */ /* 0x000fc40000004100 */
[----:B------:R-:W-:Y:S01]  /*0ac0*/  FMUL R116, R101, R116 ;  /* 0x0000007465747220 */ /* 0x000fe20000400000 */
[--C-:B------:R-:W-:Y:S02]  /*0ad0*/  HADD2.F32 R113, -RZ, R46.reuse.H0_H0 ;  /* 0x2000002eff717230 */ /* 0x100fe40000004100 */
[-C--:B------:R-:W-:Y:S01]  /*0ae0*/  FFMA R4, R119, R114.reuse, R4 ;  /* 0x0000007277047223 */ /* 0x080fe20000000004 */
[----:B------:R-:W-:Y:S01]  /*0af0*/  FMUL R114, R95, R114 ;  /* 0x000000725f727220 */ /* 0x000fe20000400000 */
        /* <DEDUP_REMOVED lines=24> */
[----:B------:R-:W-:Y:S02]  /*0c80*/  HADD2.F32 R107, -RZ, R48.H1_H1 ;  /* 0x30000030ff6b7230 */ /* 0x000fe40000004100 */
[----:B------:R-:W-:Y:S01]  /*0c90*/  FMUL R108, R101, R135 ;  /* 0x00000087656c7220 */ /* 0x000fe20000400000 */
[----:B------:R-:W-:Y:S02]  /*0ca0*/  HADD2.F32 R131, -RZ, R52.H1_H1 ;  /* 0x30000034ff837230 */ /* 0x000fe40000004100 */
[----:B------:R-:W-:Y:S01]  /*0cb0*/  FFMA R37, R111, R106, R36 ;  /* 0x0000006a6f257223 */ /* 0x000fe20000000024 */
[----:B------:R-:W-:-:S02]  /*0cc0*/  HADD2.F32 R130, -RZ, R67.H0_H0 ;  /* 0x20000043ff827230 */ /* 0x000fc40000004100 */
[----:B------:R-:W-:Y:S02]  /*0cd0*/  HADD2.F32 R132, -RZ, R67.H1_H1 ;  /* 0x30000043ff847230 */ /* 0x000fe40000004100 */
[----:B------:R-:W-:Y:S01]  /*0ce0*/  FMUL R67, R90, R137 ;  /* 0x000000895a437220 */ /* 0x000fe20000400000 */
[----:B------:R-:W-:Y:S02]  /*0cf0*/  HADD2.F32 R129, -RZ, R49.H0_H0 ;  /* 0x20000031ff817230 */ /* 0x000fe40000004100 */
[----:B------:R-:W-:Y:S01]  /*0d00*/  FMUL R107, R101, R107 ;  /* 0x0000006b656b7220 */ /* 0x000fe20000400000 */
[----:B------:R-:W-:Y:S02]  /*0d10*/  HADD2.F32 R127, -RZ, R53.H0_H0 ;  /* 0x20000035ff7f7230 */ /* 0x000fe40000004100 */
[----:B------:R-:W-:Y:S01]  /*0d20*/  FFMA R36, R108, R67, R37 ;  /* 0x000000436c247223 */ /* 0x000fe20000000025 */
[--C-:B------:R-:W-:Y:S02]  /*0d30*/  HADD2.F32 R122, -RZ, R64.reuse.H0_H0 ;  /* 0x20000040ff7a7230 */ /* 0x100fe40000004100 */
[----:B------:R-:W-:-:S02]  /*0d40*/  HADD2.F32 R140, -RZ, R64.H1_H1 ;  /* 0x30000040ff8c7230 */ /* 0x000fc40000004100 */
[----:B------:R-:W-:Y:S01]  /*0d50*/  FMUL R64, R89, R131 ;  /* 0x0000008359407220 */ /* 0x000fe20000400000 */
[----:B------:R-:W-:Y:S02]  /*0d60*/  HADD2.F32 R49, -RZ, R49.H1_H1 ;  /* 0x30000031ff317230 */ /* 0x000fe40000004100 */
[----:B------:R-:W-:Y:S02]  /*0d70*/  HADD2.F32 R164, -RZ, R53.H1_H1 ;  /* 0x30000035ffa47230 */ /* 0x000fe40000004100 */
[----:B------:R-:W-:Y:S01]  /*0d80*/  FFMA R37, R107, R64, R36 ;  /* 0x000000406b257223 */ /* 0x000fe20000000024 */
        /* <DEDUP_REMOVED lines=10> */
[----:B------:R-:W-:-:S02]  /*0e30*/  HADD2.F32 R45, -RZ, R54.H0_H0 ;  /* 0x20000036ff2d7230 */ /* 0x000fc40000004100 */
[--C-:B------:R-:W-:Y:S02]  /*0e40*/  HADD2.F32 R51, -RZ, R60.reuse.H0_H0 ;  /* 0x2000003cff337230 */ /* 0x100fe40000004100 */
[----:B------:R-:W-:Y:S02]  /*0e50*/  HADD2.F32 R48, -RZ, R60.H1_H1 ;  /* 0x3000003cff307230 */ /* 0x000fe40000004100 */
[----:B------:R-:W-:Y:S01]  /*0e60*/  FMUL R60, R87, R164 ;  /* 0x000000a4573c7220 */ /* 0x000fe20000400000 */
[--C-:B------:R-:W-:Y:S02]  /*0e70*/  HADD2.F32 R142, -RZ, R65.reuse.H0_H0 ;  /* 0x20000041ff8e7230 */ /* 0x100fe40000004100 */
[----:B------:R-:W-:Y:S02]  /*0e80*/  HADD2.F32 R124, -RZ, R65.H1_H1 ;  /* 0x30000041ff7c7230 */ /* 0x000fe40000004100 */
[----:B------:R-:W-:Y:S01]  /*0e90*/  FMUL R65, R101, R49 ;  /* 0x0000003165417220 */ /* 0x000fe20000400000 */
[----:B------:R-:W-:-:S02]  /*0ea0*/  HADD2.F32 R160, -RZ, R50.H1_H1 ;  /* 0x30000032ffa07230 */ /* 0x000fc40000004100 */
[----:B------:R-:W-:Y:S02]  /*0eb0*/  HADD2.F32 R158, -RZ, R54.H1_H1 ;  /* 0x30000036ff9e7230 */ /* 0x000fe40000004100 */
[----:B------:R-:W-:Y:S01]  /*0ec0*/  FFMA R37, R65, R60, R36 ;  /* 0x0000003c41257223 */ /* 0x000fe20000000024 */
[--C-:B------:R-:W-:Y:S02]  /*0ed0*/  HADD2.F32 R42, -RZ, R59.reuse.H0_H0 ;  /* 0x2000003bff2a7230 */ /* 0x100fe40000004100 */
[----:B------:R-:W-:Y:S02]  /*0ee0*/  HADD2.F32 R144, -RZ, R59.H1_H1 ;  /* 0x3000003bff907230 */ /* 0x000fe40000004100 */
[----:B------:R-:W-:Y:S01]  /*0ef0*/  FMUL R59, R86, R45 ;  /* 0x0000002d563b7220 */ /* 0x000fe20000400000 */
[--C-:B------:R-:W-:Y:S02]  /*0f00*/  HADD2.F32 R43, -RZ, R62.reuse.H0_H0 ;  /* 0x2000003eff2b7230 */ /* 0x100fe40000004100 */
[----:B------:R-:W-:-:S02]  /*0f10*/  HADD2.F32 R40, -RZ, R62.H1_H1 ;  /* 0x3000003eff287230 */ /* 0x000fc40000004100 */
[----:B------:R-:W-:Y:S01]  /*0f20*/  FMUL R62, R101, R162 ;  /* 0x000000a2653e7220 */ /* 0x000fe20000400000 */
[----:B------:R-:W-:Y:S02]  /*0f30*/  HADD2.F32 R41, -RZ, R55.H0_H0 ;  /* 0x20000037ff297230 */ /* 0x000fe40000004100 */
[--C-:B------:R-:W-:Y:S02]  /*0f40*/  HADD2.F32 R54, -RZ, R56.reuse.H0_H0 ;  /* 0x20000038ff367230 */ /* 0x100fe40000004100 */
[----:B------:R-:W-:Y:S01]  /*0f50*/  FFMA R36, R62, R59, R37 ;  /* 0x0000003b3e247223 */ /* 0x000fe20000000025 */
[----:B------:R-:W-:Y:S02]  /*0f60*/  HADD2.F32 R152, -RZ, R56.H1_H1 ;  /* 0x30000038ff987230 */ /* 0x000fe40000004100 */
[----:B------:R-:W-:Y:S01]  /*0f70*/  FMUL R56, R85, R158 ;  /* 0x0000009e55387220 */ /* 0x000fe20000400000 */
[--C-:B------:R-:W-:Y:S02]  /*0f80*/  HADD2.F32 R47, -RZ, R61.reuse.H0_H0 ;  /* 0x2000003dff2f7230 */ /* 0x100fe40000004100 */
[----:B------:R-:W-:-:S02]  /*0f90*/  HADD2.F32 R44, -RZ, R61.H1_H1 ;  /* 0x3000003dff2c7230 */ /* 0x000fc40000004100 */
        /* <DEDUP_REMOVED lines=48> */
[----:B------:R-:W-:Y:S01]  /*12a0*/  FMUL R127, R101, R122 ;  /* 0x0000007a657f7220 */ /* 0x000fe20000400000 */
[----:B------:R-:W-:Y:S01]  /*12b0*/  FMUL R122, R74, R138 ;  /* 0x0000008a4a7a7220 */ /* 0x000fe20000400000 */
[----:B------:R-:W-:Y:S01]  /*12c0*/  FFMA R148, R41, R36, R146 ;  /* 0x0000002429947223 */ /* 0x000fe20000000092 */
[----:B------:R-:W-:Y:S01]  /*12d0*/  FFMA R11, R108, R137, R11 ;  /* 0x000000896c0b7223 */ /* 0x000fe2000000000b */
[--C-:B------:R-:W-:Y:S02]  /*12e0*/  HADD2.F32 R137, -RZ, R38.reuse.H0_H0 ;  /* 0x20000026ff897230 */ /* 0x100fe40000004100 */
[----:B------:R-:W-:Y:S01]  /*12f0*/  FMUL R125, R101, R140 ;  /* 0x0000008c657d7220 */ /* 0x000fe20000400000 */
[----:B------:R-:W-:Y:S02]  /*1300*/  HADD2.F32 R144, -RZ, R38.H1_H1 ;  /* 0x30000026ff907230 */ /* 0x000fe40000004100 */
[----:B------:R-:W-:Y:S01]  /*1310*/  FMUL R38, R73, R136 ;  /* 0x0000008849267220 */ /* 0x000fe20000400000 */
[----:B------:R-:W-:Y:S01]  /*1320*/  FFMA R148, R127, R122, R148 ;  /* 0x0000007a7f947223 */ /* 0x000fe20000000094 */
[----:B------:R-:W-:Y:S01]  /*1330*/  FFMA R10, R107, R131, R10 ;  /* 0x000000836b0a7223 */ /* 0x000fe2000000000a */
[----:B------:R-:W-:-:S02]  /*1340*/  HADD2.F32 R146, -RZ, R39.H0_H0 ;  /* 0x20000027ff927230 */ /* 0x000fc40000004100 */
[----:B------:R-:W-:Y:S01]  /*1350*/  FMUL R142, R101, R142 ;  /* 0x0000008e658e7220 */ /* 0x000fe20000400000 */
[----:B------:R-:W-:Y:S02]  /*1360*/  HADD2.F32 R140, -RZ, R39.H1_H1 ;  /* 0x30000027ff8c7230 */ /* 0x000fe40000004100 */
        /* <DEDUP_REMOVED lines=11> */
[----:B------:R-:W-:Y:S01]  /*1420*/  FMUL R133, R101, R128 ;  /* 0x0000008065857220 */ /* 0x000fe20000400000 */
[----:B------:R-:W-:Y:S01]  /*1430*/  FMUL R128, R69, R144 ;  /* 0x0000009045807220 */ /* 0x000fe20000400000 */
        /* <DEDUP_REMOVED lines=30> */
.L_x_5324:
[----:B------:R-:W-:Y:S01]  /*1620*/  UMOV UR6, 0xffffffff ;  /* 0xffffffff00067882 */ /* 0x000fe20000000000 */
[----:B-1----:R-:W-:Y:S02]  /*1630*/  FADD R134, R138, R145 ;  /* 0x000000918a867221 */ /* 0x002fe40000000000 */
[----:B------:R-:W-:Y:S05]  /*1640*/  BRA.DIV UR6, `(.L_x_5312) ;  /* 0x0000001206747947 */ /* 0x000fea000b800000 */
.L_x_5327:
[----:B------:R-:W-:Y:S01]  /*1650*/  UMOV UR6, 0xffffffff ;  /* 0xffffffff00067882 */ /* 0x000fe20000000000 */
[----:B--2---:R-:W-:Y:S02]  /*1660*/  FADD R134, R140, R147 ;  /* 0x000000938c867221 */ /* 0x004fe40000000000 */
[----:B------:R-:W-:Y:S05]  /*1670*/  BRA.DIV UR6, `(.L_x_5313) ;  /* 0x00000012068c7947 */ /* 0x000fea000b800000 */
[----:B------:R1:W2:Y:S02]  /*1680*/  SHFL.BFLY PT, R143, R134, 0x10, 0x1f ;  /* 0x0e001f00868f7f89 */ /* 0x0002a400000e0000 */
.L_x_5330:
[----:B-12---:R-:W-:-:S04]  /*1690*/  FADD R134, R134, R143 ;  /* 0x0000008f86867221 */ /* 0x006fc80000000000 */
[----:B------:R-:W-:-:S04]  /*16a0*/  FMUL R134, R134, 0.0009765625 ;  /* 0x3a80000086867820 */ /* 0x000fc80000400000 */
[-C--:B0-----:R-:W-:Y:S01]  /*16b0*/  FFMA R140, R42, -R134.reuse, R37 ;  /* 0x800000862a8c7223 */ /* 0x081fe20000000025 */
        /* <DEDUP_REMOVED lines=10> */
[----:B------:R-:W1:Y:S01]  /*1760*/  LDC R111, c[0x0][0x210] ;  /* 0x00008400ff6f7b82 */ /* 0x000e620000000800 */
        /* <DEDUP_REMOVED lines=82> */
.L_x_5310:
        /* <DEDUP_REMOVED lines=32> */
.L_x_5309:
[----:B------:R-:W-:Y:S05]  /*1e90*/  BSYNC B1 ;  /* 0x0000000000017941 */ /* 0x000fea0003800000 */
.L_x_5308:
        /* <DEDUP_REMOVED lines=97> */
.L_x_5311:
        /* <DEDUP_REMOVED lines=8> */
.L_x_5316:
[----:B------:R-:W-:Y:S05]  /*2530*/  BSYNC B2 ;  /* 0x0000000000027941 */ /* 0x000fea0003800000 */
.L_x_5315:
        /* <DEDUP_REMOVED lines=8> */
.L_x_5317:
[----:B------:R-:W-:Y:S01]  /*25c0*/  FADD R144, RZ, R140 ;  /* 0x0000008cff907221 */ /* 0x000fe20000000000 */
[----:B------:R-:W-:-:S04]  /*25d0*/  HFMA2.MMA R139, -RZ, RZ, 0, 1.1920928955078125e-07 ;  /* 0x00000002ff8b7435 */ /* 0x000fc800000001ff */
[----:B------:R-:W-:Y:S01]  /*25e0*/  MOV R134, R144 ;  /* 0x0000009000867202 */ /* 0x000fe20000000f00 */
[----:B------:R-:W-:-:S07]  /*25f0*/  FADD R145, R138, R143 ;  /* 0x0000008f8a917221 */ /* 0x000fce0000000000 */
[----:B------:R-:W-:Y:S05]  /*2600*/  WARPSYNC.COLLECTIVE R141, `(.L_x_5318) ;  /* 0x000000008d087348 */ /* 0x000fea0003c00000 */
[----:B------:R0:W1:Y:S02]  /*2610*/  SHFL.BFLY P0, R143, R134, R139, R136 ;  /* 0x0c00008b868f7389 */ /* 0x0000640000000088 */
[----:B01----:R-:W-:Y:S01]  /*2620*/  ENDCOLLECTIVE ;  /* 0x000000000000791b */ /* 0x003fe20003800000 */
.L_x_5318:
[----:B------:R-:W-:Y:S01]  /*2630*/  MOV R134, R145 ;  /* 0x0000009100867202 */ /* 0x000fe20000000f00 */
[----:B------:R-:W-:-:S07]  /*2640*/  FADD R146, R144, R143 ;  /* 0x0000008f90927221 */ /* 0x000fce0000000000 */
[----:B------:R-:W-:Y:S05]  /*2650*/  WARPSYNC.COLLECTIVE R141, `(.L_x_5319) ;  /* 0x000000008d087348 */ /* 0x000fea0003c00000 */
[----:B------:R0:W1:Y:S02]  /*2660*/  SHFL.BFLY P0, R143, R134, R139, R136 ;  /* 0x0c00008b868f7389 */ /* 0x0000640000000088 */
[----:B01----:R-:W-:Y:S01]  /*2670*/  ENDCOLLECTIVE ;  /* 0x000000000000791b */ /* 0x003fe20003800000 */
.L_x_5319:
[----:B------:R-:W-:Y:S01]  /*2680*/  HFMA2.MMA R139, -RZ, RZ, 0, 2.384185791015625e-07 ;  /* 0x00000004ff8b7435 */ /* 0x000fe200000001ff */
[----:B------:R-:W-:Y:S02]  /*2690*/  MOV R134, R146 ;  /* 0x0000009200867202 */ /* 0x000fe40000000f00 */
[----:B------:R-:W-:-:S08]  /*26a0*/  MOV R140, R143 ;  /* 0x0000008f008c7202 */ /* 0x000fd00000000f00 */
[----:B------:R-:W-:Y:S05]  /*26b0*/  WARPSYNC.COLLECTIVE R141, `(.L_x_5320) ;  /* 0x000000008d087348 */ /* 0x000fea0003c00000 */
[----:B------:R0:W1:Y:S02]  /*26c0*/  SHFL.BFLY P0, R143, R134, R139, R136 ;  /* 0x0c00008b868f7389 */ /* 0x0000640000000088 */
[----:B01----:R-:W-:Y:S01]  /*26d0*/  ENDCOLLECTIVE ;  /* 0x000000000000791b */ /* 0x003fe20003800000 */
.L_x_5320:
[----:B------:R-:W-:-:S05]  /*26e0*/  FADD R147, R145, R140 ;  /* 0x0000008c91937221 */ /* 0x000fca0000000000 */
[----:B------:R-:W-:Y:S01]  /*26f0*/  MOV R134, R147 ;  /* 0x0000009300867202 */ /* 0x000fe20000000f00 */
[----:B------:R-:W-:-:S07]  /*2700*/  FADD R138, R146, R143 ;  /* 0x0000008f928a7221 */ /* 0x000fce0000000000 */
[----:B------:R-:W-:Y:S05]  /*2710*/  WARPSYNC.COLLECTIVE R141, `(.L_x_5321) ;  /* 0x000000008d087348 */ /* 0x000fea0003c00000 */
[----:B------:R0:W1:Y:S02]  /*2720*/  SHFL.BFLY P0, R143, R134, R139, R136 ;  /* 0x0c00008b868f7389 */ /* 0x0000640000000088 */
[----:B01----:R-:W-:Y:S01]  /*2730*/  ENDCOLLECTIVE ;  /* 0x000000000000791b */ /* 0x003fe20003800000 */
.L_x_5321:
[----:B------:R-:W-:Y:S01]  /*2740*/  HFMA2.MMA R139, -RZ, RZ, 0, 4.76837158203125e-07 ;  /* 0x00000008ff8b7435 */ /* 0x000fe200000001ff */
[----:B------:R-:W-:Y:S02]  /*2750*/  MOV R134, R138 ;  /* 0x0000008a00867202 */ /* 0x000fe40000000f00 */
[----:B------:R-:W-:-:S08]  /*2760*/  MOV R140, R143 ;  /* 0x0000008f008c7202 */ /* 0x000fd00000000f00 */
[----:B------:R-:W-:Y:S05]  /*2770*/  WARPSYNC.COLLECTIVE R141, `(.L_x_5322) ;  /* 0x000000008d087348 */ /* 0x000fea0003c00000 */
[----:B------:R0:W1:Y:S02]  /*2780*/  SHFL.BFLY P0, R143, R134, R139, R136 ;  /* 0x0c00008b868f7389 */ /* 0x0000640000000088 */
[----:B01----:R-:W-:Y:S01]  /*2790*/  ENDCOLLECTIVE ;  /* 0x000000000000791b */ /* 0x003fe20003800000 */
.L_x_5322:
[----:B------:R-:W-:-:S05]  /*27a0*/  FADD R140, R147, R140 ;  /* 0x0000008c938c7221 */ /* 0x000fca0000000000 */
[----:B------:R-:W-:Y:S02]  /*27b0*/  MOV R134, R140 ;  /* 0x0000008c00867202 */ /* 0x000fe40000000f00 */
[----:B------:R-:W-:-:S07]  /*27c0*/  MOV R145, R143 ;  /* 0x0000008f00917202 */ /* 0x000fce0000000f00 */
[----:B------:R-:W-:Y:S05]  /*27d0*/  WARPSYNC.COLLECTIVE R141, `(.L_x_5323) ;  /* 0x000000008d087348 */ /* 0x000fea0003c00000 */
[----:B------:R0:W1:Y:S02]  /*27e0*/  SHFL.BFLY P0, R143, R134, R139, R136 ;  /* 0x0c00008b868f7389 */ /* 0x0000640000000088 */
[----:B01----:R-:W-:Y:S01]  /*27f0*/  ENDCOLLECTIVE ;  /* 0x000000000000791b */ /* 0x003fe20003800000 */
.L_x_5323:
[----:B------:R-:W-:Y:S01]  /*2800*/  MOV R147, R143 ;  /* 0x0000008f00937202 */ /* 0x000fe20000000f00 */
[----:B------:R-:W-:Y:S06]  /*2810*/  BRA `(.L_x_5324) ;  /* 0xffffffec00807947 */ /* 0x000fec000383ffff */
.L_x_5312:
[----:B------:R-:W-:Y:S01]  /*2820*/  HFMA2.MMA R139, -RZ, RZ, 0, 9.5367431640625e-07 ;  /* 0x00000010ff8b7435 */ /* 0x000fe200000001ff */
[----:B------:R-:W-:Y:S01]  /*2830*/  BSSY B2, `(.L_x_5325) ;  /* 0x0000006000027945 */ /* 0x000fe20003800000 */
[----:B------:R-:W-:Y:S02]  /*2840*/  MOV R136, 0x1f ;  /* 0x0000001f00887802 */ /* 0x000fe40000000f00 */
[----:B------:R-:W-:-:S07]  /*2850*/  MOV R141, 0xffffffff ;  /* 0xffffffff008d7802 */ /* 0x000fce0000000f00 */
[----:B0-2---:R-:W-:Y:S05]  /*2860*/  WARPSYNC.COLLECTIVE R141, `(.L_x_5326) ;  /* 0x000000008d087348 */ /* 0x005fea0003c00000 */
[----:B------:R1:W3:Y:S02]  /*2870*/  SHFL.BFLY P0, R143, R134, R139, R136 ;  /* 0x0c00008b868f7389 */ /* 0x0002e40000000088 */
[----:B0123--:R-:W-:Y:S01]  /*2880*/  ENDCOLLECTIVE ;  /* 0x000000000000791b */ /* 0x00ffe20003800000 */
.L_x_5326:
[----:B------:R-:W-:Y:S05]  /*2890*/  BSYNC B2 ;  /* 0x0000000000027941 */ /* 0x000fea0003800000 */
.L_x_5325:
[----:B------:R-:W-:Y:S05]  /*28a0*/  BRA `(.L_x_5327) ;  /* 0xffffffec00687947 */ /* 0x000fea000383ffff */
.L_x_5313:
[----:B------:R-:W-:Y:S01]  /*28b0*/  HFMA2.MMA R139, -RZ, RZ, 0, 9.5367431640625e-07 ;  /* 0x00000010ff8b7435 */ /* 0x000fe200000001ff */
[----:B------:R-:W-:Y:S01]  /*28c0*/  BSSY B2, `(.L_x_5328) ;  /* 0x0000006000027945 */ /* 0x000fe20003800000 */
[----:B------:R-:W-:Y:S02]  /*28d0*/  MOV R136, 0x1f ;  /* 0x0000001f00887802 */ /* 0x000fe40000000f00 */
[----:B------:R-:W-:-:S07]  /*28e0*/  MOV R141, 0xffffffff ;  /* 0xffffffff008d7802 */ /* 0x000fce0000000f00 */
[----:B0-----:R-:W-:Y:S05]  /*28f0*/  WARPSYNC.COLLECTIVE R141, `(.L_x_5329) ;  /* 0x000000008d087348 */ /* 0x001fea0003c00000 */
[----:B------:R1:W2:Y:S02]  /*2900*/  SHFL.BFLY P0, R143, R134, R139, R136 ;  /* 0x0c00008b868f7389 */ /* 0x0002a40000000088 */
[----:B012---:R-:W-:Y:S01]  /*2910*/  ENDCOLLECTIVE ;  /* 0x000000000000791b */ /* 0x007fe20003800000 */
.L_x_5329:
[----:B------:R-:W-:Y:S05]  /*2920*/  BSYNC B2 ;  /* 0x0000000000027941 */ /* 0x000fea0003800000 */
.L_x_5328:
[----:B------:R-:W-:Y:S05]  /*2930*/  BRA `(.L_x_5330) ;  /* 0xffffffec00547947 */ /* 0x000fea000383ffff */
.L_x_5331:
        /* <DEDUP_REMOVED lines=12> */
.L_x_5769:


//--------------------- .text._ZN18transformer_engine13normalization33rmsnorm_bwd_finalize_tuned_kernelINS0_22Kernel_traits_finalizeILj1024EffffjLj1024ELj4ENS0_18Kernel_traits_baseILj1024EffffjLj1024EEEEEEEvNS0_20BackwardKernelParamsE --------------------------
	.section	.text._ZN18transformer_engine13normalization33rmsnorm_bwd_finalize_tuned_kernelINS0_22Kernel_traits_finalizeILj1024EffffjLj1024ELj4ENS0_18Kernel_traits_baseILj1024EffffjLj1024EEEEEEEvNS0_20BackwardKernelParamsE,"ax",@progbits
	.align	128
        .global         _ZN18transformer_engine13normalization33rmsnorm_bwd_finalize_tuned_kernelINS0_22Kernel_traits_finalizeILj1024EffffjLj1024ELj4ENS0_18Kernel_traits_baseILj1024EffffjLj1024EEEEEEEvNS0_20BackwardKernelParamsE
        .type           _ZN18transformer_engine13normalization33rmsnorm_bwd_finalize_tuned_kernelINS0_22Kernel_traits_finalizeILj1024EffffjLj1024ELj4ENS0_18Kernel_traits_baseILj1024EffffjLj1024EEEEEEEvNS0_20BackwardKernelParamsE,@function
        .size           _ZN18transformer_engine13normalization33rmsnorm_bwd_finalize_tuned_kernelINS0_22Kernel_traits_finalizeILj1024EffffjLj1024ELj4ENS0_18Kernel_traits_baseILj1024EffffjLj1024EEEEEEEvNS0_20BackwardKernelParamsE,(.L_x_5770 - _ZN18transformer_engine13normalization33rmsnorm_bwd_finalize_tuned_kernelINS0_22Kernel_traits_finalizeILj1024EffffjLj1024ELj4ENS0_18Kernel_traits_baseILj1024EffffjLj1024EEEEEEEvNS0_20BackwardKernelParamsE)
        .other          _ZN18transformer_engine13normalization33rmsnorm_bwd_finalize_tuned_kernelINS0_22Kernel_traits_finalizeILj1024EffffjLj1024ELj4ENS0_18Kernel_traits_baseILj1024EffffjLj1024EEEEEEEvNS0_20BackwardKernelParamsE,@"STO_CUDA_ENTRY STV_DEFAULT"
_ZN18transformer_engine13normalization33rmsnorm_bwd_finalize_tuned_kernelINS0_22Kernel_traits_finalizeILj1024EffffjLj1024ELj4ENS0_18Kernel_traits_baseILj1024EffffjLj1024EEEEEEEvNS0_20BackwardKernelParamsE:
.text._ZN18transformer_engine13normalization33rmsnorm_bwd_finalize_tuned_kernelINS0_22Kernel_traits_finalizeILj1024EffffjLj1024ELj4ENS0_18Kernel_traits_baseILj1024EffffjLj1024EEEEEEEvNS0_20BackwardKernelParamsE:
        /* <DEDUP_REMOVED lines=24> */
.L_x_5341:
        /* <DEDUP_REMOVED lines=24> */
.L_x_5336:
        /* <DEDUP_REMOVED lines=19> */
.L_x_5335:
[----:B------:R-:W-:Y:S05]  /*0430*/  BSYNC B1 ;  /* 0x0000000000017941 */ /* 0x000fea0003800000 */
.L_x_5334:
        /* <DEDUP_REMOVED lines=16> */
.L_x_5338:
[----:B------:R-:W-:Y:S05]  /*0540*/  BSYNC B1 ;  /* 0x0000000000017941 */ /* 0x000fea0003800000 */
.L_x_5337:
[----:B------:R-:W-:-:S13]  /*0550*/  ISETP.LT.U32.OR P1, PT, R23, R18, P1 ;  /* 0x000000121700720c */ /* 0x000fda0000f21470 */
[----:B------:R-:W-:Y:S05]  /*0560*/  @!P1 BRA `(.L_x_5333) ;  /* 0x0000000000109947 */ /* 0x000fea0003800000 */
[----:B------:R-:W0:Y:S02]  /*0570*/  LDC.64 R2, c[0x0][0x270] ;  /* 0x00009c00ff027b82 */ /* 0x000e240000000a00 */
[----:B0-----:R-:W-:-:S06]  /*0580*/  IMAD.WIDE.U32 R2, R19, 0x4, R2 ;  /* 0x0000000413027825 */ /* 0x001fcc00078e0002 */
[----:B------:R-:W2:Y:S02]  /*0590*/  LDG.E R2, desc[UR6][R2.64] ;  /* 0x0000000602027981 */ /* 0x000ea4000c1e1900 */
[----:B--2---:R-:W-:-:S07]  /*05a0*/  FADD R21, R21, R2 ;  /* 0x0000000215157221 */ /* 0x004fce0000000000 */
.L_x_5333:
[----:B------:R-:W-:Y:S05]  /*05b0*/  BSYNC B0 ;  /* 0x0000000000007941 */ /* 0x000fea0003800000 */
.L_x_5332:
        /* <DEDUP_REMOVED lines=18> */
.L_x_5347:
[----:B------:R-:W-:Y:S01]  /*06e0*/  @!P1 SHF.R.U32.HI R2, RZ, 0x3, R0 ;  /* 0x00000003ff029819 */ /* 0x000fe20000011600 */
[----:B--2---:R-:W-:-:S03]  /*06f0*/  FADD R7, R6, R7 ;  /* 0x0000000706077221 */ /* 0x004fc60000000000 */
[----:B------:R-:W-:-:S05]  /*0700*/  @!P1 LOP3.LUT R2, R2, 0x1ffffffc, RZ, 0xc0, !PT ;  /* 0x1ffffffc02029812 */ /* 0x000fca00078ec0ff */
[----:B------:R2:W-:Y:S02]  /*0710*/  @!P1 STS [R2+UR4+0x2000], R7 ;  /* 0x0020000702009988 */ /* 0x0005e40008000804 */
.L_x_5339:
        /* <DEDUP_REMOVED lines=13> */
.L_x_5340:
[----:B------:R-:W-:Y:S01]  /*07f0*/  HFMA2.MMA R11, -RZ, RZ, 0, 1.847743988037109375e-06 ;  /* 0x0000001fff0b7435 */ /* 0x000fe200000001ff */
[----:B------:R-:W-:Y:S02]  /*0800*/  IMAD.MOV.U32 R9, RZ, RZ, 0x1 ;  /* 0x00000001ff097424 */ /* 0x000fe400078e00ff */
[----:B------:R-:W-:-:S08]  /*0810*/  IMAD.MOV.U32 R8, RZ, RZ, -0x1 ;  /* 0xffffffffff087424 */ /* 0x000fd000078e00ff */
[----:B01----:R-:W-:Y:S05]  /*0820*/  WARPSYNC.COLLECTIVE R8, `(.L_x_5342) ;  /* 0x0000000008087348 */ /* 0x003fea0003c00000 */
[----:B-1----:R1:W2:Y:S02]  /*0830*/  SHFL.BFLY P2, R7, R2, R9, R11 ;  /* 0x0c00000902077389 */ /* 0x0022a4000004000b */
[----:B012---:R-:W-:Y:S01]  /*0840*/  ENDCOLLECTIVE ;  /* 0x000000000000791b */ /* 0x007fe20003800000 */
.L_x_5342:
[----:B------:R-:W-:Y:S01]  /*0850*/  HFMA2.MMA R9, -RZ, RZ, 0, 1.1920928955078125e-07 ;  /* 0x00000002ff097435 */ /* 0x000fe200000001ff */
[----:B------:R-:W-:-:S05]  /*0860*/  MOV R3, R7 ;  /* 0x0000000700037202 */ /* 0x000fca0000000f00 */
[----:B------:R-:W-:-:S04]  /*0870*/  FADD R3, R2, R3 ;  /* 0x0000000302037221 */ /* 0x000fc80000000000 */
[----:B------:R-:W-:-:S07]  /*0880*/  IMAD.MOV.U32 R2, RZ, RZ, R3 ;  /* 0x000000ffff027224 */ /* 0x000fce00078e0003 */
[----:B------:R-:W-:Y:S05]  /*0890*/  WARPSYNC.COLLECTIVE R8, `(.L_x_5343) ;  /* 0x0000000008087348 */ /* 0x000fea0003c00000 */
[----:B------:R0:W1:Y:S02]  /*08a0*/  SHFL.BFLY P2, R7, R2, R9, R11 ;  /* 0x0c00000902077389 */ /* 0x000064000004000b */
[----:B01----:R-:W-:Y:S01]  /*08b0*/  ENDCOLLECTIVE ;  /* 0x000000000000791b */ /* 0x003fe20003800000 */
.L_x_5343:
[----:B------:R-:W-:Y:S02]  /*08c0*/  IMAD.MOV.U32 R9, RZ, RZ, 0x4 ;  /* 0x00000004ff097424 */ /* 0x000fe400078e00ff */
[----:B------:R-:W-:-:S04]  /*08d0*/  IMAD.MOV.U32 R4, RZ, RZ, R7 ;  /* 0x000000ffff047224 */ /* 0x000fc800078e0007 */
[----:B------:R-:W-:-:S05]  /*08e0*/  FADD R4, R3, R4 ;  /* 0x0000000403047221 */ /* 0x000fca0000000000 */
[----:B------:R-:W-:-:S07]  /*08f0*/  MOV R2, R4 ;  /* 0x0000000400027202 */ /* 0x000fce0000000f00 */
[----:B------:R-:W-:Y:S05]  /*0900*/  WARPSYNC.COLLECTIVE R8, `(.L_x_5344) ;  /* 0x0000000008087348 */ /* 0x000fea0003c00000 */
[----:B------:R0:W1:Y:S02]  /*0910*/  SHFL.BFLY P2, R7, R2, R9, R11 ;  /* 0x0c00000902077389 */ /* 0x000064000004000b */
[----:B01----:R-:W-:Y:S01]  /*0920*/  ENDCOLLECTIVE ;  /* 0x000000000000791b */ /* 0x003fe20003800000 */
.L_x_5344:
[----:B------:R-:W-:Y:S01]  /*0930*/  HFMA2.MMA R9, -RZ, RZ, 0, 4.76837158203125e-07 ;  /* 0x00000008ff097435 */ /* 0x000fe200000001ff */
[----:B------:R-:W-:-:S05]  /*0940*/  MOV R5, R7 ;  /* 0x0000000700057202 */ /* 0x000fca0000000f00 */
[----:B------:R-:W-:-:S04]  /*0950*/  FADD R5, R4, R5 ;  /* 0x0000000504057221 */ /* 0x000fc80000000000 */
[----:B------:R-:W-:-:S07]  /*0960*/  IMAD.MOV.U32 R2, RZ, RZ, R5 ;  /* 0x000000ffff027224 */ /* 0x000fce00078e0005 */
[----:B------:R-:W-:Y:S05]  /*0970*/  WARPSYNC.COLLECTIVE R8, `(.L_x_5345) ;  /* 0x0000000008087348 */ /* 0x000fea0003c00000 */
[----:B------:R0:W1:Y:S02]  /*0980*/  SHFL.BFLY P2, R7, R2, R9, R11 ;  /* 0x0c00000902077389 */ /* 0x000064000004000b */
[----:B01----:R-:W-:Y:S01]  /*0990*/  ENDCOLLECTIVE ;  /* 0x000000000000791b */ /* 0x003fe20003800000 */
.L_x_5345:
[----:B------:R-:W-:Y:S02]  /*09a0*/  IMAD.MOV.U32 R9, RZ, RZ, 0x10 ;  /* 0x00000010ff097424 */ /* 0x000fe400078e00ff */
[----:B------:R-:W-:-:S04]  /*09b0*/  IMAD.MOV.U32 R6, RZ, RZ, R7 ;  /* 0x000000ffff067224 */ /* 0x000fc800078e0007 */
[----:B------:R-:W-:-:S05]  /*09c0*/  FADD R6, R5, R6 ;  /* 0x0000000605067221 */ /* 0x000fca0000000000 */
[----:B------:R-:W-:-:S07]  /*09d0*/  MOV R2, R6 ;  /* 0x0000000600027202 */ /* 0x000fce0000000f00 */
[----:B------:R-:W-:Y:S05]  /*09e0*/  WARPSYNC.COLLECTIVE R8, `(.L_x_5346) ;  /* 0x0000000008087348 */ /* 0x000fea0003c00000 */
[----:B------:R0:W1:Y:S02]  /*09f0*/  SHFL.BFLY P2, R7, R2, R9, R11 ;  /* 0x0c00000902077389 */ /* 0x000064000004000b */
[----:B01----:R-:W-:Y:S01]  /*0a00*/  ENDCOLLECTIVE ;  /* 0x000000000000791b */ /* 0x003fe20003800000 */
.L_x_5346:
[----:B------:R-:W-:Y:S05]  /*0a10*/  BRA `(.L_x_5347) ;  /* 0xfffffffc00307947 */ /* 0x000fea000383ffff */
.L_x_5348:
        /* <DEDUP_REMOVED lines=14> */
.L_x_5770:


//--------------------- .text._ZN18transformer_engine13normalization24rmsnorm_bwd_tuned_kernelINS0_13Kernel_traitsIffffjLj1024ELj1ELj4ELj1ELj16ENS0_18Kernel_traits_baseILj1024EffffjLj128EEEEELb0EEEvNS0_20BackwardKernelParamsE --------------------------
	.section	.text._ZN18transformer_engine13normalization24rmsnorm_bwd_tuned_kernelINS0_13Kernel_traitsIffffjLj1024ELj1ELj4ELj1ELj16ENS0_18Kernel_traits_baseILj1024EffffjLj128EEEEELb0EEEvNS0_20BackwardKernelParamsE,"ax",@progbits
	.align	128
        .global         _ZN18transformer_engine13normalization24rmsnorm_bwd_tuned_kernelINS0_13Kernel_traitsIffffjLj1024ELj1ELj4ELj1ELj16ENS0_18Kernel_traits_baseILj1024EffffjLj128EEEEELb0EEEvNS0_20BackwardKernelParamsE
        .type           _ZN18transformer_engine13normalization24rmsnorm_bwd_tuned_kernelINS0_13Kernel_traitsIffffjLj1024ELj1ELj4ELj1ELj16ENS0_18Kernel_traits_baseILj1024EffffjLj128EEEEELb0EEEvNS0_20BackwardKernelParamsE,@function
        .size           _ZN18transformer_engine13normalization24rmsnorm_bwd_tuned_kernelINS0_13Kernel_traitsIffffjLj1024ELj1ELj4ELj1ELj16ENS0_18Kernel_traits_baseILj1024EffffjLj128EEEEELb0EEEvNS0_20BackwardKernelParamsE,(.L_x_5771 - _ZN18transformer_engine13normalization24rmsnorm_bwd_tuned_kernelINS0_13Kernel_traitsIffffjLj1024ELj1ELj4ELj1ELj16ENS0_18Kernel_traits_baseILj1024EffffjLj128EEEEELb0EEEvNS0_20BackwardKernelParamsE)
        .other          _ZN18transformer_engine13normalization24rmsnorm_bwd_tuned_kernelINS0_13Kernel_traitsIffffjLj1024ELj1ELj4ELj1ELj16ENS0_18Kernel_traits_baseILj1024EffffjLj128EEEEELb0EEEvNS0_20BackwardKernelParamsE,@"STO_CUDA_ENTRY STV_DEFAULT"
_ZN18transformer_engine13normalization24rmsnorm_bwd_tuned_kernelINS0_13Kernel_traitsIffffjLj1024ELj1ELj4ELj1ELj16ENS0_18Kernel_traits_baseILj1024EffffjLj128EEEEELb0EEEvNS0_20BackwardKernelParamsE:
.text._ZN18transformer_engine13normalization24rmsnorm_bwd_tuned_kernelINS0_13Kernel_traitsIffffjLj1024ELj1ELj4ELj1ELj16ENS0_18Kernel_traits_baseILj1024EffffjLj128EEEEELb0EEEvNS0_20BackwardKernelParamsE:
        /* <DEDUP_REMOVED lines=46> */
[----:B------:R-:W-:Y:S01]  /*02e0*/  MOV R0, RZ ;  /* 0x000000ff00007202 */ /* 0x000fe20000000f00 */
[----:B0-----:R-:W-:Y:S01]  /*02f0*/  HFMA2.MMA R2, -RZ, RZ, 0, 0 ;  /* 0x00000000ff027435 */ /* 0x001fe200000001ff */
        /* <DEDUP_REMOVED lines=43> */
[----:B------:R-:W-:-:S07]  /*05b0*/  CS2R R4, SRZ ;  /* 0x0000000000047805 */ /* 0x000fce000001ff00 */
.L_x_5355:
[----:B------:R-:W0:Y:S01]  /*05c0*/  LDC.64 R84, c[0x0][0x220] ;  /* 0x00008800ff547b82 */ /* 0x000e220000000a00 */
[----:B------:R-:W-:-:S04]  /*05d0*/  LOP3.LUT R141, R132, 0x1f, RZ, 0xc0, !PT ;  /* 0x0000001f848d7812 */ /* 0x000fc800078ec0ff */
[----:B------:R-:W-:-:S03]  /*05e0*/  PRMT R141, R98, 0x2104, R141 ;  /* 0x00002104628d7816 */ /* 0x000fc6000000008d */
[----:B-1--4-:R-:W1:Y:S08]  /*05f0*/  LDC.64 R46, c[0x0][0x230] ;  /* 0x00008c00ff2e7b82 */ /* 0x012e700000000a00 */
[----:B------:R-:W2:Y:S01]  /*0600*/  LDC.64 R88, c[0x0][0x258] ;  /* 0x00009600ff587b82 */ /* 0x000ea20000000a00 */
[----:B0-----:R-:W-:-:S06]  /*0610*/  IMAD.WIDE.U32 R28, R141, 0x10, R84 ;  /* 0x000000108d1c7825 */ /* 0x001fcc00078e0054 */
[----:B------:R-:W3:Y:S01]  /*0620*/  LDG.E.128 R28, desc[UR4][R28.64] ;  /* 0x000000041c1c7981 */ /* 0x000ee2000c1e1d00 */
[----:B-1----:R-:W-:-:S05]  /*0630*/  IMAD.WIDE R46, R98, 0x4, R46 ;  /* 0x00000004622e7825 */ /* 0x002fca00078e022e */
[----:B------:R-:W3:Y:S01]  /*0640*/  LDG.E R133, desc[UR4][R46.64] ;  /* 0x000000042e857981 */ /* 0x000ee2000c1e1900 */
[C---:B--2---:R-:W-:Y:S01]  /*0650*/  IMAD.WIDE.U32 R32, R141.reuse, 0x10, R88 ;  /* 0x000000108d207825 */ /* 0x044fe200078e0058 */
[----:B------:R-:W-:-:S05]  /*0660*/  LOP3.LUT R140, R141, 0x20, RZ, 0xfc, !PT ;  /* 0x000000208d8c7812 */ /* 0x000fca00078efcff */
[----:B------:R-:W2:Y:S01]  /*0670*/  LDG.E.128 R32, desc[UR4][R32.64] ;  /* 0x0000000420207981 */ /* 0x000ea2000c1e1d00 */
[----:B------:R-:W-:-:S04]  /*0680*/  IMAD.WIDE.U32 R36, R140, 0x10, R84 ;  /* 0x000000108c247825 */ /* 0x000fc800078e0054 */
[----:B------:R-:W-:Y:S02]  /*0690*/  IMAD.WIDE.U32 R40, R140, 0x10, R88 ;  /* 0x000000108c287825 */ /* 0x000fe400078e0058 */
[----:B------:R-:W4:Y:S04]  /*06a0*/  LDG.E.128 R36, desc[UR4][R36.64] ;  /* 0x0000000424247981 */ /* 0x000f28000c1e1d00 */
        /* <DEDUP_REMOVED lines=46> */
[----:B-----5:R-:W-:Y:S01]  /*0990*/  FMUL R33, R125, R40 ;  /* 0x000000287d217220 */ /* 0x020fe20000400000 */
[----:B------:R-:W-:Y:S01]  /*09a0*/  FFMA R145, R31, R32, R144 ;  /* 0x000000201f917223 */ /* 0x000fe20000000090 */
[----:B------:R-:W-:Y:S01]  /*09b0*/  FFMA R5, R34, R143, R5 ;  /* 0x0000008f22057223 */ /* 0x000fe20000000005 */
[----:B------:R-:W-:Y:S01]  /*09c0*/  FMUL R37, R133, R37 ;  /* 0x0000002585257220 */ /* 0x000fe20000400000 */
[----:B------:R-:W-:Y:S01]  /*09d0*/  FMUL R34, R126, R41 ;  /* 0x000000297e227220 */ /* 0x000fe20000400000 */
[C---:B------:R-:W-:Y:S01]  /*09e0*/  FFMA R144, R36.reuse, R33, R145 ;  /* 0x0000002124907223 */ /* 0x040fe20000000091 */
        /* <DEDUP_REMOVED lines=123> */
.L_x_5365:
[----:B------:R-:W-:Y:S01]  /*11a0*/  UMOV UR6, 0xffffffff ;  /* 0xffffffff00067882 */ /* 0x000fe20000000000 */
[----:B-1----:R-:W-:Y:S02]  /*11b0*/  FADD R91, R146, R149 ;  /* 0x00000095925b7221 */ /* 0x002fe40000000000 */
[----:B------:R-:W-:Y:S05]  /*11c0*/  BRA.DIV UR6, `(.L_x_5353) ;  /* 0x0000001206507947 */ /* 0x000fea000b800000 */
.L_x_5368:
[----:B------:R-:W-:Y:S01]  /*11d0*/  UMOV UR6, 0xffffffff ;  /* 0xffffffff00067882 */ /* 0x000fe20000000000 */
[----:B--2---:R-:W-:Y:S02]  /*11e0*/  FADD R91, R145, R148 ;  /* 0x00000094915b7221 */ /* 0x004fe40000000000 */
[----:B------:R-:W-:Y:S05]  /*11f0*/  BRA.DIV UR6, `(.L_x_5354) ;  /* 0x0000001206687947 */ /* 0x000fea000b800000 */
[----:B------:R1:W2:Y:S02]  /*1200*/  SHFL.BFLY PT, R147, R91, 0x10, 0x1f ;  /* 0x0e001f005b937f89 */ /* 0x0002a400000e0000 */
.L_x_5371:
[----:B--2---:R-:W-:-:S04]  /*1210*/  FADD R89, R91, R147 ;  /* 0x000000935b597221 */ /* 0x004fc80000000000 */
[----:B------:R-:W-:-:S04]  /*1220*/  FMUL R89, R89, 0.0009765625 ;  /* 0x3a80000059597820 */ /* 0x000fc80000400000 */
[-C--:B------:R-:W-:Y:S01]  /*1230*/  FFMA R90, R3, -R89.reuse, R28 ;  /* 0x80000059035a7223 */ /* 0x080fe2000000001c */
[-C--:B------:R-:W-:Y:S01]  /*1240*/  FFMA R142, R142, -R89.reuse, R29 ;  /* 0x800000598e8e7223 */ /* 0x080fe2000000001d */
[----:B------:R-:W2:Y:S01]  /*1250*/  LDC R3, c[0x0][0x210] ;  /* 0x00008400ff037b82 */ /* 0x000ea20000000800 */
[-C--:B------:R-:W-:Y:S01]  /*1260*/  FFMA R144, R143, -R89.reuse, R30 ;  /* 0x800000598f907223 */ /* 0x080fe2000000001e */
[-C--:B0-----:R-:W-:Y:S01]  /*1270*/  FFMA R146, R31, -R89.reuse, R32 ;  /* 0x800000591f927223 */ /* 0x081fe20000000020 */
[-C--:B------:R-:W-:Y:S01]  /*1280*/  FFMA R40, R39, -R89.reuse, R40 ;  /* 0x8000005927287223 */ /* 0x080fe20000000028 */
        /* <DEDUP_REMOVED lines=13> */
[C---:B------:R-:W-:Y:S01]  /*1360*/  FMUL R38, R133.reuse, R144 ;  /* 0x0000009085267220 */ /* 0x040fe20000400000 */
[C---:B------:R-:W-:Y:S01]  /*1370*/  FMUL R37, R133.reuse, R142 ;  /* 0x0000008e85257220 */ /* 0x040fe20000400000 */
[C---:B------:R-:W-:Y:S01]  /*1380*/  FMUL R36, R133.reuse, R90 ;  /* 0x0000005a85247220 */ /* 0x040fe20000400000 */
[----:B------:R-:W-:Y:S01]  /*1390*/  FMUL R43, R133, R40 ;  /* 0x00000028852b7220 */ /* 0x000fe20000400000 */
        /* <DEDUP_REMOVED lines=10> */
[----:B------:R-:W-:Y:S01]  /*1440*/  FFMA R72, R71, -R89, R72 ;  /* 0x8000005947487223 */ /* 0x000fe20000000048 */
[----:B0-----:R-:W-:-:S04]  /*1450*/  IMAD.WIDE.U32 R52, R141, 0x10, R28 ;  /* 0x000000108d347825 */ /* 0x001fc800078e001c */
[C---:B------:R-:W-:Y:S01]  /*1460*/  FMUL R47, R133.reuse, R156 ;  /* 0x0000009c852f7220 */ /* 0x040fe20000400000 */
[C---:B------:R-:W-:Y:S01]  /*1470*/  FMUL R46, R133.reuse, R46 ;  /* 0x0000002e852e7220 */ /* 0x040fe20000400000 */
[----:B------:R-:W-:Y:S01]  /*1480*/  FMUL R45, R133, R152 ;  /* 0x00000098852d7220 */ /* 0x000fe20000400000 */
[----:B------:R-:W-:-:S04]  /*1490*/  IMAD.WIDE.U32 R140, R140, 0x10, R28 ;  /* 0x000000108c8c7825 */ /* 0x000fc800078e001c */
[----:B------:R-:W-:Y:S01]  /*14a0*/  FMUL R44, R133, R44 ;  /* 0x0000002c852c7220 */ /* 0x000fe20000400000 */
[-C--:B------:R-:W-:Y:S01]  /*14b0*/  FFMA R76, R76, -R89.reuse, R73 ;  /* 0x800000594c4c7223 */ /* 0x080fe20000000049 */
[----:B------:R-:W-:Y:S01]  /*14c0*/  FFMA R74, R77, -R89, R74 ;  /* 0x800000594d4a7223 */ /* 0x000fe2000000004a */
[----:B------:R-:W-:-:S04]  /*14d0*/  IMAD.WIDE.U32 R54, R139, 0x10, R28 ;  /* 0x000000108b367825 */ /* 0x000fc800078e001c */
        /* <DEDUP_REMOVED lines=8> */
[C---:B------:R-:W-:Y:S01]  /*1560*/  FMUL R31, R133.reuse, R56 ;  /* 0x00000038851f7220 */ /* 0x040fe20000400000 */
[----:B------:R-:W-:Y:S01]  /*1570*/  FMUL R30, R133, R154 ;  /* 0x0000009a851e7220 */ /* 0x000fe20000400000 */
[----:B------:R0:W-:Y:S01]  /*1580*/  STG.E.128 desc[UR4][R52.64], R36 ;  /* 0x0000002434007986 */ /* 0x0001e2000c101d04 */
[----:B------:R-:W-:-:S04]  /*1590*/  IMAD.WIDE.U32 R138, R138, 0x10, R28 ;  /* 0x000000108a8a7825 */ /* 0x000fc800078e001c */
[C---:B------:R-:W-:Y:S01]  /*15a0*/  FMUL R35, R133.reuse, R64 ;  /* 0x0000004085237220 */ /* 0x040fe20000400000 */
[C---:B------:R-:W-:Y:S01]  /*15b0*/  FMUL R34, R133.reuse, R62 ;  /* 0x0000003e85227220 */ /* 0x040fe20000400000 */
[----:B------:R-:W-:Y:S01]  /*15c0*/  FMUL R33, R133, R58 ;  /* 0x0000003a85217220 */ /* 0x000fe20000400000 */
[--C-:B------:R-:W-:Y:S01]  /*15d0*/  IMAD.WIDE.U32 R136, R136, 0x10, R28.reuse ;  /* 0x0000001088887825 */ /* 0x100fe200078e001c */
[----:B------:R3:W-:Y:S01]  /*15e0*/  STG.E.128 desc[UR4][R140.64], R40 ;  /* 0x000000288c007986 */ /* 0x0007e2000c101d04 */
[----:B--2---:R-:W-:Y:S02]  /*15f0*/  LEA R98, R3, R98, 0x2 ;  /* 0x0000006203627211 */ /* 0x004fe400078e10ff */
[----:B------:R-:W-:-:S04]  /*1600*/  IMAD.WIDE.U32 R134, R134, 0x10, R28 ;  /* 0x0000001086867825 */ /* 0x000fc800078e001c */
[C---:B------:R-:W-:Y:S01]  /*1610*/  FMUL R29, R133.reuse, R150 ;  /* 0x00000096851d7220 */ /* 0x040fe20000400000 */
[C---:B------:R-:W-:Y:S01]  /*1620*/  FMUL R28, R133.reuse, R32 ;  /* 0x00000020851c7220 */ /* 0x040fe20000400000 */
[----:B------:R-:W-:Y:S01]  /*1630*/  FMUL R32, R133, R60 ;  /* 0x0000003c85207220 */ /* 0x000fe20000400000 */
[----:B------:R2:W-:Y:S01]  /*1640*/  STG.E.128 desc[UR4][R54.64], R44 ;  /* 0x0000002c36007986 */ /* 0x0005e2000c101d04 */
[----:B------:R-:W-:-:S03]  /*1650*/  ISETP.GE.AND P0, PT, R98, UR7, PT ;  /* 0x0000000762007c0c */ /* 0x000fc6000bf06270 */
[----:B------:R4:W-:Y:S01]  /*1660*/  STG.E.128 desc[UR4][R138.64], R28 ;  /* 0x0000001c8a007986 */ /* 0x0009e2000c101d04 */
[C---:B0-----:R-:W-:Y:S01]  /*1670*/  FMUL R39, R133.reuse, R72 ;  /* 0x0000004885277220 */ /* 0x041fe20000400000 */
[C---:B------:R-:W-:Y:S01]  /*1680*/  FMUL R38, R133.reuse, R70 ;  /* 0x0000004685267220 */ /* 0x040fe20000400000 */
[C---:B------:R-:W-:Y:S01]  /*1690*/  FMUL R37, R133.reuse, R66 ;  /* 0x0000004285257220 */ /* 0x040fe20000400000 */
[C---:B------:R-:W-:Y:S01]  /*16a0*/  FMUL R36, R133.reuse, R68 ;  /* 0x0000004485247220 */ /* 0x040fe20000400000 */
[----:B------:R4:W-:Y:S01]  /*16b0*/  STG.E.128 desc[UR4][R48.64], R32 ;  /* 0x0000002030007986 */ /* 0x0009e2000c101d04 */
[C---:B---3--:R-:W-:Y:S01]  /*16c0*/  FMUL R43, R133.reuse, R80 ;  /* 0x00000050852b7220 */ /* 0x048fe20000400000 */
[C---:B------:R-:W-:Y:S01]  /*16d0*/  FMUL R42, R133.reuse, R78 ;  /* 0x0000004e852a7220 */ /* 0x040fe20000400000 */
[C---:B------:R-:W-:Y:S01]  /*16e0*/  FMUL R41, R133.reuse, R74 ;  /* 0x0000004a85297220 */ /* 0x040fe20000400000 */
[C---:B------:R-:W-:Y:S01]  /*16f0*/  FMUL R40, R133.reuse, R76 ;  /* 0x0000004c85287220 */ /* 0x040fe20000400000 */
[----:B------:R4:W-:Y:S01]  /*1700*/  STG.E.128 desc[UR4][R136.64], R36 ;  /* 0x0000002488007986 */ /* 0x0009e2000c101d04 */
[C---:B--2---:R-:W-:Y:S01]  /*1710*/  FMUL R47, R133.reuse, R88 ;  /* 0x00000058852f7220 */ /* 0x044fe20000400000 */
[C---:B------:R-:W-:Y:S01]  /*1720*/  FMUL R46, R133.reuse, R86 ;  /* 0x00000056852e7220 */ /* 0x040fe20000400000 */
[C---:B------:R-:W-:Y:S01]  /*1730*/  FMUL R45, R133.reuse, R82 ;  /* 0x00000052852d7220 */ /* 0x040fe20000400000 */
[----:B------:R-:W-:Y:S01]  /*1740*/  FMUL R44, R133, R84 ;  /* 0x00000054852c7220 */ /* 0x000fe20000400000 */
[----:B------:R4:W-:Y:S04]  /*1750*/  STG.E.128 desc[UR4][R50.64], R40 ;  /* 0x0000002832007986 */ /* 0x0009e8000c101d04 */
[----:B------:R4:W-:Y:S01]  /*1760*/  STG.E.128 desc[UR4][R134.64], R44 ;  /* 0x0000002c86007986 */ /* 0x0009e2000c101d04 */
[----:B------:R-:W-:Y:S05]  /*1770*/  @!P0 BRA `(.L_x_5355) ;  /* 0xffffffec00908947 */ /* 0x000fea000383ffff */
[----:B------:R-:W-:Y:S05]  /*1780*/  BSYNC B0 ;  /* 0x0000000000007941 */ /* 0x000fea0003800000 */
.L_x_5351:
[----:B----4-:R-:W-:Y:S02]  /*1790*/  MOV R30, R5 ;  /* 0x00000005001e7202 */ /* 0x010fe40000000f00 */
        /* <DEDUP_REMOVED lines=31> */
.L_x_5350:
[----:B------:R-:W-:Y:S05]  /*1990*/  BSYNC B1 ;  /* 0x0000000000017941 */ /* 0x000fea0003800000 */
.L_x_5349:
[----:B------:R-:W0:Y:S01]  /*19a0*/  S2R R3, SR_CgaCtaId ;  /* 0x0000000000037919 */ /* 0x000e220000008800 */
[----:B------:R-:W-:Y:S01]  /*19b0*/  SHF.R.U32.HI R25, RZ, 0x5, R132 ;  /* 0x00000005ff197819 */ /* 0x000fe20000011684 */
[----:B------:R-:W-:Y:S05]  /*19c0*/  WARPSYNC.ALL ;  /* 0x0000000000007948 */ /* 0x000fea0003800000 */
[----:B------:R-:W-:Y:S01]  /*19d0*/  LOP3.LUT R0, R132, 0x1f, RZ, 0xc0, !PT ;  /* 0x0000001f84007812 */ /* 0x000fe200078ec0ff */
[----:B------:R-:W-:Y:S01]  /*19e0*/  ULDC.64 UR8, c[0x0][0x270] ;  /* 0x00009c0000087ab9 */ /* 0x000fe20000000a00 */
[----:B------:R-:W-:Y:S02]  /*19f0*/  MOV R2, 0x400 ;  /* 0x0000040000027802 */ /* 0x000fe40000000f00 */
[----:B------:R-:W-:-:S02]  /*1a00*/  PRMT R0, R25, 0x2104, R0 ;  /* 0x0000210419007816 */ /* 0x000fc40000000000 */
[----:B------:R-:W-:Y:S02]  /*1a10*/  LEA R131, P0, R131, R132, 0xa ;  /* 0x0000008483837211 */ /* 0x000fe400078050ff */
[----:B0-----:R-:W-:-:S04]  /*1a20*/  LEA R3, R3, R2, 0x18 ;  /* 0x0000000203037211 */ /* 0x001fc800078ec0ff */
[-C--:B------:R-:W-:Y:S02]  /*1a30*/  LEA R0, R0, R3.reuse, 0x4 ;  /* 0x0000000300007211 */ /* 0x080fe400078e20ff */
[----:B------:R-:W-:-:S03]  /*1a40*/  LEA R24, R132, R3, 0x2 ;  /* 0x0000000384187211 */ /* 0x000fc600078e10ff */
[----:B------:R-:W-:Y:S04]  /*1a50*/  STS.128 [R0], R28 ;  /* 0x0000001c00007388 */ /* 0x000fe80000000c00 */
[----:B------:R-:W-:Y:S04]  /*1a60*/  STS.128 [R0+0x200], R4 ;  /* 0x0002000400007388 */ /* 0x000fe80000000c00 */
[----:B------:R-:W-:Y:S04]  /*1a70*/  STS.128 [R0+0x400], R8 ;  /* 0x0004000800007388 */ /* 0x000fe80000000c00 */
[----:B------:R-:W-:Y:S04]  /*1a80*/  STS.128 [R0+0x600], R36 ;  /* 0x0006002400007388 */ /* 0x000fe80000000c00 */
[----:B------:R0:W-:Y:S04]  /*1a90*/  STS.128 [R0+0x800], R32 ;  /* 0x0008002000007388 */ /* 0x0001e80000000c00 */
[----:B------:R-:W-:Y:S04]  /*1aa0*/  STS.128 [R0+0xa00], R20 ;  /* 0x000a001400007388 */ /* 0x000fe80000000c00 */
[----:B------:R-:W-:Y:S04]  /*1ab0*/  STS.128 [R0+0xc00], R16 ;  /* 0x000c001000007388 */ /* 0x000fe80000000c00 */
[----:B------:R-:W-:Y:S01]  /*1ac0*/  STS.128 [R0+0xe00], R12 ;  /* 0x000e000c00007388 */ /* 0x000fe20000000c00 */
[----:B------:R-:W-:Y:S01]  /*1ad0*/  BAR.SYNC.DEFER_BLOCKING 0x0 ;  /* 0x0000000000007b1d */ /* 0x000fe20000010000 */
[----:B0-----:R-:W-:-:S02]  /*1ae0*/  IADD3.X R32, RZ, RZ, RZ, P0, !PT ;  /* 0x000000ffff207210 */ /* 0x001fc400007fe4ff */
[----:B------:R-:W-:-:S03]  /*1af0*/  LEA R2, P0, R131, UR8, 0x2 ;  /* 0x0000000883027c11 */ /* 0x000fc6000f8010ff */
[----:B------:R-:W0:Y:S04]  /*1b00*/  LDS R3, [R24] ;  /* 0x0000000018037984 */ /* 0x000e280000000800 */
[----:B------:R-:W2:Y:S04]  /*1b10*/  LDS R4, [R24+0x200] ;  /* 0x0002000018047984 */ /* 0x000ea80000000800 */
[----:B------:R-:W3:Y:S04]  /*1b20*/  LDS R5, [R24+0x400] ;  /* 0x0004000018057984 */ /* 0x000ee80000000800 */
[----:B------:R-:W4:Y:S04]  /*1b30*/  LDS R6, [R24+0x600] ;  /* 0x0006000018067984 */ /* 0x000f280000000800 */
[----:B------:R-:W5:Y:S04]  /*1b40*/  LDS R7, [R24+0x800] ;  /* 0x0008000018077984 */ /* 0x000f680000000800 */
[----:B------:R-:W1:Y:S04]  /*1b50*/  LDS R8, [R24+0xa00] ;  /* 0x000a000018087984 */ /* 0x000e680000000800 */
[----:B------:R-:W1:Y:S04]  /*1b60*/  LDS R9, [R24+0xc00] ;  /* 0x000c000018097984 */ /* 0x000e680000000800 */
[----:B------:R-:W1:Y:S04]  /*1b70*/  LDS R10, [R24+0xe00] ;  /* 0x000e0000180a7984 */ /* 0x000e680000000800 */
[----:B------:R-:W1:Y:S04]  /*1b80*/  LDS R11, [R24+0x1000] ;  /* 0x00100000180b7984 */ /* 0x000e680000000800 */
[----:B------:R-:W1:Y:S04]  /*1b90*/  LDS R25, [R24+0x1200] ;  /* 0x0012000018197984 */ /* 0x000e680000000800 */
[----:B------:R-:W1:Y:S01]  /*1ba0*/  LDS R20, [R24+0x1400] ;  /* 0x0014000018147984 */ /* 0x000e620000000800 */
[----:B0-----:R-:W-:Y:S01]  /*1bb0*/  FADD R0, RZ, R3 ;  /* 0x00000003ff007221 */ /* 0x001fe20000000000 */
[----:B------:R-:W-:-:S02]  /*1bc0*/  LEA.HI.X R3, R131, UR9, R32, 0x2, P0 ;  /* 0x0000000983037c11 */ /* 0x000fc400080f1420 */
[----:B------:R-:W0:Y:S01]  /*1bd0*/  LDS R13, [R24+0x1600] ;  /* 0x00160000180d7984 */ /* 0x000e220000000800 */
        /* <DEDUP_REMOVED lines=20> */
[----:B0-----:R-:W-:-:S03]  /*1d20*/  FADD R6, R6, R13 ;  /* 0x0000000d06067221 */ /* 0x001fc60000000000 */
[----:B------:R-:W0:Y:S01]  /*1d30*/  LDS R22, [R24+0x2c00] ;  /* 0x002c000018167984 */ /* 0x000e220000000800 */
        /* <DEDUP_REMOVED lines=19> */
[----:B0-----:R-:W-:Y:S01]  /*1e70*/  FADD R9, R9, R22 ;  /* 0x0000001609097221 */ /* 0x001fe20000000000 */
[----:B--2---:R-:W-:Y:S01]  /*1e80*/  FADD R10, R10, R29 ;  /* 0x0000001d0a0a7221 */ /* 0x004fe20000000000 */
[----:B---3--:R-:W-:Y:S01]  /*1e90*/  FADD R31, R0, R31 ;  /* 0x0000001f001f7221 */ /* 0x008fe20000000000 */
[----:B----4-:R-:W-:-:S04]  /*1ea0*/  FADD R33, R4, R33 ;  /* 0x0000002104217221 */ /* 0x010fc80000000000 */
[----:B------:R-:W-:Y:S01]  /*1eb0*/  STG.E desc[UR4][R2.64], R31 ;  /* 0x0000001f02007986 */ /* 0x000fe2000c101904 */
[----:B-----5:R-:W-:-:S03]  /*1ec0*/  FADD R5, R5, R26 ;  /* 0x0000001a05057221 */ /* 0x020fc60000000000 */
        /* <DEDUP_REMOVED lines=13> */
.L_x_5352:
        /* <DEDUP_REMOVED lines=8> */
.L_x_5357:
[----:B------:R-:W-:Y:S05]  /*2020*/  BSYNC B2 ;  /* 0x0000000000027941 */ /* 0x000fea0003800000 */
.L_x_5356:
        /* <DEDUP_REMOVED lines=8> */
.L_x_5358:
[----:B------:R-:W-:Y:S01]  /*20b0*/  FADD R148, RZ, R146 ;  /* 0x00000092ff947221 */ /* 0x000fe20000000000 */
[----:B------:R-:W-:-:S04]  /*20c0*/  HFMA2.MMA R90, -RZ, RZ, 0, 1.1920928955078125e-07 ;  /* 0x00000002ff5a7435 */ /* 0x000fc800000001ff */
[----:B------:R-:W-:Y:S01]  /*20d0*/  MOV R91, R148 ;  /* 0x00000094005b7202 */ /* 0x000fe20000000f00 */
[----:B------:R-:W-:-:S07]  /*20e0*/  FADD R149, R145, R147 ;  /* 0x0000009391957221 */ /* 0x000fce0000000000 */
[----:B------:R-:W-:Y:S05]  /*20f0*/  WARPSYNC.COLLECTIVE R144, `(.L_x_5359) ;  /* 0x0000000090087348 */ /* 0x000fea0003c00000 */
[----:B------:R0:W1:Y:S02]  /*2100*/  SHFL.BFLY P0, R147, R91, R90, R89 ;  /* 0x0c00005a5b937389 */ /* 0x0000640000000059 */
[----:B01----:R-:W-:Y:S01]  /*2110*/  ENDCOLLECTIVE ;  /* 0x000000000000791b */ /* 0x003fe20003800000 */
.L_x_5359:
[----:B------:R-:W-:Y:S01]  /*2120*/  MOV R91, R149 ;  /* 0x00000095005b7202 */ /* 0x000fe20000000f00 */
[----:B------:R-:W-:-:S07]  /*2130*/  FADD R150, R148, R147 ;  /* 0x0000009394967221 */ /* 0x000fce0000000000 */
[----:B------:R-:W-:Y:S05]  /*2140*/  WARPSYNC.COLLECTIVE R144, `(.L_x_5360) ;  /* 0x0000000090087348 */ /* 0x000fea0003c00000 */
[----:B------:R0:W1:Y:S02]  /*2150*/  SHFL.BFLY P0, R147, R91, R90, R89 ;  /* 0x0c00005a5b937389 */ /* 0x0000640000000059 */
[----:B01----:R-:W-:Y:S01]  /*2160*/  ENDCOLLECTIVE ;  /* 0x000000000000791b */ /* 0x003fe20003800000 */
.L_x_5360:
[----:B------:R-:W-:Y:S01]  /*2170*/  HFMA2.MMA R90, -RZ, RZ, 0, 2.384185791015625e-07 ;  /* 0x00000004ff5a7435 */ /* 0x000fe200000001ff */
[----:B------:R-:W-:Y:S02]  /*2180*/  MOV R91, R150 ;  /* 0x00000096005b7202 */ /* 0x000fe40000000f00 */
[----:B------:R-:W-:-:S08]  /*2190*/  MOV R146, R147 ;  /* 0x0000009300927202 */ /* 0x000fd00000000f00 */
[----:B------:R-:W-:Y:S05]  /*21a0*/  WARPSYNC.COLLECTIVE R144, `(.L_x_5361) ;  /* 0x0000000090087348 */ /* 0x000fea0003c00000 */
[----:B------:R0:W1:Y:S02]  /*21b0*/  SHFL.BFLY P0, R147, R91, R90, R89 ;  /* 0x0c00005a5b937389 */ /* 0x0000640000000059 */
[----:B01----:R-:W-:Y:S01]  /*21c0*/  ENDCOLLECTIVE ;  /* 0x000000000000791b */ /* 0x003fe20003800000 */
.L_x_5361:
[----:B------:R-:W-:-:S05]  /*21d0*/  FADD R151, R149, R146 ;  /* 0x0000009295977221 */ /* 0x000fca0000000000 */
[----:B------:R-:W-:Y:S01]  /*21e0*/  MOV R91, R151 ;  /* 0x00000097005b7202 */ /* 0x000fe20000000f00 */
[----:B------:R-:W-:-:S07]  /*21f0*/  FADD R146, R150, R147 ;  /* 0x0000009396927221 */ /* 0x000fce0000000000 */
[----:B------:R-:W-:Y:S05]  /*2200*/  WARPSYNC.COLLECTIVE R144, `(.L_x_5362) ;  /* 0x0000000090087348 */ /* 0x000fea0003c00000 */
[----:B------:R0:W1:Y:S02]  /*2210*/  SHFL.BFLY P0, R147, R91, R90, R89 ;  /* 0x0c00005a5b937389 */ /* 0x0000640000000059 */
[----:B01----:R-:W-:Y:S01]  /*2220*/  ENDCOLLECTIVE ;  /* 0x000000000000791b */ /* 0x003fe20003800000 */
.L_x_5362:
[----:B------:R-:W-:Y:S01]  /*2230*/  HFMA2.MMA R90, -RZ, RZ, 0, 4.76837158203125e-07 ;  /* 0x00000008ff5a7435 */ /* 0x000fe200000001ff */
[----:B------:R-:W-:Y:S02]  /*2240*/  MOV R91, R146 ;  /* 0x00000092005b7202 */ /* 0x000fe40000000f00 */
[----:B------:R-:W-:-:S08]  /*2250*/  MOV R152, R147 ;  /* 0x0000009300987202 */ /* 0x000fd00000000f00 */
[----:B------:R-:W-:Y:S05]  /*2260*/  WARPSYNC.COLLECTIVE R144, `(.L_x_5363) ;  /* 0x0000000090087348 */ /* 0x000fea0003c00000 */
[----:B------:R0:W1:Y:S02]  /*2270*/  SHFL.BFLY P0, R147, R91, R90, R89 ;  /* 0x0c00005a5b937389 */ /* 0x0000640000000059 */
[----:B01----:R-:W-:Y:S01]  /*2280*/  ENDCOLLECTIVE ;  /* 0x000000000000791b */ /* 0x003fe20003800000 */
.L_x_5363:
[----:B------:R-:W-:-:S05]  /*2290*/  FADD R145, R151, R152 ;  /* 0x0000009897917221 */ /* 0x000fca0000000000 */
[----:B------:R-:W-:Y:S02]  /*22a0*/  MOV R91, R145 ;  /* 0x00000091005b7202 */ /* 0x000fe40000000f00 */
[----:B------:R-:W-:-:S07]  /*22b0*/  MOV R149, R147 ;  /* 0x0000009300957202 */ /* 0x000fce0000000f00 */
[----:B------:R-:W-:Y:S05]  /*22c0*/  WARPSYNC.COLLECTIVE R144, `(.L_x_5364) ;  /* 0x0000000090087348 */ /* 0x000fea0003c00000 */
[----:B------:R0:W1:Y:S02]  /*22d0*/  SHFL.BFLY P0, R147, R91, R90, R89 ;  /* 0x0c00005a5b937389 */ /* 0x0000640000000059 */
[----:B01----:R-:W-:Y:S01]  /*22e0*/  ENDCOLLECTIVE ;  /* 0x000000000000791b */ /* 0x003fe20003800000 */
.L_x_5364:
[----:B------:R-:W-:Y:S01]  /*22f0*/  MOV R148, R147 ;  /* 0x0000009300947202 */ /* 0x000fe20000000f00 */
[----:B------:R-:W-:Y:S06]  /*2300*/  BRA `(.L_x_5365) ;  /* 0xffffffec00a47947 */ /* 0x000fec000383ffff */
.L_x_5353:
[----:B------:R-:W-:Y:S01]  /*2310*/  HFMA2.MMA R90, -RZ, RZ, 0, 9.5367431640625e-07 ;  /* 0x00000010ff5a7435 */ /* 0x000fe200000001ff */
[----:B------:R-:W-:Y:S01]  /*2320*/  BSSY B2, `(.L_x_5366) ;  /* 0x0000006000027945 */ /* 0x000fe20003800000 */
[----:B------:R-:W-:Y:S02]  /*2330*/  MOV R89, 0x1f ;  /* 0x0000001f00597802 */ /* 0x000fe40000000f00 */
[----:B------:R-:W-:-:S07]  /*2340*/  MOV R144, 0xffffffff ;  /* 0xffffffff00907802 */ /* 0x000fce0000000f00 */
[----:B0-2---:R-:W-:Y:S05]  /*2350*/  WARPSYNC.COLLECTIVE R144, `(.L_x_5367) ;  /* 0x0000000090087348 */ /* 0x005fea0003c00000 */
[----:B------:R1:W3:Y:S02]  /*2360*/  SHFL.BFLY P0, R147, R91, R90, R89 ;  /* 0x0c00005a5b937389 */ /* 0x0002e40000000059 */
[----:B0123--:R-:W-:Y:S01]  /*2370*/  ENDCOLLECTIVE ;  /* 0x000000000000791b */ /* 0x00ffe20003800000 */
.L_x_5367:
[----:B------:R-:W-:Y:S05]  /*2380*/  BSYNC B2 ;  /* 0x0000000000027941 */ /* 0x000fea0003800000 */
.L_x_5366:
[----:B------:R-:W-:Y:S05]  /*2390*/  BRA `(.L_x_5368) ;  /* 0xffffffec008c7947 */ /* 0x000fea000383ffff */
.L_x_5354:
[----:B------:R-:W-:Y:S01]  /*23a0*/  HFMA2.MMA R90, -RZ, RZ, 0, 9.5367431640625e-07 ;  /* 0x00000010ff5a7435 */ /* 0x000fe200000001ff */
[----:B------:R-:W-:Y:S01]  /*23b0*/  BSSY B2, `(.L_x_5369) ;  /* 0x0000006000027945 */ /* 0x000fe20003800000 */
[----:B------:R-:W-:Y:S02]  /*23c0*/  MOV R89, 0x1f ;  /* 0x0000001f00597802 */ /* 0x000fe40000000f00 */
[----:B------:R-:W-:-:S07]  /*23d0*/  MOV R144, 0xffffffff ;  /* 0xffffffff00907802 */ /* 0x000fce0000000f00 */
[----:B0-----:R-:W-:Y:S05]  /*23e0*/  WARPSYNC.COLLECTIVE R144, `(.L_x_5370) ;  /* 0x0000000090087348 */ /* 0x001fea0003c00000 */
[----:B------:R1:W2:Y:S02]  /*23f0*/  SHFL.BFLY P0, R147, R91, R90, R89 ;  /* 0x0c00005a5b937389 */ /* 0x0002a40000000059 */
[----:B012---:R-:W-:Y:S01]  /*2400*/  ENDCOLLECTIVE ;  /* 0x000000000000791b */ /* 0x007fe20003800000 */
.L_x_5370:
[----:B------:R-:W-:Y:S05]  /*2410*/  BSYNC B2 ;  /* 0x0000000000027941 */ /* 0x000fea0003800000 */
.L_x_5369:
[----:B------:R-:W-:Y:S05]  /*2420*/  BRA `(.L_x_5371) ;  /* 0xffffffec00787947 */ /* 0x000fea000383ffff */
.L_x_5372:
        /* <DEDUP_REMOVED lines=13> */
.L_x_5771:


//--------------------- .text._ZN18transformer_engine13normalization33rmsnorm_bwd_finalize_tuned_kernelINS0_22Kernel_traits_finalizeILj768E13__nv_bfloat16S3_S3_fjLj1024ELj4ENS0_18Kernel_traits_baseILj768ES3_S3_S3_fjLj1024EEEEEEEvNS0_20BackwardKernelParamsE --------------------------
	.section	.text._ZN18transformer_engine13normalization33rmsnorm_bwd_finalize_tuned_kernelINS0_22Kernel_traits_finalizeILj768E13__nv_bfloat16S3_S3_fjLj1024ELj4ENS0_18Kernel_traits_baseILj768ES3_S3_S3_fjLj1024EEEEEEEvNS0_20BackwardKernelParamsE,"ax",@progbits
	.align	128
        .global         _ZN18transformer_engine13normalization33rmsnorm_bwd_finalize_tuned_kernelINS0_22Kernel_traits_finalizeILj768E13__nv_bfloat16S3_S3_fjLj1024ELj4ENS0_18Kernel_traits_baseILj768ES3_S3_S3_fjLj1024EEEEEEEvNS0_20BackwardKernelParamsE
        .type           _ZN18transformer_engine13normalization33rmsnorm_bwd_finalize_tuned_kernelINS0_22Kernel_traits_finalizeILj768E13__nv_bfloat16S3_S3_fjLj1024ELj4ENS0_18Kernel_traits_baseILj768ES3_S3_S3_fjLj1024EEEEEEEvNS0_20BackwardKernelParamsE,@function
        .size           _ZN18transformer_engine13normalization33rmsnorm_bwd_finalize_tuned_kernelINS0_22Kernel_traits_finalizeILj768E13__nv_bfloat16S3_S3_fjLj1024ELj4ENS0_18Kernel_traits_baseILj768ES3_S3_S3_fjLj1024EEEEEEEvNS0_20BackwardKernelParamsE,(.L_x_5772 - _ZN18transformer_engine13normalization33rmsnorm_bwd_finalize_tuned_kernelINS0_22Kernel_traits_finalizeILj768E13__nv_bfloat16S3_S3_fjLj1024ELj4ENS0_18Kernel_traits_baseILj768ES3_S3_S3_fjLj1024EEEEEEEvNS0_20BackwardKernelParamsE)
        .other          _ZN18transformer_engine13normalization33rmsnorm_bwd_finalize_tuned_kernelINS0_22Kernel_traits_finalizeILj768E13__nv_bfloat16S3_S3_fjLj1024ELj4ENS0_18Kernel_traits_baseILj768ES3_S3_S3_fjLj1024EEEEEEEvNS0_20BackwardKernelParamsE,@"STO_CUDA_ENTRY STV_DEFAULT"
_ZN18transformer_engine13normalization33rmsnorm_bwd_finalize_tuned_kernelINS0_22Kernel_traits_finalizeILj768E13__nv_bfloat16S3_S3_fjLj1024ELj4ENS0_18Kernel_traits_baseILj768ES3_S3_S3_fjLj1024EEEEEEEvNS0_20BackwardKernelParamsE:
.text._ZN18transformer_engine13normalization33rmsnorm_bwd_finalize_tuned_kernelINS0_22Kernel_traits_finalizeILj768E13__nv_bfloat16S3_S3_fjLj1024ELj4ENS0_18Kernel_traits_baseILj768ES3_S3_S3_fjLj1024EEEEEEEvNS0_20BackwardKernelParamsE:
        /* <DEDUP_REMOVED lines=10> */
[----:B------:R-:W-:Y:S01]  /*00a0*/  UMOV UR4, 0x400 ;  /* 0x0000040000047882 */ /* 0x000fe20000000000 */
[----:B------:R-:W-:Y:S01]  /*00b0*/  LOP3.LUT R2, R0, 0x3fffffe0, RZ, 0xc0, !PT ;  /* 0x3fffffe000027812 */ /* 0x000fe200078ec0ff */
[----:B------:R-:W-:Y:S01]  /*00c0*/  ULDC.64 UR6, c[0x0][0x208] ;  /* 0x0000820000067ab9 */ /* 0x000fe20000000a00 */
[----:B------:R-:W-:Y:S02]  /*00d0*/  LOP3.LUT R3, R13, 0x1f, R0, 0x78, !PT ;  /* 0x0000001f0d037812 */ /* 0x000fe400078e7800 */
[----:B------:R-:W-:Y:S02]  /*00e0*/  SHF.L.U32 R4, R4, 0x4, RZ ;  /* 0x0000000404047819 */ /* 0x000fe400000006ff */
[----:B------:R-:W-:Y:S01]  /*00f0*/  ISETP.GE.U32.AND P0, PT, R12, 0x10, PT ;  /* 0x000000100c00780c */ /* 0x000fe20003f06070 */
[----:B------:R-:W-:Y:S01]  /*0100*/  IMAD.IADD R2, R2, 0x1, R3 ;  /* 0x0000000102027824 */ /* 0x000fe200078e0203 */
[----:B------:R-:W-:-:S02]  /*0110*/  LOP3.LUT R15, R4, 0x7ffffff0, RZ, 0xc0, !PT ;  /* 0x7ffffff0040f7812 */ /* 0x000fc400078ec0ff */
[C---:B------:R-:W-:Y:S02]  /*0120*/  LEA R17, R12.reuse, R3, 0x5 ;  /* 0x000000030c117211 */ /* 0x040fe400078e28ff */
[----:B------:R-:W-:Y:S01]  /*0130*/  ISETP.EQ.AND P0, PT, R13, 0x1f, !P0 ;  /* 0x0000001f0d00780c */ /* 0x000fe20004702270 */
[----:B------:R-:W-:Y:S01]  /*0140*/  IMAD.IADD R15, R12, 0x1, R15 ;  /* 0x000000010c0f7824 */ /* 0x000fe200078e020f */
[----:B0-----:R-:W-:-:S06]  /*0150*/  ULEA UR4, UR5, UR4, 0x18 ;  /* 0x0000000405047291 */ /* 0x001fcc000f8ec03f */
[----:B------:R-:W-:Y:S02]  /*0160*/  LEA R16, R2, UR4, 0x2 ;  /* 0x0000000402107c11 */ /* 0x000fe4000f8e10ff */
[----:B------:R-:W-:-:S07]  /*0170*/  LEA R17, R17, UR4, 0x2 ;  /* 0x0000000411117c11 */ /* 0x000fce000f8e10ff */
.L_x_5384:
[----:B0-----:R-:W0:Y:S01]  /*0180*/  LDC R18, c[0x0][0x210] ;  /* 0x00008400ff127b82 */ /* 0x001e220000000800 */
[----:B------:R-:W-:Y:S01]  /*0190*/  BSSY B0, `(.L_x_5373) ;  /* 0x0000042000007945 */ /* 0x000fe20003800000 */
[----:B------:R-:W-:Y:S01]  /*01a0*/  HFMA2.MMA R21, -RZ, RZ, 0, 0 ;  /* 0x00000000ff157435 */ /* 0x000fe200000001ff */
[----:B0-----:R-:W-:-:S13]  /*01b0*/  ISETP.GE.U32.AND P1, PT, R13, R18, PT ;  /* 0x000000120d00720c */ /* 0x001fda0003f26070 */
[----:B-123--:R-:W-:Y:S05]  /*01c0*/  @P1 BRA `(.L_x_5374) ;  /* 0x0000000000f81947 */ /* 0x00efea0003800000 */
[C---:B------:R-:W-:Y:S01]  /*01d0*/  ISETP.GE.U32.AND P2, PT, R13.reuse, R18, PT ;  /* 0x000000120d00720c */ /* 0x040fe20003f46070 */
[----:B------:R-:W-:-:S12]  /*01e0*/  IMAD R19, R13, 0x300, R14 ;  /* 0x000003000d137824 */ /* 0x000fd800078e020e */
[----:B------:R-:W0:Y:S02]  /*01f0*/  @P2 LDC.64 R2, c[0x0][0x270] ;  /* 0x00009c00ff022b82 */ /* 0x000e240000000a00 */
[----:B0-----:R-:W-:-:S06]  /*0200*/  @P2 IMAD.WIDE.U32 R2, R19, 0x4, R2 ;  /* 0x0000000413022825 */ /* 0x001fcc00078e0002 */
[----:B------:R-:W2:Y:S01]  /*0210*/  @P2 LDG.E R2, desc[UR6][R2.64] ;  /* 0x0000000602022981 */ /* 0x000ea2000c1e1900 */
[----:B------:R-:W-:Y:S01]  /*0220*/  IMAD.MOV.U32 R23, RZ, RZ, R13 ;  /* 0x000000ffff177224 */ /* 0x000fe200078e000d */
[----:B------:R-:W-:Y:S01]  /*0230*/  MOV R21, RZ ;  /* 0x000000ff00157202 */ /* 0x000fe20000000f00 */
        /* <DEDUP_REMOVED lines=12> */
.L_x_5377:
        /* <DEDUP_REMOVED lines=19> */
.L_x_5376:
[----:B------:R-:W-:Y:S05]  /*0430*/  BSYNC B1 ;  /* 0x0000000000017941 */ /* 0x000fea0003800000 */
.L_x_5375:
        /* <DEDUP_REMOVED lines=16> */
.L_x_5379:
[----:B------:R-:W-:Y:S05]  /*0540*/  BSYNC B1 ;  /* 0x0000000000017941 */ /* 0x000fea0003800000 */
.L_x_5378:
[----:B------:R-:W-:-:S13]  /*0550*/  ISETP.LT.U32.OR P1, PT, R23, R18, P1 ;  /* 0x000000121700720c */ /* 0x000fda0000f21470 */
[----:B------:R-:W-:Y:S05]  /*0560*/  @!P1 BRA `(.L_x_5374) ;  /* 0x0000000000109947 */ /* 0x000fea0003800000 */
[----:B------:R-:W0:Y:S02]  /*0570*/  LDC.64 R2, c[0x0][0x270] ;  /* 0x00009c00ff027b82 */ /* 0x000e240000000a00 */
[----:B0-----:R-:W-:-:S06]  /*0580*/  IMAD.WIDE.U32 R2, R19, 0x4, R2 ;  /* 0x0000000413027825 */ /* 0x001fcc00078e0002 */
[----:B------:R-:W2:Y:S02]  /*0590*/  LDG.E R2, desc[UR6][R2.64] ;  /* 0x0000000602027981 */ /* 0x000ea4000c1e1900 */
[----:B--2---:R-:W-:-:S07]  /*05a0*/  FADD R21, R21, R2 ;  /* 0x0000000215157221 */ /* 0x004fce0000000000 */
.L_x_5374:
[----:B------:R-:W-:Y:S05]  /*05b0*/  BSYNC B0 ;  /* 0x0000000000007941 */ /* 0x000fea0003800000 */
.L_x_5373:
        /* <DEDUP_REMOVED lines=18> */
.L_x_5390:
[----:B------:R-:W-:Y:S01]  /*06e0*/  @!P1 SHF.R.U32.HI R2, RZ, 0x3, R0 ;  /* 0x00000003ff029819 */ /* 0x000fe20000011600 */
[----:B--2---:R-:W-:-:S03]  /*06f0*/  FADD R7, R6, R7 ;  /* 0x0000000706077221 */ /* 0x004fc60000000000 */
[----:B------:R-:W-:-:S05]  /*0700*/  @!P1 LOP3.LUT R2, R2, 0x1ffffffc, RZ, 0xc0, !PT ;  /* 0x1ffffffc02029812 */ /* 0x000fca00078ec0ff */
[----:B------:R2:W-:Y:S02]  /*0710*/  @!P1 STS [R2+UR4+0x2000], R7 ;  /* 0x0020000702009988 */ /* 0x0005e40008000804 */
.L_x_5380:
        /* <DEDUP_REMOVED lines=11> */
.L_x_5383:
[----:B------:R-:W-:Y:S05]  /*07d0*/  BSYNC B0 ;  /* 0x0000000000007941 */ /* 0x000fea0003800000 */
.L_x_5382:
[C---:B------:R-:W-:Y:S01]  /*07e0*/  ISETP.GT.U32.AND P1, PT, R14.reuse, -0x301, PT ;  /* 0xfffffcff0e00780c */ /* 0x040fe20003f24070 */
[----:B------:R-:W-:Y:S01]  /*07f0*/  VIADD R14, R14, 0x300 ;  /* 0x000003000e0e7836 */ /* 0x000fe20000000000 */
[----:B------:R-:W-:-:S11]  /*0800*/  IADD3 R15, R15, 0x180, RZ ;  /* 0x000001800f0f7810 */ /* 0x000fd60007ffe0ff */
[----:B------:R-:W-:Y:S05]  /*0810*/  @P1 BRA `(.L_x_5384) ;  /* 0xfffffff800581947 */ /* 0x000fea000383ffff */
[----:B------:R-:W-:Y:S05]  /*0820*/  EXIT ;  /* 0x000000000000794d */ /* 0x000fea0003800000 */
.L_x_5381:
[----:B------:R-:W-:Y:S01]  /*0830*/  HFMA2.MMA R11, -RZ, RZ, 0, 1.847743988037109375e-06 ;  /* 0x0000001fff0b7435 */ /* 0x000fe200000001ff */
[----:B------:R-:W-:Y:S02]  /*0840*/  IMAD.MOV.U32 R9, RZ, RZ, 0x1 ;  /* 0x00000001ff097424 */ /* 0x000fe400078e00ff */
[----:B------:R-:W-:-:S08]  /*0850*/  IMAD.MOV.U32 R8, RZ, RZ, -0x1 ;  /* 0xffffffffff087424 */ /* 0x000fd000078e00ff */
[----:B01----:R-:W-:Y:S05]  /*0860*/  WARPSYNC.COLLECTIVE R8, `(.L_x_5385) ;  /* 0x0000000008087348 */ /* 0x003fea0003c00000 */
[----:B-1----:R1:W2:Y:S02]  /*0870*/  SHFL.BFLY P2, R7, R2, R9, R11 ;  /* 0x0c00000902077389 */ /* 0x0022a4000004000b */
[----:B012---:R-:W-:Y:S01]  /*0880*/  ENDCOLLECTIVE ;  /* 0x000000000000791b */ /* 0x007fe20003800000 */
.L_x_5385:
[----:B------:R-:W-:Y:S01]  /*0890*/  HFMA2.MMA R9, -RZ, RZ, 0, 1.1920928955078125e-07 ;  /* 0x00000002ff097435 */ /* 0x000fe200000001ff */
[----:B------:R-:W-:-:S05]  /*08a0*/  MOV R3, R7 ;  /* 0x0000000700037202 */ /* 0x000fca0000000f00 */
[----:B------:R-:W-:-:S04]  /*08b0*/  FADD R3, R2, R3 ;  /* 0x0000000302037221 */ /* 0x000fc80000000000 */
[----:B------:R-:W-:-:S07]  /*08c0*/  IMAD.MOV.U32 R2, RZ, RZ, R3 ;  /* 0x000000ffff027224 */ /* 0x000fce00078e0003 */
[----:B------:R-:W-:Y:S05]  /*08d0*/  WARPSYNC.COLLECTIVE R8, `(.L_x_5386) ;  /* 0x0000000008087348 */ /* 0x000fea0003c00000 */
[----:B------:R0:W1:Y:S02]  /*08e0*/  SHFL.BFLY P2, R7, R2, R9, R11 ;  /* 0x0c00000902077389 */ /* 0x000064000004000b */
[----:B01----:R-:W-:Y:S01]  /*08f0*/  ENDCOLLECTIVE ;  /* 0x000000000000791b */ /* 0x003fe20003800000 */
.L_x_5386:
[----:B------:R-:W-:Y:S02]  /*0900*/  IMAD.MOV.U32 R9, RZ, RZ, 0x4 ;  /* 0x00000004ff097424 */ /* 0x000fe400078e00ff */
[----:B------:R-:W-:-:S04]  /*0910*/  IMAD.MOV.U32 R4, RZ, RZ, R7 ;  /* 0x000000ffff047224 */ /* 0x000fc800078e0007 */
[----:B------:R-:W-:-:S05]  /*0920*/  FADD R4, R3, R4 ;  /* 0x0000000403047221 */ /* 0x000fca0000000000 */
[----:B------:R-:W-:-:S07]  /*0930*/  MOV R2, R4 ;  /* 0x0000000400027202 */ /* 0x000fce0000000f00 */
[----:B------:R-:W-:Y:S05]  /*0940*/  WARPSYNC.COLLECTIVE R8, `(.L_x_5387) ;  /* 0x0000000008087348 */ /* 0x000fea0003c00000 */
[----:B------:R0:W1:Y:S02]  /*0950*/  SHFL.BFLY P2, R7, R2, R9, R11 ;  /* 0x0c00000902077389 */ /* 0x000064000004000b */
[----:B01----:R-:W-:Y:S01]  /*0960*/  ENDCOLLECTIVE ;  /* 0x000000000000791b */ /* 0x003fe20003800000 */
.L_x_5387:
[----:B------:R-:W-:Y:S01]  /*0970*/  HFMA2.MMA R9, -RZ, RZ, 0, 4.76837158203125e-07 ;  /* 0x00000008ff097435 */ /* 0x000fe200000001ff */
[----:B------:R-:W-:-:S05]  /*0980*/  MOV R5, R7 ;  /* 0x0000000700057202 */ /* 0x000fca0000000f00 */
[----:B------:R-:W-:-:S04]  /*0990*/  FADD R5, R4, R5 ;  /* 0x0000000504057221 */ /* 0x000fc80000000000 */
[----:B------:R-:W-:-:S07]  /*09a0*/  IMAD.MOV.U32 R2, RZ, RZ, R5 ;  /* 0x000000ffff027224 */ /* 0x000fce00078e0005 */
[----:B------:R-:W-:Y:S05]  /*09b0*/  WARPSYNC.COLLECTIVE R8, `(.L_x_5388) ;  /* 0x0000000008087348 */ /* 0x000fea0003c00000 */
[----:B------:R0:W1:Y:S02]  /*09c0*/  SHFL.BFLY P2, R7, R2, R9, R11 ;  /* 0x0c00000902077389 */ /* 0x000064000004000b */
[----:B01----:R-:W-:Y:S01]  /*09d0*/  ENDCOLLECTIVE ;  /* 0x000000000000791b */ /* 0x003fe20003800000 */
.L_x_5388:
[----:B------:R-:W-:Y:S02]  /*09e0*/  IMAD.MOV.U32 R9, RZ, RZ, 0x10 ;  /* 0x00000010ff097424 */ /* 0x000fe400078e00ff */
[----:B------:R-:W-:-:S04]  /*09f0*/  IMAD.MOV.U32 R6, RZ, RZ, R7 ;  /* 0x000000ffff067224 */ /* 0x000fc800078e0007 */
[----:B------:R-:W-:-:S05]  /*0a00*/  FADD R6, R5, R6 ;  /* 0x0000000605067221 */ /* 0x000fca0000000000 */
[----:B------:R-:W-:-:S07]  /*0a10*/  MOV R2, R6 ;  /* 0x0000000600027202 */ /* 0x000fce0000000f00 */
[----:B------:R-:W-:Y:S05]  /*0a20*/  WARPSYNC.COLLECTIVE R8, `(.L_x_5389) ;  /* 0x0000000008087348 */ /* 0x000fea0003c00000 */
[----:B------:R0:W1:Y:S02]  /*0a30*/  SHFL.BFLY P2, R7, R2, R9, R11 ;  /* 0x0c00000902077389 */ /* 0x000064000004000b */
[----:B01----:R-:W-:Y:S01]  /*0a40*/  ENDCOLLECTIVE ;  /* 0x000000000000791b */ /* 0x003fe20003800000 */
.L_x_5389:
[----:B------:R-:W-:Y:S05]  /*0a50*/  BRA `(.L_x_5390) ;  /* 0xfffffffc00207947 */ /* 0x000fea000383ffff */
.L_x_5391:
        /* <DEDUP_REMOVED lines=10> */
.L_x_5772:


//--------------------- .text._ZN18transformer_engine13normalization24rmsnorm_bwd_tuned_kernelINS0_13Kernel_traitsI13__nv_bfloat16S3_S3_fjLj768ELj1ELj4ELj1ELj16ENS0_18Kernel_traits_baseILj768ES3_S3_S3_fjLj128EEEEELb0EEEvNS0_20BackwardKernelParamsE --------------------------
	.section	.text._ZN18transformer_engine13normalization24rmsnorm_bwd_tuned_kernelINS0_13Kernel_traitsI13__nv_bfloat16S3_S3_fjLj768ELj1ELj4ELj1ELj16ENS0_18Kernel_traits_baseILj768ES3_S3_S3_fjLj128EEEEELb0EEEvNS0_20BackwardKernelParamsE,"ax",@progbits
	.align	128
        .global         _ZN18transformer_engine13normalization24rmsnorm_bwd_tuned_kernelINS0_13Kernel_traitsI13__nv_bfloat16S3_S3_fjLj768ELj1ELj4ELj1ELj16ENS0_18Kernel_traits_baseILj768ES3_S3_S3_fjLj128EEEEELb0EEEvNS0_20BackwardKernelParamsE
        .type           _ZN18transformer_engine13normalization24rmsnorm_bwd_tuned_kernelINS0_13Kernel_traitsI13__nv_bfloat16S3_S3_fjLj768ELj1ELj4ELj1ELj16ENS0_18Kernel_traits_baseILj768ES3_S3_S3_fjLj128EEEEELb0EEEvNS0_20BackwardKernelParamsE,@function
        .size           _ZN18transformer_engine13normalization24rmsnorm_bwd_tuned_kernelINS0_13Kernel_traitsI13__nv_bfloat16S3_S3_fjLj768ELj1ELj4ELj1ELj16ENS0_18Kernel_traits_baseILj768ES3_S3_S3_fjLj128EEEEELb0EEEvNS0_20BackwardKernelParamsE,(.L_x_5773 - _ZN18transformer_engine13normalization24rmsnorm_bwd_tuned_kernelINS0_13Kernel_traitsI13__nv_bfloat16S3_S3_fjLj768ELj1ELj4ELj1ELj16ENS0_18Kernel_traits_baseILj768ES3_S3_S3_fjLj128EEEEELb0EEEvNS0_20BackwardKernelParamsE)
        .other          _ZN18transformer_engine13normalization24rmsnorm_bwd_tuned_kernelINS0_13Kernel_traitsI13__nv_bfloat16S3_S3_fjLj768ELj1ELj4ELj1ELj16ENS0_18Kernel_traits_baseILj768ES3_S3_S3_fjLj128EEEEELb0EEEvNS0_20BackwardKernelParamsE,@"STO_CUDA_ENTRY STV_DEFAULT"
_ZN18transformer_engine13normalization24rmsnorm_bwd_tuned_kernelINS0_13Kernel_traitsI13__nv_bfloat16S3_S3_fjLj768ELj1ELj4ELj1ELj16ENS0_18Kernel_traits_baseILj768ES3_S3_S3_fjLj128EEEEELb0EEEvNS0_20BackwardKernelParamsE:
.text._ZN18transformer_engine13normalization24rmsnorm_bwd_tuned_kernelINS0_13Kernel_traitsI13__nv_bfloat16S3_S3_fjLj768ELj1ELj4ELj1ELj16ENS0_18Kernel_traits_baseILj768ES3_S3_S3_fjLj128EEEEELb0EEEvNS0_20BackwardKernelParamsE:
        /* <DEDUP_REMOVED lines=28> */
[----:B------:R3:W4:Y:S01]  /*01c0*/  LDG.E.128 R12, desc[UR4][R2.64+0x400] ;  /* 0x00040004020c7981 */ /* 0x000722000c1e1d00 */
        /* <DEDUP_REMOVED lines=18> */
[----:B------:R-:W-:Y:S02]  /*02f0*/  PRMT R3, R9, 0x7632, R3 ;  /* 0x0000763209037816 */ /* 0x000fe40000000003 */
        /* <DEDUP_REMOVED lines=13> */
[----:B------:R-:W-:Y:S02]  /*03d0*/  PRMT R10, R13, 0x7632, R10 ;  /* 0x000076320d0a7816 */ /* 0x000fe4000000000a */
[----:B------:R-:W-:Y:S02]  /*03e0*/  CS2R R22, SRZ ;  /* 0x0000000000167805 */ /* 0x000fe4000001ff00 */
[C---:B------:R-:W-:Y:S01]  /*03f0*/  PRMT R11, R14.reuse, 0x7632, R11 ;  /* 0x000076320e0b7816 */ /* 0x040fe2000000000b */
[----:B------:R-:W-:Y:S01]  /*0400*/  FADD R66, R27, R66 ;  /* 0x000000421b427221 */ /* 0x000fe20000000000 */
[----:B------:R-:W-:Y:S02]  /*0410*/  PRMT R12, R15, 0x7632, R12 ;  /* 0x000076320f0c7816 */ /* 0x000fe4000000000c */
[----:B------:R-:W-:-:S02]  /*0420*/  SHF.L.U32 R64, R14, 0x10, RZ ;  /* 0x000000100e407819 */ /* 0x000fc400000006ff */
        /* <DEDUP_REMOVED lines=36> */
[----:B------:R-:W-:-:S07]  /*0670*/  CS2R R2, SRZ ;  /* 0x0000000000027805 */ /* 0x000fce000001ff00 */
.L_x_5398:
[----:B0-----:R-:W0:Y:S01]  /*0680*/  LDC.64 R44, c[0x0][0x220] ;  /* 0x00008800ff2c7b82 */ /* 0x001e220000000a00 */
[----:B------:R-:W-:-:S07]  /*0690*/  IMAD R80, R26, 0x60, R75 ;  /* 0x000000601a507824 */ /* 0x000fce00078e024b */
[----:B------:R-:W1:Y:S08]  /*06a0*/  LDC.64 R48, c[0x0][0x258] ;  /* 0x00009600ff307b82 */ /* 0x000e700000000a00 */
[----:B------:R-:W2:Y:S01]  /*06b0*/  LDC.64 R82, c[0x0][0x230] ;  /* 0x00008c00ff527b82 */ /* 0x000ea20000000a00 */
[C---:B------:R-:W-:Y:S02]  /*06c0*/  IADD3 R79, R80.reuse, 0x20, RZ ;  /* 0x00000020504f7810 */ /* 0x040fe40007ffe0ff */
[C---:B------:R-:W-:Y:S01]  /*06d0*/  IADD3 R78, R80.reuse, 0x40, RZ ;  /* 0x00000040504e7810 */ /* 0x040fe20007ffe0ff */
[----:B0-----:R-:W-:-:S04]  /*06e0*/  IMAD.WIDE.U32 R28, R80, 0x10, R44 ;  /* 0x00000010501c7825 */ /* 0x001fc800078e002c */
[C---:B------:R-:W-:Y:S02]  /*06f0*/  IMAD.WIDE.U32 R36, R79.reuse, 0x10, R44 ;  /* 0x000000104f247825 */ /* 0x040fe400078e002c */
[----:B------:R-:W3:Y:S02]  /*0700*/  LDG.E.128 R28, desc[UR4][R28.64] ;  /* 0x000000041c1c7981 */ /* 0x000ee4000c1e1d00 */
[--C-:B-1----:R-:W-:Y:S02]  /*0710*/  IMAD.WIDE.U32 R32, R80, 0x10, R48.reuse ;  /* 0x0000001050207825 */ /* 0x102fe400078e0030 */
[----:B------:R-:W4:Y:S02]  /*0720*/  LDG.E.128 R36, desc[UR4][R36.64] ;  /* 0x0000000424247981 */ /* 0x000f24000c1e1d00 */
[----:B------:R-:W-:Y:S02]  /*0730*/  IMAD.WIDE.U32 R40, R79, 0x10, R48 ;  /* 0x000000104f287825 */ /* 0x000fe400078e0030 */
[----:B------:R-:W5:Y:S02]  /*0740*/  LDG.E.128 R32, desc[UR4][R32.64] ;  /* 0x0000000420207981 */ /* 0x000f64000c1e1d00 */
[----:B------:R-:W-:-:S02]  /*0750*/  IMAD.WIDE.U32 R44, R78, 0x10, R44 ;  /* 0x000000104e2c7825 */ /* 0x000fc400078e002c */
[----:B------:R-:W4:Y:S02]  /*0760*/  LDG.E.128 R40, desc[UR4][R40.64] ;  /* 0x0000000428287981 */ /* 0x000f24000c1e1d00 */
[----:B------:R-:W-:Y:S02]  /*0770*/  IMAD.WIDE.U32 R48, R78, 0x10, R48 ;  /* 0x000000104e307825 */ /* 0x000fe400078e0030 */
[----:B------:R-:W4:Y:S02]  /*0780*/  LDG.E.128 R44, desc[UR4][R44.64] ;  /* 0x000000042c2c7981 */ /* 0x000f24000c1e1d00 */
[----:B--2---:R-:W-:Y:S02]  /*0790*/  IMAD.WIDE R86, R26, 0x4, R82 ;  /* 0x000000041a567825 */ /* 0x004fe400078e0252 */
[----:B------:R-:W2:Y:S04]  /*07a0*/  LDG.E.128 R48, desc[UR4][R48.64] ;  /* 0x0000000430307981 */ /* 0x000ea8000c1e1d00 */
[----:B------:R-:W2:Y:S01]  /*07b0*/  LDG.E R77, desc[UR4][R86.64] ;  /* 0x00000004564d7981 */ /* 0x000ea2000c1e1900 */
[----:B------:R-:W-:Y:S01]  /*07c0*/  UMOV UR6, 0xffffffff ;  /* 0xffffffff00067882 */ /* 0x000fe20000000000 */
[----:B---3--:R-:W-:-:S02]  /*07d0*/  PRMT R81, R28, 0x7632, R81 ;  /* 0x000076321c517816 */ /* 0x008fc40000000051 */
[----:B------:R-:W-:Y:S02]  /*07e0*/  SHF.L.U32 R0, R28, 0x10, RZ ;  /* 0x000000101c007819 */ /* 0x000fe400000006ff */
[----:B------:R-:W-:Y:S02]  /*07f0*/  PRMT R83, R30, 0x7632, R83 ;  /* 0x000076321e537816 */ /* 0x000fe40000000053 */
[C---:B-----5:R-:W-:Y:S02]  /*0800*/  PRMT R115, R32.reuse, 0x7632, R115 ;  /* 0x0000763220737816 */ /* 0x060fe40000000073 */
[----:B------:R-:W-:Y:S02]  /*0810*/  SHF.L.U32 R117, R32, 0x10, RZ ;  /* 0x0000001020757819 */ /* 0x000fe400000006ff */
[----:B------:R-:W-:Y:S02]  /*0820*/  PRMT R82, R29, 0x7632, R82 ;  /* 0x000076321d527816 */ /* 0x000fe40000000052 */
[----:B------:R-:W-:-:S02]  /*0830*/  SHF.L.U32 R115, R115, 0x10, RZ ;  /* 0x0000001073737819 */ /* 0x000fc400000006ff */
[C---:B----4-:R-:W-:Y:S02]  /*0840*/  PRMT R91, R46.reuse, 0x7632, R91 ;  /* 0x000076322e5b7816 */ /* 0x050fe4000000005b */
[----:B------:R-:W-:Y:S02]  /*0850*/  SHF.L.U32 R90, R46, 0x10, RZ ;  /* 0x000000102e5a7819 */ /* 0x000fe400000006ff */
[C---:B--2---:R-:W-:Y:S02]  /*0860*/  PRMT R94, R48.reuse, 0x7632, R94 ;  /* 0x00007632305e7816 */ /* 0x044fe4000000005e */
[----:B------:R-:W-:Y:S02]  /*0870*/  SHF.L.U32 R95, R48, 0x10, RZ ;  /* 0x00000010305f7819 */ /* 0x000fe400000006ff */
[----:B------:R-:W-:Y:S01]  /*0880*/  SHF.L.U32 R48, R81, 0x10, RZ ;  /* 0x0000001051307819 */ /* 0x000fe200000006ff */
[----:B------:R-:W-:Y:S01]  /*0890*/  FMUL R0, R77, R0 ;  /* 0x000000004d007220 */ /* 0x000fe20000400000 */
[----:B------:R-:W-:Y:S01]  /*08a0*/  SHF.L.U32 R46, R83, 0x10, RZ ;  /* 0x00000010532e7819 */ /* 0x000fe200000006ff */
[----:B------:R-:W-:Y:S01]  /*08b0*/  FMUL R83, R74, R117 ;  /* 0x000000754a537220 */ /* 0x000fe20000400000 */
[----:B------:R-:W-:-:S02]  /*08c0*/  PRMT R109, R34, 0x7632, R109 ;  /* 0x00007632226d7816 */ /* 0x000fc4000000006d */
[----:B------:R-:W-:Y:S02]  /*08d0*/  SHF.L.U32 R111, R34, 0x10, RZ ;  /* 0x00000010226f7819 */ /* 0x000fe400000006ff */
[C---:B------:R-:W-:Y:S02]  /*08e0*/  PRMT R107, R35.reuse, 0x7632, R107 ;  /* 0x00007632236b7816 */ /* 0x040fe4000000006b */
[----:B------:R-:W-:Y:S02]  /*08f0*/  SHF.L.U32 R110, R35, 0x10, RZ ;  /* 0x00000010236e7819 */ /* 0x000fe400000006ff */
[C---:B------:R-:W-:Y:S02]  /*0900*/  PRMT R34, R38.reuse, 0x7632, R34 ;  /* 0x0000763226227816 */ /* 0x040fe40000000022 */
[----:B------:R-:W-:Y:S02]  /*0910*/  SHF.L.U32 R104, R38, 0x10, RZ ;  /* 0x0000001026687819 */ /* 0x000fe400000006ff */
[----:B------:R-:W-:-:S02]  /*0920*/  PRMT R113, R33, 0x7632, R113 ;  /* 0x0000763221717816 */ /* 0x000fc40000000071 */
[C---:B------:R-:W-:Y:S02]  /*0930*/  PRMT R35, R36.reuse, 0x7632, R35 ;  /* 0x0000763224237816 */ /* 0x040fe40000000023 */
[----:B------:R-:W-:Y:S02]  /*0940*/  SHF.L.U32 R108, R36, 0x10, RZ ;  /* 0x00000010246c7819 */ /* 0x000fe400000006ff */
[----:B------:R-:W-:Y:S01]  /*0950*/  SHF.L.U32 R38, R82, 0x10, RZ ;  /* 0x0000001052267819 */ /* 0x000fe200000006ff */
[----:B------:R-:W-:Y:S01]  /*0960*/  FMUL R48, R77, R48 ;  /* 0x000000304d307220 */ /* 0x000fe20000400000 */
[----:B------:R-:W-:Y:S02]  /*0970*/  SHF.L.U32 R84, R29, 0x10, RZ ;  /* 0x000000101d547819 */ /* 0x000fe400000006ff */
[----:B------:R-:W-:Y:S02]  /*0980*/  SHF.L.U32 R114, R33, 0x10, RZ ;  /* 0x0000001021727819 */ /* 0x000fe400000006ff */
[----:B------:R-:W-:-:S02]  /*0990*/  PRMT R36, R39, 0x7632, R36 ;  /* 0x0000763227247816 */ /* 0x000fc40000000024 */
[----:B------:R-:W-:Y:S01]  /*09a0*/  SHF.L.U32 R106, R39, 0x10, RZ ;  /* 0x00000010276a7819 */ /* 0x000fe200000006ff */
[----:B------:R-:W-:Y:S01]  /*09b0*/  FFMA R39, R0, R83, RZ ;  /* 0x0000005300277223 */ /* 0x000fe200000000ff */
[C---:B------:R-:W-:Y:S02]  /*09c0*/  PRMT R89, R45.reuse, 0x7632, R89 ;  /* 0x000076322d597816 */ /* 0x040fe40000000059 */
[----:B------:R-:W-:Y:S01]  /*09d0*/  SHF.L.U32 R88, R45, 0x10, RZ ;  /* 0x000000102d587819 */ /* 0x000fe200000006ff */
[----:B------:R-:W-:Y:S01]  /*09e0*/  FMUL R45, R62, R115 ;  /* 0x000000733e2d7220 */ /* 0x000fe20000400000 */
[----:B------:R-:W-:Y:S02]  /*09f0*/  PRMT R112, R31, 0x7632, R112 ;  /* 0x000076321f707816 */ /* 0x000fe40000000070 */
[C---:B------:R-:W-:Y:S02]  /*0a00*/  PRMT R86, R44.reuse, 0x7632, R86 ;  /* 0x000076322c567816 */ /* 0x040fe40000000056 */
[----:B------:R-:W-:-:S02]  /*0a10*/  SHF.L.U32 R28, R44, 0x10, RZ ;  /* 0x000000102c1c7819 */ /* 0x000fc400000006ff */
[C---:B------:R-:W-:Y:S02]  /*0a20*/  PRMT R93, R49.reuse, 0x7632, R93 ;  /* 0x00007632315d7816 */ /* 0x040fe4000000005d */
[----:B------:R-:W-:Y:S01]  /*0a30*/  SHF.L.U32 R98, R49, 0x10, RZ ;  /* 0x0000001031627819 */ /* 0x000fe200000006ff */
[----:B------:R-:W-:Y:S01]  /*0a40*/  FMUL R49, R77, R38 ;  /* 0x000000264d317220 */ /* 0x000fe20000400000 */
[----:B------:R-:W-:Y:S01]  /*0a50*/  SHF.L.U32 R44, R113, 0x10, RZ ;  /* 0x00000010712c7819 */ /* 0x000fe200000006ff */
[----:B------:R-:W-:Y:S01]  /*0a60*/  FMUL R84, R77, R84 ;  /* 0x000000544d547220 */ /* 0x000fe20000400000 */
[----:B------:R-:W-:Y:S01]  /*0a70*/  FMUL R81, R73, R114 ;  /* 0x0000007249517220 */ /* 0x000fe20000400000 */
[----:B------:R-:W-:Y:S01]  /*0a80*/  FFMA R39, R48, R45, R39 ;  /* 0x0000002d30277223 */ /* 0x000fe20000000027 */
[C---:B------:R-:W-:Y:S02]  /*0a90*/  PRMT R33, R37.reuse, 0x7632, R33 ;  /* 0x0000763225217816 */ /* 0x040fe40000000021 */
[----:B------:R-:W-:-:S02]  /*0aa0*/  SHF.L.U32 R100, R37, 0x10, RZ ;  /* 0x0000001025647819 */ /* 0x000fc400000006ff */
[----:B------:R-:W-:Y:S01]  /*0ab0*/  SHF.L.U32 R112, R112, 0x10, RZ ;  /* 0x0000001070707819 */ /* 0x000fe200000006ff */
[----:B------:R-:W-:Y:S01]  /*0ac0*/  FFMA R4, R49, R44, R4 ;  /* 0x0000002c31047223 */ /* 0x000fe20000000004 */
[C---:B------:R-:W-:Y:S02]  /*0ad0*/  PRMT R37, R40.reuse, 0x7632, R37 ;  /* 0x0000763228257816 */ /* 0x040fe40000000025 */
[----:B------:R-:W-:Y:S01]  /*0ae0*/  SHF.L.U32 R105, R40, 0x10, RZ ;  /* 0x0000001028697819 */ /* 0x000fe200000006ff */
[----:B------:R-:W-:Y:S01]  /*0af0*/  FMUL R40, R77, R108 ;  /* 0x0000006c4d287220 */ /* 0x000fe20000400000 */
[----:B------:R-:W-:Y:S01]  /*0b00*/  SHF.L.U32 R116, R30, 0x10, RZ ;  /* 0x000000101e747819 */ /* 0x000fe200000006ff */
[----:B------:R-:W-:Y:S01]  /*0b10*/  FMUL R44, R61, R44 ;  /* 0x0000002c3d2c7220 */ /* 0x000fe20000400000 */
[----:B------:R-:W-:Y:S01]  /*0b20*/  FFMA R108, R84, R81, R39 ;  /* 0x00000051546c7223 */ /* 0x000fe20000000027 */
[C---:B------:R-:W-:Y:S02]  /*0b30*/  PRMT R99, R47.reuse, 0x7632, R99 ;  /* 0x000076322f637816 */ /* 0x040fe40000000063 */
[----:B------:R-:W-:Y:S01]  /*0b40*/  SHF.L.U32 R96, R47, 0x10, RZ ;  /* 0x000000102f607819 */ /* 0x000fe200000006ff */
[----:B------:R-:W-:Y:S01]  /*0b50*/  FMUL R47, R77, R112 ;  /* 0x000000704d2f7220 */ /* 0x000fe20000400000 */
[----:B------:R-:W-:Y:S01]  /*0b60*/  PRMT R101, R51, 0x7632, R101 ;  /* 0x0000763233657816 */ /* 0x000fe20000000065 */
[----:B------:R-:W-:Y:S01]  /*0b70*/  FMUL R82, R77, R116 ;  /* 0x000000744d527220 */ /* 0x000fe20000400000 */
[----:B------:R-:W-:Y:S01]  /*0b80*/  SHF.L.U32 R102, R51, 0x10, RZ ;  /* 0x0000001033667819 */ /* 0x000fe200000006ff */
[----:B------:R-:W-:Y:S01]  /*0b90*/  FMUL R51, R72, R111 ;  /* 0x0000006f48337220 */ /* 0x000fe20000400000 */
[----:B------:R-:W-:-:S02]  /*0ba0*/  SHF.L.U32 R109, R109, 0x10, RZ ;  /* 0x000000106d6d7819 */ /* 0x000fc400000006ff */
[----:B------:R-:W-:Y:S01]  /*0bb0*/  SHF.L.U32 R112, R33, 0x10, RZ ;  /* 0x0000001021707819 */ /* 0x000fe200000006ff */
[----:B------:R-:W-:Y:S01]  /*0bc0*/  FFMA R33, R49, R44, R108 ;  /* 0x0000002c31217223 */ /* 0x000fe2000000006c */
[----:B------:R-:W-:Y:S01]  /*0bd0*/  SHF.L.U32 R118, R31, 0x10, RZ ;  /* 0x000000101f767819 */ /* 0x000fe200000006ff */
[----:B------:R-:W-:Y:S01]  /*0be0*/  FMUL R46, R77, R46 ;  /* 0x0000002e4d2e7220 */ /* 0x000fe20000400000 */
[C---:B------:R-:W-:Y:S01]  /*0bf0*/  PRMT R29, R43.reuse, 0x7632, R29 ;  /* 0x000076322b1d7816 */ /* 0x040fe2000000001d */
[----:B------:R-:W-:Y:S01]  /*0c00*/  FFMA R33, R82, R51, R33 ;  /* 0x0000003352217223 */ /* 0x000fe20000000021 */
[----:B------:R-:W-:Y:S01]  /*0c10*/  SHF.L.U32 R30, R43, 0x10, RZ ;  /* 0x000000102b1e7819 */ /* 0x000fe200000006ff */
[----:B------:R-:W-:Y:S01]  /*0c20*/  FMUL R43, R60, R109 ;  /* 0x0000006d3c2b7220 */ /* 0x000fe20000400000 */
[C---:B------:R-:W-:Y:S02]  /*0c30*/  PRMT R87, R41.reuse, 0x7632, R87 ;  /* 0x0000763229577816 */ /* 0x040fe40000000057 */
[----:B------:R-:W-:Y:S01]  /*0c40*/  SHF.L.U32 R92, R41, 0x10, RZ ;  /* 0x00000010295c7819 */ /* 0x000fe200000006ff */
[----:B------:R-:W-:Y:S01]  /*0c50*/  FMUL R41, R77, R104 ;  /* 0x000000684d297220 */ /* 0x000fe20000400000 */
[----:B------:R-:W-:-:S02]  /*0c60*/  PRMT R31, R42, 0x7632, R31 ;  /* 0x000076322a1f7816 */ /* 0x000fc4000000001f */
[----:B------:R-:W-:Y:S02]  /*0c70*/  SHF.L.U32 R32, R42, 0x10, RZ ;  /* 0x000000102a207819 */ /* 0x000fe400000006ff */
[----:B------:R-:W-:Y:S01]  /*0c80*/  SHF.L.U32 R42, R107, 0x10, RZ ;  /* 0x000000106b2a7819 */ /* 0x000fe200000006ff */
[----:B------:R-:W-:Y:S01]  /*0c90*/  FMUL R85, R77, R118 ;  /* 0x000000764d557220 */ /* 0x000fe20000400000 */
[C---:B------:R-:W-:Y:S02]  /*0ca0*/  PRMT R97, R50.reuse, 0x7632, R97 ;  /* 0x0000763232617816 */ /* 0x040fe40000000061 */
[----:B------:R-:W-:Y:S01]  /*0cb0*/  SHF.L.U32 R103, R50, 0x10, RZ ;  /* 0x0000001032677819 */ /* 0x000fe200000006ff */
[----:B------:R-:W-:Y:S01]  /*0cc0*/  FMUL R50, R71, R110 ;  /* 0x0000006e47327220 */ /* 0x000fe20000400000 */
[----:B------:R-:W-:Y:S01]  /*0cd0*/  SHF.L.U32 R104, R34, 0x10, RZ ;  /* 0x0000001022687819 */ /* 0x000fe200000006ff */
[----:B------:R-:W-:Y:S01]  /*0ce0*/  FFMA R34, R46, R43, R33 ;  /* 0x0000002b2e227223 */ /* 0x000fe20000000021 */
[-C--:B------:R-:W-:Y:S01]  /*0cf0*/  FFMA R8, R47, R42.reuse, R8 ;  /* 0x0000002a2f087223 */ /* 0x080fe20000000008 */
[----:B------:R-:W-:Y:S01]  /*0d00*/  FMUL R42, R59, R42 ;  /* 0x0000002a3b2a7220 */ /* 0x000fe20000400000 */
[----:B------:R-:W-:Y:S01]  /*0d10*/  SHF.L.U32 R107, R37, 0x10, RZ ;  /* 0x00000010256b7819 */ /* 0x000fe200000006ff */
[C---:B------:R-:W-:Y:S01]  /*0d20*/  FFMA R34, R85.reuse, R50, R34 ;  /* 0x0000003255227223 */ /* 0x040fe20000000022 */
[----:B------:R-:W-:Y:S01]  /*0d30*/  FFMA R9, R85, R110, R9 ;  /* 0x0000006e55097223 */ /* 0x000fe20000000009 */
[-C--:B------:R-:W-:Y:S01]  /*0d40*/  FFMA R11, R40, R105.reuse, R11 ;  /* 0x00000069280b7223 */ /* 0x080fe2000000000b */
[----:B------:R-:W-:Y:S01]  /*0d50*/  FMUL R37, R70, R105 ;  /* 0x0000006946257220 */ /* 0x000fe20000400000 */
[----:B------:R-:W-:-:S02]  /*0d60*/  SHF.L.U32 R110, R35, 0x10, RZ ;  /* 0x00000010236e7819 */ /* 0x000fc400000006ff */
[----:B------:R-:W-:Y:S01]  /*0d70*/  SHF.L.U32 R105, R31, 0x10, RZ ;  /* 0x000000101f697819 */ /* 0x000fe200000006ff */
[----:B------:R-:W-:Y:S01]  /*0d80*/  FFMA R31, R47, R42, R34 ;  /* 0x0000002a2f1f7223 */ /* 0x000fe20000000022 */
[C---:B------:R-:W-:Y:S01]  /*0d90*/  FMUL R38, R77.reuse, R100 ;  /* 0x000000644d267220 */ /* 0x040fe20000400000 */
[----:B------:R-:W-:Y:S01]  /*0da0*/  SHF.L.U32 R100, R36, 0x10, RZ ;  /* 0x0000001024647819 */ /* 0x000fe200000006ff */
[C---:B------:R-:W-:Y:S01]  /*0db0*/  FMUL R36, R77.reuse, R110 ;  /* 0x0000006e4d247220 */ /* 0x040fe20000400000 */
[----:B------:R-:W-:Y:S01]  /*0dc0*/  FMUL R33, R58, R107 ;  /* 0x0000006b3a217220 */ /* 0x000fe20000400000 */
[----:B------:R-:W-:Y:S01]  /*0dd0*/  FFMA R31, R40, R37, R31 ;  /* 0x00000025281f7223 */ /* 0x000fe2000000001f */
[----:B------:R-:W-:Y:S01]  /*0de0*/  FMUL R39, R77, R106 ;  /* 0x0000006a4d277220 */ /* 0x000fe20000400000 */
[----:B------:R-:W-:Y:S01]  /*0df0*/  SHF.L.U32 R87, R87, 0x10, RZ ;  /* 0x0000001057577819 */ /* 0x000fe200000006ff */
[----:B------:R-:W-:Y:S01]  /*0e00*/  FMUL R34, R77, R112 ;  /* 0x000000704d227220 */ /* 0x000fe20000400000 */
[----:B------:R-:W-:Y:S01]  /*0e10*/  SHF.L.U32 R106, R29, 0x10, RZ ;  /* 0x000000101d6a7819 */ /* 0x000fe200000006ff */
[----:B------:R-:W-:Y:S01]  /*0e20*/  FMUL R35, R69, R92 ;  /* 0x0000005c45237220 */ /* 0x000fe20000400000 */
[----:B------:R-:W-:Y:S01]  /*0e30*/  FFMA R29, R36, R33, R31 ;  /* 0x00000021241d7223 */ /* 0x000fe2000000001f */
[-C--:B------:R-:W-:Y:S01]  /*0e40*/  FFMA R12, R34, R87.reuse, R12 ;  /* 0x00000057220c7223 */ /* 0x080fe2000000000c */
[----:B------:R-:W-:-:S02]  /*0e50*/  FMUL R31, R57, R87 ;  /* 0x00000057391f7220 */ /* 0x000fc40000400000 */
[C---:B------:R-:W-:Y:S01]  /*0e60*/  FFMA R87, R38.reuse, R35, R29 ;  /* 0x0000002326577223 */ /* 0x040fe2000000001d */
[----:B------:R-:W-:Y:S01]  /*0e70*/  FFMA R13, R38, R92, R13 ;  /* 0x0000005c260d7223 */ /* 0x000fe2000000000d */
        /* <DEDUP_REMOVED lines=15> */
[----:B------:R-:W-:Y:S01]  /*0f70*/  SHF.L.U32 R108, R89, 0x10, RZ ;  /* 0x00000010596c7819 */ /* 0x000fe200000006ff */
[-C--:B------:R-:W-:Y:S01]  /*0f80*/  FFMA R19, R28, R95.reuse, R19 ;  /* 0x0000005f1c137223 */ /* 0x080fe20000000013 */
[----:B------:R-:W-:Y:S01]  /*0f90*/  SHF.L.U32 R105, R94, 0x10, RZ ;  /* 0x000000105e697819 */ /* 0x000fe200000006ff */
[----:B------:R-:W-:Y:S01]  /*0fa0*/  FMUL R89, R66, R95 ;  /* 0x0000005f42597220 */ /* 0x000fe20000400000 */
[C---:B------:R-:W-:Y:S01]  /*0fb0*/  FFMA R95, R87.reuse, R92, R100 ;  /* 0x0000005c575f7223 */ /* 0x040fe20000000064 */
[----:B------:R-:W-:Y:S01]  /*0fc0*/  FFMA R16, R87, R106, R16 ;  /* 0x0000006a57107223 */ /* 0x000fe20000000010 */
[----:B------:R-:W-:Y:S01]  /*0fd0*/  SHF.L.U32 R106, R91, 0x10, RZ ;  /* 0x000000105b6a7819 */ /* 0x000fe200000006ff */
[C---:B------:R-:W-:Y:S01]  /*0fe0*/  FMUL R91, R77.reuse, R104 ;  /* 0x000000684d5b7220 */ /* 0x040fe20000400000 */
[----:B------:R-:W-:Y:S01]  /*0ff0*/  FMUL R94, R54, R105 ;  /* 0x00000069365e7220 */ /* 0x000fe20000400000 */
[----:B------:R-:W-:Y:S01]  /*1000*/  FFMA R100, R28, R89, R95 ;  /* 0x000000591c647223 */ /* 0x000fe2000000005f */
[----:B------:R-:W-:Y:S01]  /*1010*/  FFMA R10, R36, R107, R10 ;  /* 0x0000006b240a7223 */ /* 0x000fe2000000000a */
[----:B------:R-:W-:Y:S01]  /*1020*/  FMUL R88, R77, R88 ;  /* 0x000000584d587220 */ /* 0x000fe20000400000 */
[----:B------:R-:W-:Y:S01]  /*1030*/  SHF.L.U32 R104, R93, 0x10, RZ ;  /* 0x000000105d687819 */ /* 0x000fe200000006ff */
[----:B------:R-:W-:Y:S01]  /*1040*/  FMUL R93, R65, R98 ;  /* 0x00000062415d7220 */ /* 0x000fe20000400000 */
[----:B------:R-:W-:Y:S01]  /*1050*/  FFMA R107, R91, R94, R100 ;  /* 0x0000005e5b6b7223 */ /* 0x000fe20000000064 */
[C---:B------:R-:W-:Y:S01]  /*1060*/  FMUL R90, R77.reuse, R90 ;  /* 0x0000005a4d5a7220 */ /* 0x040fe20000400000 */
[C---:B------:R-:W-:Y:S01]  /*1070*/  FFMA R21, R88.reuse, R98, R21 ;  /* 0x0000006258157223 */ /* 0x040fe20000000015 */
[----:B------:R-:W-:Y:S01]  /*1080*/  FMUL R95, R77, R108 ;  /* 0x0000006c4d5f7220 */ /* 0x000fe20000400000 */
[----:B------:R-:W-:Y:S01]  /*1090*/  FMUL R98, R53, R104 ;  /* 0x0000006835627220 */ /* 0x000fe20000400000 */
[----:B------:R-:W-:Y:S01]  /*10a0*/  FFMA R100, R88, R93, R107 ;  /* 0x0000005d58647223 */ /* 0x000fe2000000006b */
[----:B------:R-:W-:Y:S01]  /*10b0*/  SHF.L.U32 R107, R97, 0x10, RZ ;  /* 0x00000010616b7819 */ /* 0x000fe200000006ff */
[-C--:B------:R-:W-:Y:S01]  /*10c0*/  FFMA R23, R90, R103.reuse, R23 ;  /* 0x000000675a177223 */ /* 0x080fe20000000017 */
[----:B------:R-:W-:Y:S01]  /*10d0*/  FMUL R97, R64, R103 ;  /* 0x0000006740617220 */ /* 0x000fe20000400000 */
        /* <DEDUP_REMOVED lines=38> */
.L_x_5408:
[----:B------:R-:W-:Y:S01]  /*1340*/  UMOV UR6, 0xffffffff ;  /* 0xffffffff00067882 */ /* 0x000fe20000000000 */
[----:B-1----:R-:W-:Y:S02]  /*1350*/  FADD R104, R108, R111 ;  /* 0x0000006f6c687221 */ /* 0x002fe40000000000 */
[----:B------:R-:W-:Y:S05]  /*1360*/  BRA.DIV UR6, `(.L_x_5396) ;  /* 0x0000000e06ac7947 */ /* 0x000fea000b800000 */
.L_x_5411:
[----:B------:R-:W-:Y:S01]  /*1370*/  UMOV UR6, 0xffffffff ;  /* 0xffffffff00067882 */ /* 0x000fe20000000000 */
[----:B--2---:R-:W-:Y:S02]  /*1380*/  FADD R104, R109, R112 ;  /* 0x000000706d687221 */ /* 0x004fe40000000000 */
[----:B------:R-:W-:Y:S05]  /*1390*/  BRA.DIV UR6, `(.L_x_5397) ;  /* 0x0000000e06c47947 */ /* 0x000fea000b800000 */
[----:B------:R1:W2:Y:S02]  /*13a0*/  SHFL.BFLY PT, R110, R104, 0x10, 0x1f ;  /* 0x0e001f00686e7f89 */ /* 0x0002a400000e0000 */
.L_x_5414:
[----:B-12---:R-:W-:-:S04]  /*13b0*/  FADD R104, R104, R110 ;  /* 0x0000006e68687221 */ /* 0x006fc80000000000 */
[----:B------:R-:W-:-:S04]  /*13c0*/  FMUL R104, R104, 0.001302083372138440609 ;  /* 0x3aaaaaab68687820 */ /* 0x000fc80000400000 */
        /* <DEDUP_REMOVED lines=72> */
.L_x_5394:
        /* <DEDUP_REMOVED lines=24> */
.L_x_5393:
[----:B------:R-:W-:Y:S05]  /*19d0*/  BSYNC B1 ;  /* 0x0000000000017941 */ /* 0x000fea0003800000 */
.L_x_5392:
[----:B------:R-:W0:Y:S01]  /*19e0*/  S2R R37, SR_TID.X ;  /* 0x0000000000257919 */ /* 0x000e220000002100 */
[----:B------:R-:W-:Y:S01]  /*19f0*/  MOV R0, 0x400 ;  /* 0x0000040000007802 */ /* 0x000fe20000000f00 */
[----:B------:R-:W-:Y:S05]  /*1a00*/  WARPSYNC.ALL ;  /* 0x0000000000007948 */ /* 0x000fea0003800000 */
[----:B------:R-:W1:Y:S01]  /*1a10*/  S2R R3, SR_CgaCtaId ;  /* 0x0000000000037919 */ /* 0x000e620000008800 */
[----:B------:R-:W-:Y:S01]  /*1a20*/  IMAD R24, R76, 0x300, RZ ;  /* 0x000003004c187824 */ /* 0x000fe200078e02ff */
[----:B------:R-:W-:Y:S01]  /*1a30*/  ULDC.64 UR8, c[0x0][0x270] ;  /* 0x00009c0000087ab9 */ /* 0x000fe20000000a00 */
[----:B0-----:R-:W-:-:S03]  /*1a40*/  SHF.R.U32.HI R2, RZ, 0x5, R37 ;  /* 0x00000005ff027819 */ /* 0x001fc60000011625 */
[----:B------:R-:W-:Y:S02]  /*1a50*/  IADD3 R24, P0, R24, R37, RZ ;  /* 0x0000002518187210 */ /* 0x000fe40007f1e0ff */
[----:B------:R-:W-:Y:S01]  /*1a60*/  IMAD R75, R2, 0x60, R75 ;  /* 0x00000060024b7824 */ /* 0x000fe200078e024b */
[----:B-1----:R-:W-:-:S04]  /*1a70*/  LEA R0, R3, R0, 0x18 ;  /* 0x0000000003007211 */ /* 0x002fc800078ec0ff */
[-C--:B------:R-:W-:Y:S02]  /*1a80*/  LEA R75, R75, R0.reuse, 0x5 ;  /* 0x000000004b4b7211 */ /* 0x080fe400078e28ff */
[----:B------:R-:W-:-:S03]  /*1a90*/  LEA R0, R37, R0, 0x2 ;  /* 0x0000000025007211 */ /* 0x000fc600078e10ff */
[----:B------:R0:W-:Y:S04]  /*1aa0*/  STS.128 [R75], R28 ;  /* 0x0000001c4b007388 */ /* 0x0001e80000000c00 */
[----:B------:R-:W-:Y:S04]  /*1ab0*/  STS.128 [R75+0x10], R4 ;  /* 0x000010044b007388 */ /* 0x000fe80000000c00 */
[----:B------:R-:W-:Y:S04]  /*1ac0*/  STS.128 [R75+0x400], R8 ;  /* 0x000400084b007388 */ /* 0x000fe80000000c00 */
[----:B------:R-:W-:Y:S04]  /*1ad0*/  STS.128 [R75+0x410], R32 ;  /* 0x000410204b007388 */ /* 0x000fe80000000c00 */
[----:B------:R-:W-:Y:S01]  /*1ae0*/  STS.128 [R75+0x800], R16 ;  /* 0x000800104b007388 */ /* 0x000fe20000000c00 */
[----:B0-----:R-:W-:-:S03]  /*1af0*/  IADD3.X R29, RZ, RZ, RZ, P0, !PT ;  /* 0x000000ffff1d7210 */ /* 0x001fc600007fe4ff */
        /* <DEDUP_REMOVED lines=59> */
.L_x_5395:
        /* <DEDUP_REMOVED lines=8> */
.L_x_5400:
[----:B------:R-:W-:Y:S05]  /*1f30*/  BSYNC B2 ;  /* 0x0000000000027941 */ /* 0x000fea0003800000 */
.L_x_5399:
        /* <DEDUP_REMOVED lines=8> */
.L_x_5401:
[----:B------:R-:W-:Y:S01]  /*1fc0*/  FADD R111, RZ, R108 ;  /* 0x0000006cff6f7221 */ /* 0x000fe20000000000 */
[----:B------:R-:W-:-:S04]  /*1fd0*/  HFMA2.MMA R105, -RZ, RZ, 0, 1.1920928955078125e-07 ;  /* 0x00000002ff697435 */ /* 0x000fc800000001ff */
[----:B------:R-:W-:Y:S01]  /*1fe0*/  MOV R104, R111 ;  /* 0x0000006f00687202 */ /* 0x000fe20000000f00 */
[----:B------:R-:W-:-:S07]  /*1ff0*/  FADD R112, R109, R110 ;  /* 0x0000006e6d707221 */ /* 0x000fce0000000000 */
[----:B------:R-:W-:Y:S05]  /*2000*/  WARPSYNC.COLLECTIVE R107, `(.L_x_5402) ;  /* 0x000000006b087348 */ /* 0x000fea0003c00000 */
[----:B------:R0:W1:Y:S02]  /*2010*/  SHFL.BFLY P0, R110, R104, R105, R106 ;  /* 0x0c000069686e7389 */ /* 0x000064000000006a */
[----:B01----:R-:W-:Y:S01]  /*2020*/  ENDCOLLECTIVE ;  /* 0x000000000000791b */ /* 0x003fe20003800000 */
.L_x_5402:
[----:B------:R-:W-:Y:S01]  /*2030*/  MOV R104, R112 ;  /* 0x0000007000687202 */ /* 0x000fe20000000f00 */
[----:B------:R-:W-:-:S07]  /*2040*/  FADD R114, R111, R110 ;  /* 0x0000006e6f727221 */ /* 0x000fce0000000000 */
[----:B------:R-:W-:Y:S05]  /*2050*/  WARPSYNC.COLLECTIVE R107, `(.L_x_5403) ;  /* 0x000000006b087348 */ /* 0x000fea0003c00000 */
[----:B------:R0:W1:Y:S02]  /*2060*/  SHFL.BFLY P0, R110, R104, R105, R106 ;  /* 0x0c000069686e7389 */ /* 0x000064000000006a */
[----:B01----:R-:W-:Y:S01]  /*2070*/  ENDCOLLECTIVE ;  /* 0x000000000000791b */ /* 0x003fe20003800000 */
.L_x_5403:
[----:B------:R-:W-:Y:S01]  /*2080*/  HFMA2.MMA R105, -RZ, RZ, 0, 2.384185791015625e-07 ;  /* 0x00000004ff697435 */ /* 0x000fe200000001ff */
[----:B------:R-:W-:Y:S02]  /*2090*/  MOV R104, R114 ;  /* 0x0000007200687202 */ /* 0x000fe40000000f00 */
[----:B------:R-:W-:-:S08]  /*20a0*/  MOV R113, R110 ;  /* 0x0000006e00717202 */ /* 0x000fd00000000f00 */
[----:B------:R-:W-:Y:S05]  /*20b0*/  WARPSYNC.COLLECTIVE R107, `(.L_x_5404) ;  /* 0x000000006b087348 */ /* 0x000fea0003c00000 */
[----:B------:R0:W1:Y:S02]  /*20c0*/  SHFL.BFLY P0, R110, R104, R105, R106 ;  /* 0x0c000069686e7389 */ /* 0x000064000000006a */
[----:B01----:R-:W-:Y:S01]  /*20d0*/  ENDCOLLECTIVE ;  /* 0x000000000000791b */ /* 0x003fe20003800000 */
.L_x_5404:
[----:B------:R-:W-:-:S05]  /*20e0*/  FADD R113, R112, R113 ;  /* 0x0000007170717221 */ /* 0x000fca0000000000 */
[----:B------:R-:W-:Y:S01]  /*20f0*/  MOV R104, R113 ;  /* 0x0000007100687202 */ /* 0x000fe20000000f00 */
[----:B------:R-:W-:-:S07]  /*2100*/  FADD R108, R114, R110 ;  /* 0x0000006e726c7221 */ /* 0x000fce0000000000 */
[----:B------:R-:W-:Y:S05]  /*2110*/  WARPSYNC.COLLECTIVE R107, `(.L_x_5405) ;  /* 0x000000006b087348 */ /* 0x000fea0003c00000 */
[----:B------:R0:W1:Y:S02]  /*2120*/  SHFL.BFLY P0, R110, R104, R105, R106 ;  /* 0x0c000069686e7389 */ /* 0x000064000000006a */
[----:B01----:R-:W-:Y:S01]  /*2130*/  ENDCOLLECTIVE ;  /* 0x000000000000791b */ /* 0x003fe20003800000 */
.L_x_5405:
[----:B------:R-:W-:Y:S01]  /*2140*/  HFMA2.MMA R105, -RZ, RZ, 0, 4.76837158203125e-07 ;  /* 0x00000008ff697435 */ /* 0x000fe200000001ff */
[----:B------:R-:W-:Y:S02]  /*2150*/  MOV R104, R108 ;  /* 0x0000006c00687202 */ /* 0x000fe40000000f00 */
[----:B------:R-:W-:-:S08]  /*2160*/  MOV R116, R110 ;  /* 0x0000006e00747202 */ /* 0x000fd00000000f00 */
[----:B------:R-:W-:Y:S05]  /*2170*/  WARPSYNC.COLLECTIVE R107, `(.L_x_5406) ;  /* 0x000000006b087348 */ /* 0x000fea0003c00000 */
[----:B------:R0:W1:Y:S02]  /*2180*/  SHFL.BFLY P0, R110, R104, R105, R106 ;  /* 0x0c000069686e7389 */ /* 0x000064000000006a */
[----:B01----:R-:W-:Y:S01]  /*2190*/  ENDCOLLECTIVE ;  /* 0x000000000000791b */ /* 0x003fe20003800000 */
.L_x_5406:
[----:B------:R-:W-:-:S05]  /*21a0*/  FADD R109, R113, R116 ;  /* 0x00000074716d7221 */ /* 0x000fca0000000000 */
[----:B------:R-:W-:Y:S02]  /*21b0*/  MOV R104, R109 ;  /* 0x0000006d00687202 */ /* 0x000fe40000000f00 */
[----:B------:R-:W-:-:S07]  /*21c0*/  MOV R111, R110 ;  /* 0x0000006e006f7202 */ /* 0x000fce0000000f00 */
[----:B------:R-:W-:Y:S05]  /*21d0*/  WARPSYNC.COLLECTIVE R107, `(.L_x_5407) ;  /* 0x000000006b087348 */ /* 0x000fea0003c00000 */
[----:B------:R0:W1:Y:S02]  /*21e0*/  SHFL.BFLY P0, R110, R104, R105, R106 ;  /* 0x0c000069686e7389 */ /* 0x000064000000006a */
[----:B01----:R-:W-:Y:S01]  /*21f0*/  ENDCOLLECTIVE ;  /* 0x000000000000791b */ /* 0x003fe20003800000 */
.L_x_5407:
[----:B------:R-:W-:Y:S01]  /*2200*/  MOV R112, R110 ;  /* 0x0000006e00707202 */ /* 0x000fe20000000f00 */
[----:B------:R-:W-:Y:S06]  /*2210*/  BRA `(.L_x_5408) ;  /* 0xfffffff000487947 */ /* 0x000fec000383ffff */
.L_x_5396:
[----:B------:R-:W-:Y:S01]  /*2220*/  HFMA2.MMA R105, -RZ, RZ, 0, 9.5367431640625e-07 ;  /* 0x00000010ff697435 */ /* 0x000fe200000001ff */
[----:B------:R-:W-:Y:S01]  /*2230*/  BSSY B2, `(.L_x_5409) ;  /* 0x0000006000027945 */ /* 0x000fe20003800000 */
[----:B------:R-:W-:Y:S02]  /*2240*/  MOV R106, 0x1f ;  /* 0x0000001f006a7802 */ /* 0x000fe40000000f00 */
[----:B------:R-:W-:-:S07]  /*2250*/  MOV R107, 0xffffffff ;  /* 0xffffffff006b7802 */ /* 0x000fce0000000f00 */
[----:B0-2---:R-:W-:Y:S05]  /*2260*/  WARPSYNC.COLLECTIVE R107, `(.L_x_5410) ;  /* 0x000000006b087348 */ /* 0x005fea0003c00000 */
[----:B------:R1:W3:Y:S02]  /*2270*/  SHFL.BFLY P0, R110, R104, R105, R106 ;  /* 0x0c000069686e7389 */ /* 0x0002e4000000006a */
[----:B0123--:R-:W-:Y:S01]  /*2280*/  ENDCOLLECTIVE ;  /* 0x000000000000791b */ /* 0x00ffe20003800000 */
.L_x_5410:
[----:B------:R-:W-:Y:S05]  /*2290*/  BSYNC B2 ;  /* 0x0000000000027941 */ /* 0x000fea0003800000 */
.L_x_5409:
[----:B------:R-:W-:Y:S05]  /*22a0*/  BRA `(.L_x_5411) ;  /* 0xfffffff000307947 */ /* 0x000fea000383ffff */
.L_x_5397:
[----:B------:R-:W-:Y:S01]  /*22b0*/  HFMA2.MMA R105, -RZ, RZ, 0, 9.5367431640625e-07 ;  /* 0x00000010ff697435 */ /* 0x000fe200000001ff */
[----:B------:R-:W-:Y:S01]  /*22c0*/  BSSY B2, `(.L_x_5412) ;  /* 0x0000006000027945 */ /* 0x000fe20003800000 */
[----:B------:R-:W-:Y:S02]  /*22d0*/  MOV R106, 0x1f ;  /* 0x0000001f006a7802 */ /* 0x000fe40000000f00 */
[----:B------:R-:W-:-:S07]  /*22e0*/  MOV R107, 0xffffffff ;  /* 0xffffffff006b7802 */ /* 0x000fce0000000f00 */
[----:B0-----:R-:W-:Y:S05]  /*22f0*/  WARPSYNC.COLLECTIVE R107, `(.L_x_5413) ;  /* 0x000000006b087348 */ /* 0x001fea0003c00000 */
[----:B------:R1:W2:Y:S02]  /*2300*/  SHFL.BFLY P0, R110, R104, R105, R106 ;  /* 0x0c000069686e7389 */ /* 0x0002a4000000006a */
[----:B012---:R-:W-:Y:S01]  /*2310*/  ENDCOLLECTIVE ;  /* 0x000000000000791b */ /* 0x007fe20003800000 */
.L_x_5413:
[----:B------:R-:W-:Y:S05]  /*2320*/  BSYNC B2 ;  /* 0x0000000000027941 */ /* 0x000fea0003800000 */
.L_x_5412:
[----:B------:R-:W-:Y:S05]  /*2330*/  BRA `(.L_x_5414) ;  /* 0xfffffff0001c7947 */ /* 0x000fea000383ffff */
.L_x_5415:
        /* <DEDUP_REMOVED lines=12> */
.L_x_5773:


//--------------------- .text._ZN18transformer_engine13normalization33rmsnorm_bwd_finalize_tuned_kernelINS0_22Kernel_traits_finalizeILj768E6__halfS3_S3_fjLj1024ELj4ENS0_18Kernel_traits_baseILj768ES3_S3_S3_fjLj1024EEEEEEEvNS0_20BackwardKernelParamsE --------------------------
	.section	.text._ZN18transformer_engine13normalization33rmsnorm_bwd_finalize_tuned_kernelINS0_22Kernel_traits_finalizeILj768E6__halfS3_S3_fjLj1024ELj4ENS0_18Kernel_traits_baseILj768ES3_S3_S3_fjLj1024EEEEEEEvNS0_20BackwardKernelParamsE,"ax",@progbits
	.align	128
        .global         _ZN18transformer_engine13normalization33rmsnorm_bwd_finalize_tuned_kernelINS0_22Kernel_traits_finalizeILj768E6__halfS3_S3_fjLj1024ELj4ENS0_18Kernel_traits_baseILj768ES3_S3_S3_fjLj1024EEEEEEEvNS0_20BackwardKernelParamsE
        .type           _ZN18transformer_engine13normalization33rmsnorm_bwd_finalize_tuned_kernelINS0_22Kernel_traits_finalizeILj768E6__halfS3_S3_fjLj1024ELj4ENS0_18Kernel_traits_baseILj768ES3_S3_S3_fjLj1024EEEEEEEvNS0_20BackwardKernelParamsE,@function
        .size           _ZN18transformer_engine13normalization33rmsnorm_bwd_finalize_tuned_kernelINS0_22Kernel_traits_finalizeILj768E6__halfS3_S3_fjLj1024ELj4ENS0_18Kernel_traits_baseILj768ES3_S3_S3_fjLj1024EEEEEEEvNS0_20BackwardKernelParamsE,(.L_x_5774 - _ZN18transformer_engine13normalization33rmsnorm_bwd_finalize_tuned_kernelINS0_22Kernel_traits_finalizeILj768E6__halfS3_S3_fjLj1024ELj4ENS0_18Kernel_traits_baseILj768ES3_S3_S3_fjLj1024EEEEEEEvNS0_20BackwardKernelParamsE)
        .other          _ZN18transformer_engine13normalization33rmsnorm_bwd_finalize_tuned_kernelINS0_22Kernel_traits_finalizeILj768E6__halfS3_S3_fjLj1024ELj4ENS0_18Kernel_traits_baseILj768ES3_S3_S3_fjLj1024EEEEEEEvNS0_20BackwardKernelParamsE,@"STO_CUDA_ENTRY STV_DEFAULT"
_ZN18transformer_engine13normalization33rmsnorm_bwd_finalize_tuned_kernelINS0_22Kernel_traits_finalizeILj768E6__halfS3_S3_fjLj1024ELj4ENS0_18Kernel_traits_baseILj768ES3_S3_S3_fjLj1024EEEEEEEvNS0_20BackwardKernelParamsE:
.text._ZN18transformer_engine13normalization33rmsnorm_bwd_finalize_tuned_kernelINS0_22Kernel_traits_finalizeILj768E6__halfS3_S3_fjLj1024ELj4ENS0_18Kernel_traits_baseILj768ES3_S3_S3_fjLj1024EEEEEEEvNS0_20BackwardKernelParamsE:
        /* <DEDUP_REMOVED lines=24> */
.L_x_5427:
        /* <DEDUP_REMOVED lines=24> */
.L_x_5420:
        /* <DEDUP_REMOVED lines=19> */
.L_x_5419:
[----:B------:R-:W-:Y:S05]  /*0430*/  BSYNC B1 ;  /* 0x0000000000017941 */ /* 0x000fea0003800000 */
.L_x_5418:
        /* <DEDUP_REMOVED lines=16> */
.L_x_5422:
[----:B------:R-:W-:Y:S05]  /*0540*/  BSYNC B1 ;  /* 0x0000000000017941 */ /* 0x000fea0003800000 */
.L_x_5421:
[----:B------:R-:W-:-:S13]  /*0550*/  ISETP.LT.U32.OR P1, PT, R23, R18, P1 ;  /* 0x000000121700720c */ /* 0x000fda0000f21470 */
[----:B------:R-:W-:Y:S05]  /*0560*/  @!P1 BRA `(.L_x_5417) ;  /* 0x0000000000109947 */ /* 0x000fea0003800000 */
[----:B------:R-:W0:Y:S02]  /*0570*/  LDC.64 R2, c[0x0][0x270] ;  /* 0x00009c00ff027b82 */ /* 0x000e240000000a00 */
[----:B0-----:R-:W-:-:S06]  /*0580*/  IMAD.WIDE.U32 R2, R19, 0x4, R2 ;  /* 0x0000000413027825 */ /* 0x001fcc00078e0002 */
[----:B------:R-:W2:Y:S02]  /*0590*/  LDG.E R2, desc[UR6][R2.64] ;  /* 0x0000000602027981 */ /* 0x000ea4000c1e1900 */
[----:B--2---:R-:W-:-:S07]  /*05a0*/  FADD R21, R21, R2 ;  /* 0x0000000215157221 */ /* 0x004fce0000000000 */
.L_x_5417:
[----:B------:R-:W-:Y:S05]  /*05b0*/  BSYNC B0 ;  /* 0x0000000000007941 */ /* 0x000fea0003800000 */
.L_x_5416:
        /* <DEDUP_REMOVED lines=18> */
.L_x_5433:
[----:B------:R-:W-:Y:S01]  /*06e0*/  @!P1 SHF.R.U32.HI R2, RZ, 0x3, R0 ;  /* 0x00000003ff029819 */ /* 0x000fe20000011600 */
[----:B--2---:R-:W-:-:S03]  /*06f0*/  FADD R7, R6, R7 ;  /* 0x0000000706077221 */ /* 0x004fc60000000000 */
[----:B------:R-:W-:-:S05]  /*0700*/  @!P1 LOP3.LUT R2, R2, 0x1ffffffc, RZ, 0xc0, !PT ;  /* 0x1ffffffc02029812 */ /* 0x000fca00078ec0ff */
[----:B------:R2:W-:Y:S02]  /*0710*/  @!P1 STS [R2+UR4+0x2000], R7 ;  /* 0x0020000702009988 */ /* 0x0005e40008000804 */
.L_x_5423:
        /* <DEDUP_REMOVED lines=11> */
.L_x_5426:
[----:B------:R-:W-:Y:S05]  /*07d0*/  BSYNC B0 ;  /* 0x0000000000007941 */ /* 0x000fea0003800000 */
.L_x_5425:
[C---:B------:R-:W-:Y:S01]  /*07e0*/  ISETP.GT.U32.AND P1, PT, R14.reuse, -0x301, PT ;  /* 0xfffffcff0e00780c */ /* 0x040fe20003f24070 */
[----:B------:R-:W-:Y:S01]  /*07f0*/  VIADD R14, R14, 0x300 ;  /* 0x000003000e0e7836 */ /* 0x000fe20000000000 */
[----:B------:R-:W-:-:S11]  /*0800*/  IADD3 R15, R15, 0x180, RZ ;  /* 0x000001800f0f7810 */ /* 0x000fd60007ffe0ff */
[----:B------:R-:W-:Y:S05]  /*0810*/  @P1 BRA `(.L_x_5427) ;  /* 0xfffffff800581947 */ /* 0x000fea000383ffff */
[----:B------:R-:W-:Y:S05]  /*0820*/  EXIT ;  /* 0x000000000000794d */ /* 0x000fea0003800000 */
.L_x_5424:
[----:B------:R-:W-:Y:S01]  /*0830*/  HFMA2.MMA R11, -RZ, RZ, 0, 1.847743988037109375e-06 ;  /* 0x0000001fff0b7435 */ /* 0x000fe200000001ff */
[----:B------:R-:W-:Y:S02]  /*0840*/  IMAD.MOV.U32 R9, RZ, RZ, 0x1 ;  /* 0x00000001ff097424 */ /* 0x000fe400078e00ff */
[----:B------:R-:W-:-:S08]  /*0850*/  IMAD.MOV.U32 R8, RZ, RZ, -0x1 ;  /* 0xffffffffff087424 */ /* 0x000fd000078e00ff */
[----:B01----:R-:W-:Y:S05]  /*0860*/  WARPSYNC.COLLECTIVE R8, `(.L_x_5428) ;  /* 0x0000000008087348 */ /* 0x003fea0003c00000 */
[----:B-1----:R1:W2:Y:S02]  /*0870*/  SHFL.BFLY P2, R7, R2, R9, R11 ;  /* 0x0c00000902077389 */ /* 0x0022a4000004000b */
[----:B012---:R-:W-:Y:S01]  /*0880*/  ENDCOLLECTIVE ;  /* 0x000000000000791b */ /* 0x007fe20003800000 */
.L_x_5428:
[----:B------:R-:W-:Y:S01]  /*0890*/  HFMA2.MMA R9, -RZ, RZ, 0, 1.1920928955078125e-07 ;  /* 0x00000002ff097435 */ /* 0x000fe200000001ff */
[----:B------:R-:W-:-:S05]  /*08a0*/  MOV R3, R7 ;  /* 0x0000000700037202 */ /* 0x000fca0000000f00 */
[----:B------:R-:W-:-:S04]  /*08b0*/  FADD R3, R2, R3 ;  /* 0x0000000302037221 */ /* 0x000fc80000000000 */
[----:B------:R-:W-:-:S07]  /*08c0*/  IMAD.MOV.U32 R2, RZ, RZ, R3 ;  /* 0x000000ffff027224 */ /* 0x000fce00078e0003 */
[----:B------:R-:W-:Y:S05]  /*08d0*/  WARPSYNC.COLLECTIVE R8, `(.L_x_5429) ;  /* 0x0000000008087348 */ /* 0x000fea0003c00000 */
[----:B------:R0:W1:Y:S02]  /*08e0*/  SHFL.BFLY P2, R7, R2, R9, R11 ;  /* 0x0c00000902077389 */ /* 0x000064000004000b */
[----:B01----:R-:W-:Y:S01]  /*08f0*/  ENDCOLLECTIVE ;  /* 0x000000000000791b */ /* 0x003fe20003800000 */
.L_x_5429:
[----:B------:R-:W-:Y:S02]  /*0900*/  IMAD.MOV.U32 R9, RZ, RZ, 0x4 ;  /* 0x00000004ff097424 */ /* 0x000fe400078e00ff */
[----:B------:R-:W-:-:S04]  /*0910*/  IMAD.MOV.U32 R4, RZ, RZ, R7 ;  /* 0x000000ffff047224 */ /* 0x000fc800078e0007 */
[----:B------:R-:W-:-:S05]  /*0920*/  FADD R4, R3, R4 ;  /* 0x0000000403047221 */ /* 0x000fca0000000000 */
[----:B------:R-:W-:-:S07]  /*0930*/  MOV R2, R4 ;  /* 0x0000000400027202 */ /* 0x000fce0000000f00 */
[----:B------:R-:W-:Y:S05]  /*0940*/  WARPSYNC.COLLECTIVE R8, `(.L_x_5430) ;  /* 0x0000000008087348 */ /* 0x000fea0003c00000 */
[----:B------:R0:W1:Y:S02]  /*0950*/  SHFL.BFLY P2, R7, R2, R9, R11 ;  /* 0x0c00000902077389 */ /* 0x000064000004000b */
[----:B01----:R-:W-:Y:S01]  /*0960*/  ENDCOLLECTIVE ;  /* 0x000000000000791b */ /* 0x003fe20003800000 */
.L_x_5430:
[----:B------:R-:W-:Y:S01]  /*0970*/  HFMA2.MMA R9, -RZ, RZ, 0, 4.76837158203125e-07 ;  /* 0x00000008ff097435 */ /* 0x000fe200000001ff */
[----:B------:R-:W-:-:S05]  /*0980*/  MOV R5, R7 ;  /* 0x0000000700057202 */ /* 0x000fca0000000f00 */
[----:B------:R-:W-:-:S04]  /*0990*/  FADD R5, R4, R5 ;  /* 0x0000000504057221 */ /* 0x000fc80000000000 */
[----:B------:R-:W-:-:S07]  /*09a0*/  IMAD.MOV.U32 R2, RZ, RZ, R5 ;  /* 0x000000ffff027224 */ /* 0x000fce00078e0005 */
[----:B------:R-:W-:Y:S05]  /*09b0*/  WARPSYNC.COLLECTIVE R8, `(.L_x_5431) ;  /* 0x0000000008087348 */ /* 0x000fea0003c00000 */
[----:B------:R0:W1:Y:S02]  /*09c0*/  SHFL.BFLY P2, R7, R2, R9, R11 ;  /* 0x0c00000902077389 */ /* 0x000064000004000b */
[----:B01----:R-:W-:Y:S01]  /*09d0*/  ENDCOLLECTIVE ;  /* 0x000000000000791b */ /* 0x003fe20003800000 */
.L_x_5431:
[----:B------:R-:W-:Y:S02]  /*09e0*/  IMAD.MOV.U32 R9, RZ, RZ, 0x10 ;  /* 0x00000010ff097424 */ /* 0x000fe400078e00ff */
[----:B------:R-:W-:-:S04]  /*09f0*/  IMAD.MOV.U32 R6, RZ, RZ, R7 ;  /* 0x000000ffff067224 */ /* 0x000fc800078e0007 */
[----:B------:R-:W-:-:S05]  /*0a00*/  FADD R6, R5, R6 ;  /* 0x0000000605067221 */ /* 0x000fca0000000000 */
[----:B------:R-:W-:-:S07]  /*0a10*/  MOV R2, R6 ;  /* 0x0000000600027202 */ /* 0x000fce0000000f00 */
[----:B------:R-:W-:Y:S05]  /*0a20*/  WARPSYNC.COLLECTIVE R8, `(.L_x_5432) ;  /* 0x0000000008087348 */ /* 0x000fea0003c00000 */
[----:B------:R0:W1:Y:S02]  /*0a30*/  SHFL.BFLY P2, R7, R2, R9, R11 ;  /* 0x0c00000902077389 */ /* 0x000064000004000b */
[----:B01----:R-:W-:Y:S01]  /*0a40*/  ENDCOLLECTIVE ;  /* 0x000000000000791b */ /* 0x003fe20003800000 */
.L_x_5432:
[----:B------:R-:W-:Y:S05]  /*0a50*/  BRA `(.L_x_5433) ;  /* 0xfffffffc00207947 */ /* 0x000fea000383ffff */
.L_x_5434:
        /* <DEDUP_REMOVED lines=10> */
.L_x_5774:


//--------------------- .text._ZN18transformer_engine13normalization24rmsnorm_bwd_tuned_kernelINS0_13Kernel_traitsI6__halfS3_S3_fjLj768ELj1ELj4ELj1ELj16ENS0_18Kernel_traits_baseILj768ES3_S3_S3_fjLj128EEEEELb0EEEvNS0_20BackwardKernelParamsE --------------------------
	.section	.text._ZN18transformer_engine13normalization24rmsnorm_bwd_tuned_kernelINS0_13Kernel_traitsI6__halfS3_S3_fjLj768ELj1ELj4ELj1ELj16ENS0_18Kernel_traits_baseILj768ES3_S3_S3_fjLj128EEEEELb0EEEvNS0_20BackwardKernelParamsE,"ax",@progbits
	.align	128
        .global         _ZN18transformer_engine13normalization24rmsnorm_bwd_tuned_kernelINS0_13Kernel_traitsI6__halfS3_S3_fjLj768ELj1ELj4ELj1ELj16ENS0_18Kernel_traits_baseILj768ES3_S3_S3_fjLj128EEEEELb0EEEvNS0_20BackwardKernelParamsE
        .type           _ZN18transformer_engine13normalization24rmsnorm_bwd_tuned_kernelINS0_13Kernel_traitsI6__halfS3_S3_fjLj768ELj1ELj4ELj1ELj16ENS0_18Kernel_traits_baseILj768ES3_S3_S3_fjLj128EEEEELb0EEEvNS0_20BackwardKernelParamsE,@function
        .size           _ZN18transformer_engine13normalization24rmsnorm_bwd_tuned_kernelINS0_13Kernel_traitsI6__halfS3_S3_fjLj768ELj1ELj4ELj1ELj16ENS0_18Kernel_traits_baseILj768ES3_S3_S3_fjLj128EEEEELb0EEEvNS0_20BackwardKernelParamsE,(.L_x_5775 - _ZN18transformer_engine13normalization24rmsnorm_bwd_tuned_kernelINS0_13Kernel_traitsI6__halfS3_S3_fjLj768ELj1ELj4ELj1ELj16ENS0_18Kernel_traits_baseILj768ES3_S3_S3_fjLj128EEEEELb0EEEvNS0_20BackwardKernelParamsE)
        .other          _ZN18transformer_engine13normalization24rmsnorm_bwd_tuned_kernelINS0_13Kernel_traitsI6__halfS3_S3_fjLj768ELj1ELj4ELj1ELj16ENS0_18Kernel_traits_baseILj768ES3_S3_S3_fjLj128EEEEELb0EEEvNS0_20BackwardKernelParamsE,@"STO_CUDA_ENTRY STV_DEFAULT"
_ZN18transformer_engine13normalization24rmsnorm_bwd_tuned_kernelINS0_13Kernel_traitsI6__halfS3_S3_fjLj768ELj1ELj4ELj1ELj16ENS0_18Kernel_traits_baseILj768ES3_S3_S3_fjLj128EEEEELb0EEEvNS0_20BackwardKernelParamsE:
.text._ZN18transformer_engine13normalization24rmsnorm_bwd_tuned_kernelINS0_13Kernel_traitsI6__halfS3_S3_fjLj768ELj1ELj4ELj1ELj16ENS0_18Kernel_traits_baseILj768ES3_S3_S3_fjLj128EEEEELb0EEEvNS0_20BackwardKernelParamsE:
        /* <DEDUP_REMOVED lines=92> */
.L_x_5441:
        /* <DEDUP_REMOVED lines=10> */
[----:B------:R-:W2:Y:S02]  /*0660*/  LDG.E.128 R36, desc[UR4][R36.64] ;  /* 0x0000000424247981 */ /* 0x000ea4000c1e1d00 */
[C-C-:B------:R-:W-:Y:S02]  /*0670*/  IMAD.WIDE.U32 R44, R79.reuse, 0x10, R28.reuse ;  /* 0x000000104f2c7825 */ /* 0x140fe400078e001c */
[----:B------:R-:W4:Y:S02]  /*0680*/  LDG.E R77, desc[UR4][R82.64] ;  /* 0x00000004524d7981 */ /* 0x000f24000c1e1900 */
[----:B------:R-:W-:Y:S02]  /*0690*/  IMAD.WIDE.U32 R28, R78, 0x10, R28 ;  /* 0x000000104e1c7825 */ /* 0x000fe400078e001c */
[----:B------:R-:W5:Y:S02]  /*06a0*/  LDG.E.128 R44, desc[UR4][R44.64] ;  /* 0x000000042c2c7981 */ /* 0x000f64000c1e1d00 */
[----:B------:R-:W-:-:S04]  /*06b0*/  IMAD.WIDE.U32 R40, R79, 0x10, R30 ;  /* 0x000000104f287825 */ /* 0x000fc800078e001e */
        /* <DEDUP_REMOVED lines=15> */
[----:B------:R-:W-:Y:S02]  /*07b0*/  HADD2.F32 R83, -RZ, R37.H0_H0 ;  /* 0x20000025ff537230 */ /* 0x000fe40000004100 */
[----:B------:R-:W-:Y:S01]  /*07c0*/  FMUL R88, R77, R88 ;  /* 0x000000584d587220 */ /* 0x000fe20000400000 */
[----:B------:R-:W-:Y:S01]  /*07d0*/  FMUL R86, R73, R103 ;  /* 0x0000006749567220 */ /* 0x000fe20000400000 */
[--C-:B-----5:R-:W-:Y:S02]  /*07e0*/  HADD2.F32 R110, -RZ, R28.reuse.H0_H0 ;  /* 0x2000001cff6e7230 */ /* 0x120fe40000004100 */
[----:B------:R-:W-:-:S02]  /*07f0*/  HADD2.F32 R108, -RZ, R28.H1_H1 ;  /* 0x3000001cff6c7230 */ /* 0x000fc40000004100 */
[----:B------:R-:W-:Y:S01]  /*0800*/  FFMA R28, R0, R87, RZ ;  /* 0x00000057001c7223 */ /* 0x000fe200000000ff */
[----:B------:R-:W-:Y:S02]  /*0810*/  HADD2.F32 R82, -RZ, R37.H1_H1 ;  /* 0x30000025ff527230 */ /* 0x000fe40000004100 */
[----:B------:R-:W-:Y:S01]  /*0820*/  FMUL R85, R77, R85 ;  /* 0x000000554d557220 */ /* 0x000fe20000400000 */
[--C-:B------:R-:W-:Y:S02]  /*0830*/  HADD2.F32 R106, -RZ, R29.reuse.H0_H0 ;  /* 0x2000001dff6a7230 */ /* 0x100fe40000004100 */
[-C--:B------:R-:W-:Y:S01]  /*0840*/  FFMA R5, R88, R83.reuse, R5 ;  /* 0x0000005358057223 */ /* 0x080fe20000000005 */
[----:B------:R-:W-:Y:S02]  /*0850*/  HADD2.F32 R104, -RZ, R29.H1_H1 ;  /* 0x3000001dff687230 */ /* 0x000fe40000004100 */
        /* <DEDUP_REMOVED lines=21> */
[----:B------:R-:W-:Y:S02]  /*09b0*/  HADD2.F32 R37, -RZ, R40.H0_H0 ;  /* 0x20000028ff257230 */ /* 0x000fe40000004100 */
[----:B------:R-:W-:Y:S02]  /*09c0*/  HADD2.F32 R93, -RZ, R35.H1_H1 ;  /* 0x30000023ff5d7230 */ /* 0x000fe40000004100 */
[----:B------:R-:W-:Y:S01]  /*09d0*/  FFMA R29, R81, R48, R28 ;  /* 0x00000030511d7223 */ /* 0x000fe2000000001c */
[----:B------:R-:W-:Y:S02]  /*09e0*/  HADD2.F32 R124, -RZ, R39.H1_H1 ;  /* 0x30000027ff7c7230 */ /* 0x000fe40000004100 */
[--C-:B------:R-:W-:Y:S02]  /*09f0*/  HADD2.F32 R91, -RZ, R47.reuse.H0_H0 ;  /* 0x2000002fff5b7230 */ /* 0x100fe40000004100 */
[----:B------:R-:W-:-:S02]  /*0a00*/  HADD2.F32 R116, -RZ, R47.H1_H1 ;  /* 0x3000002fff747230 */ /* 0x000fc40000004100 */
[----:B------:R-:W-:Y:S01]  /*0a10*/  FMUL R47, R68, R95 ;  /* 0x0000005f442f7220 */ /* 0x000fe20000400000 */
[--C-:B------:R-:W-:Y:S02]  /*0a20*/  HADD2.F32 R98, -RZ, R50.reuse.H0_H0 ;  /* 0x20000032ff627230 */ /* 0x100fe40000004100 */
[----:B------:R-:W-:Y:S02]  /*0a30*/  HADD2.F32 R96, -RZ, R50.H1_H1 ;  /* 0x30000032ff607230 */ /* 0x000fe40000004100 */
[----:B------:R-:W-:Y:S01]  /*0a40*/  FMUL R50, R77, R97 ;  /* 0x000000614d327220 */ /* 0x000fe20000400000 */
[--C-:B------:R-:W-:Y:S02]  /*0a50*/  HADD2.F32 R34, -RZ, R43.reuse.H0_H0 ;  /* 0x2000002bff227230 */ /* 0x100fe40000004100 */
[----:B------:R-:W-:Y:S02]  /*0a60*/  HADD2.F32 R114, -RZ, R43.H1_H1 ;  /* 0x3000002bff727230 */ /* 0x000fe40000004100 */
[----:B------:R-:W-:-:S02]  /*0a70*/  HADD2.F32 R43, -RZ, R44.H0_H0 ;  /* 0x2000002cff2b7230 */ /* 0x000fc40000004100 */
[--C-:B------:R-:W-:Y:S02]  /*0a80*/  HADD2.F32 R35, -RZ, R46.reuse.H0_H0 ;  /* 0x2000002eff237230 */ /* 0x100fe40000004100 */
        /* <DEDUP_REMOVED lines=8> */
[----:B------:R-:W-:Y:S02]  /*0b10*/  HADD2.F32 R33, -RZ, R40.H1_H1 ;  /* 0x30000028ff217230 */ /* 0x000fe40000004100 */
[-C--:B------:R-:W-:Y:S01]  /*0b20*/  FFMA R11, R46, R43.reuse, R11 ;  /* 0x0000002b2e0b7223 */ /* 0x080fe2000000000b */
[--C-:B------:R-:W-:Y:S02]  /*0b30*/  HADD2.F32 R40, -RZ, R41.reuse.H0_H0 ;  /* 0x20000029ff287230 */ /* 0x100fe40000004100 */
[----:B------:R-:W-:Y:S01]  /*0b40*/  FMUL R43, R66, R43 ;  /* 0x0000002b422b7220 */ /* 0x000fe20000400000 */
[----:B------:R-:W-:Y:S01]  /*0b50*/  FFMA R29, R49, R44, R28 ;  /* 0x0000002c311d7223 */ /* 0x000fe2000000001c */
[----:B------:R-:W-:Y:S02]  /*0b60*/  HADD2.F32 R120, -RZ, R41.H1_H1 ;  /* 0x30000029ff787230 */ /* 0x000fe40000004100 */
[----:B------:R-:W-:-:S02]  /*0b70*/  HADD2.F32 R38, -RZ, R42.H0_H0 ;  /* 0x2000002aff267230 */ /* 0x000fc40000004100 */
[----:B------:R-:W-:Y:S02]  /*0b80*/  HADD2.F32 R118, -RZ, R42.H1_H1 ;  /* 0x3000002aff767230 */ /* 0x000fe40000004100 */
[----:B------:R-:W-:Y:S01]  /*0b90*/  FMUL R42, R77, R40 ;  /* 0x000000284d2a7220 */ /* 0x000fe20000400000 */
[--C-:B------:R-:W-:Y:S02]  /*0ba0*/  HADD2.F32 R39, -RZ, R45.reuse.H0_H0 ;  /* 0x2000002dff277230 */ /* 0x100fe40000004100 */
[----:B------:R-:W-:Y:S01]  /*0bb0*/  FMUL R40, R65, R122 ;  /* 0x0000007a41287220 */ /* 0x000fe20000400000 */
[----:B------:R-:W-:Y:S02]  /*0bc0*/  HADD2.F32 R36, -RZ, R45.H1_H1 ;  /* 0x3000002dff247230 */ /* 0x000fe40000004100 */
[C---:B------:R-:W-:Y:S01]  /*0bd0*/  FMUL R45, R77.reuse, R33 ;  /* 0x000000214d2d7220 */ /* 0x040fe20000400000 */
        /* <DEDUP_REMOVED lines=23> */
[----:B------:R-:W-:Y:S01]  /*0d50*/  FMUL R93, R77, R90 ;  /* 0x0000005a4d5d7220 */ /* 0x000fe20000400000 */
[----:B------:R-:W-:Y:S02]  /*0d60*/  FMUL R90, R58, R110 ;  /* 0x0000006e3a5a7220 */ /* 0x000fe40000400000 */
[C---:B------:R-:W-:Y:S01]  /*0d70*/  FFMA R120, R33.reuse, R28, R118 ;  /* 0x0000001c21787223 */ /* 0x040fe20000000076 */
        /* <DEDUP_REMOVED lines=18> */
[----:B------:R-:W-:-:S02]  /*0ea0*/  HADD2.F32 R118, -RZ, R31.H0_H0 ;  /* 0x2000001fff767230 */ /* 0x000fc40000004100 */
[----:B------:R-:W-:Y:S01]  /*0eb0*/  FMUL R97, R77, R96 ;  /* 0x000000604d617220 */ /* 0x000fe20000400000 */
[----:B------:R-:W-:Y:S01]  /*0ec0*/  FMUL R96, R53, R116 ;  /* 0x0000007435607220 */ /* 0x000fe20000400000 */
[----:B------:R-:W-:Y:S01]  /*0ed0*/  FFMA R120, R99, R98, R120 ;  /* 0x0000006263787223 */ /* 0x000fe20000000078 */
[----:B------:R-:W-:Y:S01]  /*0ee0*/  FFMA R9, R50, R95, R9 ;  /* 0x0000005f32097223 */ /* 0x000fe20000000009 */
[----:B------:R-:W-:Y:S02]  /*0ef0*/  HADD2.F32 R105, -RZ, R31.H1_H1 ;  /* 0x3000001fff697230 */ /* 0x000fe40000004100 */
        /* <DEDUP_REMOVED lines=32> */
.L_x_5451:
[----:B------:R-:W-:Y:S01]  /*1100*/  UMOV UR6, 0xffffffff ;  /* 0xffffffff00067882 */ /* 0x000fe20000000000 */
[----:B-1----:R-:W-:Y:S02]  /*1110*/  FADD R104, R108, R111 ;  /* 0x0000006f6c687221 */ /* 0x002fe40000000000 */
[----:B------:R-:W-:Y:S05]  /*1120*/  BRA.DIV UR6, `(.L_x_5439) ;  /* 0x0000000e06ac7947 */ /* 0x000fea000b800000 */
.L_x_5454:
[----:B------:R-:W-:Y:S01]  /*1130*/  UMOV UR6, 0xffffffff ;  /* 0xffffffff00067882 */ /* 0x000fe20000000000 */
[----:B--2---:R-:W-:Y:S02]  /*1140*/  FADD R104, R109, R112 ;  /* 0x000000706d687221 */ /* 0x004fe40000000000 */
[----:B------:R-:W-:Y:S05]  /*1150*/  BRA.DIV UR6, `(.L_x_5440) ;  /* 0x0000000e06c47947 */ /* 0x000fea000b800000 */
[----:B------:R1:W2:Y:S02]  /*1160*/  SHFL.BFLY PT, R110, R104, 0x10, 0x1f ;  /* 0x0e001f00686e7f89 */ /* 0x0002a400000e0000 */
.L_x_5457:
[----:B-12---:R-:W-:-:S04]  /*1170*/  FADD R104, R104, R110 ;  /* 0x0000006e68687221 */ /* 0x006fc80000000000 */
[----:B------:R-:W-:-:S04]  /*1180*/  FMUL R104, R104, 0.001302083372138440609 ;  /* 0x3aaaaaab68687820 */ /* 0x000fc80000400000 */
        /* <DEDUP_REMOVED lines=72> */
.L_x_5437:
        /* <DEDUP_REMOVED lines=24> */
.L_x_5436:
[----:B------:R-:W-:Y:S05]  /*1790*/  BSYNC B1 ;  /* 0x0000000000017941 */ /* 0x000fea0003800000 */
.L_x_5435:
        /* <DEDUP_REMOVED lines=77> */
.L_x_5438:
        /* <DEDUP_REMOVED lines=8> */
.L_x_5443:
[----:B------:R-:W-:Y:S05]  /*1cf0*/  BSYNC B2 ;  /* 0x0000000000027941 */ /* 0x000fea0003800000 */
.L_x_5442:
        /* <DEDUP_REMOVED lines=8> */
.L_x_5444:
[----:B------:R-:W-:Y:S01]  /*1d80*/  FADD R111, RZ, R108 ;  /* 0x0000006cff6f7221 */ /* 0x000fe20000000000 */
[----:B------:R-:W-:-:S04]  /*1d90*/  HFMA2.MMA R105, -RZ, RZ, 0, 1.1920928955078125e-07 ;  /* 0x00000002ff697435 */ /* 0x000fc800000001ff */
[----:B------:R-:W-:Y:S01]  /*1da0*/  MOV R104, R111 ;  /* 0x0000006f00687202 */ /* 0x000fe20000000f00 */
[----:B------:R-:W-:-:S07]  /*1db0*/  FADD R112, R120, R110 ;  /* 0x0000006e78707221 */ /* 0x000fce0000000000 */
[----:B------:R-:W-:Y:S05]  /*1dc0*/  WARPSYNC.COLLECTIVE R107, `(.L_x_5445) ;  /* 0x000000006b087348 */ /* 0x000fea0003c00000 */
[----:B------:R0:W1:Y:S02]  /*1dd0*/  SHFL.BFLY P0, R110, R104, R105, R106 ;  /* 0x0c000069686e7389 */ /* 0x000064000000006a */
[----:B01----:R-:W-:Y:S01]  /*1de0*/  ENDCOLLECTIVE ;  /* 0x000000000000791b */ /* 0x003fe20003800000 */
.L_x_5445:
[----:B------:R-:W-:Y:S01]  /*1df0*/  MOV R104, R112 ;  /* 0x0000007000687202 */ /* 0x000fe20000000f00 */
[----:B------:R-:W-:-:S07]  /*1e00*/  FADD R113, R111, R110 ;  /* 0x0000006e6f717221 */ /* 0x000fce0000000000 */
[----:B------:R-:W-:Y:S05]  /*1e10*/  WARPSYNC.COLLECTIVE R107, `(.L_x_5446) ;  /* 0x000000006b087348 */ /* 0x000fea0003c00000 */
[----:B------:R0:W1:Y:S02]  /*1e20*/  SHFL.BFLY P0, R110, R104, R105, R106 ;  /* 0x0c000069686e7389 */ /* 0x000064000000006a */
[----:B01----:R-:W-:Y:S01]  /*1e30*/  ENDCOLLECTIVE ;  /* 0x000000000000791b */ /* 0x003fe20003800000 */
.L_x_5446:
[----:B------:R-:W-:Y:S01]  /*1e40*/  HFMA2.MMA R105, -RZ, RZ, 0, 2.384185791015625e-07 ;  /* 0x00000004ff697435 */ /* 0x000fe200000001ff */
[----:B------:R-:W-:Y:S02]  /*1e50*/  MOV R104, R113 ;  /* 0x0000007100687202 */ /* 0x000fe40000000f00 */
[----:B------:R-:W-:-:S08]  /*1e60*/  MOV R109, R110 ;  /* 0x0000006e006d7202 */ /* 0x000fd00000000f00 */
[----:B------:R-:W-:Y:S05]  /*1e70*/  WARPSYNC.COLLECTIVE R107, `(.L_x_5447) ;  /* 0x000000006b087348 */ /* 0x000fea0003c00000 */
[----:B------:R0:W1:Y:S02]  /*1e80*/  SHFL.BFLY P0, R110, R104, R105, R106 ;  /* 0x0c000069686e7389 */ /* 0x000064000000006a */
[----:B01----:R-:W-:Y:S01]  /*1e90*/  ENDCOLLECTIVE ;  /* 0x000000000000791b */ /* 0x003fe20003800000 */
.L_x_5447:
[----:B------:R-:W-:-:S05]  /*1ea0*/  FADD R114, R112, R109 ;  /* 0x0000006d70727221 */ /* 0x000fca0000000000 */
[----:B------:R-:W-:Y:S01]  /*1eb0*/  MOV R104, R114 ;  /* 0x0000007200687202 */ /* 0x000fe20000000f00 */
[----:B------:R-:W-:-:S07]  /*1ec0*/  FADD R108, R113, R110 ;  /* 0x0000006e716c7221 */ /* 0x000fce0000000000 */
[----:B------:R-:W-:Y:S05]  /*1ed0*/  WARPSYNC.COLLECTIVE R107, `(.L_x_5448) ;  /* 0x000000006b087348 */ /* 0x000fea0003c00000 */
[----:B------:R0:W1:Y:S02]  /*1ee0*/  SHFL.BFLY P0, R110, R104, R105, R106 ;  /* 0x0c000069686e7389 */ /* 0x000064000000006a */
[----:B01----:R-:W-:Y:S01]  /*1ef0*/  ENDCOLLECTIVE ;  /* 0x000000000000791b */ /* 0x003fe20003800000 */
.L_x_5448:
[----:B------:R-:W-:Y:S01]  /*1f00*/  HFMA2.MMA R105, -RZ, RZ, 0, 4.76837158203125e-07 ;  /* 0x00000008ff697435 */ /* 0x000fe200000001ff */
[----:B------:R-:W-:Y:S02]  /*1f10*/  MOV R104, R108 ;  /* 0x0000006c00687202 */ /* 0x000fe40000000f00 */
[----:B------:R-:W-:-:S08]  /*1f20*/  MOV R109, R110 ;  /* 0x0000006e006d7202 */ /* 0x000fd00000000f00 */
[----:B------:R-:W-:Y:S05]  /*1f30*/  WARPSYNC.COLLECTIVE R107, `(.L_x_5449) ;  /* 0x000000006b087348 */ /* 0x000fea0003c00000 */
[----:B------:R0:W1:Y:S02]  /*1f40*/  SHFL.BFLY P0, R110, R104, R105, R106 ;  /* 0x0c000069686e7389 */ /* 0x000064000000006a */
[----:B01----:R-:W-:Y:S01]  /*1f50*/  ENDCOLLECTIVE ;  /* 0x000000000000791b */ /* 0x003fe20003800000 */
.L_x_5449:
[----:B------:R-:W-:-:S05]  /*1f60*/  FADD R109, R114, R109 ;  /* 0x0000006d726d7221 */ /* 0x000fca0000000000 */
[----:B------:R-:W-:Y:S02]  /*1f70*/  MOV R104, R109 ;  /* 0x0000006d00687202 */ /* 0x000fe40000000f00 */
[----:B------:R-:W-:-:S07]  /*1f80*/  MOV R111, R110 ;  /* 0x0000006e006f7202 */ /* 0x000fce0000000f00 */
[----:B------:R-:W-:Y:S05]  /*1f90*/  WARPSYNC.COLLECTIVE R107, `(.L_x_5450) ;  /* 0x000000006b087348 */ /* 0x000fea0003c00000 */
[----:B------:R0:W1:Y:S02]  /*1fa0*/  SHFL.BFLY P0, R110, R104, R105, R106 ;  /* 0x0c000069686e7389 */ /* 0x000064000000006a */
[----:B01----:R-:W-:Y:S01]  /*1fb0*/  ENDCOLLECTIVE ;  /* 0x000000000000791b */ /* 0x003fe20003800000 */
.L_x_5450:
[----:B------:R-:W-:Y:S01]  /*1fc0*/  MOV R112, R110 ;  /* 0x0000006e00707202 */ /* 0x000fe20000000f00 */
[----:B------:R-:W-:Y:S06]  /*1fd0*/  BRA `(.L_x_5451) ;  /* 0xfffffff000487947 */ /* 0x000fec000383ffff */
.L_x_5439:
[----:B------:R-:W-:Y:S01]  /*1fe0*/  HFMA2.MMA R105, -RZ, RZ, 0, 9.5367431640625e-07 ;  /* 0x00000010ff697435 */ /* 0x000fe200000001ff */
[----:B------:R-:W-:Y:S01]  /*1ff0*/  BSSY B2, `(.L_x_5452) ;  /* 0x0000006000027945 */ /* 0x000fe20003800000 */
[----:B------:R-:W-:Y:S02]  /*2000*/  MOV R106, 0x1f ;  /* 0x0000001f006a7802 */ /* 0x000fe40000000f00 */
[----:B------:R-:W-:-:S07]  /*2010*/  MOV R107, 0xffffffff ;  /* 0xffffffff006b7802 */ /* 0x000fce0000000f00 */
[----:B0-2---:R-:W-:Y:S05]  /*2020*/  WARPSYNC.COLLECTIVE R107, `(.L_x_5453) ;  /* 0x000000006b087348 */ /* 0x005fea0003c00000 */
[----:B------:R1:W3:Y:S02]  /*2030*/  SHFL.BFLY P0, R110, R104, R105, R106 ;  /* 0x0c000069686e7389 */ /* 0x0002e4000000006a */
[----:B0123--:R-:W-:Y:S01]  /*2040*/  ENDCOLLECTIVE ;  /* 0x000000000000791b */ /* 0x00ffe20003800000 */
.L_x_5453:
[----:B------:R-:W-:Y:S05]  /*2050*/  BSYNC B2 ;  /* 0x0000000000027941 */ /* 0x000fea0003800000 */
.L_x_5452:
[----:B------:R-:W-:Y:S05]  /*2060*/  BRA `(.L_x_5454) ;  /* 0xfffffff000307947 */ /* 0x000fea000383ffff */
.L_x_5440:
[----:B------:R-:W-:Y:S01]  /*2070*/  HFMA2.MMA R105, -RZ, RZ, 0, 9.5367431640625e-07 ;  /* 0x00000010ff697435 */ /* 0x000fe200000001ff */
[----:B------:R-:W-:Y:S01]  /*2080*/  BSSY B2, `(.L_x_5455) ;  /* 0x0000006000027945 */ /* 0x000fe20003800000 */
[----:B------:R-:W-:Y:S02]  /*2090*/  MOV R106, 0x1f ;  /* 0x0000001f006a7802 */ /* 0x000fe40000000f00 */
[----:B------:R-:W-:-:S07]  /*20a0*/  MOV R107, 0xffffffff ;  /* 0xffffffff006b7802 */ /* 0x000fce0000000f00 */
[----:B0-----:R-:W-:Y:S05]  /*20b0*/  WARPSYNC.COLLECTIVE R107, `(.L_x_5456) ;  /* 0x000000006b087348 */ /* 0x001fea0003c00000 */
[----:B------:R1:W2:Y:S02]  /*20c0*/  SHFL.BFLY P0, R110, R104, R105, R106 ;  /* 0x0c000069686e7389 */ /* 0x0002a4000000006a */
[----:B012---:R-:W-:Y:S01]  /*20d0*/  ENDCOLLECTIVE ;  /* 0x000000000000791b */ /* 0x007fe20003800000 */
.L_x_5456:
[----:B------:R-:W-:Y:S05]  /*20e0*/  BSYNC B2 ;  /* 0x0000000000027941 */ /* 0x000fea0003800000 */
.L_x_5455:
[----:B------:R-:W-:Y:S05]  /*20f0*/  BRA `(.L_x_5457) ;  /* 0xfffffff0001c7947 */ /* 0x000fea000383ffff */
.L_x_5458:
        /* <DEDUP_REMOVED lines=16> */
.L_x_5775:


//--------------------- .text._ZN18transformer_engine13normalization33rmsnorm_bwd_finalize_tuned_kernelINS0_22Kernel_traits_finalizeILj768EffffjLj1024ELj4ENS0_18Kernel_traits_baseILj768EffffjLj1024EEEEEEEvNS0_20BackwardKernelParamsE --------------------------
	.section	.text._ZN18transformer_engine13normalization33rmsnorm_bwd_finalize_tuned_kernelINS0_22Kernel_traits_finalizeILj768EffffjLj1024ELj4ENS0_18Kernel_traits_baseILj768EffffjLj1024EEEEEEEvNS0_20BackwardKernelParamsE,"ax",@progbits
	.align	128
        .global         _ZN18transformer_engine13normalization33rmsnorm_bwd_finalize_tuned_kernelINS0_22Kernel_traits_finalizeILj768EffffjLj1024ELj4ENS0_18Kernel_traits_baseILj768EffffjLj1024EEEEEEEvNS0_20BackwardKernelParamsE
        .type           _ZN18transformer_engine13normalization33rmsnorm_bwd_finalize_tuned_kernelINS0_22Kernel_traits_finalizeILj768EffffjLj1024ELj4ENS0_18Kernel_traits_baseILj768EffffjLj1024EEEEEEEvNS0_20BackwardKernelParamsE,@function
        .size           _ZN18transformer_engine13normalization33rmsnorm_bwd_finalize_tuned_kernelINS0_22Kernel_traits_finalizeILj768EffffjLj1024ELj4ENS0_18Kernel_traits_baseILj768EffffjLj1024EEEEEEEvNS0_20BackwardKernelParamsE,(.L_x_5776 - _ZN18transformer_engine13normalization33rmsnorm_bwd_finalize_tuned_kernelINS0_22Kernel_traits_finalizeILj768EffffjLj1024ELj4ENS0_18Kernel_traits_baseILj768EffffjLj1024EEEEEEEvNS0_20BackwardKernelParamsE)
        .other          _ZN18transformer_engine13normalization33rmsnorm_bwd_finalize_tuned_kernelINS0_22Kernel_traits_finalizeILj768EffffjLj1024ELj4ENS0_18Kernel_traits_baseILj768EffffjLj1024EEEEEEEvNS0_20BackwardKernelParamsE,@"STO_CUDA_ENTRY STV_DEFAULT"
_ZN18transformer_engine13normalization33rmsnorm_bwd_finalize_tuned_kernelINS0_22Kernel_traits_finalizeILj768EffffjLj1024ELj4ENS0_18Kernel_traits_baseILj768EffffjLj1024EEEEEEEvNS0_20BackwardKernelParamsE:
.text._ZN18transformer_engine13normalization33rmsnorm_bwd_finalize_tuned_kernelINS0_22Kernel_traits_finalizeILj768EffffjLj1024ELj4ENS0_18Kernel_traits_baseILj768EffffjLj1024EEEEEEEvNS0_20BackwardKernelParamsE:
        /* <DEDUP_REMOVED lines=24> */
.L_x_5468:
[----:B0-----:R-:W0:Y:S01]  /*0180*/  LDC R18, c[0x0][0x210] ;  /* 0x00008400ff127b82 */ /* 0x001e220000000800 */
[----:B------:R-:W-:Y:S01]  /*0190*/  BSSY B0, `(.L_x_5459) ;  /* 0x0000042000007945 */ /* 0x000fe20003800000 */
[----:B------:R-:W-:Y:S01]  /*01a0*/  HFMA2.MMA R21, -RZ, RZ, 0, 0 ;  /* 0x00000000ff157435 */ /* 0x000fe200000001ff */
[----:B0-----:R-:W-:-:S13]  /*01b0*/  ISETP.GE.U32.AND P1, PT, R13, R18, PT ;  /* 0x000000120d00720c */ /* 0x001fda0003f26070 */
[----:B-12---:R-:W-:Y:S05]  /*01c0*/  @P1 BRA `(.L_x_5460) ;  /* 0x0000000000f81947 */ /* 0x006fea0003800000 */
        /* <DEDUP_REMOVED lines=19> */
.L_x_5463:
        /* <DEDUP_REMOVED lines=19> */
.L_x_5462:
[----:B------:R-:W-:Y:S05]  /*0430*/  BSYNC B1 ;  /* 0x0000000000017941 */ /* 0x000fea0003800000 */
.L_x_5461:
        /* <DEDUP_REMOVED lines=16> */
.L_x_5465:
[----:B------:R-:W-:Y:S05]  /*0540*/  BSYNC B1 ;  /* 0x0000000000017941 */ /* 0x000fea0003800000 */
.L_x_5464:
[----:B------:R-:W-:-:S13]  /*0550*/  ISETP.LT.U32.OR P1, PT, R23, R18, P1 ;  /* 0x000000121700720c */ /* 0x000fda0000f21470 */
[----:B------:R-:W-:Y:S05]  /*0560*/  @!P1 BRA `(.L_x_5460) ;  /* 0x0000000000109947 */ /* 0x000fea0003800000 */
[----:B------:R-:W0:Y:S02]  /*0570*/  LDC.64 R2, c[0x0][0x270] ;  /* 0x00009c00ff027b82 */ /* 0x000e240000000a00 */
[----:B0-----:R-:W-:-:S06]  /*0580*/  IMAD.WIDE.U32 R2, R19, 0x4, R2 ;  /* 0x0000000413027825 */ /* 0x001fcc00078e0002 */
[----:B------:R-:W2:Y:S02]  /*0590*/  LDG.E R2, desc[UR6][R2.64] ;  /* 0x0000000602027981 */ /* 0x000ea4000c1e1900 */
[----:B--2---:R-:W-:-:S07]  /*05a0*/  FADD R21, R21, R2 ;  /* 0x0000000215157221 */ /* 0x004fce0000000000 */
.L_x_5460:
[----:B------:R-:W-:Y:S05]  /*05b0*/  BSYNC B0 ;  /* 0x0000000000007941 */ /* 0x000fea0003800000 */
.L_x_5459:
        /* <DEDUP_REMOVED lines=18> */
.L_x_5474:
[----:B------:R-:W-:Y:S01]  /*06e0*/  @!P1 SHF.R.U32.HI R2, RZ, 0x3, R0 ;  /* 0x00000003ff029819 */ /* 0x000fe20000011600 */
[----:B--2---:R-:W-:-:S03]  /*06f0*/  FADD R7, R6, R7 ;  /* 0x0000000706077221 */ /* 0x004fc60000000000 */
[----:B------:R-:W-:-:S05]  /*0700*/  @!P1 LOP3.LUT R2, R2, 0x1ffffffc, RZ, 0xc0, !PT ;  /* 0x1ffffffc02029812 */ /* 0x000fca00078ec0ff */
[----:B------:R2:W-:Y:S02]  /*0710*/  @!P1 STS [R2+UR4+0x2000], R7 ;  /* 0x0020000702009988 */ /* 0x0005e40008000804 */
.L_x_5466:
        /* <DEDUP_REMOVED lines=13> */
.L_x_5467:
[----:B------:R-:W-:Y:S01]  /*07f0*/  HFMA2.MMA R11, -RZ, RZ, 0, 1.847743988037109375e-06 ;  /* 0x0000001fff0b7435 */ /* 0x000fe200000001ff */
[----:B------:R-:W-:Y:S02]  /*0800*/  IMAD.MOV.U32 R9, RZ, RZ, 0x1 ;  /* 0x00000001ff097424 */ /* 0x000fe400078e00ff */
[----:B------:R-:W-:-:S08]  /*0810*/  IMAD.MOV.U32 R8, RZ, RZ, -0x1 ;  /* 0xffffffffff087424 */ /* 0x000fd000078e00ff */
[----:B01----:R-:W-:Y:S05]  /*0820*/  WARPSYNC.COLLECTIVE R8, `(.L_x_5469) ;  /* 0x0000000008087348 */ /* 0x003fea0003c00000 */
[----:B-1----:R1:W2:Y:S02]  /*0830*/  SHFL.BFLY P2, R7, R2, R9, R11 ;  /* 0x0c00000902077389 */ /* 0x0022a4000004000b */
[----:B012---:R-:W-:Y:S01]  /*0840*/  ENDCOLLECTIVE ;  /* 0x000000000000791b */ /* 0x007fe20003800000 */
.L_x_5469:
[----:B------:R-:W-:Y:S01]  /*0850*/  HFMA2.MMA R9, -RZ, RZ, 0, 1.1920928955078125e-07 ;  /* 0x00000002ff097435 */ /* 0x000fe200000001ff */
[----:B------:R-:W-:-:S05]  /*0860*/  MOV R3, R7 ;  /* 0x0000000700037202 */ /* 0x000fca0000000f00 */
[----:B------:R-:W-:-:S04]  /*0870*/  FADD R3, R2, R3 ;  /* 0x0000000302037221 */ /* 0x000fc80000000000 */
[----:B------:R-:W-:-:S07]  /*0880*/  IMAD.MOV.U32 R2, RZ, RZ, R3 ;  /* 0x000000ffff027224 */ /* 0x000fce00078e0003 */
[----:B------:R-:W-:Y:S05]  /*0890*/  WARPSYNC.COLLECTIVE R8, `(.L_x_5470) ;  /* 0x0000000008087348 */ /* 0x000fea0003c00000 */
[----:B------:R0:W1:Y:S02]  /*08a0*/  SHFL.BFLY P2, R7, R2, R9, R11 ;  /* 0x0c00000902077389 */ /* 0x000064000004000b */
[----:B01----:R-:W-:Y:S01]  /*08b0*/  ENDCOLLECTIVE ;  /* 0x000000000000791b */ /* 0x003fe20003800000 */
.L_x_5470:
[----:B------:R-:W-:Y:S02]  /*08c0*/  IMAD.MOV.U32 R9, RZ, RZ, 0x4 ;  /* 0x00000004ff097424 */ /* 0x000fe400078e00ff */
[----:B------:R-:W-:-:S04]  /*08d0*/  IMAD.MOV.U32 R4, RZ, RZ, R7 ;  /* 0x000000ffff047224 */ /* 0x000fc800078e0007 */
[----:B------:R-:W-:-:S05]  /*08e0*/  FADD R4, R3, R4 ;  /* 0x0000000403047221 */ /* 0x000fca0000000000 */
[----:B------:R-:W-:-:S07]  /*08f0*/  MOV R2, R4 ;  /* 0x0000000400027202 */ /* 0x000fce0000000f00 */
[----:B------:R-:W-:Y:S05]  /*0900*/  WARPSYNC.COLLECTIVE R8, `(.L_x_5471) ;  /* 0x0000000008087348 */ /* 0x000fea0003c00000 */
[----:B------:R0:W1:Y:S02]  /*0910*/  SHFL.BFLY P2, R7, R2, R9, R11 ;  /* 0x0c00000902077389 */ /* 0x000064000004000b */
[----:B01----:R-:W-:Y:S01]  /*0920*/  ENDCOLLECTIVE ;  /* 0x000000000000791b */ /* 0x003fe20003800000 */
.L_x_5471:
[----:B------:R-:W-:Y:S01]  /*0930*/  HFMA2.MMA R9, -RZ, RZ, 0, 4.76837158203125e-07 ;  /* 0x00000008ff097435 */ /* 0x000fe200000001ff */
[----:B------:R-:W-:-:S05]  /*0940*/  MOV R5, R7 ;  /* 0x0000000700057202 */ /* 0x000fca0000000f00 */
[----:B------:R-:W-:-:S04]  /*0950*/  FADD R5, R4, R5 ;  /* 0x0000000504057221 */ /* 0x000fc80000000000 */
[----:B------:R-:W-:-:S07]  /*0960*/  IMAD.MOV.U32 R2, RZ, RZ, R5 ;  /* 0x000000ffff027224 */ /* 0x000fce00078e0005 */
[----:B------:R-:W-:Y:S05]  /*0970*/  WARPSYNC.COLLECTIVE R8, `(.L_x_5472) ;  /* 0x0000000008087348 */ /* 0x000fea0003c00000 */
[----:B------:R0:W1:Y:S02]  /*0980*/  SHFL.BFLY P2, R7, R2, R9, R11 ;  /* 0x0c00000902077389 */ /* 0x000064000004000b */
[----:B01----:R-:W-:Y:S01]  /*0990*/  ENDCOLLECTIVE ;  /* 0x000000000000791b */ /* 0x003fe20003800000 */
.L_x_5472:
[----:B------:R-:W-:Y:S02]  /*09a0*/  IMAD.MOV.U32 R9, RZ, RZ, 0x10 ;  /* 0x00000010ff097424 */ /* 0x000fe400078e00ff */
[----:B------:R-:W-:-:S04]  /*09b0*/  IMAD.MOV.U32 R6, RZ, RZ, R7 ;  /* 0x000000ffff067224 */ /* 0x000fc800078e0007 */
[----:B------:R-:W-:-:S05]  /*09c0*/  FADD R6, R5, R6 ;  /* 0x0000000605067221 */ /* 0x000fca0000000000 */
[----:B------:R-:W-:-:S07]  /*09d0*/  MOV R2, R6 ;  /* 0x0000000600027202 */ /* 0x000fce0000000f00 */
[----:B------:R-:W-:Y:S05]  /*09e0*/  WARPSYNC.COLLECTIVE R8, `(.L_x_5473) ;  /* 0x0000000008087348 */ /* 0x000fea0003c00000 */
[----:B------:R0:W1:Y:S02]  /*09f0*/  SHFL.BFLY P2, R7, R2, R9, R11 ;  /* 0x0c00000902077389 */ /* 0x000064000004000b */
[----:B01----:R-:W-:Y:S01]  /*0a00*/  ENDCOLLECTIVE ;  /* 0x000000000000791b */ /* 0x003fe20003800000 */
.L_x_5473:
[----:B------:R-:W-:Y:S05]  /*0a10*/  BRA `(.L_x_5474) ;  /* 0xfffffffc00307947 */ /* 0x000fea000383ffff */
.L_x_5475:
        /* <DEDUP_REMOVED lines=14> */
.L_x_5776:


//--------------------- .text._ZN18transformer_engine13normalization24rmsnorm_bwd_tuned_kernelINS0_13Kernel_traitsIffffjLj768ELj1ELj4ELj1ELj16ENS0_18Kernel_traits_baseILj768EffffjLj128EEEEELb0EEEvNS0_20BackwardKernelParamsE --------------------------
	.section	.text._ZN18transformer_engine13normalization24rmsnorm_bwd_tuned_kernelINS0_13Kernel_traitsIffffjLj768ELj1ELj4ELj1ELj16ENS0_18Kernel_traits_baseILj768EffffjLj128EEEEELb0EEEvNS0_20BackwardKernelParamsE,"ax",@progbits
	.align	128
        .global         _ZN18transformer_engine13normalization24rmsnorm_bwd_tuned_kernelINS0_13Kernel_traitsIffffjLj768ELj1ELj4ELj1ELj16ENS0_18Kernel_traits_baseILj768EffffjLj128EEEEELb0EEEvNS0_20BackwardKernelParamsE
        .type           _ZN18transformer_engine13normalization24rmsnorm_bwd_tuned_kernelINS0_13Kernel_traitsIffffjLj768ELj1ELj4ELj1ELj16ENS0_18Kernel_traits_baseILj768EffffjLj128EEEEELb0EEEvNS0_20BackwardKernelParamsE,@function
        .size           _ZN18transformer_engine13normalization24rmsnorm_bwd_tuned_kernelINS0_13Kernel_traitsIffffjLj768ELj1ELj4ELj1ELj16ENS0_18Kernel_traits_baseILj768EffffjLj128EEEEELb0EEEvNS0_20BackwardKernelParamsE,(.L_x_5777 - _ZN18transformer_engine13normalization24rmsnorm_bwd_tuned_kernelINS0_13Kernel_traitsIffffjLj768ELj1ELj4ELj1ELj16ENS0_18Kernel_traits_baseILj768EffffjLj128EEEEELb0EEEvNS0_20BackwardKernelParamsE)
        .other          _ZN18transformer_engine13normalization24rmsnorm_bwd_tuned_kernelINS0_13Kernel_traitsIffffjLj768ELj1ELj4ELj1ELj16ENS0_18Kernel_traits_baseILj768EffffjLj128EEEEELb0EEEvNS0_20BackwardKernelParamsE,@"STO_CUDA_ENTRY STV_DEFAULT"
_ZN18transformer_engine13normalization24rmsnorm_bwd_tuned_kernelINS0_13Kernel_traitsIffffjLj768ELj1ELj4ELj1ELj16ENS0_18Kernel_traits_baseILj768EffffjLj128EEEEELb0EEEvNS0_20BackwardKernelParamsE:
.text._ZN18transformer_engine13normalization24rmsnorm_bwd_tuned_kernelINS0_13Kernel_traitsIffffjLj768ELj1ELj4ELj1ELj16ENS0_18Kernel_traits_baseILj768EffffjLj128EEEEELb0EEEvNS0_20BackwardKernelParamsE:
        /* <DEDUP_REMOVED lines=74> */
.L_x_5482:
[----:B------:R-:W0:Y:S01]  /*04a0*/  LDC.64 R60, c[0x0][0x220] ;  /* 0x00008800ff3c7b82 */ /* 0x000e220000000a00 */
[----:B-1----:R-:W-:-:S05]  /*04b0*/  LOP3.LUT R107, R100, 0x1f, RZ, 0xc0, !PT ;  /* 0x0000001f646b7812 */ /* 0x002fca00078ec0ff */
[----:B------:R-:W-:Y:S02]  /*04c0*/  IMAD R107, R74, 0xc0, R107 ;  /* 0x000000c04a6b7824 */ /* 0x000fe400078e026b */
[----:B------:R-:W1:Y:S08]  /*04d0*/  LDC.64 R38, c[0x0][0x230] ;  /* 0x00008c00ff267b82 */ /* 0x000e700000000a00 */
[----:B------:R-:W2:Y:S01]  /*04e0*/  LDC.64 R64, c[0x0][0x258] ;  /* 0x00009600ff407b82 */ /* 0x000ea20000000a00 */
[----:B0-----:R-:W-:-:S06]  /*04f0*/  IMAD.WIDE.U32 R20, R107, 0x10, R60 ;  /* 0x000000106b147825 */ /* 0x001fcc00078e003c */
[----:B------:R-:W3:Y:S01]  /*0500*/  LDG.E.128 R20, desc[UR4][R20.64] ;  /* 0x0000000414147981 */ /* 0x000ee2000c1e1d00 */
[----:B-1----:R-:W-:-:S05]  /*0510*/  IMAD.WIDE R38, R74, 0x4, R38 ;  /* 0x000000044a267825 */ /* 0x002fca00078e0226 */
[----:B------:R-:W3:Y:S01]  /*0520*/  LDG.E R101, desc[UR4][R38.64] ;  /* 0x0000000426657981 */ /* 0x000ee2000c1e1900 */
[C---:B--2---:R-:W-:Y:S01]  /*0530*/  IMAD.WIDE.U32 R24, R107.reuse, 0x10, R64 ;  /* 0x000000106b187825 */ /* 0x044fe200078e0040 */
[----:B------:R-:W-:-:S05]  /*0540*/  IADD3 R106, R107, 0x20, RZ ;  /* 0x000000206b6a7810 */ /* 0x000fca0007ffe0ff */
[----:B------:R-:W2:Y:S01]  /*0550*/  LDG.E.128 R24, desc[UR4][R24.64] ;  /* 0x0000000418187981 */ /* 0x000ea2000c1e1d00 */
[----:B------:R-:W-:-:S04]  /*0560*/  IMAD.WIDE.U32 R28, R106, 0x10, R60 ;  /* 0x000000106a1c7825 */ /* 0x000fc800078e003c */
[----:B------:R-:W-:Y:S02]  /*0570*/  IMAD.WIDE.U32 R32, R106, 0x10, R64 ;  /* 0x000000106a207825 */ /* 0x000fe400078e0040 */
[----:B------:R-:W4:Y:S04]  /*0580*/  LDG.E.128 R28, desc[UR4][R28.64] ;  /* 0x000000041c1c7981 */ /* 0x000f28000c1e1d00 */
[----:B------:R-:W5:Y:S01]  /*0590*/  LDG.E.128 R32, desc[UR4][R32.64] ;  /* 0x0000000420207981 */ /* 0x000f62000c1e1d00 */
[----:B------:R-:W-:-:S05]  /*05a0*/  IADD3 R105, R107, 0x40, RZ ;  /* 0x000000406b697810 */ /* 0x000fca0007ffe0ff */
[----:B------:R-:W-:-:S04]  /*05b0*/  IMAD.WIDE.U32 R36, R105, 0x10, R60 ;  /* 0x0000001069247825 */ /* 0x000fc800078e003c */
[----:B------:R-:W-:Y:S02]  /*05c0*/  IMAD.WIDE.U32 R40, R105, 0x10, R64 ;  /* 0x0000001069287825 */ /* 0x000fe400078e0040 */
[----:B------:R-:W5:Y:S04]  /*05d0*/  LDG.E.128 R36, desc[UR4][R36.64] ;  /* 0x0000000424247981 */ /* 0x000f68000c1e1d00 */
        /* <DEDUP_REMOVED lines=128> */
.L_x_5492:
[----:B------:R-:W-:Y:S01]  /*0de0*/  UMOV UR6, 0xffffffff ;  /* 0xffffffff00067882 */ /* 0x000fe20000000000 */
[----:B-1----:R-:W-:Y:S02]  /*0df0*/  FADD R67, R112, R115 ;  /* 0x0000007370437221 */ /* 0x002fe40000000000 */
[----:B------:R-:W-:Y:S05]  /*0e00*/  BRA.DIV UR6, `(.L_x_5480) ;  /* 0x0000000e06947947 */ /* 0x000fea000b800000 */
.L_x_5495:
[----:B------:R-:W-:Y:S01]  /*0e10*/  UMOV UR6, 0xffffffff ;  /* 0xffffffff00067882 */ /* 0x000fe20000000000 */
[----:B--2---:R-:W-:Y:S02]  /*0e20*/  FADD R67, R111, R114 ;  /* 0x000000726f437221 */ /* 0x004fe40000000000 */
[----:B------:R-:W-:Y:S05]  /*0e30*/  BRA.DIV UR6, `(.L_x_5481) ;  /* 0x0000000e06ac7947 */ /* 0x000fea000b800000 */
[----:B------:R1:W2:Y:S02]  /*0e40*/  SHFL.BFLY PT, R113, R67, 0x10, 0x1f ;  /* 0x0e001f0043717f89 */ /* 0x0002a400000e0000 */
.L_x_5498:
[----:B--2---:R-:W-:Y:S02]  /*0e50*/  FADD R65, R67, R113 ;  /* 0x0000007143417221 */ /* 0x004fe40000000000 */
[----:B-1----:R-:W1:Y:S02]  /*0e60*/  LDC.64 R66, c[0x0][0x278] ;  /* 0x00009e00ff427b82 */ /* 0x002e640000000a00 */
[----:B------:R-:W-:-:S04]  /*0e70*/  FMUL R65, R65, 0.001302083372138440609 ;  /* 0x3aaaaaab41417820 */ /* 0x000fc80000400000 */
        /* <DEDUP_REMOVED lines=12> */
[C---:B------:R-:W-:Y:S01]  /*0f40*/  FMUL R35, R101.reuse, R116 ;  /* 0x0000007465237220 */ /* 0x040fe20000400000 */
[C---:B------:R-:W-:Y:S01]  /*0f50*/  FMUL R34, R101.reuse, R114 ;  /* 0x0000007265227220 */ /* 0x040fe20000400000 */
[C---:B------:R-:W-:Y:S01]  /*0f60*/  FMUL R33, R101.reuse, R108 ;  /* 0x0000006c65217220 */ /* 0x040fe20000400000 */
[----:B------:R-:W-:Y:S01]  /*0f70*/  FMUL R32, R101, R110 ;  /* 0x0000006e65207220 */ /* 0x000fe20000400000 */
[-C--:B------:R-:W-:Y:S01]  /*0f80*/  FFMA R118, R39, -R65.reuse, R40 ;  /* 0x8000004127767223 */ /* 0x080fe20000000028 */
[----:B------:R-:W-:Y:S01]  /*0f90*/  FFMA R44, R44, -R65, R41 ;  /* 0x800000412c2c7223 */ /* 0x000fe20000000029 */
[----:B-1----:R-:W-:-:S04]  /*0fa0*/  IMAD.WIDE.U32 R28, R107, 0x10, R66 ;  /* 0x000000106b1c7825 */ /* 0x002fc800078e0042 */
        /* <DEDUP_REMOVED lines=16> */
[--C-:B------:R-:W-:Y:S01]  /*10b0*/  IMAD.WIDE.U32 R40, R105, 0x10, R66.reuse ;  /* 0x0000001069287825 */ /* 0x100fe200078e0042 */
[----:B------:R0:W-:Y:S03]  /*10c0*/  STG.E.128 desc[UR4][R28.64], R32 ;  /* 0x000000201c007986 */ /* 0x0001e6000c101d04 */
[C---:B------:R-:W-:Y:S01]  /*10d0*/  FMUL R27, R101.reuse, R118 ;  /* 0x00000076651b7220 */ /* 0x040fe20000400000 */
        /* <DEDUP_REMOVED lines=9> */
[----:B------:R-:W-:Y:S01]  /*1170*/  FMUL R37, R101, R58 ;  /* 0x0000003a65257220 */ /* 0x000fe20000400000 */
[----:B------:R1:W-:Y:S01]  /*1180*/  STG.E.128 desc[UR4][R106.64], R20 ;  /* 0x000000146a007986 */ /* 0x0003e2000c101d04 */
[----:B------:R-:W-:Y:S01]  /*1190*/  IMAD.WIDE.U32 R66, R102, 0x10, R66 ;  /* 0x0000001066427825 */ /* 0x000fe200078e0042 */
[----:B--2---:R-:W-:Y:S02]  /*11a0*/  LEA R74, R3, R74, 0x2 ;  /* 0x0000004a034a7211 */ /* 0x004fe400078e10ff */
[----:B------:R1:W-:Y:S01]  /*11b0*/  STG.E.128 desc[UR4][R40.64], R24 ;  /* 0x0000001828007986 */ /* 0x0003e2000c101d04 */
[C---:B0-----:R-:W-:Y:S01]  /*11c0*/  FMUL R29, R101.reuse, R36 ;  /* 0x00000024651d7220 */ /* 0x041fe20000400000 */
[C---:B------:R-:W-:Y:S01]  /*11d0*/  FMUL R28, R101.reuse, R44 ;  /* 0x0000002c651c7220 */ /* 0x040fe20000400000 */
[C---:B------:R-:W-:Y:S01]  /*11e0*/  FMUL R35, R101.reuse, R56 ;  /* 0x0000003865237220 */ /* 0x040fe20000400000 */
[C---:B------:R-:W-:Y:S01]  /*11f0*/  FMUL R34, R101.reuse, R54 ;  /* 0x0000003665227220 */ /* 0x040fe20000400000 */
[C---:B------:R-:W-:Y:S01]  /*1200*/  FMUL R33, R101.reuse, R50 ;  /* 0x0000003265217220 */ /* 0x040fe20000400000 */
[C---:B------:R-:W-:Y:S01]  /*1210*/  FMUL R32, R101.reuse, R52 ;  /* 0x0000003465207220 */ /* 0x040fe20000400000 */
[----:B------:R-:W-:Y:S01]  /*1220*/  FMUL R36, R101, R60 ;  /* 0x0000003c65247220 */ /* 0x000fe20000400000 */
[----:B------:R1:W-:Y:S01]  /*1230*/  STG.E.128 desc[UR4][R104.64], R28 ;  /* 0x0000001c68007986 */ /* 0x0003e2000c101d04 */
[----:B------:R-:W-:-:S03]  /*1240*/  ISETP.GE.AND P0, PT, R74, UR7, PT ;  /* 0x000000074a007c0c */ /* 0x000fc6000bf06270 */
[----:B------:R1:W-:Y:S04]  /*1250*/  STG.E.128 desc[UR4][R42.64], R32 ;  /* 0x000000202a007986 */ /* 0x0003e8000c101d04 */
[----:B------:R1:W-:Y:S06]  /*1260*/  STG.E.128 desc[UR4][R66.64], R36 ;  /* 0x0000002442007986 */ /* 0x0003ec000c101d04 */
[----:B------:R-:W-:Y:S05]  /*1270*/  @!P0 BRA `(.L_x_5482) ;  /* 0xfffffff000888947 */ /* 0x000fea000383ffff */
[----:B------:R-:W-:Y:S05]  /*1280*/  BSYNC B0 ;  /* 0x0000000000007941 */ /* 0x000fea0003800000 */
.L_x_5478:
[----:B-1----:R-:W-:Y:S02]  /*1290*/  MOV R22, R5 ;  /* 0x0000000500167202 */ /* 0x002fe40000000f00 */
        /* <DEDUP_REMOVED lines=23> */
.L_x_5477:
[----:B------:R-:W-:Y:S05]  /*1410*/  BSYNC B1 ;  /* 0x0000000000017941 */ /* 0x000fea0003800000 */
.L_x_5476:
[----:B------:R-:W0:Y:S01]  /*1420*/  S2R R3, SR_CgaCtaId ;  /* 0x0000000000037919 */ /* 0x000e220000008800 */
[----:B------:R-:W-:Y:S01]  /*1430*/  SHF.R.U32.HI R29, RZ, 0x5, R100 ;  /* 0x00000005ff1d7819 */ /* 0x000fe20000011664 */
[----:B------:R-:W-:Y:S05]  /*1440*/  WARPSYNC.ALL ;  /* 0x0000000000007948 */ /* 0x000fea0003800000 */
[----:B------:R-:W-:Y:S01]  /*1450*/  LOP3.LUT R0, R100, 0x1f, RZ, 0xc0, !PT ;  /* 0x0000001f64007812 */ /* 0x000fe200078ec0ff */
[----:B------:R-:W-:Y:S01]  /*1460*/  IMAD R99, R99, 0x300, RZ ;  /* 0x0000030063637824 */ /* 0x000fe200078e02ff */
[----:B------:R-:W-:Y:S01]  /*1470*/  MOV R2, 0x400 ;  /* 0x0000040000027802 */ /* 0x000fe20000000f00 */
[----:B------:R-:W-:-:S02]  /*1480*/  ULDC.64 UR8, c[0x0][0x270] ;  /* 0x00009c0000087ab9 */ /* 0x000fc40000000a00 */
[----:B------:R-:W-:Y:S01]  /*1490*/  IMAD R0, R29, 0xc0, R0 ;  /* 0x000000c01d007824 */ /* 0x000fe200078e0200 */
[----:B0-----:R-:W-:-:S04]  /*14a0*/  LEA R3, R3, R2, 0x18 ;  /* 0x0000000203037211 */ /* 0x001fc800078ec0ff */
[-C--:B------:R-:W-:Y:S02]  /*14b0*/  LEA R0, R0, R3.reuse, 0x4 ;  /* 0x0000000300007211 */ /* 0x080fe400078e20ff */
[----:B------:R-:W-:Y:S02]  /*14c0*/  LEA R28, R100, R3, 0x2 ;  /* 0x00000003641c7211 */ /* 0x000fe400078e10ff */
[----:B------:R-:W-:Y:S01]  /*14d0*/  IADD3 R100, P0, R99, R100, RZ ;  /* 0x0000006463647210 */ /* 0x000fe20007f1e0ff */
[----:B------:R-:W-:Y:S03]  /*14e0*/  STS.128 [R0], R20 ;  /* 0x0000001400007388 */ /* 0x000fe60000000c00 */
[----:B------:R-:W-:Y:S01]  /*14f0*/  IADD3.X R33, RZ, RZ, RZ, P0, !PT ;  /* 0x000000ffff217210 */ /* 0x000fe200007fe4ff */
        /* <DEDUP_REMOVED lines=63> */
.L_x_5479:
        /* <DEDUP_REMOVED lines=8> */
.L_x_5484:
[----:B------:R-:W-:Y:S05]  /*1970*/  BSYNC B2 ;  /* 0x0000000000027941 */ /* 0x000fea0003800000 */
.L_x_5483:
        /* <DEDUP_REMOVED lines=8> */
.L_x_5485:
[----:B------:R-:W-:Y:S01]  /*1a00*/  FADD R114, RZ, R112 ;  /* 0x00000070ff727221 */ /* 0x000fe20000000000 */
[----:B------:R-:W-:-:S04]  /*1a10*/  HFMA2.MMA R66, -RZ, RZ, 0, 1.1920928955078125e-07 ;  /* 0x00000002ff427435 */ /* 0x000fc800000001ff */
[----:B------:R-:W-:Y:S01]  /*1a20*/  MOV R67, R114 ;  /* 0x0000007200437202 */ /* 0x000fe20000000f00 */
[----:B------:R-:W-:-:S07]  /*1a30*/  FADD R115, R111, R113 ;  /* 0x000000716f737221 */ /* 0x000fce0000000000 */
[----:B------:R-:W-:Y:S05]  /*1a40*/  WARPSYNC.COLLECTIVE R110, `(.L_x_5486) ;  /* 0x000000006e087348 */ /* 0x000fea0003c00000 */
[----:B------:R0:W1:Y:S02]  /*1a50*/  SHFL.BFLY P0, R113, R67, R66, R65 ;  /* 0x0c00004243717389 */ /* 0x0000640000000041 */
[----:B01----:R-:W-:Y:S01]  /*1a60*/  ENDCOLLECTIVE ;  /* 0x000000000000791b */ /* 0x003fe20003800000 */
.L_x_5486:
[----:B------:R-:W-:Y:S01]  /*1a70*/  MOV R67, R115 ;  /* 0x0000007300437202 */ /* 0x000fe20000000f00 */
[----:B------:R-:W-:-:S07]  /*1a80*/  FADD R116, R114, R113 ;  /* 0x0000007172747221 */ /* 0x000fce0000000000 */
[----:B------:R-:W-:Y:S05]  /*1a90*/  WARPSYNC.COLLECTIVE R110, `(.L_x_5487) ;  /* 0x000000006e087348 */ /* 0x000fea0003c00000 */
[----:B------:R0:W1:Y:S02]  /*1aa0*/  SHFL.BFLY P0, R113, R67, R66, R65 ;  /* 0x0c00004243717389 */ /* 0x0000640000000041 */
[----:B01----:R-:W-:Y:S01]  /*1ab0*/  ENDCOLLECTIVE ;  /* 0x000000000000791b */ /* 0x003fe20003800000 */
.L_x_5487:
[----:B------:R-:W-:Y:S01]  /*1ac0*/  HFMA2.MMA R66, -RZ, RZ, 0, 2.384185791015625e-07 ;  /* 0x00000004ff427435 */ /* 0x000fe200000001ff */
[----:B------:R-:W-:Y:S02]  /*1ad0*/  MOV R67, R116 ;  /* 0x0000007400437202 */ /* 0x000fe40000000f00 */
[----:B------:R-:W-:-:S08]  /*1ae0*/  MOV R112, R113 ;  /* 0x0000007100707202 */ /* 0x000fd00000000f00 */
[----:B------:R-:W-:Y:S05]  /*1af0*/  WARPSYNC.COLLECTIVE R110, `(.L_x_5488) ;  /* 0x000000006e087348 */ /* 0x000fea0003c00000 */
[----:B------:R0:W1:Y:S02]  /*1b00*/  SHFL.BFLY P0, R113, R67, R66, R65 ;  /* 0x0c00004243717389 */ /* 0x0000640000000041 */
[----:B01----:R-:W-:Y:S01]  /*1b10*/  ENDCOLLECTIVE ;  /* 0x000000000000791b */ /* 0x003fe20003800000 */
.L_x_5488:
[----:B------:R-:W-:-:S05]  /*1b20*/  FADD R117, R115, R112 ;  /* 0x0000007073757221 */ /* 0x000fca0000000000 */
[----:B------:R-:W-:Y:S01]  /*1b30*/  MOV R67, R117 ;  /* 0x0000007500437202 */ /* 0x000fe20000000f00 */
[----:B------:R-:W-:-:S07]  /*1b40*/  FADD R112, R116, R113 ;  /* 0x0000007174707221 */ /* 0x000fce0000000000 */
[----:B------:R-:W-:Y:S05]  /*1b50*/  WARPSYNC.COLLECTIVE R110, `(.L_x_5489) ;  /* 0x000000006e087348 */ /* 0x000fea0003c00000 */
[----:B------:R0:W1:Y:S02]  /*1b60*/  SHFL.BFLY P0, R113, R67, R66, R65 ;  /* 0x0c00004243717389 */ /* 0x0000640000000041 */
[----:B01----:R-:W-:Y:S01]  /*1b70*/  ENDCOLLECTIVE ;  /* 0x000000000000791b */ /* 0x003fe20003800000 */
.L_x_5489:
[----:B------:R-:W-:Y:S01]  /*1b80*/  HFMA2.MMA R66, -RZ, RZ, 0, 4.76837158203125e-07 ;  /* 0x00000008ff427435 */ /* 0x000fe200000001ff */
[----:B------:R-:W-:Y:S02]  /*1b90*/  MOV R67, R112 ;  /* 0x0000007000437202 */ /* 0x000fe40000000f00 */
[----:B------:R-:W-:-:S08]  /*1ba0*/  MOV R118, R113 ;  /* 0x0000007100767202 */ /* 0x000fd00000000f00 */
[----:B------:R-:W-:Y:S05]  /*1bb0*/  WARPSYNC.COLLECTIVE R110, `(.L_x_5490) ;  /* 0x000000006e087348 */ /* 0x000fea0003c00000 */
[----:B------:R0:W1:Y:S02]  /*1bc0*/  SHFL.BFLY P0, R113, R67, R66, R65 ;  /* 0x0c00004243717389 */ /* 0x0000640000000041 */
[----:B01----:R-:W-:Y:S01]  /*1bd0*/  ENDCOLLECTIVE ;  /* 0x000000000000791b */ /* 0x003fe20003800000 */
.L_x_5490:
[----:B------:R-:W-:-:S05]  /*1be0*/  FADD R111, R117, R118 ;  /* 0x00000076756f7221 */ /* 0x000fca0000000000 */
[----:B------:R-:W-:Y:S02]  /*1bf0*/  MOV R67, R111 ;  /* 0x0000006f00437202 */ /* 0x000fe40000000f00 */
[----:B------:R-:W-:-:S07]  /*1c00*/  MOV R115, R113 ;  /* 0x0000007100737202 */ /* 0x000fce0000000f00 */
[----:B------:R-:W-:Y:S05]  /*1c10*/  WARPSYNC.COLLECTIVE R110, `(.L_x_5491) ;  /* 0x000000006e087348 */ /* 0x000fea0003c00000 */
[----:B------:R0:W1:Y:S02]  /*1c20*/  SHFL.BFLY P0, R113, R67, R66, R65 ;  /* 0x0c00004243717389 */ /* 0x0000640000000041 */
[----:B01----:R-:W-:Y:S01]  /*1c30*/  ENDCOLLECTIVE ;  /* 0x000000000000791b */ /* 0x003fe20003800000 */
.L_x_5491:
[----:B------:R-:W-:Y:S01]  /*1c40*/  MOV R114, R113 ;  /* 0x0000007100727202 */ /* 0x000fe20000000f00 */
[----:B------:R-:W-:Y:S06]  /*1c50*/  BRA `(.L_x_5492) ;  /* 0xfffffff000607947 */ /* 0x000fec000383ffff */
.L_x_5480:
[----:B------:R-:W-:Y:S01]  /*1c60*/  HFMA2.MMA R66, -RZ, RZ, 0, 9.5367431640625e-07 ;  /* 0x00000010ff427435 */ /* 0x000fe200000001ff */
[----:B------:R-:W-:Y:S01]  /*1c70*/  BSSY B2, `(.L_x_5493) ;  /* 0x0000006000027945 */ /* 0x000fe20003800000 */
[----:B------:R-:W-:Y:S02]  /*1c80*/  MOV R65, 0x1f ;  /* 0x0000001f00417802 */ /* 0x000fe40000000f00 */
[----:B------:R-:W-:-:S07]  /*1c90*/  MOV R110, 0xffffffff ;  /* 0xffffffff006e7802 */ /* 0x000fce0000000f00 */
[----:B0-2---:R-:W-:Y:S05]  /*1ca0*/  WARPSYNC.COLLECTIVE R110, `(.L_x_5494) ;  /* 0x000000006e087348 */ /* 0x005fea0003c00000 */
[----:B------:R1:W3:Y:S02]  /*1cb0*/  SHFL.BFLY P0, R113, R67, R66, R65 ;  /* 0x0c00004243717389 */ /* 0x0002e40000000041 */
[----:B0123--:R-:W-:Y:S01]  /*1cc0*/  ENDCOLLECTIVE ;  /* 0x000000000000791b */ /* 0x00ffe20003800000 */
.L_x_5494:
[----:B------:R-:W-:Y:S05]  /*1cd0*/  BSYNC B2 ;  /* 0x0000000000027941 */ /* 0x000fea0003800000 */
.L_x_5493:
[----:B------:R-:W-:Y:S05]  /*1ce0*/  BRA `(.L_x_5495) ;  /* 0xfffffff000487947 */ /* 0x000fea000383ffff */
.L_x_5481:
[----:B------:R-:W-:Y:S01]  /*1cf0*/  HFMA2.MMA R66, -RZ, RZ, 0, 9.5367431640625e-07 ;  /* 0x00000010ff427435 */ /* 0x000fe200000001ff */
[----:B------:R-:W-:Y:S01]  /*1d00*/  BSSY B2, `(.L_x_5496) ;  /* 0x0000006000027945 */ /* 0x000fe20003800000 */
[----:B------:R-:W-:Y:S02]  /*1d10*/  MOV R65, 0x1f ;  /* 0x0000001f00417802 */ /* 0x000fe40000000f00 */
[----:B------:R-:W-:-:S07]  /*1d20*/  MOV R110, 0xffffffff ;  /* 0xffffffff006e7802 */ /* 0x000fce0000000f00 */
[----:B0-----:R-:W-:Y:S05]  /*1d30*/  WARPSYNC.COLLECTIVE R110, `(.L_x_5497) ;  /* 0x000000006e087348 */ /* 0x001fea0003c00000 */
[----:B------:R1:W2:Y:S02]  /*1d40*/  SHFL.BFLY P0, R113, R67, R66, R65 ;  /* 0x0c00004243717389 */ /* 0x0002a40000000041 */
[----:B012---:R-:W-:Y:S01]  /*1d50*/  ENDCOLLECTIVE ;  /* 0x000000000000791b */ /* 0x007fe20003800000 */
.L_x_5497:
[----:B------:R-:W-:Y:S05]  /*1d60*/  BSYNC B2 ;  /* 0x0000000000027941 */ /* 0x000fea0003800000 */
.L_x_5496:
[----:B------:R-:W-:Y:S05]  /*1d70*/  BRA `(.L_x_5498) ;  /* 0xfffffff000347947 */ /* 0x000fea000383ffff */
.L_x_5499:
        /* <DEDUP_REMOVED lines=16> */
.L_x_5777:


//--------------------- .text._ZN18transformer_engine13normalization33rmsnorm_bwd_finalize_tuned_kernelINS0_22Kernel_traits_finalizeILj512E13__nv_bfloat16S3_S3_fjLj1024ELj4ENS0_18Kernel_traits_baseILj512ES3_S3_S3_fjLj1024EEEEEEEvNS0_20BackwardKernelParamsE --------------------------
	.section	.text._ZN18transformer_engine13normalization33rmsnorm_bwd_finalize_tuned_kernelINS0_22Kernel_traits_finalizeILj512E13__nv_bfloat16S3_S3_fjLj1024ELj4ENS0_18Kernel_traits_baseILj512ES3_S3_S3_fjLj1024EEEEEEEvNS0_20BackwardKernelParamsE,"ax",@progbits
	.align	128
        .global         _ZN18transformer_engine13normalization33rmsnorm_bwd_finalize_tuned_kernelINS0_22Kernel_traits_finalizeILj512E13__nv_bfloat16S3_S3_fjLj1024ELj4ENS0_18Kernel_traits_baseILj512ES3_S3_S3_fjLj1024EEEEEEEvNS0_20BackwardKernelParamsE
        .type           _ZN18transformer_engine13normalization33rmsnorm_bwd_finalize_tuned_kernelINS0_22Kernel_traits_finalizeILj512E13__nv_bfloat16S3_S3_fjLj1024ELj4ENS0_18Kernel_traits_baseILj512ES3_S3_S3_fjLj1024EEEEEEEvNS0_20BackwardKernelParamsE,@function
        .size           _ZN18transformer_engine13normalization33rmsnorm_bwd_finalize_tuned_kernelINS0_22Kernel_traits_finalizeILj512E13__nv_bfloat16S3_S3_fjLj1024ELj4ENS0_18Kernel_traits_baseILj512ES3_S3_S3_fjLj1024EEEEEEEvNS0_20BackwardKernelParamsE,(.L_x_5778 - _ZN18transformer_engine13normalization33rmsnorm_bwd_finalize_tuned_kernelINS0_22Kernel_traits_finalizeILj512E13__nv_bfloat16S3_S3_fjLj1024ELj4ENS0_18Kernel_traits_baseILj512ES3_S3_S3_fjLj1024EEEEEEEvNS0_20BackwardKernelParamsE)
        .other          _ZN18transformer_engine13normalization33rmsnorm_bwd_finalize_tuned_kernelINS0_22Kernel_traits_finalizeILj512E13__nv_bfloat16S3_S3_fjLj1024ELj4ENS0_18Kernel_traits_baseILj512ES3_S3_S3_fjLj1024EEEEEEEvNS0_20BackwardKernelParamsE,@"STO_CUDA_ENTRY STV_DEFAULT"
_ZN18transformer_engine13normalization33rmsnorm_bwd_finalize_tuned_kernelINS0_22Kernel_traits_finalizeILj512E13__nv_bfloat16S3_S3_fjLj1024ELj4ENS0_18Kernel_traits_baseILj512ES3_S3_S3_fjLj1024EEEEEEEvNS0_20BackwardKernelParamsE:
.text._ZN18transformer_engine13normalization33rmsnorm_bwd_finalize_tuned_kernelINS0_22Kernel_traits_finalizeILj512E13__nv_bfloat16S3_S3_fjLj1024ELj4ENS0_18Kernel_traits_baseILj512ES3_S3_S3_fjLj1024EEEEEEEvNS0_20BackwardKernelParamsE:
        /* <DEDUP_REMOVED lines=24> */
.L_x_5511:
        /* <DEDUP_REMOVED lines=24> */
.L_x_5504:
        /* <DEDUP_REMOVED lines=19> */
.L_x_5503:
[----:B------:R-:W-:Y:S05]  /*0430*/  BSYNC B1 ;  /* 0x0000000000017941 */ /* 0x000fea0003800000 */
.L_x_5502:
        /* <DEDUP_REMOVED lines=16> */
.L_x_5506:
[----:B------:R-:W-:Y:S05]  /*0540*/  BSYNC B1 ;  /* 0x0000000000017941 */ /* 0x000fea0003800000 */
.L_x_5505:
[----:B------:R-:W-:-:S13]  /*0550*/  ISETP.LT.U32.OR P1, PT, R23, R18, P1 ;  /* 0x000000121700720c */ /* 0x000fda0000f21470 */
[----:B------:R-:W-:Y:S05]  /*0560*/  @!P1 BRA `(.L_x_5501) ;  /* 0x0000000000109947 */ /* 0x000fea0003800000 */
[----:B------:R-:W0:Y:S02]  /*0570*/  LDC.64 R2, c[0x0][0x270] ;  /* 0x00009c00ff027b82 */ /* 0x000e240000000a00 */
[----:B0-----:R-:W-:-:S06]  /*0580*/  IMAD.WIDE.U32 R2, R19, 0x4, R2 ;  /* 0x0000000413027825 */ /* 0x001fcc00078e0002 */
[----:B------:R-:W2:Y:S02]  /*0590*/  LDG.E R2, desc[UR6][R2.64] ;  /* 0x0000000602027981 */ /* 0x000ea4000c1e1900 */
[----:B--2---:R-:W-:-:S07]  /*05a0*/  FADD R21, R21, R2 ;  /* 0x0000000215157221 */ /* 0x004fce0000000000 */
.L_x_5501:
[----:B------:R-:W-:Y:S05]  /*05b0*/  BSYNC B0 ;  /* 0x0000000000007941 */ /* 0x000fea0003800000 */
.L_x_5500:
        /* <DEDUP_REMOVED lines=18> */
.L_x_5517:
[----:B------:R-:W-:Y:S01]  /*06e0*/  @!P1 SHF.R.U32.HI R2, RZ, 0x3, R0 ;  /* 0x00000003ff029819 */ /* 0x000fe20000011600 */
[----:B--2---:R-:W-:-:S03]  /*06f0*/  FADD R7, R6, R7 ;  /* 0x0000000706077221 */ /* 0x004fc60000000000 */
[----:B------:R-:W-:-:S05]  /*0700*/  @!P1 LOP3.LUT R2, R2, 0x1ffffffc, RZ, 0xc0, !PT ;  /* 0x1ffffffc02029812 */ /* 0x000fca00078ec0ff */
[----:B------:R2:W-:Y:S02]  /*0710*/  @!P1 STS [R2+UR4+0x2000], R7 ;  /* 0x0020000702009988 */ /* 0x0005e40008000804 */
.L_x_5507:
        /* <DEDUP_REMOVED lines=11> */
.L_x_5510:
[----:B------:R-:W-:Y:S05]  /*07d0*/  BSYNC B0 ;  /* 0x0000000000007941 */ /* 0x000fea0003800000 */
.L_x_5509:
[C---:B------:R-:W-:Y:S01]  /*07e0*/  ISETP.GT.U32.AND P1, PT, R14.reuse, -0x201, PT ;  /* 0xfffffdff0e00780c */ /* 0x040fe20003f24070 */
[----:B------:R-:W-:Y:S01]  /*07f0*/  VIADD R14, R14, 0x200 ;  /* 0x000002000e0e7836 */ /* 0x000fe20000000000 */
[----:B------:R-:W-:-:S11]  /*0800*/  IADD3 R15, R15, 0x100, RZ ;  /* 0x000001000f0f7810 */ /* 0x000fd60007ffe0ff */
[----:B------:R-:W-:Y:S05]  /*0810*/  @P1 BRA `(.L_x_5511) ;  /* 0xfffffff800581947 */ /* 0x000fea000383ffff */
[----:B------:R-:W-:Y:S05]  /*0820*/  EXIT ;  /* 0x000000000000794d */ /* 0x000fea0003800000 */
.L_x_5508:
[----:B------:R-:W-:Y:S01]  /*0830*/  HFMA2.MMA R11, -RZ, RZ, 0, 1.847743988037109375e-06 ;  /* 0x0000001fff0b7435 */ /* 0x000fe200000001ff */
[----:B------:R-:W-:Y:S02]  /*0840*/  IMAD.MOV.U32 R9, RZ, RZ, 0x1 ;  /* 0x00000001ff097424 */ /* 0x000fe400078e00ff */
[----:B------:R-:W-:-:S08]  /*0850*/  IMAD.MOV.U32 R8, RZ, RZ, -0x1 ;  /* 0xffffffffff087424 */ /* 0x000fd000078e00ff */
[----:B01----:R-:W-:Y:S05]  /*0860*/  WARPSYNC.COLLECTIVE R8, `(.L_x_5512) ;  /* 0x0000000008087348 */ /* 0x003fea0003c00000 */
[----:B-1----:R1:W2:Y:S02]  /*0870*/  SHFL.BFLY P2, R7, R2, R9, R11 ;  /* 0x0c00000902077389 */ /* 0x0022a4000004000b */
[----:B012---:R-:W-:Y:S01]  /*0880*/  ENDCOLLECTIVE ;  /* 0x000000000000791b */ /* 0x007fe20003800000 */
.L_x_5512:
[----:B------:R-:W-:Y:S01]  /*0890*/  HFMA2.MMA R9, -RZ, RZ, 0, 1.1920928955078125e-07 ;  /* 0x00000002ff097435 */ /* 0x000fe200000001ff */
[----:B------:R-:W-:-:S05]  /*08a0*/  MOV R3, R7 ;  /* 0x0000000700037202 */ /* 0x000fca0000000f00 */
[----:B------:R-:W-:-:S04]  /*08b0*/  FADD R3, R2, R3 ;  /* 0x0000000302037221 */ /* 0x000fc80000000000 */
[----:B------:R-:W-:-:S07]  /*08c0*/  IMAD.MOV.U32 R2, RZ, RZ, R3 ;  /* 0x000000ffff027224 */ /* 0x000fce00078e0003 */
[----:B------:R-:W-:Y:S05]  /*08d0*/  WARPSYNC.COLLECTIVE R8, `(.L_x_5513) ;  /* 0x0000000008087348 */ /* 0x000fea0003c00000 */
[----:B------:R0:W1:Y:S02]  /*08e0*/  SHFL.BFLY P2, R7, R2, R9, R11 ;  /* 0x0c00000902077389 */ /* 0x000064000004000b */
[----:B01----:R-:W-:Y:S01]  /*08f0*/  ENDCOLLECTIVE ;  /* 0x000000000000791b */ /* 0x003fe20003800000 */
.L_x_5513:
[----:B------:R-:W-:Y:S02]  /*0900*/  IMAD.MOV.U32 R9, RZ, RZ, 0x4 ;  /* 0x00000004ff097424 */ /* 0x000fe400078e00ff */
[----:B------:R-:W-:-:S04]  /*0910*/  IMAD.MOV.U32 R4, RZ, RZ, R7 ;  /* 0x000000ffff047224 */ /* 0x000fc800078e0007 */
[----:B------:R-:W-:-:S05]  /*0920*/  FADD R4, R3, R4 ;  /* 0x0000000403047221 */ /* 0x000fca0000000000 */
[----:B------:R-:W-:-:S07]  /*0930*/  MOV R2, R4 ;  /* 0x0000000400027202 */ /* 0x000fce0000000f00 */
[----:B------:R-:W-:Y:S05]  /*0940*/  WARPSYNC.COLLECTIVE R8, `(.L_x_5514) ;  /* 0x0000000008087348 */ /* 0x000fea0003c00000 */
[----:B------:R0:W1:Y:S02]  /*0950*/  SHFL.BFLY P2, R7, R2, R9, R11 ;  /* 0x0c00000902077389 */ /* 0x000064000004000b */
[----:B01----:R-:W-:Y:S01]  /*0960*/  ENDCOLLECTIVE ;  /* 0x000000000000791b */ /* 0x003fe20003800000 */
.L_x_5514:
[----:B------:R-:W-:Y:S01]  /*0970*/  HFMA2.MMA R9, -RZ, RZ, 0, 4.76837158203125e-07 ;  /* 0x00000008ff097435 */ /* 0x000fe200000001ff */
[----:B------:R-:W-:-:S05]  /*0980*/  MOV R5, R7 ;  /* 0x0000000700057202 */ /* 0x000fca0000000f00 */
[----:B------:R-:W-:-:S04]  /*0990*/  FADD R5, R4, R5 ;  /* 0x0000000504057221 */ /* 0x000fc80000000000 */
[----:B------:R-:W-:-:S07]  /*09a0*/  IMAD.MOV.U32 R2, RZ, RZ, R5 ;  /* 0x000000ffff027224 */ /* 0x000fce00078e0005 */
[----:B------:R-:W-:Y:S05]  /*09b0*/  WARPSYNC.COLLECTIVE R8, `(.L_x_5515) ;  /* 0x0000000008087348 */ /* 0x000fea0003c00000 */
[----:B------:R0:W1:Y:S02]  /*09c0*/  SHFL.BFLY P2, R7, R2, R9, R11 ;  /* 0x0c00000902077389 */ /* 0x000064000004000b */
[----:B01----:R-:W-:Y:S01]  /*09d0*/  ENDCOLLECTIVE ;  /* 0x000000000000791b */ /* 0x003fe20003800000 */
.L_x_5515:
[----:B------:R-:W-:Y:S02]  /*09e0*/  IMAD.MOV.U32 R9, RZ, RZ, 0x10 ;  /* 0x00000010ff097424 */ /* 0x000fe400078e00ff */
[----:B------:R-:W-:-:S04]  /*09f0*/  IMAD.MOV.U32 R6, RZ, RZ, R7 ;  /* 0x000000ffff067224 */ /* 0x000fc800078e0007 */
[----:B------:R-:W-:-:S05]  /*0a00*/  FADD R6, R5, R6 ;  /* 0x0000000605067221 */ /* 0x000fca0000000000 */
[----:B------:R-:W-:-:S07]  /*0a10*/  MOV R2, R6 ;  /* 0x0000000600027202 */ /* 0x000fce0000000f00 */
[----:B------:R-:W-:Y:S05]  /*0a20*/  WARPSYNC.COLLECTIVE R8, `(.L_x_5516) ;  /* 0x0000000008087348 */ /* 0x000fea0003c00000 */
[----:B------:R0:W1:Y:S02]  /*0a30*/  SHFL.BFLY P2, R7, R2, R9, R11 ;  /* 0x0c00000902077389 */ /* 0x000064000004000b */
[----:B01----:R-:W-:Y:S01]  /*0a40*/  ENDCOLLECTIVE ;  /* 0x000000000000791b */ /* 0x003fe20003800000 */
.L_x_5516:
[----:B------:R-:W-:Y:S05]  /*0a50*/  BRA `(.L_x_5517) ;  /* 0xfffffffc00207947 */ /* 0x000fea000383ffff */
.L_x_5518:
        /* <DEDUP_REMOVED lines=10> */
.L_x_5778:


//--------------------- .text._ZN18transformer_engine13normalization24rmsnorm_bwd_tuned_kernelINS0_13Kernel_traitsI13__nv_bfloat16S3_S3_fjLj512ELj1ELj4ELj1ELj16ENS0_18Kernel_traits_baseILj512ES3_S3_S3_fjLj128EEEEELb0EEEvNS0_20BackwardKernelParamsE --------------------------
	.section	.text._ZN18transformer_engine13normalization24rmsnorm_bwd_tuned_kernelINS0_13Kernel_traitsI13__nv_bfloat16S3_S3_fjLj512ELj1ELj4ELj1ELj16ENS0_18Kernel_traits_baseILj512ES3_S3_S3_fjLj128EEEEELb0EEEvNS0_20BackwardKernelParamsE,"ax",@progbits
	.align	128
        .global         _ZN18transformer_engine13normalization24rmsnorm_bwd_tuned_kernelINS0_13Kernel_traitsI13__nv_bfloat16S3_S3_fjLj512ELj1ELj4ELj1ELj16ENS0_18Kernel_traits_baseILj512ES3_S3_S3_fjLj128EEEEELb0EEEvNS0_20BackwardKernelParamsE
        .type           _ZN18transformer_engine13normalization24rmsnorm_bwd_tuned_kernelINS0_13Kernel_traitsI13__nv_bfloat16S3_S3_fjLj512ELj1ELj4ELj1ELj16ENS0_18Kernel_traits_baseILj512ES3_S3_S3_fjLj128EEEEELb0EEEvNS0_20BackwardKernelParamsE,@function
        .size           _ZN18transformer_engine13normalization24rmsnorm_bwd_tuned_kernelINS0_13Kernel_traitsI13__nv_bfloat16S3_S3_fjLj512ELj1ELj4ELj1ELj16ENS0_18Kernel_traits_baseILj512ES3_S3_S3_fjLj128EEEEELb0EEEvNS0_20BackwardKernelParamsE,(.L_x_5779 - _ZN18transformer_engine13normalization24rmsnorm_bwd_tuned_kernelINS0_13Kernel_traitsI13__nv_bfloat16S3_S3_fjLj512ELj1ELj4ELj1ELj16ENS0_18Kernel_traits_baseILj512ES3_S3_S3_fjLj128EEEEELb0EEEvNS0_20BackwardKernelParamsE)
        .other          _ZN18transformer_engine13normalization24rmsnorm_bwd_tuned_kernelINS0_13Kernel_traitsI13__nv_bfloat16S3_S3_fjLj512ELj1ELj4ELj1ELj16ENS0_18Kernel_traits_baseILj512ES3_S3_S3_fjLj128EEEEELb0EEEvNS0_20BackwardKernelParamsE,@"STO_CUDA_ENTRY STV_DEFAULT"
_ZN18transformer_engine13normalization24rmsnorm_bwd_tuned_kernelINS0_13Kernel_traitsI13__nv_bfloat16S3_S3_fjLj512ELj1ELj4ELj1ELj16ENS0_18Kernel_traits_baseILj512ES3_S3_S3_fjLj128EEEEELb0EEEvNS0_20BackwardKernelParamsE:
.text._ZN18transformer_engine13normalization24rmsnorm_bwd_tuned_kernelINS0_13Kernel_traitsI13__nv_bfloat16S3_S3_fjLj512ELj1ELj4ELj1ELj16ENS0_18Kernel_traits_baseILj512ES3_S3_S3_fjLj128EEEEELb0EEEvNS0_20BackwardKernelParamsE:
        /* <DEDUP_REMOVED lines=25> */
[----:B------:R-:W-:Y:S01]  /*0190*/  BSSY B0, `(.L_x_5521) ;  /* 0x00000fd000007945 */ /* 0x000fe20003800000 */
[----:B------:R-:W-:Y:S02]  /*01a0*/  CS2R R32, SRZ ;  /* 0x0000000000207805 */ /* 0x000fe4000001ff00 */
[----:B------:R-:W-:Y:S02]  /*01b0*/  FSEL R35, RZ, 1, !P0 ;  /* 0x3f800000ff237808 */ /* 0x000fe40004000000 */
[----:B--2---:R-:W-:-:S02]  /*01c0*/  PRMT R0, R8, 0x7632, R0 ;  /* 0x0000763208007816 */ /* 0x004fc40000000000 */
[----:B------:R-:W-:Y:S02]  /*01d0*/  SHF.L.U32 R12, R8, 0x10, RZ ;  /* 0x00000010080c7819 */ /* 0x000fe400000006ff */
[C---:B---3--:R-:W-:Y:S02]  /*01e0*/  PRMT R2, R4.reuse, 0x7632, R2 ;  /* 0x0000763204027816 */ /* 0x048fe40000000002 */
        /* <DEDUP_REMOVED lines=8> */
[C---:B------:R-:W-:Y:S01]  /*0270*/  FADD R75, R35.reuse, R14 ;  /* 0x0000000e234b7221 */ /* 0x040fe20000000000 */
[C---:B------:R-:W-:Y:S02]  /*0280*/  PRMT R9, R10.reuse, 0x7632, R9 ;  /* 0x000076320a097816 */ /* 0x040fe40000000009 */
[----:B------:R-:W-:Y:S02]  /*0290*/  CS2R R14, SRZ ;  /* 0x00000000000e7805 */ /* 0x000fe4000001ff00 */
[----:B------:R-:W-:Y:S01]  /*02a0*/  SHF.L.U32 R16, R10, 0x10, RZ ;  /* 0x000000100a107819 */ /* 0x000fe200000006ff */
[----:B------:R-:W-:Y:S01]  /*02b0*/  FADD R38, R35, R38 ;  /* 0x0000002623267221 */ /* 0x000fe20000000000 */
[----:B------:R-:W-:Y:S02]  /*02c0*/  SHF.L.U32 R6, R7, 0x10, RZ ;  /* 0x0000001007067819 */ /* 0x000fe400000006ff */
[----:B------:R-:W-:Y:S01]  /*02d0*/  PRMT R10, R11, 0x7632, R10 ;  /* 0x000076320b0a7816 */ /* 0x000fe2000000000a */
[----:B------:R-:W-:Y:S01]  /*02e0*/  FADD R73, R35, R16 ;  /* 0x0000001023497221 */ /* 0x000fe20000000000 */
[----:B------:R-:W-:Y:S01]  /*02f0*/  PRMT R3, R5, 0x7632, R3 ;  /* 0x0000763205037816 */ /* 0x000fe20000000003 */
[----:B------:R-:W-:Y:S01]  /*0300*/  FADD R37, R35, R6 ;  /* 0x0000000623257221 */ /* 0x000fe20000000000 */
[----:B------:R-:W-:-:S02]  /*0310*/  SHF.L.U32 R22, R5, 0x10, RZ ;  /* 0x0000001005167819 */ /* 0x000fc400000006ff */
[----:B------:R-:W-:Y:S02]  /*0320*/  PRMT R5, R7, 0x7632, R5 ;  /* 0x0000763207057816 */ /* 0x000fe40000000005 */
[----:B------:R-:W-:Y:S01]  /*0330*/  SHF.L.U32 R18, R11, 0x10, RZ ;  /* 0x000000100b127819 */ /* 0x000fe200000006ff */
[C---:B------:R-:W-:Y:S01]  /*0340*/  FADD R67, R35.reuse, R22 ;  /* 0x0000001623437221 */ /* 0x040fe20000000000 */
[----:B------:R-:W-:Y:S02]  /*0350*/  SHF.L.U32 R0, R0, 0x10, RZ ;  /* 0x0000001000007819 */ /* 0x000fe400000006ff */
        /* <DEDUP_REMOVED lines=21> */
.L_x_5525:
[----:B0-----:R-:W0:Y:S01]  /*04b0*/  S2R R0, SR_TID.X ;  /* 0x0000000000007919 */ /* 0x001e220000002100 */
[----:B-1----:R-:W1:Y:S08]  /*04c0*/  LDC.64 R24, c[0x0][0x220] ;  /* 0x00008800ff187b82 */ /* 0x002e700000000a00 */
[----:B------:R-:W2:Y:S08]  /*04d0*/  LDC.64 R28, c[0x0][0x258] ;  /* 0x00009600ff1c7b82 */ /* 0x000eb00000000a00 */
[----:B------:R-:W3:Y:S01]  /*04e0*/  LDC.64 R42, c[0x0][0x230] ;  /* 0x00008c00ff2a7b82 */ /* 0x000ee20000000a00 */
[----:B0-----:R-:W-:-:S04]  /*04f0*/  LOP3.LUT R0, R0, 0x1f, RZ, 0xc0, !PT ;  /* 0x0000001f00007812 */ /* 0x001fc800078ec0ff */
[----:B------:R-:W-:-:S04]  /*0500*/  LEA R41, R34, R0, 0x6 ;  /* 0x0000000022297211 */ /* 0x000fc800078e30ff */
[C---:B------:R-:W-:Y:S01]  /*0510*/  IADD3 R40, R41.reuse, 0x20, RZ ;  /* 0x0000002029287810 */ /* 0x040fe20007ffe0ff */
[----:B-1----:R-:W-:-:S04]  /*0520*/  IMAD.WIDE.U32 R16, R41, 0x10, R24 ;  /* 0x0000001029107825 */ /* 0x002fc800078e0018 */
[----:B--2---:R-:W-:Y:S02]  /*0530*/  IMAD.WIDE.U32 R20, R41, 0x10, R28 ;  /* 0x0000001029147825 */ /* 0x004fe400078e001c */
[----:B------:R-:W2:Y:S02]  /*0540*/  LDG.E.128 R16, desc[UR4][R16.64] ;  /* 0x0000000410107981 */ /* 0x000ea4000c1e1d00 */
[C---:B------:R-:W-:Y:S02]  /*0550*/  IMAD.WIDE.U32 R24, R40.reuse, 0x10, R24 ;  /* 0x0000001028187825 */ /* 0x040fe400078e0018 */
[----:B------:R-:W4:Y:S02]  /*0560*/  LDG.E.128 R20, desc[UR4][R20.64] ;  /* 0x0000000414147981 */ /* 0x000f24000c1e1d00 */
[----:B------:R-:W-:Y:S02]  /*0570*/  IMAD.WIDE.U32 R28, R40, 0x10, R28 ;  /* 0x00000010281c7825 */ /* 0x000fe400078e001c */
[----:B------:R-:W5:Y:S02]  /*0580*/  LDG.E.128 R24, desc[UR4][R24.64] ;  /* 0x0000000418187981 */ /* 0x000f64000c1e1d00 */
[----:B---3--:R-:W-:-:S02]  /*0590*/  IMAD.WIDE R42, R34, 0x4, R42 ;  /* 0x00000004222a7825 */ /* 0x008fc400078e022a */
[----:B------:R-:W3:Y:S04]  /*05a0*/  LDG.E.128 R28, desc[UR4][R28.64] ;  /* 0x000000041c1c7981 */ /* 0x000ee8000c1e1d00 */
[----:B------:R-:W5:Y:S01]  /*05b0*/  LDG.E R39, desc[UR4][R42.64] ;  /* 0x000000042a277981 */ /* 0x000f62000c1e1900 */
[----:B------:R-:W-:Y:S01]  /*05c0*/  UMOV UR6, 0xffffffff ;  /* 0xffffffff00067882 */ /* 0x000fe20000000000 */
[----:B--2---:R-:W-:Y:S02]  /*05d0*/  SHF.L.U32 R63, R17, 0x10, RZ ;  /* 0x00000010113f7819 */ /* 0x004fe400000006ff */
[----:B------:R-:W-:Y:S02]  /*05e0*/  SHF.L.U32 R64, R18, 0x10, RZ ;  /* 0x0000001012407819 */ /* 0x000fe400000006ff */
[----:B------:R-:W-:Y:S01]  /*05f0*/  PRMT R58, R16, 0x7632, R58 ;  /* 0x00007632103a7816 */ /* 0x000fe2000000003a */
[----:B----4-:R-:W-:Y:S01]  /*0600*/  IMAD.U32 R62, R20, 0x10000, RZ ;  /* 0x00010000143e7824 */ /* 0x010fe200078e00ff */
[----:B------:R-:W-:-:S02]  /*0610*/  SHF.L.U32 R0, R16, 0x10, RZ ;  /* 0x0000001010007819 */ /* 0x000fc400000006ff */
[----:B------:R-:W-:Y:S02]  /*0620*/  PRMT R61, R20, 0x7632, R61 ;  /* 0x00007632143d7816 */ /* 0x000fe4000000003d */
[----:B------:R-:W-:Y:S02]  /*0630*/  PRMT R59, R17, 0x7632, R59 ;  /* 0x00007632113b7816 */ /* 0x000fe4000000003b */
[C---:B------:R-:W-:Y:S02]  /*0640*/  PRMT R17, R22.reuse, 0x7632, R17 ;  /* 0x0000763216117816 */ /* 0x040fe40000000011 */
[----:B------:R-:W-:Y:S02]  /*0650*/  SHF.L.U32 R20, R21, 0x10, RZ ;  /* 0x0000001015147819 */ /* 0x000fe400000006ff */
[----:B------:R-:W-:Y:S01]  /*0660*/  SHF.L.U32 R22, R22, 0x10, RZ ;  /* 0x0000001016167819 */ /* 0x000fe200000006ff */
[----:B-----5:R-:W-:Y:S01]  /*0670*/  FMUL R0, R39, R0 ;  /* 0x0000000027007220 */ /* 0x020fe20000400000 */
[----:B------:R-:W-:-:S02]  /*0680*/  PRMT R53, R27, 0x7632, R53 ;  /* 0x000076321b357816 */ /* 0x000fc40000000035 */
[----:B------:R-:W-:Y:S01]  /*0690*/  SHF.L.U32 R57, R27, 0x10, RZ ;  /* 0x000000101b397819 */ /* 0x000fe200000006ff */
[C---:B------:R-:W-:Y:S01]  /*06a0*/  FMUL R27, R39.reuse, R64 ;  /* 0x00000040271b7220 */ /* 0x040fe20000400000 */
[----:B---3--:R-:W-:Y:S01]  /*06b0*/  PRMT R45, R28, 0x7632, R45 ;  /* 0x000076321c2d7816 */ /* 0x008fe2000000002d */
[----:B------:R-:W-:Y:S01]  /*06c0*/  FFMA R3, R0, R62, R3 ;  /* 0x0000003e00037223 */ /* 0x000fe20000000003 */
[----:B------:R-:W-:Y:S01]  /*06d0*/  SHF.L.U32 R46, R28, 0x10, RZ ;  /* 0x000000101c2e7819 */ /* 0x000fe200000006ff */
[----:B------:R-:W-:Y:S01]  /*06e0*/  FMUL R28, R39, R63 ;  /* 0x0000003f271c7220 */ /* 0x000fe20000400000 */
[----:B------:R-:W-:Y:S01]  /*06f0*/  PRMT R60, R18, 0x7632, R60 ;  /* 0x00007632123c7816 */ /* 0x000fe2000000003c */
[----:B------:R-:W-:Y:S01]  /*0700*/  FFMA R7, R27, R22, R7 ;  /* 0x000000161b077223 */ /* 0x000fe20000000007 */
[C---:B------:R-:W-:Y:S01]  /*0710*/  PRMT R43, R25.reuse, 0x7632, R43 ;  /* 0x00007632192b7816 */ /* 0x040fe2000000002b */
[----:B------:R-:W-:Y:S01]  /*0720*/  FFMA R5, R28, R20, R5 ;  /* 0x000000141c057223 */ /* 0x000fe20000000005 */
[----:B------:R-:W-:Y:S01]  /*0730*/  SHF.L.U32 R51, R25, 0x10, RZ ;  /* 0x0000001019337819 */ /* 0x000fe200000006ff */
[----:B------:R-:W-:Y:S01]  /*0740*/  FMUL R25, R77, R62 ;  /* 0x0000003e4d197220 */ /* 0x000fe20000400000 */
[----:B------:R-:W-:-:S02]  /*0750*/  SHF.L.U32 R58, R58, 0x10, RZ ;  /* 0x000000103a3a7819 */ /* 0x000fc400000006ff */
[----:B------:R-:W-:Y:S02]  /*0760*/  SHF.L.U32 R61, R61, 0x10, RZ ;  /* 0x000000103d3d7819 */ /* 0x000fe400000006ff */
[C---:B------:R-:W-:Y:S02]  /*0770*/  PRMT R18, R19.reuse, 0x7632, R18 ;  /* 0x0000763213127816 */ /* 0x040fe40000000012 */
[----:B------:R-:W-:Y:S02]  /*0780*/  SHF.L.U32 R65, R19, 0x10, RZ ;  /* 0x0000001013417819 */ /* 0x000fe400000006ff */
[----:B------:R-:W-:Y:S02]  /*0790*/  PRMT R19, R21, 0x7632, R19 ;  /* 0x0000763215137816 */ /* 0x000fe40000000013 */
[C---:B------:R-:W-:Y:S02]  /*07a0*/  PRMT R16, R23.reuse, 0x7632, R16 ;  /* 0x0000763217107816 */ /* 0x040fe40000000010 */
[----:B------:R-:W-:Y:S01]  /*07b0*/  SHF.L.U32 R21, R23, 0x10, RZ ;  /* 0x0000001017157819 */ /* 0x000fe200000006ff */
[----:B------:R-:W-:Y:S01]  /*07c0*/  FMUL R23, R73, R22 ;  /* 0x0000001649177220 */ /* 0x000fe20000400000 */
[C---:B------:R-:W-:Y:S01]  /*07d0*/  PRMT R42, R24.reuse, 0x7632, R42 ;  /* 0x00007632182a7816 */ /* 0x040fe2000000002a */
[----:B------:R-:W-:Y:S01]  /*07e0*/  FMUL R22, R39, R58 ;  /* 0x0000003a27167220 */ /* 0x000fe20000400000 */
[----:B------:R-:W-:Y:S01]  /*07f0*/  SHF.L.U32 R48, R24, 0x10, RZ ;  /* 0x0000001018307819 */ /* 0x000fe200000006ff */
[----:B------:R-:W-:Y:S01]  /*0800*/  FMUL R24, R75, R20 ;  /* 0x000000144b187220 */ /* 0x000fe20000400000 */
[C---:B------:R-:W-:Y:S01]  /*0810*/  PRMT R54, R31.reuse, 0x7632, R54 ;  /* 0x000076321f367816 */ /* 0x040fe20000000036 */
[----:B------:R-:W-:Y:S01]  /*0820*/  FMUL R20, R76, R61 ;  /* 0x0000003d4c147220 */ /* 0x000fe20000400000 */
[----:B------:R-:W-:Y:S01]  /*0830*/  SHF.L.U32 R55, R31, 0x10, RZ ;  /* 0x000000101f377819 */ /* 0x000fe200000006ff */
[----:B------:R-:W-:Y:S01]  /*0840*/  IMAD.U32 R31, R17, 0x10000, RZ ;  /* 0x00010000111f7824 */ /* 0x000fe200078e00ff */
[----:B------:R-:W-:Y:S01]  /*0850*/  SHF.L.U32 R59, R59, 0x10, RZ ;  /* 0x000000103b3b7819 */ /* 0x000fe200000006ff */
[----:B------:R-:W-:Y:S01]  /*0860*/  FFMA R17, R0, R25, RZ ;  /* 0x0000001900117223 */ /* 0x000fe200000000ff */
[----:B------:R-:W-:Y:S01]  /*0870*/  PRMT R50, R30, 0x7632, R50 ;  /* 0x000076321e327816 */ /* 0x000fe20000000032 */
[----:B------:R-:W-:Y:S01]  /*0880*/  FFMA R2, R22, R61, R2 ;  /* 0x0000003d16027223 */ /* 0x000fe20000000002 */
[----:B------:R-:W-:-:S02]  /*0890*/  SHF.L.U32 R52, R30, 0x10, RZ ;  /* 0x000000101e347819 */ /* 0x000fc400000006ff */
[----:B------:R-:W-:Y:S01]  /*08a0*/  SHF.L.U32 R30, R19, 0x10, RZ ;  /* 0x00000010131e7819 */ /* 0x000fe200000006ff */
[----:B------:R-:W-:Y:S01]  /*08b0*/  FMUL R19, R39, R59 ;  /* 0x0000003b27137220 */ /* 0x000fe20000400000 */
[----:B------:R-:W-:Y:S01]  /*08c0*/  FFMA R59, R22, R20, R17 ;  /* 0x00000014163b7223 */ /* 0x000fe20000000011 */
[----:B------:R-:W-:Y:S02]  /*08d0*/  SHF.L.U32 R60, R60, 0x10, RZ ;  /* 0x000000103c3c7819 */ /* 0x000fe400000006ff */
[----:B------:R-:W-:Y:S01]  /*08e0*/  SHF.L.U32 R58, R16, 0x10, RZ ;  /* 0x00000010103a7819 */ /* 0x000fe200000006ff */
[-C--:B------:R-:W-:Y:S01]  /*08f0*/  FFMA R4, R19, R30.reuse, R4 ;  /* 0x0000001e13047223 */ /* 0x080fe20000000004 */
[----:B------:R-:W-:Y:S01]  /*0900*/  FMUL R16, R74, R30 ;  /* 0x0000001e4a107220 */ /* 0x000fe20000400000 */
[----:B------:R-:W-:Y:S01]  /*0910*/  FFMA R30, R28, R24, R59 ;  /* 0x000000181c1e7223 */ /* 0x000fe2000000003b */
[C---:B------:R-:W-:Y:S02]  /*0920*/  PRMT R47, R29.reuse, 0x7632, R47 ;  /* 0x000076321d2f7816 */ /* 0x040fe4000000002f */
[----:B------:R-:W-:-:S02]  /*0930*/  SHF.L.U32 R49, R29, 0x10, RZ ;  /* 0x000000101d317819 */ /* 0x000fc400000006ff */
[----:B------:R-:W-:Y:S01]  /*0940*/  SHF.L.U32 R29, R18, 0x10, RZ ;  /* 0x00000010121d7819 */ /* 0x000fe200000006ff */
[----:B------:R-:W-:Y:S01]  /*0950*/  FMUL R18, R39, R60 ;  /* 0x0000003c27127220 */ /* 0x000fe20000400000 */
[----:B------:R-:W-:Y:S01]  /*0960*/  FFMA R60, R19, R16, R30 ;  /* 0x00000010133c7223 */ /* 0x000fe2000000001e */
[----:B------:R-:W-:Y:S01]  /*0970*/  PRMT R44, R26, 0x7632, R44 ;  /* 0x000076321a2c7816 */ /* 0x000fe2000000002c */
[----:B------:R-:W-:Y:S01]  /*0980*/  FMUL R30, R70, R58 ;  /* 0x0000003a461e7220 */ /* 0x000fe20000400000 */
[----:B------:R-:W-:Y:S01]  /*0990*/  SHF.L.U32 R56, R26, 0x10, RZ ;  /* 0x000000101a387819 */ /* 0x000fe200000006ff */
[C---:B------:R-:W-:Y:S01]  /*09a0*/  FMUL R26, R39.reuse, R65 ;  /* 0x00000041271a7220 */ /* 0x040fe20000400000 */
[----:B------:R-:W-:Y:S01]  /*09b0*/  FMUL R17, R39, R29 ;  /* 0x0000001d27117220 */ /* 0x000fe20000400000 */
[----:B------:R-:W-:Y:S01]  /*09c0*/  FMUL R29, R72, R31 ;  /* 0x0000001f481d7220 */ /* 0x000fe20000400000 */
[----:B------:R-:W-:Y:S01]  /*09d0*/  FFMA R59, R27, R23, R60 ;  /* 0x000000171b3b7223 */ /* 0x000fe2000000003c */
[-C--:B------:R-:W-:Y:S01]  /*09e0*/  FFMA R9, R26, R21.reuse, R9 ;  /* 0x000000151a097223 */ /* 0x080fe20000000009 */
[----:B------:R-:W-:Y:S01]  /*09f0*/  FMUL R21, R71, R21 ;  /* 0x0000001547157220 */ /* 0x000fe20000400000 */
[C---:B------:R-:W-:Y:S01]  /*0a00*/  FFMA R6, R18.reuse, R31, R6 ;  /* 0x0000001f12067223 */ /* 0x040fe20000000006 */
[----:B------:R-:W-:Y:S01]  /*0a10*/  FFMA R59, R18, R29, R59 ;  /* 0x0000001d123b7223 */ /* 0x000fe2000000003b */
[----:B------:R-:W-:Y:S01]  /*0a20*/  FMUL R31, R39, R48 ;  /* 0x00000030271f7220 */ /* 0x000fe20000400000 */
[----:B------:R-:W-:Y:S01]  /*0a30*/  FFMA R8, R17, R58, R8 ;  /* 0x0000003a11087223 */ /* 0x000fe20000000008 */
[----:B------:R-:W-:Y:S01]  /*0a40*/  SHF.L.U32 R48, R43, 0x10, RZ ;  /* 0x000000102b307819 */ /* 0x000fe200000006ff */
[C---:B------:R-:W-:Y:S01]  /*0a50*/  FMUL R43, R39.reuse, R56 ;  /* 0x00000038272b7220 */ /* 0x040fe20000400000 */
[----:B------:R-:W-:Y:S01]  /*0a60*/  SHF.L.U32 R58, R42, 0x10, RZ ;  /* 0x000000102a3a7819 */ /* 0x000fe200000006ff */
[C---:B------:R-:W-:Y:S01]  /*0a70*/  FMUL R42, R39.reuse, R51 ;  /* 0x00000033272a7220 */ /* 0x040fe20000400000 */
[----:B------:R-:W-:Y:S01]  /*0a80*/  FFMA R56, R26, R21, R59 ;  /* 0x000000151a387223 */ /* 0x000fe2000000003b */
[----:B------:R-:W-:Y:S01]  /*0a90*/  SHF.L.U32 R51, R44, 0x10, RZ ;  /* 0x000000102c337819 */ /* 0x000fe200000006ff */
[----:B------:R-:W-:Y:S01]  /*0aa0*/  FMUL R44, R39, R57 ;  /* 0x00000039272c7220 */ /* 0x000fe20000400000 */
        /* <DEDUP_REMOVED lines=8> */
[-C--:B------:R-:W-:Y:S01]  /*0b30*/  FFMA R13, R42, R49.reuse, R13 ;  /* 0x000000312a0d7223 */ /* 0x080fe2000000000d */
[----:B------:R-:W-:Y:S01]  /*0b40*/  FMUL R49, R67, R49 ;  /* 0x0000003143317220 */ /* 0x000fe20000400000 */
[C---:B------:R-:W-:Y:S01]  /*0b50*/  FFMA R10, R45.reuse, R57, R10 ;  /* 0x000000392d0a7223 */ /* 0x040fe2000000000a */
[----:B------:R-:W-:Y:S01]  /*0b60*/  FFMA R61, R45, R47, R56 ;  /* 0x0000002f2d3d7223 */ /* 0x000fe20000000038 */
[----:B------:R-:W-:Y:S01]  /*0b70*/  SHF.L.U32 R57, R50, 0x10, RZ ;  /* 0x0000001032397819 */ /* 0x000fe200000006ff */
[----:B------:R-:W-:Y:S01]  /*0b80*/  FMUL R48, R39, R48 ;  /* 0x0000003027307220 */ /* 0x000fe20000400000 */
[----:B------:R-:W-:Y:S01]  /*0b90*/  FMUL R50, R66, R59 ;  /* 0x0000003b42327220 */ /* 0x000fe20000400000 */
[----:B------:R-:W-:Y:S01]  /*0ba0*/  FFMA R61, R42, R49, R61 ;  /* 0x000000312a3d7223 */ /* 0x000fe2000000003d */
[-C--:B------:R-:W-:Y:S01]  /*0bb0*/  FFMA R15, R43, R52.reuse, R15 ;  /* 0x000000342b0f7223 */ /* 0x080fe2000000000f */
[----:B------:R-:W-:Y:S01]  /*0bc0*/  FMUL R52, R38, R52 ;  /* 0x0000003426347220 */ /* 0x000fe20000400000 */
[----:B------:R-:W-:Y:S01]  /*0bd0*/  FMUL R51, R39, R51 ;  /* 0x0000003327337220 */ /* 0x000fe20000400000 */
[----:B------:R-:W-:Y:S01]  /*0be0*/  FFMA R58, R48, R50, R61 ;  /* 0x00000032303a7223 */ /* 0x000fe2000000003d */
[----:B------:R-:W-:Y:S01]  /*0bf0*/  SHF.L.U32 R56, R53, 0x10, RZ ;  /* 0x0000001035387819 */ /* 0x000fe200000006ff */
[-C--:B------:R-:W-:Y:S01]  /*0c00*/  FMUL R53, R36, R57.reuse ;  /* 0x0000003924357220 */ /* 0x080fe20000400000 */
[----:B------:R-:W-:Y:S01]  /*0c10*/  FFMA R14, R51, R57, R14 ;  /* 0x00000039330e7223 */ /* 0x000fe2000000000e */
[----:B------:R-:W-:Y:S01]  /*0c20*/  FFMA R58, R43, R52, R58 ;  /* 0x000000342b3a7223 */ /* 0x000fe2000000003a */
[----:B------:R-:W-:Y:S01]  /*0c30*/  SHF.L.U32 R60, R54, 0x10, RZ ;  /* 0x00000010363c7819 */ /* 0x000fe200000006ff */
[-C--:B------:R-:W-:Y:S01]  /*0c40*/  FMUL R54, R37, R55.reuse ;  /* 0x0000003725367220 */ /* 0x080fe20000400000 */
[----:B------:R-:W-:Y:S01]  /*0c50*/  FFMA R33, R44, R55, R33 ;  /* 0x000000372c217223 */ /* 0x000fe20000000021 */
[----:B------:R-:W-:Y:S01]  /*0c60*/  FFMA R57, R51, R53, R58 ;  /* 0x0000003533397223 */ /* 0x000fe2000000003a */
[----:B------:R-:W-:Y:S01]  /*0c70*/  FMUL R55, R39, R56 ;  /* 0x0000003827377220 */ /* 0x000fe20000400000 */
[----:B------:R-:W-:Y:S01]  /*0c80*/  FMUL R56, R35, R60 ;  /* 0x0000003c23387220 */ /* 0x000fe20000400000 */
[----:B------:R-:W-:Y:S01]  /*0c90*/  FFMA R12, R48, R59, R12 ;  /* 0x0000003b300c7223 */ /* 0x000fe2000000000c */
        /* <DEDUP_REMOVED lines=8> */
[----:B------:R-:W0:Y:S02]  /*0d20*/  SHFL.BFLY PT, R65, R57, 0x2, 0x1f ;  /* 0x0c401f0039417f89 */ /* 0x000e2400000e0000 */
[----:B0-----:R-:W-:Y:S02]  /*0d30*/  FADD R61, R57, R65 ;  /* 0x00000041393d7221 */ /* 0x001fe40000000000 */
[----:B------:R-:W0:Y:S02]  /*0d40*/  SHFL.BFLY PT, R65, R64, 0x2, 0x1f ;  /* 0x0c401f0040417f89 */ /* 0x000e2400000e0000 */
[----:B0-----:R-:W-:Y:S02]  /*0d50*/  FADD R62, R64, R65 ;  /* 0x00000041403e7221 */ /* 0x001fe40000000000 */
[----:B------:R-:W0:Y:S02]  /*0d60*/  SHFL.BFLY PT, R65, R61, 0x4, 0x1f ;  /* 0x0c801f003d417f89 */ /* 0x000e2400000e0000 */
[----:B0-----:R-:W-:-:S02]  /*0d70*/  FADD R61, R61, R65 ;  /* 0x000000413d3d7221 */ /* 0x001fc40000000000 */
[----:B------:R-:W0:Y:S04]  /*0d80*/  SHFL.BFLY PT, R65, R62, 0x4, 0x1f ;  /* 0x0c801f003e417f89 */ /* 0x000e2800000e0000 */
[----:B------:R1:W2:Y:S01]  /*0d90*/  SHFL.BFLY PT, R63, R61, 0x8, 0x1f ;  /* 0x0d001f003d3f7f89 */ /* 0x0002a200000e0000 */
[----:B0-----:R-:W-:-:S05]  /*0da0*/  FADD R62, R62, R65 ;  /* 0x000000413e3e7221 */ /* 0x001fca0000000000 */
[----:B--2---:R1:W0:Y:S02]  /*0db0*/  SHFL.BFLY PT, R64, R62, 0x8, 0x1f ;  /* 0x0d001f003e407f89 */ /* 0x00422400000e0000 */
.L_x_5535:
[----:B------:R-:W-:Y:S01]  /*0dc0*/  UMOV UR6, 0xffffffff ;  /* 0xffffffff00067882 */ /* 0x000fe20000000000 */
[----:B------:R-:W-:Y:S02]  /*0dd0*/  FADD R57, R61, R63 ;  /* 0x0000003f3d397221 */ /* 0x000fe40000000000 */
[----:B------:R-:W-:Y:S05]  /*0de0*/  BRA.DIV UR6, `(.L_x_5523) ;  /* 0x0000000a06dc7947 */ /* 0x000fea000b800000 */
.L_x_5538:
[----:B------:R-:W-:Y:S01]  /*0df0*/  UMOV UR6, 0xffffffff ;  /* 0xffffffff00067882 */ /* 0x000fe20000000000 */
[----:B0-----:R-:W-:Y:S02]  /*0e00*/  FADD R57, R62, R64 ;  /* 0x000000403e397221 */ /* 0x001fe40000000000 */
[----:B------:R-:W-:Y:S05]  /*0e10*/  BRA.DIV UR6, `(.L_x_5524) ;  /* 0x0000000a06f47947 */ /* 0x000fea000b800000 */
[----:B------:R0:W2:Y:S02]  /*0e20*/  SHFL.BFLY PT, R65, R57, 0x10, 0x1f ;  /* 0x0e001f0039417f89 */ /* 0x0000a400000e0000 */
.L_x_5541:
[----:B0-2---:R-:W-:-:S04]  /*0e30*/  FADD R57, R57, R65 ;  /* 0x0000004139397221 */ /* 0x005fc80000000000 */
[----:B------:R-:W-:-:S04]  /*0e40*/  FMUL R57, R57, 0.001953125 ;  /* 0x3b00000039397820 */ /* 0x000fc80000400000 */
        /* <DEDUP_REMOVED lines=45> */
[----:B--2---:R-:W-:-:S03]  /*1120*/  LEA R34, R27, R34, 0x2 ;  /* 0x000000221b227211 */ /* 0x004fc600078e10ff */
[----:B------:R0:W-:Y:S01]  /*1130*/  STG.E.128 desc[UR4][R40.64], R20 ;  /* 0x0000001428007986 */ /* 0x0001e2000c101d04 */
[----:B------:R-:W-:-:S13]  /*1140*/  ISETP.GE.AND P0, PT, R34, UR7, PT ;  /* 0x0000000722007c0c */ /* 0x000fda000bf06270 */
[----:B------:R-:W-:Y:S05]  /*1150*/  @!P0 BRA `(.L_x_5525) ;  /* 0xfffffff000d48947 */ /* 0x000fea000383ffff */
[----:B------:R-:W-:Y:S05]  /*1160*/  BSYNC B0 ;  /* 0x0000000000007941 */ /* 0x000fea0003800000 */
.L_x_5521:
[----:B0-----:R-:W-:Y:S02]  /*1170*/  MOV R18, R5 ;  /* 0x0000000500127202 */ /* 0x001fe40000000f00 */
[----:B------:R-:W-:Y:S02]  /*1180*/  MOV R19, R4 ;  /* 0x0000000400137202 */ /* 0x000fe40000000f00 */
        /* <DEDUP_REMOVED lines=14> */
.L_x_5520:
[----:B------:R-:W-:Y:S05]  /*1270*/  BSYNC B1 ;  /* 0x0000000000017941 */ /* 0x000fea0003800000 */
.L_x_5519:
[----:B------:R-:W0:Y:S01]  /*1280*/  S2R R25, SR_TID.X ;  /* 0x0000000000197919 */ /* 0x000e220000002100 */
[----:B------:R-:W-:Y:S01]  /*1290*/  MOV R2, 0x400 ;  /* 0x0000040000027802 */ /* 0x000fe20000000f00 */
[----:B------:R-:W-:Y:S05]  /*12a0*/  WARPSYNC.ALL ;  /* 0x0000000000007948 */ /* 0x000fea0003800000 */
[----:B------:R-:W2:Y:S01]  /*12b0*/  S2R R3, SR_CgaCtaId ;  /* 0x0000000000037919 */ /* 0x000ea20000008800 */
[----:B------:R-:W-:Y:S01]  /*12c0*/  ULDC.64 UR8, c[0x0][0x270] ;  /* 0x00009c0000087ab9 */ /* 0x000fe20000000a00 */
[----:B------:R-:W3:Y:S01]  /*12d0*/  S2R R26, SR_CTAID.X ;  /* 0x00000000001a7919 */ /* 0x000ee20000002500 */
[----:B0-----:R-:W-:-:S04]  /*12e0*/  SHF.L.U32 R0, R25, 0x1, RZ ;  /* 0x0000000119007819 */ /* 0x001fc800000006ff */
[----:B------:R-:W-:Y:S02]  /*12f0*/  LOP3.LUT R0, R0, 0x7ffffc0, RZ, 0xc0, !PT ;  /* 0x07ffffc000007812 */ /* 0x000fe400078ec0ff */
[----:B--2---:R-:W-:Y:S02]  /*1300*/  LEA R3, R3, R2, 0x18 ;  /* 0x0000000203037211 */ /* 0x004fe400078ec0ff */
[----:B------:R-:W-:Y:S02]  /*1310*/  LOP3.LUT R0, R0, 0x1f, R25, 0xf8, !PT ;  /* 0x0000001f00007812 */ /* 0x000fe400078ef819 */
[-C--:B------:R-:W-:Y:S02]  /*1320*/  LEA R20, R25, R3.reuse, 0x2 ;  /* 0x0000000319147211 */ /* 0x080fe400078e10ff */
[----:B------:R-:W-:Y:S02]  /*1330*/  LEA R0, R0, R3, 0x5 ;  /* 0x0000000300007211 */ /* 0x000fe400078e28ff */
[----:B---3--:R-:W-:-:S03]  /*1340*/  LEA R3, P0, R26, R25, 0x9 ;  /* 0x000000191a037211 */ /* 0x008fc600078048ff */
[----:B------:R-:W-:Y:S04]  /*1350*/  STS.128 [R0], R16 ;  /* 0x0000001000007388 */ /* 0x000fe80000000c00 */
[----:B------:R-:W-:Y:S04]  /*1360*/  STS.128 [R0+0x10], R4 ;  /* 0x0000100400007388 */ /* 0x000fe80000000c00 */
[----:B------:R0:W-:Y:S04]  /*1370*/  STS.128 [R0+0x400], R8 ;  /* 0x0004000800007388 */ /* 0x0001e80000000c00 */
[----:B------:R-:W-:Y:S01]  /*1380*/  STS.128 [R0+0x410], R12 ;  /* 0x0004100c00007388 */ /* 0x000fe20000000c00 */
[----:B------:R-:W-:Y:S01]  /*1390*/  BAR.SYNC.DEFER_BLOCKING 0x0 ;  /* 0x0000000000007b1d */ /* 0x000fe20000010000 */
[----:B0-----:R-:W-:-:S02]  /*13a0*/  IADD3.X R10, RZ, RZ, RZ, P0, !PT ;  /* 0x000000ffff0a7210 */ /* 0x001fc400007fe4ff */
[----:B------:R-:W-:-:S04]  /*13b0*/  LEA R2, P0, R3, UR8, 0x2 ;  /* 0x0000000803027c11 */ /* 0x000fc8000f8010ff */
[----:B------:R-:W-:Y:S01]  /*13c0*/  LEA.HI.X R3, R3, UR9, R10, 0x2, P0 ;  /* 0x0000000903037c11 */ /* 0x000fe200080f140a */
        /* <DEDUP_REMOVED lines=11> */
[----:B0-----:R-:W-:-:S03]  /*1480*/  FADD R21, RZ, R21 ;  /* 0x00000015ff157221 */ /* 0x001fc60000000000 */
[----:B------:R-:W0:Y:S01]  /*1490*/  LDS R6, [R20+0x1600] ;  /* 0x0016000014067984 */ /* 0x000e220000000800 */
[----:B--2---:R-:W-:-:S03]  /*14a0*/  FADD R22, RZ, R22 ;  /* 0x00000016ff167221 */ /* 0x004fc60000000000 */
[----:B------:R-:W2:Y:S01]  /*14b0*/  LDS R8, [R20+0x1800] ;  /* 0x0018000014087984 */ /* 0x000ea20000000800 */
[----:B---3--:R-:W-:-:S03]  /*14c0*/  FADD R23, RZ, R23 ;  /* 0x00000017ff177221 */ /* 0x008fc60000000000 */
[----:B------:R-:W3:Y:S01]  /*14d0*/  LDS R13, [R20+0x1a00] ;  /* 0x001a0000140d7984 */ /* 0x000ee20000000800 */
[----:B----4-:R-:W-:-:S03]  /*14e0*/  FADD R24, RZ, R24 ;  /* 0x00000018ff187221 */ /* 0x010fc60000000000 */
[----:B------:R-:W4:Y:S01]  /*14f0*/  LDS R15, [R20+0x1c00] ;  /* 0x001c0000140f7984 */ /* 0x000f220000000800 */
[----:B-----5:R-:W-:-:S03]  /*1500*/  FADD R16, R21, R16 ;  /* 0x0000001015107221 */ /* 0x020fc60000000000 */
[----:B------:R-:W5:Y:S01]  /*1510*/  LDS R17, [R20+0x1e00] ;  /* 0x001e000014117984 */ /* 0x000f620000000800 */
[----:B-1----:R-:W-:Y:S01]  /*1520*/  FADD R5, R22, R5 ;  /* 0x0000000516057221 */ /* 0x002fe20000000000 */
[----:B------:R-:W-:Y:S01]  /*1530*/  FADD R4, R23, R4 ;  /* 0x0000000417047221 */ /* 0x000fe20000000000 */
[----:B------:R-:W-:Y:S01]  /*1540*/  FADD R7, R24, R7 ;  /* 0x0000000718077221 */ /* 0x000fe20000000000 */
[----:B------:R-:W-:Y:S01]  /*1550*/  FADD R9, R16, R9 ;  /* 0x0000000910097221 */ /* 0x000fe20000000000 */
[----:B------:R-:W-:Y:S01]  /*1560*/  FADD R0, R5, R0 ;  /* 0x0000000005007221 */ /* 0x000fe20000000000 */
[----:B------:R-:W-:Y:S01]  /*1570*/  FADD R4, R4, R11 ;  /* 0x0000000b04047221 */ /* 0x000fe20000000000 */
[----:B0-----:R-:W-:Y:S01]  /*1580*/  FADD R6, R7, R6 ;  /* 0x0000000607067221 */ /* 0x001fe20000000000 */
[----:B--2---:R-:W-:Y:S01]  /*1590*/  FADD R9, R9, R8 ;  /* 0x0000000809097221 */ /* 0x004fe20000000000 */
[----:B---3--:R-:W-:-:S04]  /*15a0*/  FADD R13, R0, R13 ;  /* 0x0000000d000d7221 */ /* 0x008fc80000000000 */
[----:B------:R-:W-:Y:S01]  /*15b0*/  STG.E desc[UR4][R2.64], R9 ;  /* 0x0000000902007986 */ /* 0x000fe2000c101904 */
[----:B----4-:R-:W-:-:S03]  /*15c0*/  FADD R15, R4, R15 ;  /* 0x0000000f040f7221 */ /* 0x010fc60000000000 */
[----:B------:R-:W-:Y:S01]  /*15d0*/  STG.E desc[UR4][R2.64+0x200], R13 ;  /* 0x0002000d02007986 */ /* 0x000fe2000c101904 */
[----:B-----5:R-:W-:-:S03]  /*15e0*/  FADD R17, R6, R17 ;  /* 0x0000001106117221 */ /* 0x020fc60000000000 */
[----:B------:R-:W-:Y:S04]  /*15f0*/  STG.E desc[UR4][R2.64+0x400], R15 ;  /* 0x0004000f02007986 */ /* 0x000fe8000c101904 */
[----:B------:R-:W-:Y:S01]  /*1600*/  STG.E desc[UR4][R2.64+0x600], R17 ;  /* 0x0006001102007986 */ /* 0x000fe2000c101904 */
[----:B------:R-:W-:Y:S05]  /*1610*/  EXIT ;  /* 0x000000000000794d */ /* 0x000fea0003800000 */
.L_x_5522:
        /* <DEDUP_REMOVED lines=8> */
.L_x_5527:
[----:B------:R-:W-:Y:S05]  /*16a0*/  BSYNC B2 ;  /* 0x0000000000027941 */ /* 0x000fea0003800000 */
.L_x_5526:
[----:B------:R-:W-:Y:S01]  /*16b0*/  HFMA2.MMA R59, -RZ, RZ, 0, 1.847743988037109375e-06 ;  /* 0x0000001fff3b7435 */ /* 0x000fe200000001ff */
[----:B------:R-:W-:Y:S01]  /*16c0*/  MOV R57, R63 ;  /* 0x0000003f00397202 */ /* 0x000fe20000000f00 */
[----:B------:R-:W-:Y:S01]  /*16d0*/  IMAD.MOV.U32 R58, RZ, RZ, 0x1 ;  /* 0x00000001ff3a7424 */ /* 0x000fe200078e00ff */
[----:B------:R-:W-:Y:S02]  /*16e0*/  MOV R60, 0xffffffff ;  /* 0xffffffff003c7802 */ /* 0x000fe40000000f00 */
[----:B------:R-:W-:-:S07]  /*16f0*/  MOV R61, R65 ;  /* 0x00000041003d7202 */ /* 0x000fce0000000f00 */
[----:B------:R-:W-:Y:S05]  /*1700*/  WARPSYNC.COLLECTIVE R60, `(.L_x_5528) ;  /* 0x000000003c087348 */ /* 0x000fea0003c00000 */
[----:B------:R0:W1:Y:S02]  /*1710*/  SHFL.BFLY P0, R65, R57, R58, R59 ;  /* 0x0c00003a39417389 */ /* 0x000064000000003b */
[----:B01----:R-:W-:Y:S01]  /*1720*/  ENDCOLLECTIVE ;  /* 0x000000000000791b */ /* 0x003fe20003800000 */
.L_x_5528:
[----:B------:R-:W-:Y:S01]  /*1730*/  HFMA2.MMA R58, -RZ, RZ, 0, 1.1920928955078125e-07 ;  /* 0x00000002ff3a7435 */ /* 0x000fe200000001ff */
[----:B------:R-:W-:Y:S01]  /*1740*/  FADD R57, RZ, R61 ;  /* 0x0000003dff397221 */ /* 0x000fe20000000000 */
[----:B------:R-:W-:-:S09]  /*1750*/  FADD R64, R63, R65 ;  /* 0x000000413f407221 */ /* 0x000fd20000000000 */
[----:B------:R-:W-:Y:S05]  /*1760*/  WARPSYNC.COLLECTIVE R60, `(.L_x_5529) ;  /* 0x000000003c087348 */ /* 0x000fea0003c00000 */
[----:B------:R0:W1:Y:S02]  /*1770*/  SHFL.BFLY P0, R65, R57, R58, R59 ;  /* 0x0c00003a39417389 */ /* 0x000064000000003b */
[----:B01----:R-:W-:Y:S01]  /*1780*/  ENDCOLLECTIVE ;  /* 0x000000000000791b */ /* 0x003fe20003800000 */
.L_x_5529:
[----:B------:R-:W-:Y:S01]  /*1790*/  FADD R61, R57, R65 ;  /* 0x00000041393d7221 */ /* 0x000fe20000000000 */
[----:B------:R-:W-:-:S07]  /*17a0*/  MOV R57, R64 ;  /* 0x0000004000397202 */ /* 0x000fce0000000f00 */
[----:B------:R-:W-:Y:S05]  /*17b0*/  WARPSYNC.COLLECTIVE R60, `(.L_x_5530) ;  /* 0x000000003c087348 */ /* 0x000fea0003c00000 */
[----:B------:R0:W1:Y:S02]  /*17c0*/  SHFL.BFLY P0, R65, R57, R58, R59 ;  /* 0x0c00003a39417389 */ /* 0x000064000000003b */
[----:B01----:R-:W-:Y:S01]  /*17d0*/  ENDCOLLECTIVE ;  /* 0x000000000000791b */ /* 0x003fe20003800000 */
.L_x_5530:
[----:B------:R-:W-:Y:S01]  /*17e0*/  HFMA2.MMA R58, -RZ, RZ, 0, 2.384185791015625e-07 ;  /* 0x00000004ff3a7435 */ /* 0x000fe200000001ff */
[----:B------:R-:W-:Y:S01]  /*17f0*/  MOV R57, R61 ;  /* 0x0000003d00397202 */ /* 0x000fe20000000f00 */
[----:B------:R-:W-:-:S09]  /*1800*/  FADD R62, R64, R65 ;  /* 0x00000041403e7221 */ /* 0x000fd20000000000 */
[----:B------:R-:W-:Y:S05]  /*1810*/  WARPSYNC.COLLECTIVE R60, `(.L_x_5531) ;  /* 0x000000003c087348 */ /* 0x000fea0003c00000 */
[----:B------:R0:W1:Y:S02]  /*1820*/  SHFL.BFLY P0, R65, R57, R58, R59 ;  /* 0x0c00003a39417389 */ /* 0x000064000000003b */
[----:B01----:R-:W-:Y:S01]  /*1830*/  ENDCOLLECTIVE ;  /* 0x000000000000791b */ /* 0x003fe20003800000 */
.L_x_5531:
[----:B------:R-:W-:Y:S01]  /*1840*/  MOV R57, R62 ;  /* 0x0000003e00397202 */ /* 0x000fe20000000f00 */
[----:B------:R-:W-:-:S07]  /*1850*/  FADD R61, R61, R65 ;  /* 0x000000413d3d7221 */ /* 0x000fce0000000000 */
[----:B------:R-:W-:Y:S05]  /*1860*/  WARPSYNC.COLLECTIVE R60, `(.L_x_5532) ;  /* 0x000000003c087348 */ /* 0x000fea0003c00000 */
[----:B------:R0:W1:Y:S02]  /*1870*/  SHFL.BFLY P0, R65, R57, R58, R59 ;  /* 0x0c00003a39417389 */ /* 0x000064000000003b */
[----:B01----:R-:W-:Y:S01]  /*1880*/  ENDCOLLECTIVE ;  /* 0x000000000000791b */ /* 0x003fe20003800000 */
.L_x_5532:
[----:B------:R-:W-:Y:S01]  /*1890*/  HFMA2.MMA R58, -RZ, RZ, 0, 4.76837158203125e-07 ;  /* 0x00000008ff3a7435 */ /* 0x000fe200000001ff */
[----:B------:R-:W-:Y:S01]  /*18a0*/  MOV R57, R61 ;  /* 0x0000003d00397202 */ /* 0x000fe20000000f00 */
[----:B------:R-:W-:-:S09]  /*18b0*/  FADD R62, R62, R65 ;  /* 0x000000413e3e7221 */ /* 0x000fd20000000000 */
[----:B------:R-:W-:Y:S05]  /*18c0*/  WARPSYNC.COLLECTIVE R60, `(.L_x_5533) ;  /* 0x000000003c087348 */ /* 0x000fea0003c00000 */
[----:B------:R0:W1:Y:S02]  /*18d0*/  SHFL.BFLY P0, R65, R57, R58, R59 ;  /* 0x0c00003a39417389 */ /* 0x000064000000003b */
[----:B01----:R-:W-:Y:S01]  /*18e0*/  ENDCOLLECTIVE ;  /* 0x000000000000791b */ /* 0x003fe20003800000 */
.L_x_5533:
[----:B------:R-:W-:Y:S02]  /*18f0*/  MOV R57, R62 ;  /* 0x0000003e00397202 */ /* 0x000fe40000000f00 */
[----:B------:R-:W-:-:S07]  /*1900*/  MOV R63, R65 ;  /* 0x00000041003f7202 */ /* 0x000fce0000000f00 */
[----:B------:R-:W-:Y:S05]  /*1910*/  WARPSYNC.COLLECTIVE R60, `(.L_x_5534) ;  /* 0x000000003c087348 */ /* 0x000fea0003c00000 */
[----:B------:R0:W1:Y:S02]  /*1920*/  SHFL.BFLY P0, R65, R57, R58, R59 ;  /* 0x0c00003a39417389 */ /* 0x000064000000003b */
[----:B01----:R-:W-:Y:S01]  /*1930*/  ENDCOLLECTIVE ;  /* 0x000000000000791b */ /* 0x003fe20003800000 */
.L_x_5534:
[----:B------:R-:W-:Y:S01]  /*1940*/  MOV R64, R65 ;  /* 0x0000004100407202 */ /* 0x000fe20000000f00 */
[----:B------:R-:W-:Y:S06]  /*1950*/  BRA `(.L_x_5535) ;  /* 0xfffffff400187947 */ /* 0x000fec000383ffff */
.L_x_5523:
[----:B------:R-:W-:Y:S01]  /*1960*/  HFMA2.MMA R58, -RZ, RZ, 0, 9.5367431640625e-07 ;  /* 0x00000010ff3a7435 */ /* 0x000fe200000001ff */
[----:B------:R-:W-:Y:S01]  /*1970*/  BSSY B2, `(.L_x_5536) ;  /* 0x0000006000027945 */ /* 0x000fe20003800000 */
[----:B------:R-:W-:Y:S02]  /*1980*/  MOV R59, 0x1f ;  /* 0x0000001f003b7802 */ /* 0x000fe40000000f00 */
[----:B------:R-:W-:-:S07]  /*1990*/  MOV R60, 0xffffffff ;  /* 0xffffffff003c7802 */ /* 0x000fce0000000f00 */
[----:B01----:R-:W-:Y:S05]  /*19a0*/  WARPSYNC.COLLECTIVE R60, `(.L_x_5537) ;  /* 0x000000003c087348 */ /* 0x003fea0003c00000 */
[----:B------:R2:W3:Y:S02]  /*19b0*/  SHFL.BFLY P0, R65, R57, R58, R59 ;  /* 0x0c00003a39417389 */ /* 0x0004e4000000003b */
[----:B0123--:R-:W-:Y:S01]  /*19c0*/  ENDCOLLECTIVE ;  /* 0x000000000000791b */ /* 0x00ffe20003800000 */
.L_x_5537:
[----:B------:R-:W-:Y:S05]  /*19d0*/  BSYNC B2 ;  /* 0x0000000000027941 */ /* 0x000fea0003800000 */
.L_x_5536:
[----:B------:R-:W-:Y:S05]  /*19e0*/  BRA `(.L_x_5538) ;  /* 0xfffffff400007947 */ /* 0x000fea000383ffff */
.L_x_5524:
[----:B------:R-:W-:Y:S01]  /*19f0*/  HFMA2.MMA R58, -RZ, RZ, 0, 9.5367431640625e-07 ;  /* 0x00000010ff3a7435 */ /* 0x000fe200000001ff */
[----:B------:R-:W-:Y:S01]  /*1a00*/  BSSY B2, `(.L_x_5539) ;  /* 0x0000006000027945 */ /* 0x000fe20003800000 */
[----:B------:R-:W-:Y:S02]  /*1a10*/  MOV R59, 0x1f ;  /* 0x0000001f003b7802 */ /* 0x000fe40000000f00 */
[----:B------:R-:W-:-:S07]  /*1a20*/  MOV R60, 0xffffffff ;  /* 0xffffffff003c7802 */ /* 0x000fce0000000f00 */
[----:B-1----:R-:W-:Y:S05]  /*1a30*/  WARPSYNC.COLLECTIVE R60, `(.L_x_5540) ;  /* 0x000000003c087348 */ /* 0x002fea0003c00000 */
[----:B------:R0:W2:Y:S02]  /*1a40*/  SHFL.BFLY P0, R65, R57, R58, R59 ;  /* 0x0c00003a39417389 */ /* 0x0000a4000000003b */
[----:B012---:R-:W-:Y:S01]  /*1a50*/  ENDCOLLECTIVE ;  /* 0x000000000000791b */ /* 0x007fe20003800000 */
.L_x_5540:
[----:B------:R-:W-:Y:S05]  /*1a60*/  BSYNC B2 ;  /* 0x0000000000027941 */ /* 0x000fea0003800000 */
.L_x_5539:
[----:B------:R-:W-:Y:S05]  /*1a70*/  BRA `(.L_x_5541) ;  /* 0xfffffff000ec7947 */ /* 0x000fea000383ffff */
.L_x_5542:
        /* <DEDUP_REMOVED lines=16> */
.L_x_5779:


//--------------------- .text._ZN18transformer_engine13normalization33rmsnorm_bwd_finalize_tuned_kernelINS0_22Kernel_traits_finalizeILj512E6__halfS3_S3_fjLj1024ELj4ENS0_18Kernel_traits_baseILj512ES3_S3_S3_fjLj1024EEEEEEEvNS0_20BackwardKernelParamsE --------------------------
	.section	.text._ZN18transformer_engine13normalization33rmsnorm_bwd_finalize_tuned_kernelINS0_22Kernel_traits_finalizeILj512E6__halfS3_S3_fjLj1024ELj4ENS0_18Kernel_traits_baseILj512ES3_S3_S3_fjLj1024EEEEEEEvNS0_20BackwardKernelParamsE,"ax",@progbits
	.align	128
        .global         _ZN18transformer_engine13normalization33rmsnorm_bwd_finalize_tuned_kernelINS0_22Kernel_traits_finalizeILj512E6__halfS3_S3_fjLj1024ELj4ENS0_18Kernel_traits_baseILj512ES3_S3_S3_fjLj1024EEEEEEEvNS0_20BackwardKernelParamsE
        .type           _ZN18transformer_engine13normalization33rmsnorm_bwd_finalize_tuned_kernelINS0_22Kernel_traits_finalizeILj512E6__halfS3_S3_fjLj1024ELj4ENS0_18Kernel_traits_baseILj512ES3_S3_S3_fjLj1024EEEEEEEvNS0_20BackwardKernelParamsE,@function
        .size           _ZN18transformer_engine13normalization33rmsnorm_bwd_finalize_tuned_kernelINS0_22Kernel_traits_finalizeILj512E6__halfS3_S3_fjLj1024ELj4ENS0_18Kernel_traits_baseILj512ES3_S3_S3_fjLj1024EEEEEEEvNS0_20BackwardKernelParamsE,(.L_x_5780 - _ZN18transformer_engine13normalization33rmsnorm_bwd_finalize_tuned_kernelINS0_22Kernel_traits_finalizeILj512E6__halfS3_S3_fjLj1024ELj4ENS0_18Kernel_traits_baseILj512ES3_S3_S3_fjLj1024EEEEEEEvNS0_20BackwardKernelParamsE)
        .other          _ZN18transformer_engine13normalization33rmsnorm_bwd_finalize_tuned_kernelINS0_22Kernel_traits_finalizeILj512E6__halfS3_S3_fjLj1024ELj4ENS0_18Kernel_traits_baseILj512ES3_S3_S3_fjLj1024EEEEEEEvNS0_20BackwardKernelParamsE,@"STO_CUDA_ENTRY STV_DEFAULT"
_ZN18transformer_engine13normalization33rmsnorm_bwd_finalize_tuned_kernelINS0_22Kernel_traits_finalizeILj512E6__halfS3_S3_fjLj1024ELj4ENS0_18Kernel_traits_baseILj512ES3_S3_S3_fjLj1024EEEEEEEvNS0_20BackwardKernelParamsE:
.text._ZN18transformer_engine13normalization33rmsnorm_bwd_finalize_tuned_kernelINS0_22Kernel_traits_finalizeILj512E6__halfS3_S3_fjLj1024ELj4ENS0_18Kernel_traits_baseILj512ES3_S3_S3_fjLj1024EEEEEEEvNS0_20BackwardKernelParamsE:
        /* <DEDUP_REMOVED lines=24> */
.L_x_5554:
        /* <DEDUP_REMOVED lines=24> */
.L_x_5547:
        /* <DEDUP_REMOVED lines=19> */
.L_x_5546:
[----:B------:R-:W-:Y:S05]  /*0430*/  BSYNC B1 ;  /* 0x0000000000017941 */ /* 0x000fea0003800000 */
.L_x_5545:
        /* <DEDUP_REMOVED lines=16> */
.L_x_5549:
[----:B------:R-:W-:Y:S05]  /*0540*/  BSYNC B1 ;  /* 0x0000000000017941 */ /* 0x000fea0003800000 */
.L_x_5548:
[----:B------:R-:W-:-:S13]  /*0550*/  ISETP.LT.U32.OR P1, PT, R23, R18, P1 ;  /* 0x000000121700720c */ /* 0x000fda0000f21470 */
[----:B------:R-:W-:Y:S05]  /*0560*/  @!P1 BRA `(.L_x_5544) ;  /* 0x0000000000109947 */ /* 0x000fea0003800000 */
[----:B------:R-:W0:Y:S02]  /*0570*/  LDC.64 R2, c[0x0][0x270] ;  /* 0x00009c00ff027b82 */ /* 0x000e240000000a00 */
[----:B0-----:R-:W-:-:S06]  /*0580*/  IMAD.WIDE.U32 R2, R19, 0x4, R2 ;  /* 0x0000000413027825 */ /* 0x001fcc00078e0002 */
[----:B------:R-:W2:Y:S02]  /*0590*/  LDG.E R2, desc[UR6][R2.64] ;  /* 0x0000000602027981 */ /* 0x000ea4000c1e1900 */
[----:B--2---:R-:W-:-:S07]  /*05a0*/  FADD R21, R21, R2 ;  /* 0x0000000215157221 */ /* 0x004fce0000000000 */
.L_x_5544:
[----:B------:R-:W-:Y:S05]  /*05b0*/  BSYNC B0 ;  /* 0x0000000000007941 */ /* 0x000fea0003800000 */
.L_x_5543:
        /* <DEDUP_REMOVED lines=18> */
.L_x_5560:
[----:B------:R-:W-:Y:S01]  /*06e0*/  @!P1 SHF.R.U32.HI R2, RZ, 0x3, R0 ;  /* 0x00000003ff029819 */ /* 0x000fe20000011600 */
[----:B--2---:R-:W-:-:S03]  /*06f0*/  FADD R7, R6, R7 ;  /* 0x0000000706077221 */ /* 0x004fc60000000000 */
[----:B------:R-:W-:-:S05]  /*0700*/  @!P1 LOP3.LUT R2, R2, 0x1ffffffc, RZ, 0xc0, !PT ;  /* 0x1ffffffc02029812 */ /* 0x000fca00078ec0ff */
[----:B------:R2:W-:Y:S02]  /*0710*/  @!P1 STS [R2+UR4+0x2000], R7 ;  /* 0x0020000702009988 */ /* 0x0005e40008000804 */
.L_x_5550:
        /* <DEDUP_REMOVED lines=11> */
.L_x_5553:
[----:B------:R-:W-:Y:S05]  /*07d0*/  BSYNC B0 ;  /* 0x0000000000007941 */ /* 0x000fea0003800000 */
.L_x_5552:
[C---:B------:R-:W-:Y:S01]  /*07e0*/  ISETP.GT.U32.AND P1, PT, R14.reuse, -0x201, PT ;  /* 0xfffffdff0e00780c */ /* 0x040fe20003f24070 */
[----:B------:R-:W-:Y:S01]  /*07f0*/  VIADD R14, R14, 0x200 ;  /* 0x000002000e0e7836 */ /* 0x000fe20000000000 */
[----:B------:R-:W-:-:S11]  /*0800*/  IADD3 R15, R15, 0x100, RZ ;  /* 0x000001000f0f7810 */ /* 0x000fd60007ffe0ff */
[----:B------:R-:W-:Y:S05]  /*0810*/  @P1 BRA `(.L_x_5554) ;  /* 0xfffffff800581947 */ /* 0x000fea000383ffff */
[----:B------:R-:W-:Y:S05]  /*0820*/  EXIT ;  /* 0x000000000000794d */ /* 0x000fea0003800000 */
.L_x_5551:
[----:B------:R-:W-:Y:S01]  /*0830*/  HFMA2.MMA R11, -RZ, RZ, 0, 1.847743988037109375e-06 ;  /* 0x0000001fff0b7435 */ /* 0x000fe200000001ff */
[----:B------:R-:W-:Y:S02]  /*0840*/  IMAD.MOV.U32 R9, RZ, RZ, 0x1 ;  /* 0x00000001ff097424 */ /* 0x000fe400078e00ff */
[----:B------:R-:W-:-:S08]  /*0850*/  IMAD.MOV.U32 R8, RZ, RZ, -0x1 ;  /* 0xffffffffff087424 */ /* 0x000fd000078e00ff */
[----:B01----:R-:W-:Y:S05]  /*0860*/  WARPSYNC.COLLECTIVE R8, `(.L_x_5555) ;  /* 0x0000000008087348 */ /* 0x003fea0003c00000 */
[----:B-1----:R1:W2:Y:S02]  /*0870*/  SHFL.BFLY P2, R7, R2, R9, R11 ;  /* 0x0c00000902077389 */ /* 0x0022a4000004000b */
[----:B012---:R-:W-:Y:S01]  /*0880*/  ENDCOLLECTIVE ;  /* 0x000000000000791b */ /* 0x007fe20003800000 */
.L_x_5555:
[----:B------:R-:W-:Y:S01]  /*0890*/  HFMA2.MMA R9, -RZ, RZ, 0, 1.1920928955078125e-07 ;  /* 0x00000002ff097435 */ /* 0x000fe200000001ff */
[----:B------:R-:W-:-:S05]  /*08a0*/  MOV R3, R7 ;  /* 0x0000000700037202 */ /* 0x000fca0000000f00 */
[----:B------:R-:W-:-:S04]  /*08b0*/  FADD R3, R2, R3 ;  /* 0x0000000302037221 */ /* 0x000fc80000000000 */
[----:B------:R-:W-:-:S07]  /*08c0*/  IMAD.MOV.U32 R2, RZ, RZ, R3 ;  /* 0x000000ffff027224 */ /* 0x000fce00078e0003 */
[----:B------:R-:W-:Y:S05]  /*08d0*/  WARPSYNC.COLLECTIVE R8, `(.L_x_5556) ;  /* 0x0000000008087348 */ /* 0x000fea0003c00000 */
[----:B------:R0:W1:Y:S02]  /*08e0*/  SHFL.BFLY P2, R7, R2, R9, R11 ;  /* 0x0c00000902077389 */ /* 0x000064000004000b */
[----:B01----:R-:W-:Y:S01]  /*08f0*/  ENDCOLLECTIVE ;  /* 0x000000000000791b */ /* 0x003fe20003800000 */
.L_x_5556:
[----:B------:R-:W-:Y:S02]  /*0900*/  IMAD.MOV.U32 R9, RZ, RZ, 0x4 ;  /* 0x00000004ff097424 */ /* 0x000fe400078e00ff */
[----:B------:R-:W-:-:S04]  /*0910*/  IMAD.MOV.U32 R4, RZ, RZ, R7 ;  /* 0x000000ffff047224 */ /* 0x000fc800078e0007 */
[----:B------:R-:W-:-:S05]  /*0920*/  FADD R4, R3, R4 ;  /* 0x0000000403047221 */ /* 0x000fca0000000000 */
[----:B------:R-:W-:-:S07]  /*0930*/  MOV R2, R4 ;  /* 0x0000000400027202 */ /* 0x000fce0000000f00 */
[----:B------:R-:W-:Y:S05]  /*0940*/  WARPSYNC.COLLECTIVE R8, `(.L_x_5557) ;  /* 0x0000000008087348 */ /* 0x000fea0003c00000 */
[----:B------:R0:W1:Y:S02]  /*0950*/  SHFL.BFLY P2, R7, R2, R9, R11 ;  /* 0x0c00000902077389 */ /* 0x000064000004000b */
[----:B01----:R-:W-:Y:S01]  /*0960*/  ENDCOLLECTIVE ;  /* 0x000000000000791b */ /* 0x003fe20003800000 */
.L_x_5557:
[----:B------:R-:W-:Y:S01]  /*0970*/  HFMA2.MMA R9, -RZ, RZ, 0, 4.76837158203125e-07 ;  /* 0x00000008ff097435 */ /* 0x000fe200000001ff */
[----:B------:R-:W-:-:S05]  /*0980*/  MOV R5, R7 ;  /* 0x0000000700057202 */ /* 0x000fca0000000f00 */
[----:B------:R-:W-:-:S04]  /*0990*/  FADD R5, R4, R5 ;  /* 0x0000000504057221 */ /* 0x000fc80000000000 */
[----:B------:R-:W-:-:S07]  /*09a0*/  IMAD.MOV.U32 R2, RZ, RZ, R5 ;  /* 0x000000ffff027224 */ /* 0x000fce00078e0005 */
[----:B------:R-:W-:Y:S05]  /*09b0*/  WARPSYNC.COLLECTIVE R8, `(.L_x_5558) ;  /* 0x0000000008087348 */ /* 0x000fea0003c00000 */
[----:B------:R0:W1:Y:S02]  /*09c0*/  SHFL.BFLY P2, R7, R2, R9, R11 ;  /* 0x0c00000902077389 */ /* 0x000064000004000b */
[----:B01----:R-:W-:Y:S01]  /*09d0*/  ENDCOLLECTIVE ;  /* 0x000000000000791b */ /* 0x003fe20003800000 */
.L_x_5558:
[----:B------:R-:W-:Y:S02]  /*09e0*/  IMAD.MOV.U32 R9, RZ, RZ, 0x10 ;  /* 0x00000010ff097424 */ /* 0x000fe400078e00ff */
[----:B------:R-:W-:-:S04]  /*09f0*/  IMAD.MOV.U32 R6, RZ, RZ, R7 ;  /* 0x000000ffff067224 */ /* 0x000fc800078e0007 */
[----:B------:R-:W-:-:S05]  /*0a00*/  FADD R6, R5, R6 ;  /* 0x0000000605067221 */ /* 0x000fca0000000000 */
[----:B------:R-:W-:-:S07]  /*0a10*/  MOV R2, R6 ;  /* 0x0000000600027202 */ /* 0x000fce0000000f00 */
[----:B------:R-:W-:Y:S05]  /*0a20*/  WARPSYNC.COLLECTIVE R8, `(.L_x_5559) ;  /* 0x0000000008087348 */ /* 0x000fea0003c00000 */
[----:B------:R0:W1:Y:S02]  /*0a30*/  SHFL.BFLY P2, R7, R2, R9, R11 ;  /* 0x0c00000902077389 */ /* 0x000064000004000b */
[----:B01----:R-:W-:Y:S01]  /*0a40*/  ENDCOLLECTIVE ;  /* 0x000000000000791b */ /* 0x003fe20003800000 */
.L_x_5559:
[----:B------:R-:W-:Y:S05]  /*0a50*/  BRA `(.L_x_5560) ;  /* 0xfffffffc00207947 */ /* 0x000fea000383ffff */
.L_x_5561:
        /* <DEDUP_REMOVED lines=10> */
.L_x_5780:


//--------------------- .text._ZN18transformer_engine13normalization24rmsnorm_bwd_tuned_kernelINS0_13Kernel_traitsI6__halfS3_S3_fjLj512ELj1ELj4ELj1ELj16ENS0_18Kernel_traits_baseILj512ES3_S3_S3_fjLj128EEEEELb0EEEvNS0_20BackwardKernelParamsE --------------------------
	.section	.text._ZN18transformer_engine13normalization24rmsnorm_bwd_tuned_kernelINS0_13Kernel_traitsI6__halfS3_S3_fjLj512ELj1ELj4ELj1ELj16ENS0_18Kernel_traits_baseILj512ES3_S3_S3_fjLj128EEEEELb0EEEvNS0_20BackwardKernelParamsE,"ax",@progbits
	.align	128
        .global         _ZN18transformer_engine13normalization24rmsnorm_bwd_tuned_kernelINS0_13Kernel_traitsI6__halfS3_S3_fjLj512ELj1ELj4ELj1ELj16ENS0_18Kernel_traits_baseILj512ES3_S3_S3_fjLj128EEEEELb0EEEvNS0_20BackwardKernelParamsE
        .type           _ZN18transformer_engine13normalization24rmsnorm_bwd_tuned_kernelINS0_13Kernel_traitsI6__halfS3_S3_fjLj512ELj1ELj4ELj1ELj16ENS0_18Kernel_traits_baseILj512ES3_S3_S3_fjLj128EEEEELb0EEEvNS0_20BackwardKernelParamsE,@function
        .size           _ZN18transformer_engine13normalization24rmsnorm_bwd_tuned_kernelINS0_13Kernel_traitsI6__halfS3_S3_fjLj512ELj1ELj4ELj1ELj16ENS0_18Kernel_traits_baseILj512ES3_S3_S3_fjLj128EEEEELb0EEEvNS0_20BackwardKernelParamsE,(.L_x_5781 - _ZN18transformer_engine13normalization24rmsnorm_bwd_tuned_kernelINS0_13Kernel_traitsI6__halfS3_S3_fjLj512ELj1ELj4ELj1ELj16ENS0_18Kernel_traits_baseILj512ES3_S3_S3_fjLj128EEEEELb0EEEvNS0_20BackwardKernelParamsE)
        .other          _ZN18transformer_engine13normalization24rmsnorm_bwd_tuned_kernelINS0_13Kernel_traitsI6__halfS3_S3_fjLj512ELj1ELj4ELj1ELj16ENS0_18Kernel_traits_baseILj512ES3_S3_S3_fjLj128EEEEELb0EEEvNS0_20BackwardKernelParamsE,@"STO_CUDA_ENTRY STV_DEFAULT"
_ZN18transformer_engine13normalization24rmsnorm_bwd_tuned_kernelINS0_13Kernel_traitsI6__halfS3_S3_fjLj512ELj1ELj4ELj1ELj16ENS0_18Kernel_traits_baseILj512ES3_S3_S3_fjLj128EEEEELb0EEEvNS0_20BackwardKernelParamsE:
.text._ZN18transformer_engine13normalization24rmsnorm_bwd_tuned_kernelINS0_13Kernel_traitsI6__halfS3_S3_fjLj512ELj1ELj4ELj1ELj16ENS0_18Kernel_traits_baseILj512ES3_S3_S3_fjLj128EEEEELb0EEEvNS0_20BackwardKernelParamsE:
        /* <DEDUP_REMOVED lines=27> */
[----:B------:R-:W-:Y:S01]  /*01b0*/  FSEL R35, RZ, 1, !P0 ;  /* 0x3f800000ff237808 */ /* 0x000fe20004000000 */
[----:B--2---:R-:W-:-:S02]  /*01c0*/  HADD2.F32 R50, -RZ, R8.H0_H0 ;  /* 0x20000008ff327230 */ /* 0x004fc40000004100 */
[----:B------:R-:W-:Y:S02]  /*01d0*/  HADD2.F32 R46, -RZ, R10.H0_H0 ;  /* 0x2000000aff2e7230 */ /* 0x000fe40000004100 */
[----:B---3--:R-:W-:Y:S02]  /*01e0*/  HADD2.F32 R42, -RZ, R4.H0_H0 ;  /* 0x20000004ff2a7230 */ /* 0x008fe40000004100 */
[C---:B------:R-:W-:Y:S01]  /*01f0*/  FADD R50, R35.reuse, R50 ;  /* 0x0000003223327221 */ /* 0x040fe20000000000 */
[----:B------:R-:W-:Y:S02]  /*0200*/  HADD2.F32 R38, -RZ, R6.H0_H0 ;  /* 0x20000006ff267230 */ /* 0x000fe40000004100 */
        /* <DEDUP_REMOVED lines=34> */
.L_x_5568:
[----:B0-----:R-:W0:Y:S01]  /*0430*/  LDC.64 R18, c[0x0][0x220] ;  /* 0x00008800ff127b82 */ /* 0x001e220000000a00 */
[----:B------:R-:W-:-:S07]  /*0440*/  LEA R55, R34, R51, 0x6 ;  /* 0x0000003322377211 */ /* 0x000fce00078e30ff */
[----:B-1----:R-:W1:Y:S08]  /*0450*/  LDC.64 R16, c[0x0][0x258] ;  /* 0x00009600ff107b82 */ /* 0x002e700000000a00 */
[----:B------:R-:W2:Y:S01]  /*0460*/  LDC.64 R56, c[0x0][0x230] ;  /* 0x00008c00ff387b82 */ /* 0x000ea20000000a00 */
[C---:B------:R-:W-:Y:S01]  /*0470*/  IADD3 R54, R55.reuse, 0x20, RZ ;  /* 0x0000002037367810 */ /* 0x040fe20007ffe0ff */
[----:B0-----:R-:W-:-:S06]  /*0480*/  IMAD.WIDE.U32 R20, R55, 0x10, R18 ;  /* 0x0000001037147825 */ /* 0x001fcc00078e0012 */
[----:B------:R-:W3:Y:S01]  /*0490*/  LDG.E.128 R20, desc[UR4][R20.64] ;  /* 0x0000000414147981 */ /* 0x000ee2000c1e1d00 */
[----:B-1----:R-:W-:-:S04]  /*04a0*/  IMAD.WIDE.U32 R24, R55, 0x10, R16 ;  /* 0x0000001037187825 */ /* 0x002fc800078e0010 */
[----:B--2---:R-:W-:Y:S02]  /*04b0*/  IMAD.WIDE R56, R34, 0x4, R56 ;  /* 0x0000000422387825 */ /* 0x004fe400078e0238 */
[----:B------:R-:W2:Y:S02]  /*04c0*/  LDG.E.128 R24, desc[UR4][R24.64] ;  /* 0x0000000418187981 */ /* 0x000ea4000c1e1d00 */
[C---:B------:R-:W-:Y:S02]  /*04d0*/  IMAD.WIDE.U32 R16, R54.reuse, 0x10, R16 ;  /* 0x0000001036107825 */ /* 0x040fe400078e0010 */
[----:B------:R-:W4:Y:S02]  /*04e0*/  LDG.E R53, desc[UR4][R56.64] ;  /* 0x0000000438357981 */ /* 0x000f24000c1e1900 */
        /* <DEDUP_REMOVED lines=18> */
[----:B-----5:R-:W-:-:S02]  /*0610*/  HADD2.F32 R25, -RZ, R16.H0_H0 ;  /* 0x20000010ff197230 */ /* 0x020fc40000004100 */
        /* <DEDUP_REMOVED lines=10> */
[----:B------:R-:W-:Y:S01]  /*06c0*/  FMUL R67, R53, R86 ;  /* 0x0000005635437220 */ /* 0x000fe20000400000 */
[----:B------:R-:W-:Y:S02]  /*06d0*/  HADD2.F32 R82, -RZ, R23.H1_H1 ;  /* 0x30000017ff527230 */ /* 0x000fe40000004100 */
[-C--:B------:R-:W-:Y:S01]  /*06e0*/  FFMA R5, R66, R61.reuse, R5 ;  /* 0x0000003d42057223 */ /* 0x080fe20000000005 */
[--C-:B------:R-:W-:Y:S02]  /*06f0*/  HADD2.F32 R23, -RZ, R27.reuse.H0_H0 ;  /* 0x2000001bff177230 */ /* 0x100fe40000004100 */
[----:B------:R-:W-:Y:S01]  /*0700*/  FMUL R61, R48, R61 ;  /* 0x0000003d303d7220 */ /* 0x000fe20000400000 */
[----:B------:R-:W-:-:S02]  /*0710*/  HADD2.F32 R80, -RZ, R27.H1_H1 ;  /* 0x3000001bff507230 */ /* 0x000fc40000004100 */
[----:B------:R-:W-:Y:S01]  /*0720*/  FFMA R27, R69, R62, R18 ;  /* 0x0000003e451b7223 */ /* 0x000fe20000000012 */
[--C-:B------:R-:W-:Y:S02]  /*0730*/  HADD2.F32 R57, -RZ, R26.reuse.H0_H0 ;  /* 0x2000001aff397230 */ /* 0x100fe40000004100 */
        /* <DEDUP_REMOVED lines=14> */
[--C-:B------:R-:W-:Y:S02]  /*0820*/  HADD2.F32 R20, -RZ, R31.reuse.H0_H0 ;  /* 0x2000001fff147230 */ /* 0x100fe40000004100 */
[----:B------:R-:W-:Y:S02]  /*0830*/  HADD2.F32 R68, -RZ, R31.H1_H1 ;  /* 0x3000001fff447230 */ /* 0x000fe40000004100 */
[----:B------:R-:W-:Y:S01]  /*0840*/  FMUL R31, R44, R23 ;  /* 0x000000172c1f7220 */ /* 0x000fe20000400000 */
[----:B------:R-:W-:Y:S01]  /*0850*/  FFMA R23, R63, R56, R18 ;  /* 0x000000383f177223 */ /* 0x000fe20000000012 */
[----:B------:R-:W-:Y:S02]  /*0860*/  HADD2.F32 R76, -RZ, R28.H1_H1 ;  /* 0x3000001cff4c7230 */ /* 0x000fe40000004100 */
[----:B------:R-:W-:Y:S01]  /*0870*/  FMUL R28, R53, R78 ;  /* 0x0000004e351c7220 */ /* 0x000fe20000400000 */
[----:B------:R-:W-:-:S02]  /*0880*/  HADD2.F32 R24, -RZ, R30.H0_H0 ;  /* 0x2000001eff187230 */ /* 0x000fc40000004100 */
[----:B------:R-:W-:Y:S01]  /*0890*/  FMUL R59, R53, R82 ;  /* 0x00000052353b7220 */ /* 0x000fe20000400000 */
[----:B------:R-:W-:Y:S02]  /*08a0*/  HADD2.F32 R72, -RZ, R30.H1_H1 ;  /* 0x3000001eff487230 */ /* 0x000fe40000004100 */
[----:B------:R-:W-:Y:S01]  /*08b0*/  FMUL R30, R43, R80 ;  /* 0x000000502b1e7220 */ /* 0x000fe20000400000 */
[----:B------:R-:W-:Y:S01]  /*08c0*/  FFMA R18, R60, R31, R23 ;  /* 0x0000001f3c127223 */ /* 0x000fe20000000017 */
[--C-:B------:R-:W-:Y:S02]  /*08d0*/  HADD2.F32 R26, -RZ, R29.reuse.H0_H0 ;  /* 0x2000001dff1a7230 */ /* 0x100fe40000004100 */
        /* <DEDUP_REMOVED lines=25> */
[----:B------:R-:W-:Y:S02]  /*0a70*/  HADD2.F32 R72, -RZ, R19.H1_H1 ;  /* 0x30000013ff487230 */ /* 0x000fe40000004100 */
[----:B------:R-:W-:Y:S01]  /*0a80*/  FMUL R20, R53, R20 ;  /* 0x0000001435147220 */ /* 0x000fe20000400000 */
[-C--:B------:R-:W-:Y:S01]  /*0a90*/  FMUL R78, R36, R73.reuse ;  /* 0x00000049244e7220 */ /* 0x080fe20000400000 */
[----:B------:R-:W-:Y:S01]  /*0aa0*/  FFMA R71, R23, R16, R70 ;  /* 0x0000001017477223 */ /* 0x000fe20000000046 */
[----:B------:R-:W-:Y:S01]  /*0ab0*/  FMUL R19, R53, R68 ;  /* 0x0000004435137220 */ /* 0x000fe20000400000 */
[----:B------:R-:W-:Y:S02]  /*0ac0*/  FMUL R68, R35, R72 ;  /* 0x0000004823447220 */ /* 0x000fe40000400000 */
        /* <DEDUP_REMOVED lines=21> */
.L_x_5578:
[----:B------:R-:W-:Y:S01]  /*0c20*/  UMOV UR6, 0xffffffff ;  /* 0xffffffff00067882 */ /* 0x000fe20000000000 */
[----:B------:R-:W-:Y:S02]  /*0c30*/  FADD R70, R74, R77 ;  /* 0x0000004d4a467221 */ /* 0x000fe40000000000 */
[----:B------:R-:W-:Y:S05]  /*0c40*/  BRA.DIV UR6, `(.L_x_5566) ;  /* 0x0000000a06dc7947 */ /* 0x000fea000b800000 */
.L_x_5581:
[----:B------:R-:W-:Y:S01]  /*0c50*/  UMOV UR6, 0xffffffff ;  /* 0xffffffff00067882 */ /* 0x000fe20000000000 */
[----:B0-----:R-:W-:Y:S02]  /*0c60*/  FADD R70, R75, R76 ;  /* 0x0000004c4b467221 */ /* 0x001fe40000000000 */
[----:B------:R-:W-:Y:S05]  /*0c70*/  BRA.DIV UR6, `(.L_x_5567) ;  /* 0x0000000a06f47947 */ /* 0x000fea000b800000 */
[----:B------:R0:W2:Y:S02]  /*0c80*/  SHFL.BFLY PT, R79, R70, 0x10, 0x1f ;  /* 0x0e001f00464f7f89 */ /* 0x0000a400000e0000 */
.L_x_5584:
[----:B--2---:R-:W-:-:S04]  /*0c90*/  FADD R71, R70, R79 ;  /* 0x0000004f46477221 */ /* 0x004fc80000000000 */
[----:B------:R-:W-:-:S04]  /*0ca0*/  FMUL R71, R71, 0.001953125 ;  /* 0x3b00000047477820 */ /* 0x000fc80000400000 */
        /* <DEDUP_REMOVED lines=45> */
[----:B--2---:R-:W-:-:S03]  /*0f80*/  LEA R34, R27, R34, 0x2 ;  /* 0x000000221b227211 */ /* 0x004fc600078e10ff */
[----:B------:R0:W-:Y:S01]  /*0f90*/  STG.E.128 desc[UR4][R28.64], R20 ;  /* 0x000000141c007986 */ /* 0x0001e2000c101d04 */
[----:B------:R-:W-:-:S13]  /*0fa0*/  ISETP.GE.AND P0, PT, R34, UR7, PT ;  /* 0x0000000722007c0c */ /* 0x000fda000bf06270 */
[----:B------:R-:W-:Y:S05]  /*0fb0*/  @!P0 BRA `(.L_x_5568) ;  /* 0xfffffff4001c8947 */ /* 0x000fea000383ffff */
[----:B------:R-:W-:Y:S05]  /*0fc0*/  BSYNC B0 ;  /* 0x0000000000007941 */ /* 0x000fea0003800000 */
.L_x_5564:
        /* <DEDUP_REMOVED lines=16> */
.L_x_5563:
[----:B------:R-:W-:Y:S05]  /*10d0*/  BSYNC B1 ;  /* 0x0000000000017941 */ /* 0x000fea0003800000 */
.L_x_5562:
[----:B------:R-:W0:Y:S01]  /*10e0*/  S2R R25, SR_TID.X ;  /* 0x0000000000197919 */ /* 0x000e220000002100 */
[----:B------:R-:W-:Y:S01]  /*10f0*/  MOV R2, 0x400 ;  /* 0x0000040000027802 */ /* 0x000fe20000000f00 */
[----:B------:R-:W-:Y:S05]  /*1100*/  WARPSYNC.ALL ;  /* 0x0000000000007948 */ /* 0x000fea0003800000 */
[----:B------:R-:W2:Y:S01]  /*1110*/  S2R R3, SR_CgaCtaId ;  /* 0x0000000000037919 */ /* 0x000ea20000008800 */
[----:B------:R-:W-:Y:S01]  /*1120*/  ULDC.64 UR8, c[0x0][0x270] ;  /* 0x00009c0000087ab9 */ /* 0x000fe20000000a00 */
[----:B0-----:R-:W-:Y:S02]  /*1130*/  SHF.L.U32 R0, R25, 0x1, RZ ;  /* 0x0000000119007819 */ /* 0x001fe400000006ff */
[----:B------:R-:W-:-:S02]  /*1140*/  LEA R52, P0, R52, R25, 0x9 ;  /* 0x0000001934347211 */ /* 0x000fc400078048ff */
[----:B------:R-:W-:Y:S02]  /*1150*/  LOP3.LUT R0, R0, 0x7ffffc0, RZ, 0xc0, !PT ;  /* 0x07ffffc000007812 */ /* 0x000fe400078ec0ff */
[----:B--2---:R-:W-:Y:S02]  /*1160*/  LEA R3, R3, R2, 0x18 ;  /* 0x0000000203037211 */ /* 0x004fe400078ec0ff */
        /* <DEDUP_REMOVED lines=48> */
.L_x_5565:
        /* <DEDUP_REMOVED lines=8> */
.L_x_5570:
[----:B------:R-:W-:Y:S05]  /*14f0*/  BSYNC B2 ;  /* 0x0000000000027941 */ /* 0x000fea0003800000 */
.L_x_5569:
        /* <DEDUP_REMOVED lines=8> */
.L_x_5571:
[----:B------:R-:W-:Y:S01]  /*1580*/  FADD R83, RZ, R74 ;  /* 0x0000004aff537221 */ /* 0x000fe20000000000 */
[----:B------:R-:W-:-:S04]  /*1590*/  HFMA2.MMA R71, -RZ, RZ, 0, 1.1920928955078125e-07 ;  /* 0x00000002ff477435 */ /* 0x000fc800000001ff */
[----:B------:R-:W-:Y:S01]  /*15a0*/  MOV R70, R83 ;  /* 0x0000005300467202 */ /* 0x000fe20000000f00 */
[----:B------:R-:W-:-:S07]  /*15b0*/  FADD R82, R75, R79 ;  /* 0x0000004f4b527221 */ /* 0x000fce0000000000 */
[----:B------:R-:W-:Y:S05]  /*15c0*/  WARPSYNC.COLLECTIVE R73, `(.L_x_5572) ;  /* 0x0000000049087348 */ /* 0x000fea0003c00000 */
[----:B------:R0:W1:Y:S02]  /*15d0*/  SHFL.BFLY P0, R79, R70, R71, R72 ;  /* 0x0c000047464f7389 */ /* 0x0000640000000048 */
[----:B01----:R-:W-:Y:S01]  /*15e0*/  ENDCOLLECTIVE ;  /* 0x000000000000791b */ /* 0x003fe20003800000 */
.L_x_5572:
[----:B------:R-:W-:Y:S01]  /*15f0*/  MOV R70, R82 ;  /* 0x0000005200467202 */ /* 0x000fe20000000f00 */
[----:B------:R-:W-:-:S07]  /*1600*/  FADD R81, R83, R79 ;  /* 0x0000004f53517221 */ /* 0x000fce0000000000 */
[----:B------:R-:W-:Y:S05]  /*1610*/  WARPSYNC.COLLECTIVE R73, `(.L_x_5573) ;  /* 0x0000000049087348 */ /* 0x000fea0003c00000 */
[----:B------:R0:W1:Y:S02]  /*1620*/  SHFL.BFLY P0, R79, R70, R71, R72 ;  /* 0x0c000047464f7389 */ /* 0x0000640000000048 */
[----:B01----:R-:W-:Y:S01]  /*1630*/  ENDCOLLECTIVE ;  /* 0x000000000000791b */ /* 0x003fe20003800000 */
.L_x_5573:
[----:B------:R-:W-:Y:S01]  /*1640*/  HFMA2.MMA R71, -RZ, RZ, 0, 2.384185791015625e-07 ;  /* 0x00000004ff477435 */ /* 0x000fe200000001ff */
[----:B------:R-:W-:Y:S01]  /*1650*/  MOV R70, R81 ;  /* 0x0000005100467202 */ /* 0x000fe20000000f00 */
[----:B------:R-:W-:-:S09]  /*1660*/  FADD R80, R82, R79 ;  /* 0x0000004f52507221 */ /* 0x000fd20000000000 */
[----:B------:R-:W-:Y:S05]  /*1670*/  WARPSYNC.COLLECTIVE R73, `(.L_x_5574) ;  /* 0x0000000049087348 */ /* 0x000fea0003c00000 */
[----:B------:R0:W1:Y:S02]  /*1680*/  SHFL.BFLY P0, R79, R70, R71, R72 ;  /* 0x0c000047464f7389 */ /* 0x0000640000000048 */
[----:B01----:R-:W-:Y:S01]  /*1690*/  ENDCOLLECTIVE ;  /* 0x000000000000791b */ /* 0x003fe20003800000 */
.L_x_5574:
[----:B------:R-:W-:Y:S01]  /*16a0*/  MOV R70, R80 ;  /* 0x0000005000467202 */ /* 0x000fe20000000f00 */
[----:B------:R-:W-:-:S07]  /*16b0*/  FADD R74, R81, R79 ;  /* 0x0000004f514a7221 */ /* 0x000fce0000000000 */
[----:B------:R-:W-:Y:S05]  /*16c0*/  WARPSYNC.COLLECTIVE R73, `(.L_x_5575) ;  /* 0x0000000049087348 */ /* 0x000fea0003c00000 */
[----:B------:R0:W1:Y:S02]  /*16d0*/  SHFL.BFLY P0, R79, R70, R71, R72 ;  /* 0x0c000047464f7389 */ /* 0x0000640000000048 */
[----:B01----:R-:W-:Y:S01]  /*16e0*/  ENDCOLLECTIVE ;  /* 0x000000000000791b */ /* 0x003fe20003800000 */
.L_x_5575:
[----:B------:R-:W-:Y:S01]  /*16f0*/  HFMA2.MMA R71, -RZ, RZ, 0, 4.76837158203125e-07 ;  /* 0x00000008ff477435 */ /* 0x000fe200000001ff */
[----:B------:R-:W-:Y:S01]  /*1700*/  MOV R70, R74 ;  /* 0x0000004a00467202 */ /* 0x000fe20000000f00 */
[----:B------:R-:W-:-:S09]  /*1710*/  FADD R75, R80, R79 ;  /* 0x0000004f504b7221 */ /* 0x000fd20000000000 */
[----:B------:R-:W-:Y:S05]  /*1720*/  WARPSYNC.COLLECTIVE R73, `(.L_x_5576) ;  /* 0x0000000049087348 */ /* 0x000fea0003c00000 */
[----:B------:R0:W1:Y:S02]  /*1730*/  SHFL.BFLY P0, R79, R70, R71, R72 ;  /* 0x0c000047464f7389 */ /* 0x0000640000000048 */
[----:B01----:R-:W-:Y:S01]  /*1740*/  ENDCOLLECTIVE ;  /* 0x000000000000791b */ /* 0x003fe20003800000 */
.L_x_5576:
[----:B------:R-:W-:Y:S02]  /*1750*/  MOV R70, R75 ;  /* 0x0000004b00467202 */ /* 0x000fe40000000f00 */
[----:B------:R-:W-:-:S07]  /*1760*/  MOV R77, R79 ;  /* 0x0000004f004d7202 */ /* 0x000fce0000000f00 */
[----:B------:R-:W-:Y:S05]  /*1770*/  WARPSYNC.COLLECTIVE R73, `(.L_x_5577) ;  /* 0x0000000049087348 */ /* 0x000fea0003c00000 */
[----:B------:R0:W1:Y:S02]  /*1780*/  SHFL.BFLY P0, R79, R70, R71, R72 ;  /* 0x0c000047464f7389 */ /* 0x0000640000000048 */
[----:B01----:R-:W-:Y:S01]  /*1790*/  ENDCOLLECTIVE ;  /* 0x000000000000791b */ /* 0x003fe20003800000 */
.L_x_5577:
[----:B------:R-:W-:Y:S01]  /*17a0*/  MOV R76, R79 ;  /* 0x0000004f004c7202 */ /* 0x000fe20000000f00 */
[----:B------:R-:W-:Y:S06]  /*17b0*/  BRA `(.L_x_5578) ;  /* 0xfffffff400187947 */ /* 0x000fec000383ffff */
.L_x_5566:
[----:B------:R-:W-:Y:S01]  /*17c0*/  HFMA2.MMA R71, -RZ, RZ, 0, 9.5367431640625e-07 ;  /* 0x00000010ff477435 */ /* 0x000fe200000001ff */
[----:B------:R-:W-:Y:S01]  /*17d0*/  BSSY B2, `(.L_x_5579) ;  /* 0x0000006000027945 */ /* 0x000fe20003800000 */
[----:B------:R-:W-:Y:S02]  /*17e0*/  MOV R72, 0x1f ;  /* 0x0000001f00487802 */ /* 0x000fe40000000f00 */
[----:B------:R-:W-:-:S07]  /*17f0*/  MOV R73, 0xffffffff ;  /* 0xffffffff00497802 */ /* 0x000fce0000000f00 */
[----:B01----:R-:W-:Y:S05]  /*1800*/  WARPSYNC.COLLECTIVE R73, `(.L_x_5580) ;  /* 0x0000000049087348 */ /* 0x003fea0003c00000 */
[----:B------:R2:W3:Y:S02]  /*1810*/  SHFL.BFLY P0, R79, R70, R71, R72 ;  /* 0x0c000047464f7389 */ /* 0x0004e40000000048 */
[----:B0123--:R-:W-:Y:S01]  /*1820*/  ENDCOLLECTIVE ;  /* 0x000000000000791b */ /* 0x00ffe20003800000 */
.L_x_5580:
[----:B------:R-:W-:Y:S05]  /*1830*/  BSYNC B2 ;  /* 0x0000000000027941 */ /* 0x000fea0003800000 */
.L_x_5579:
[----:B------:R-:W-:Y:S05]  /*1840*/  BRA `(.L_x_5581) ;  /* 0xfffffff400007947 */ /* 0x000fea000383ffff */
.L_x_5567:
[----:B------:R-:W-:Y:S01]  /*1850*/  HFMA2.MMA R71, -RZ, RZ, 0, 9.5367431640625e-07 ;  /* 0x00000010ff477435 */ /* 0x000fe200000001ff */
[----:B------:R-:W-:Y:S01]  /*1860*/  BSSY B2, `(.L_x_5582) ;  /* 0x0000006000027945 */ /* 0x000fe20003800000 */
[----:B------:R-:W-:Y:S02]  /*1870*/  MOV R72, 0x1f ;  /* 0x0000001f00487802 */ /* 0x000fe40000000f00 */
[----:B------:R-:W-:-:S07]  /*1880*/  MOV R73, 0xffffffff ;  /* 0xffffffff00497802 */ /* 0x000fce0000000f00 */
[----:B-1----:R-:W-:Y:S05]  /*1890*/  WARPSYNC.COLLECTIVE R73, `(.L_x_5583) ;  /* 0x0000000049087348 */ /* 0x002fea0003c00000 */
[----:B------:R0:W2:Y:S02]  /*18a0*/  SHFL.BFLY P0, R79, R70, R71, R72 ;  /* 0x0c000047464f7389 */ /* 0x0000a40000000048 */
[----:B012---:R-:W-:Y:S01]  /*18b0*/  ENDCOLLECTIVE ;  /* 0x000000000000791b */ /* 0x007fe20003800000 */
.L_x_5583:
[----:B------:R-:W-:Y:S05]  /*18c0*/  BSYNC B2 ;  /* 0x0000000000027941 */ /* 0x000fea0003800000 */
.L_x_5582:
[----:B------:R-:W-:Y:S05]  /*18d0*/  BRA `(.L_x_5584) ;  /* 0xfffffff000ec7947 */ /* 0x000fea000383ffff */
.L_x_5585:
        /* <DEDUP_REMOVED lines=10> */
.L_x_5781:


//--------------------- .text._ZN18transformer_engine13normalization33rmsnorm_bwd_finalize_tuned_kernelINS0_22Kernel_traits_finalizeILj512EffffjLj1024ELj4ENS0_18Kernel_traits_baseILj512EffffjLj1024EEEEEEEvNS0_20BackwardKernelParamsE --------------------------
	.section	.text._ZN18transformer_engine13normalization33rmsnorm_bwd_finalize_tuned_kernelINS0_22Kernel_traits_finalizeILj512EffffjLj1024ELj4ENS0_18Kernel_traits_baseILj512EffffjLj1024EEEEEEEvNS0_20BackwardKernelParamsE,"ax",@progbits
	.align	128
        .global         _ZN18transformer_engine13normalization33rmsnorm_bwd_finalize_tuned_kernelINS0_22Kernel_traits_finalizeILj512EffffjLj1024ELj4ENS0_18Kernel_traits_baseILj512EffffjLj1024EEEEEEEvNS0_20BackwardKernelParamsE
        .type           _ZN18transformer_engine13normalization33rmsnorm_bwd_finalize_tuned_kernelINS0_22Kernel_traits_finalizeILj512EffffjLj1024ELj4ENS0_18Kernel_traits_baseILj512EffffjLj1024EEEEEEEvNS0_20BackwardKernelParamsE,@function
        .size           _ZN18transformer_engine13normalization33rmsnorm_bwd_finalize_tuned_kernelINS0_22Kernel_traits_finalizeILj512EffffjLj1024ELj4ENS0_18Kernel_traits_baseILj512EffffjLj1024EEEEEEEvNS0_20BackwardKernelParamsE,(.L_x_5782 - _ZN18transformer_engine13normalization33rmsnorm_bwd_finalize_tuned_kernelINS0_22Kernel_traits_finalizeILj512EffffjLj1024ELj4ENS0_18Kernel_traits_baseILj512EffffjLj1024EEEEEEEvNS0_20BackwardKernelParamsE)
        .other          _ZN18transformer_engine13normalization33rmsnorm_bwd_finalize_tuned_kernelINS0_22Kernel_traits_finalizeILj512EffffjLj1024ELj4ENS0_18Kernel_traits_baseILj512EffffjLj1024EEEEEEEvNS0_20BackwardKernelParamsE,@"STO_CUDA_ENTRY STV_DEFAULT"
_ZN18transformer_engine13normalization33rmsnorm_bwd_finalize_tuned_kernelINS0_22Kernel_traits_finalizeILj512EffffjLj1024ELj4ENS0_18Kernel_traits_baseILj512EffffjLj1024EEEEEEEvNS0_20BackwardKernelParamsE:
.text._ZN18transformer_engine13normalization33rmsnorm_bwd_finalize_tuned_kernelINS0_22Kernel_traits_finalizeILj512EffffjLj1024ELj4ENS0_18Kernel_traits_baseILj512EffffjLj1024EEEEEEEvNS0_20BackwardKernelParamsE:
        /* <DEDUP_REMOVED lines=24> */
.L_x_5595:
        /* <DEDUP_REMOVED lines=24> */
.L_x_5590:
        /* <DEDUP_REMOVED lines=19> */
.L_x_5589:
[----:B------:R-:W-:Y:S05]  /*0430*/  BSYNC B1 ;  /* 0x0000000000017941 */ /* 0x000fea0003800000 */
.L_x_5588:
        /* <DEDUP_REMOVED lines=16> */
.L_x_5592:
[----:B------:R-:W-:Y:S05]  /*0540*/  BSYNC B1 ;  /* 0x0000000000017941 */ /* 0x000fea0003800000 */
.L_x_5591:
[----:B------:R-:W-:-:S13]  /*0550*/  ISETP.LT.U32.OR P1, PT, R23, R18, P1 ;  /* 0x000000121700720c */ /* 0x000fda0000f21470 */
[----:B------:R-:W-:Y:S05]  /*0560*/  @!P1 BRA `(.L_x_5587) ;  /* 0x0000000000109947 */ /* 0x000fea0003800000 */
[----:B------:R-:W0:Y:S02]  /*0570*/  LDC.64 R2, c[0x0][0x270] ;  /* 0x00009c00ff027b82 */ /* 0x000e240000000a00 */
[----:B0-----:R-:W-:-:S06]  /*0580*/  IMAD.WIDE.U32 R2, R19, 0x4, R2 ;  /* 0x0000000413027825 */ /* 0x001fcc00078e0002 */
[----:B------:R-:W2:Y:S02]  /*0590*/  LDG.E R2, desc[UR6][R2.64] ;  /* 0x0000000602027981 */ /* 0x000ea4000c1e1900 */
[----:B--2---:R-:W-:-:S07]  /*05a0*/  FADD R21, R21, R2 ;  /* 0x0000000215157221 */ /* 0x004fce0000000000 */
.L_x_5587:
[----:B------:R-:W-:Y:S05]  /*05b0*/  BSYNC B0 ;  /* 0x0000000000007941 */ /* 0x000fea0003800000 */
.L_x_5586:
        /* <DEDUP_REMOVED lines=18> */
.L_x_5601:
[----:B------:R-:W-:Y:S01]  /*06e0*/  @!P1 SHF.R.U32.HI R2, RZ, 0x3, R0 ;  /* 0x00000003ff029819 */ /* 0x000fe20000011600 */
[----:B--2---:R-:W-:-:S03]  /*06f0*/  FADD R7, R6, R7 ;  /* 0x0000000706077221 */ /* 0x004fc60000000000 */
[----:B------:R-:W-:-:S05]  /*0700*/  @!P1 LOP3.LUT R2, R2, 0x1ffffffc, RZ, 0xc0, !PT ;  /* 0x1ffffffc02029812 */ /* 0x000fca00078ec0ff */
[----:B------:R2:W-:Y:S02]  /*0710*/  @!P1 STS [R2+UR4+0x2000], R7 ;  /* 0x0020000702009988 */ /* 0x0005e40008000804 */
.L_x_5593:
        /* <DEDUP_REMOVED lines=13> */
.L_x_5594:
[----:B------:R-:W-:Y:S01]  /*07f0*/  HFMA2.MMA R11, -RZ, RZ, 0, 1.847743988037109375e-06 ;  /* 0x0000001fff0b7435 */ /* 0x000fe200000001ff */
[----:B------:R-:W-:Y:S02]  /*0800*/  IMAD.MOV.U32 R9, RZ, RZ, 0x1 ;  /* 0x00000001ff097424 */ /* 0x000fe400078e00ff */
[----:B------:R-:W-:-:S08]  /*0810*/  IMAD.MOV.U32 R8, RZ, RZ, -0x1 ;  /* 0xffffffffff087424 */ /* 0x000fd000078e00ff */
[----:B01----:R-:W-:Y:S05]  /*0820*/  WARPSYNC.COLLECTIVE R8, `(.L_x_5596) ;  /* 0x0000000008087348 */ /* 0x003fea0003c00000 */
[----:B-1----:R1:W2:Y:S02]  /*0830*/  SHFL.BFLY P2, R7, R2, R9, R11 ;  /* 0x0c00000902077389 */ /* 0x0022a4000004000b */
[----:B012---:R-:W-:Y:S01]  /*0840*/  ENDCOLLECTIVE ;  /* 0x000000000000791b */ /* 0x007fe20003800000 */
.L_x_5596:
[----:B------:R-:W-:Y:S01]  /*0850*/  HFMA2.MMA R9, -RZ, RZ, 0, 1.1920928955078125e-07 ;  /* 0x00000002ff097435 */ /* 0x000fe200000001ff */
[----:B------:R-:W-:-:S05]  /*0860*/  MOV R3, R7 ;  /* 0x0000000700037202 */ /* 0x000fca0000000f00 */
[----:B------:R-:W-:-:S04]  /*0870*/  FADD R3, R2, R3 ;  /* 0x0000000302037221 */ /* 0x000fc80000000000 */
[----:B------:R-:W-:-:S07]  /*0880*/  IMAD.MOV.U32 R2, RZ, RZ, R3 ;  /* 0x000000ffff027224 */ /* 0x000fce00078e0003 */
[----:B------:R-:W-:Y:S05]  /*0890*/  WARPSYNC.COLLECTIVE R8, `(.L_x_5597) ;  /* 0x0000000008087348 */ /* 0x000fea0003c00000 */
[----:B------:R0:W1:Y:S02]  /*08a0*/  SHFL.BFLY P2, R7, R2, R9, R11 ;  /* 0x0c00000902077389 */ /* 0x000064000004000b */
[----:B01----:R-:W-:Y:S01]  /*08b0*/  ENDCOLLECTIVE ;  /* 0x000000000000791b */ /* 0x003fe20003800000 */
.L_x_5597:
[----:B------:R-:W-:Y:S02]  /*08c0*/  IMAD.MOV.U32 R9, RZ, RZ, 0x4 ;  /* 0x00000004ff097424 */ /* 0x000fe400078e00ff */
[----:B------:R-:W-:-:S04]  /*08d0*/  IMAD.MOV.U32 R4, RZ, RZ, R7 ;  /* 0x000000ffff047224 */ /* 0x000fc800078e0007 */
[----:B------:R-:W-:-:S05]  /*08e0*/  FADD R4, R3, R4 ;  /* 0x0000000403047221 */ /* 0x000fca0000000000 */
[----:B------:R-:W-:-:S07]  /*08f0*/  MOV R2, R4 ;  /* 0x0000000400027202 */ /* 0x000fce0000000f00 */
[----:B------:R-:W-:Y:S05]  /*0900*/  WARPSYNC.COLLECTIVE R8, `(.L_x_5598) ;  /* 0x0000000008087348 */ /* 0x000fea0003c00000 */
[----:B------:R0:W1:Y:S02]  /*0910*/  SHFL.BFLY P2, R7, R2, R9, R11 ;  /* 0x0c00000902077389 */ /* 0x000064000004000b */
[----:B01----:R-:W-:Y:S01]  /*0920*/  ENDCOLLECTIVE ;  /* 0x000000000000791b */ /* 0x003fe20003800000 */
.L_x_5598:
[----:B------:R-:W-:Y:S01]  /*0930*/  HFMA2.MMA R9, -RZ, RZ, 0, 4.76837158203125e-07 ;  /* 0x00000008ff097435 */ /* 0x000fe200000001ff */
[----:B------:R-:W-:-:S05]  /*0940*/  MOV R5, R7 ;  /* 0x0000000700057202 */ /* 0x000fca0000000f00 */
[----:B------:R-:W-:-:S04]  /*0950*/  FADD R5, R4, R5 ;  /* 0x0000000504057221 */ /* 0x000fc80000000000 */
[----:B------:R-:W-:-:S07]  /*0960*/  IMAD.MOV.U32 R2, RZ, RZ, R5 ;  /* 0x000000ffff027224 */ /* 0x000fce00078e0005 */
[----:B------:R-:W-:Y:S05]  /*0970*/  WARPSYNC.COLLECTIVE R8, `(.L_x_5599) ;  /* 0x0000000008087348 */ /* 0x000fea0003c00000 */
[----:B------:R0:W1:Y:S02]  /*0980*/  SHFL.BFLY P2, R7, R2, R9, R11 ;  /* 0x0c00000902077389 */ /* 0x000064000004000b */
[----:B01----:R-:W-:Y:S01]  /*0990*/  ENDCOLLECTIVE ;  /* 0x000000000000791b */ /* 0x003fe20003800000 */
.L_x_5599:
[----:B------:R-:W-:Y:S02]  /*09a0*/  IMAD.MOV.U32 R9, RZ, RZ, 0x10 ;  /* 0x00000010ff097424 */ /* 0x000fe400078e00ff */
[----:B------:R-:W-:-:S04]  /*09b0*/  IMAD.MOV.U32 R6, RZ, RZ, R7 ;  /* 0x000000ffff067224 */ /* 0x000fc800078e0007 */
[----:B------:R-:W-:-:S05]  /*09c0*/  FADD R6, R5, R6 ;  /* 0x0000000605067221 */ /* 0x000fca0000000000 */
[----:B------:R-:W-:-:S07]  /*09d0*/  MOV R2, R6 ;  /* 0x0000000600027202 */ /* 0x000fce0000000f00 */
[----:B------:R-:W-:Y:S05]  /*09e0*/  WARPSYNC.COLLECTIVE R8, `(.L_x_5600) ;  /* 0x0000000008087348 */ /* 0x000fea0003c00000 */
[----:B------:R0:W1:Y:S02]  /*09f0*/  SHFL.BFLY P2, R7, R2, R9, R11 ;  /* 0x0c00000902077389 */ /* 0x000064000004000b */
[----:B01----:R-:W-:Y:S01]  /*0a00*/  ENDCOLLECTIVE ;  /* 0x000000000000791b */ /* 0x003fe20003800000 */
.L_x_5600:
[----:B------:R-:W-:Y:S05]  /*0a10*/  BRA `(.L_x_5601) ;  /* 0xfffffffc00307947 */ /* 0x000fea000383ffff */
.L_x_5602:
        /* <DEDUP_REMOVED lines=14> */
.L_x_5782:


//--------------------- .text._ZN18transformer_engine13normalization24rmsnorm_bwd_tuned_kernelINS0_13Kernel_traitsIffffjLj512ELj1ELj4ELj1ELj16ENS0_18Kernel_traits_baseILj512EffffjLj128EEEEELb0EEEvNS0_20BackwardKernelParamsE --------------------------
	.section	.text._ZN18transformer_engine13normalization24rmsnorm_bwd_tuned_kernelINS0_13Kernel_traitsIffffjLj512ELj1ELj4ELj1ELj16ENS0_18Kernel_traits_baseILj512EffffjLj128EEEEELb0EEEvNS0_20BackwardKernelParamsE,"ax",@progbits
	.align	128
        .global         _ZN18transformer_engine13normalization24rmsnorm_bwd_tuned_kernelINS0_13Kernel_traitsIffffjLj512ELj1ELj4ELj1ELj16ENS0_18Kernel_traits_baseILj512EffffjLj128EEEEELb0EEEvNS0_20BackwardKernelParamsE
        .type           _ZN18transformer_engine13normalization24rmsnorm_bwd_tuned_kernelINS0_13Kernel_traitsIffffjLj512ELj1ELj4ELj1ELj16ENS0_18Kernel_traits_baseILj512EffffjLj128EEEEELb0EEEvNS0_20BackwardKernelParamsE,@function
        .size           _ZN18transformer_engine13normalization24rmsnorm_bwd_tuned_kernelINS0_13Kernel_traitsIffffjLj512ELj1ELj4ELj1ELj16ENS0_18Kernel_traits_baseILj512EffffjLj128EEEEELb0EEEvNS0_20BackwardKernelParamsE,(.L_x_5783 - _ZN18transformer_engine13normalization24rmsnorm_bwd_tuned_kernelINS0_13Kernel_traitsIffffjLj512ELj1ELj4ELj1ELj16ENS0_18Kernel_traits_baseILj512EffffjLj128EEEEELb0EEEvNS0_20BackwardKernelParamsE)
        .other          _ZN18transformer_engine13normalization24rmsnorm_bwd_tuned_kernelINS0_13Kernel_traitsIffffjLj512ELj1ELj4ELj1ELj16ENS0_18Kernel_traits_baseILj512EffffjLj128EEEEELb0EEEvNS0_20BackwardKernelParamsE,@"STO_CUDA_ENTRY STV_DEFAULT"
_ZN18transformer_engine13normalization24rmsnorm_bwd_tuned_kernelINS0_13Kernel_traitsIffffjLj512ELj1ELj4ELj1ELj16ENS0_18Kernel_traits_baseILj512EffffjLj128EEEEELb0EEEvNS0_20BackwardKernelParamsE:
.text._ZN18transformer_engine13normalization24rmsnorm_bwd_tuned_kernelINS0_13Kernel_traitsIffffjLj512ELj1ELj4ELj1ELj16ENS0_18Kernel_traits_baseILj512EffffjLj128EEEEELb0EEEvNS0_20BackwardKernelParamsE:
        /* <DEDUP_REMOVED lines=25> */
[----:B------:R0:W5:Y:S01]  /*0190*/  LDG.E.128 R4, desc[UR4][R2.64+0x600] ;  /* 0x0006000402047981 */ /* 0x000162000c1e1d00 */
[----:B------:R-:W-:Y:S01]  /*01a0*/  ISETP.NE.AND P0, PT, RZ, UR6, PT ;  /* 0x00000006ff007c0c */ /* 0x000fe2000bf05270 */
[----:B------:R-:W-:Y:S01]  /*01b0*/  HFMA2.MMA R49, -RZ, RZ, 0, 0 ;  /* 0x00000000ff317435 */ /* 0x000fe200000001ff */
[----:B------:R-:W-:Y:S01]  /*01c0*/  BSSY B0, `(.L_x_5605) ;  /* 0x00000bc000007945 */ /* 0x000fe20003800000 */
[----:B------:R-:W-:-:S02]  /*01d0*/  MOV R0, RZ ;  /* 0x000000ff00007202 */ /* 0x000fc40000000f00 */
[----:B------:R-:W-:Y:S02]  /*01e0*/  FSEL R50, RZ, 1, !P0 ;  /* 0x3f800000ff327808 */ /* 0x000fe40004000000 */
[----:B0-----:R-:W-:-:S03]  /*01f0*/  CS2R R2, SRZ ;  /* 0x0000000000027805 */ /* 0x001fc6000001ff00 */
        /* <DEDUP_REMOVED lines=21> */
[----:B------:R-:W-:-:S07]  /*0350*/  CS2R R4, SRZ ;  /* 0x0000000000047805 */ /* 0x000fce000001ff00 */
.L_x_5609:
[----:B0-----:R-:W0:Y:S01]  /*0360*/  LDC.64 R40, c[0x0][0x220] ;  /* 0x00008800ff287b82 */ /* 0x001e220000000a00 */
[----:B------:R-:W-:-:S04]  /*0370*/  LOP3.LUT R71, R67, 0x1f, RZ, 0xc0, !PT ;  /* 0x0000001f43477812 */ /* 0x000fc800078ec0ff */
[----:B------:R-:W-:-:S03]  /*0380*/  LEA R71, R48, R71, 0x7 ;  /* 0x0000004730477211 */ /* 0x000fc600078e38ff */
[----:B--2---:R-:W1:Y:S08]  /*0390*/  LDC.64 R34, c[0x0][0x230] ;  /* 0x00008c00ff227b82 */ /* 0x004e700000000a00 */
[----:B------:R-:W2:Y:S01]  /*03a0*/  LDC.64 R44, c[0x0][0x258] ;  /* 0x00009600ff2c7b82 */ /* 0x000ea20000000a00 */
[C---:B0-----:R-:W-:Y:S01]  /*03b0*/  IMAD.WIDE.U32 R16, R71.reuse, 0x10, R40 ;  /* 0x0000001047107825 */ /* 0x041fe200078e0028 */
[----:B------:R-:W-:-:S05]  /*03c0*/  IADD3 R73, R71, 0x20, RZ ;  /* 0x0000002047497810 */ /* 0x000fca0007ffe0ff */
[----:B------:R-:W3:Y:S01]  /*03d0*/  LDG.E.128 R16, desc[UR4][R16.64] ;  /* 0x0000000410107981 */ /* 0x000ee2000c1e1d00 */
[----:B-1----:R-:W-:-:S05]  /*03e0*/  IMAD.WIDE R34, R48, 0x4, R34 ;  /* 0x0000000430227825 */ /* 0x002fca00078e0222 */
[----:B------:R-:W3:Y:S01]  /*03f0*/  LDG.E R68, desc[UR4][R34.64] ;  /* 0x0000000422447981 */ /* 0x000ee2000c1e1900 */
[----:B--2---:R-:W-:-:S06]  /*0400*/  IMAD.WIDE.U32 R20, R71, 0x10, R44 ;  /* 0x0000001047147825 */ /* 0x004fcc00078e002c */
        /* <DEDUP_REMOVED lines=19> */
[-C--:B--2---:R-:W-:Y:S01]  /*0540*/  FMUL R75, R65, R20.reuse ;  /* 0x00000014414b7220 */ /* 0x084fe20000400000 */
[----:B------:R-:W-:Y:S01]  /*0550*/  FFMA R3, R16, R20, R3 ;  /* 0x0000001410037223 */ /* 0x000fe20000000003 */
[----:B------:R-:W-:-:S02]  /*0560*/  FMUL R20, R64, R21 ;  /* 0x0000001540147220 */ /* 0x000fc40000400000 */
[----:B------:R-:W-:Y:S01]  /*0570*/  FFMA R70, R16, R75, RZ ;  /* 0x0000004b10467223 */ /* 0x000fe200000000ff */
[----:B------:R-:W-:Y:S01]  /*0580*/  FFMA R0, R21, R17, R0 ;  /* 0x0000001115007223 */ /* 0x000fe20000000000 */
[----:B------:R-:W-:Y:S02]  /*0590*/  FMUL R21, R63, R22 ;  /* 0x000000163f157220 */ /* 0x000fe40000400000 */
[----:B------:R-:W-:Y:S01]  /*05a0*/  FFMA R77, R17, R20, R70 ;  /* 0x00000014114d7223 */ /* 0x000fe20000000046 */
[----:B------:R-:W-:Y:S01]  /*05b0*/  FMUL R19, R19, R68 ;  /* 0x0000004413137220 */ /* 0x000fe20000400000 */
[----:B------:R-:W-:Y:S01]  /*05c0*/  FFMA R5, R22, R18, R5 ;  /* 0x0000001216057223 */ /* 0x000fe20000000005 */
[----:B------:R-:W-:Y:S01]  /*05d0*/  FMUL R22, R62, R23 ;  /* 0x000000173e167220 */ /* 0x000fe20000400000 */
[----:B------:R-:W-:Y:S01]  /*05e0*/  FFMA R70, R18, R21, R77 ;  /* 0x0000001512467223 */ /* 0x000fe2000000004d */
[C---:B----4-:R-:W-:Y:S01]  /*05f0*/  FMUL R24, R68.reuse, R24 ;  /* 0x0000001844187220 */ /* 0x050fe20000400000 */
[----:B------:R-:W-:Y:S01]  /*0600*/  FFMA R2, R23, R19, R2 ;  /* 0x0000001317027223 */ /* 0x000fe20000000002 */
[----:B-----5:R-:W-:Y:S01]  /*0610*/  FMUL R23, R61, R28 ;  /* 0x0000001c3d177220 */ /* 0x020fe20000400000 */
        /* <DEDUP_REMOVED lines=62> */
.L_x_5619:
[----:B------:R-:W-:Y:S01]  /*0a00*/  UMOV UR6, 0xffffffff ;  /* 0xffffffff00067882 */ /* 0x000fe20000000000 */
[----:B------:R-:W-:Y:S01]  /*0a10*/  FADD R38, R74, R79 ;  /* 0x0000004f4a267221 */ /* 0x000fe20000000000 */
[----:B01----:R-:W-:Y:S01]  /*0a20*/  FADD R76, R76, R78 ;  /* 0x0000004e4c4c7221 */ /* 0x003fe20000000000 */
[----:B------:R-:W-:Y:S06]  /*0a30*/  BRA.DIV UR6, `(.L_x_5607) ;  /* 0x0000000a06c87947 */ /* 0x000fec000b800000 */
.L_x_5622:
[----:B------:R-:W-:-:S03]  /*0a40*/  UMOV UR6, 0xffffffff ;  /* 0xffffffff00067882 */ /* 0x000fc60000000000 */
[----:B------:R-:W-:Y:S05]  /*0a50*/  BRA.DIV UR6, `(.L_x_5608) ;  /* 0x0000000a06e47947 */ /* 0x000fea000b800000 */
[----:B------:R0:W1:Y:S02]  /*0a60*/  SHFL.BFLY PT, R78, R76, 0x10, 0x1f ;  /* 0x0e001f004c4e7f89 */ /* 0x00006400000e0000 */
.L_x_5625:
[----:B------:R-:W2:Y:S01]  /*0a70*/  LDC.64 R38, c[0x0][0x278] ;  /* 0x00009e00ff267b82 */ /* 0x000ea20000000a00 */
[----:B-1----:R-:W-:-:S04]  /*0a80*/  FADD R78, R76, R78 ;  /* 0x0000004e4c4e7221 */ /* 0x002fc80000000000 */
[----:B------:R-:W-:-:S04]  /*0a90*/  FMUL R78, R78, 0.001953125 ;  /* 0x3b0000004e4e7820 */ /* 0x000fc80000400000 */
[-C--:B------:R-:W-:Y:S01]  /*0aa0*/  FFMA R79, R33, -R78.reuse, R36 ;  /* 0x8000004e214f7223 */ /* 0x080fe20000000024 */
[----:B------:R-:W-:Y:S01]  /*0ab0*/  LOP3.LUT R33, R67, 0x1f, RZ, 0xc0, !PT ;  /* 0x0000001f43217812 */ /* 0x000fe200078ec0ff */
[-C--:B------:R-:W-:Y:S01]  /*0ac0*/  FFMA R31, R32, -R78.reuse, R31 ;  /* 0x8000004e201f7223 */ /* 0x080fe2000000001f */
[-C--:B------:R-:W-:Y:S01]  /*0ad0*/  FFMA R75, R16, -R78.reuse, R75 ;  /* 0x8000004e104b7223 */ /* 0x080fe2000000004b */
[-C--:B------:R-:W-:Y:S01]  /*0ae0*/  FFMA R17, R17, -R78.reuse, R20 ;  /* 0x8000004e11117223 */ /* 0x080fe20000000014 */
[----:B------:R-:W-:Y:S01]  /*0af0*/  LEA R83, R48, R33, 0x7 ;  /* 0x0000002130537211 */ /* 0x000fe200078e38ff */
        /* <DEDUP_REMOVED lines=9> */
[----:B--2---:R-:W-:-:S04]  /*0b90*/  IMAD.WIDE.U32 R32, R69, 0x10, R38 ;  /* 0x0000001045207825 */ /* 0x004fc800078e0026 */
[-C--:B------:R-:W-:Y:S01]  /*0ba0*/  FFMA R41, R41, -R78.reuse, R44 ;  /* 0x8000004e29297223 */ /* 0x080fe2000000002c */
[----:B------:R-:W1:Y:S01]  /*0bb0*/  LDC R69, c[0x0][0x210] ;  /* 0x00008400ff457b82 */ /* 0x000e620000000800 */
[-C--:B------:R-:W-:Y:S01]  /*0bc0*/  FFMA R45, R42, -R78.reuse, R45 ;  /* 0x8000004e2a2d7223 */ /* 0x080fe2000000002d */
[----:B------:R-:W-:Y:S01]  /*0bd0*/  FFMA R43, R46, -R78, R43 ;  /* 0x8000004e2e2b7223 */ /* 0x000fe2000000002b */
[----:B------:R-:W-:-:S04]  /*0be0*/  IMAD.WIDE.U32 R36, R73, 0x10, R38 ;  /* 0x0000001049247825 */ /* 0x000fc800078e0026 */
        /* <DEDUP_REMOVED lines=18> */
[----:B------:R2:W-:Y:S01]  /*0d10*/  STG.E.128 desc[UR4][R38.64], R16 ;  /* 0x0000001026007986 */ /* 0x0005e2000c101d04 */
[----:B-1----:R-:W-:-:S03]  /*0d20*/  LEA R48, R69, R48, 0x2 ;  /* 0x0000003045307211 */ /* 0x002fc600078e10ff */
[----:B------:R2:W-:Y:S01]  /*0d30*/  STG.E.128 desc[UR4][R36.64], R20 ;  /* 0x0000001424007986 */ /* 0x0005e2000c101d04 */
[----:B------:R-:W-:-:S03]  /*0d40*/  ISETP.GE.AND P0, PT, R48, UR7, PT ;  /* 0x0000000730007c0c */ /* 0x000fc6000bf06270 */
[----:B------:R2:W-:Y:S04]  /*0d50*/  STG.E.128 desc[UR4][R32.64], R24 ;  /* 0x0000001820007986 */ /* 0x0005e8000c101d04 */
[----:B------:R2:W-:Y:S06]  /*0d60*/  STG.E.128 desc[UR4][R34.64], R28 ;  /* 0x0000001c22007986 */ /* 0x0005ec000c101d04 */
[----:B------:R-:W-:Y:S05]  /*0d70*/  @!P0 BRA `(.L_x_5609) ;  /* 0xfffffff400788947 */ /* 0x000fea000383ffff */
[----:B------:R-:W-:Y:S05]  /*0d80*/  BSYNC B0 ;  /* 0x0000000000007941 */ /* 0x000fea0003800000 */
.L_x_5605:
        /* <DEDUP_REMOVED lines=16> */
.L_x_5604:
[----:B------:R-:W-:Y:S05]  /*0e90*/  BSYNC B1 ;  /* 0x0000000000017941 */ /* 0x000fea0003800000 */
.L_x_5603:
[----:B------:R-:W1:Y:S01]  /*0ea0*/  S2R R3, SR_CgaCtaId ;  /* 0x0000000000037919 */ /* 0x000e620000008800 */
[----:B------:R-:W-:Y:S01]  /*0eb0*/  SHF.R.U32.HI R0, RZ, 0x5, R67 ;  /* 0x00000005ff007819 */ /* 0x000fe20000011643 */
[----:B------:R-:W-:Y:S05]  /*0ec0*/  WARPSYNC.ALL ;  /* 0x0000000000007948 */ /* 0x000fea0003800000 */
[----:B------:R-:W-:Y:S01]  /*0ed0*/  LOP3.LUT R9, R67, 0x1f, RZ, 0xc0, !PT ;  /* 0x0000001f43097812 */ /* 0x000fe200078ec0ff */
[----:B------:R-:W-:Y:S01]  /*0ee0*/  ULDC.64 UR8, c[0x0][0x270] ;  /* 0x00009c0000087ab9 */ /* 0x000fe20000000a00 */
[----:B------:R-:W-:Y:S02]  /*0ef0*/  MOV R2, 0x400 ;  /* 0x0000040000027802 */ /* 0x000fe40000000f00 */
[----:B------:R-:W-:-:S02]  /*0f00*/  LEA R0, R0, R9, 0x7 ;  /* 0x0000000900007211 */ /* 0x000fc400078e38ff */
[----:B------:R-:W-:Y:S02]  /*0f10*/  LEA R66, P0, R66, R67, 0x9 ;  /* 0x0000004342427211 */ /* 0x000fe400078048ff */
[----:B-1----:R-:W-:Y:S02]  /*0f20*/  LEA R2, R3, R2, 0x18 ;  /* 0x0000000203027211 */ /* 0x002fe400078ec0ff */
[----:B------:R-:W-:Y:S02]  /*0f30*/  IADD3.X R3, RZ, RZ, RZ, P0, !PT ;  /* 0x000000ffff037210 */ /* 0x000fe400007fe4ff */
[-C--:B------:R-:W-:Y:S02]  /*0f40*/  LEA R0, R0, R2.reuse, 0x4 ;  /* 0x0000000200007211 */ /* 0x080fe400078e20ff */
[----:B------:R-:W-:Y:S02]  /*0f50*/  LEA R8, R67, R2, 0x2 ;  /* 0x0000000243087211 */ /* 0x000fe400078e10ff */
[C---:B------:R-:W-:Y:S01]  /*0f60*/  LEA R2, P0, R66.reuse, UR8, 0x2 ;  /* 0x0000000842027c11 */ /* 0x040fe2000f8010ff */
[----:B------:R-:W-:Y:S03]  /*0f70*/  STS.128 [R0], R16 ;  /* 0x0000001000007388 */ /* 0x000fe60000000c00 */
[----:B------:R-:W-:Y:S01]  /*0f80*/  LEA.HI.X R3, R66, UR9, R3, 0x2, P0 ;  /* 0x0000000942037c11 */ /* 0x000fe200080f1403 */
[----:B------:R-:W-:Y:S04]  /*0f90*/  STS.128 [R0+0x200], R20 ;  /* 0x0002001400007388 */ /* 0x000fe80000000c00 */
[----:B------:R-:W-:Y:S04]  /*0fa0*/  STS.128 [R0+0x400], R4 ;  /* 0x0004000400007388 */ /* 0x000fe80000000c00 */
[----:B------:R-:W-:Y:S01]  /*0fb0*/  STS.128 [R0+0x600], R24 ;  /* 0x0006001800007388 */ /* 0x000fe20000000c00 */
[----:B------:R-:W-:Y:S06]  /*0fc0*/  BAR.SYNC.DEFER_BLOCKING 0x0 ;  /* 0x0000000000007b1d */ /* 0x000fec0000010000 */
[----:B------:R-:W1:Y:S04]  /*0fd0*/  LDS R9, [R8] ;  /* 0x0000000008097984 */ /* 0x000e680000000800 */
[----:B------:R-:W2:Y:S04]  /*0fe0*/  LDS R10, [R8+0x200] ;  /* 0x00020000080a7984 */ /* 0x000ea80000000800 */
[----:B------:R-:W3:Y:S04]  /*0ff0*/  LDS R11, [R8+0x400] ;  /* 0x00040000080b7984 */ /* 0x000ee80000000800 */
[----:B------:R-:W4:Y:S04]  /*1000*/  LDS R12, [R8+0x600] ;  /* 0x00060000080c7984 */ /* 0x000f280000000800 */
[----:B------:R-:W5:Y:S04]  /*1010*/  LDS R14, [R8+0x800] ;  /* 0x00080000080e7984 */ /* 0x000f680000000800 */
[----:B------:R-:W0:Y:S04]  /*1020*/  LDS R13, [R8+0xa00] ;  /* 0x000a0000080d7984 */ /* 0x000e280000000800 */
[----:B------:R-:W0:Y:S04]  /*1030*/  LDS R4, [R8+0xc00] ;  /* 0x000c000008047984 */ /* 0x000e280000000800 */
[----:B------:R-:W0:Y:S04]  /*1040*/  LDS R5, [R8+0xe00] ;  /* 0x000e000008057984 */ /* 0x000e280000000800 */
[----:B------:R-:W0:Y:S04]  /*1050*/  LDS R0, [R8+0x1000] ;  /* 0x0010000008007984 */ /* 0x000e280000000800 */
[----:B------:R-:W0:Y:S04]  /*1060*/  LDS R7, [R8+0x1200] ;  /* 0x0012000008077984 */ /* 0x000e280000000800 */
        /* <DEDUP_REMOVED lines=11> */
[----:B0-----:R-:W-:Y:S01]  /*1120*/  FADD R10, R10, R13 ;  /* 0x0000000d0a0a7221 */ /* 0x001fe20000000000 */
[----:B------:R-:W-:Y:S01]  /*1130*/  FADD R4, R11, R4 ;  /* 0x000000040b047221 */ /* 0x000fe20000000000 */
[----:B------:R-:W-:Y:S01]  /*1140*/  FADD R5, R12, R5 ;  /* 0x000000050c057221 */ /* 0x000fe20000000000 */
[----:B------:R-:W-:Y:S01]  /*1150*/  FADD R0, R9, R0 ;  /* 0x0000000009007221 */ /* 0x000fe20000000000 */
[----:B------:R-:W-:Y:S01]  /*1160*/  FADD R7, R10, R7 ;  /* 0x000000070a077221 */ /* 0x000fe20000000000 */
[----:B------:R-:W-:Y:S01]  /*1170*/  FADD R4, R4, R15 ;  /* 0x0000000f04047221 */ /* 0x000fe20000000000 */
[----:B-1----:R-:W-:Y:S01]  /*1180*/  FADD R5, R5, R6 ;  /* 0x0000000605057221 */ /* 0x002fe20000000000 */
        /* <DEDUP_REMOVED lines=9> */
.L_x_5606:
        /* <DEDUP_REMOVED lines=8> */
.L_x_5611:
[----:B------:R-:W-:Y:S05]  /*12a0*/  BSYNC B2 ;  /* 0x0000000000027941 */ /* 0x000fea0003800000 */
.L_x_5610:
        /* <DEDUP_REMOVED lines=8> */
.L_x_5612:
[----:B------:R-:W-:Y:S01]  /*1330*/  FADD R80, RZ, R74 ;  /* 0x0000004aff507221 */ /* 0x000fe20000000000 */
[----:B------:R-:W-:-:S04]  /*1340*/  HFMA2.MMA R39, -RZ, RZ, 0, 1.1920928955078125e-07 ;  /* 0x00000002ff277435 */ /* 0x000fc800000001ff */
[----:B------:R-:W-:Y:S01]  /*1350*/  MOV R38, R80 ;  /* 0x0000005000267202 */ /* 0x000fe20000000f00 */
[----:B------:R-:W-:-:S07]  /*1360*/  FADD R81, R76, R78 ;  /* 0x0000004e4c517221 */ /* 0x000fce0000000000 */
[----:B------:R-:W-:Y:S05]  /*1370*/  WARPSYNC.COLLECTIVE R72, `(.L_x_5613) ;  /* 0x0000000048087348 */ /* 0x000fea0003c00000 */
[----:B------:R0:W1:Y:S02]  /*1380*/  SHFL.BFLY P0, R78, R38, R39, R47 ;  /* 0x0c000027264e7389 */ /* 0x000064000000002f */
[----:B01----:R-:W-:Y:S01]  /*1390*/  ENDCOLLECTIVE ;  /* 0x000000000000791b */ /* 0x003fe20003800000 */
.L_x_5613:
[----:B------:R-:W-:Y:S01]  /*13a0*/  MOV R38, R81 ;  /* 0x0000005100267202 */ /* 0x000fe20000000f00 */
[----:B------:R-:W-:-:S07]  /*13b0*/  FADD R82, R80, R78 ;  /* 0x0000004e50527221 */ /* 0x000fce0000000000 */
[----:B------:R-:W-:Y:S05]  /*13c0*/  WARPSYNC.COLLECTIVE R72, `(.L_x_5614) ;  /* 0x0000000048087348 */ /* 0x000fea0003c00000 */
[----:B------:R0:W1:Y:S02]  /*13d0*/  SHFL.BFLY P0, R78, R38, R39, R47 ;  /* 0x0c000027264e7389 */ /* 0x000064000000002f */
[----:B01----:R-:W-:Y:S01]  /*13e0*/  ENDCOLLECTIVE ;  /* 0x000000000000791b */ /* 0x003fe20003800000 */
.L_x_5614:
[----:B------:R-:W-:Y:S01]  /*13f0*/  HFMA2.MMA R39, -RZ, RZ, 0, 2.384185791015625e-07 ;  /* 0x00000004ff277435 */ /* 0x000fe200000001ff */
[----:B------:R-:W-:Y:S01]  /*1400*/  MOV R38, R82 ;  /* 0x0000005200267202 */ /* 0x000fe20000000f00 */
[----:B------:R-:W-:-:S09]  /*1410*/  FADD R83, R81, R78 ;  /* 0x0000004e51537221 */ /* 0x000fd20000000000 */
[----:B------:R-:W-:Y:S05]  /*1420*/  WARPSYNC.COLLECTIVE R72, `(.L_x_5615) ;  /* 0x0000000048087348 */ /* 0x000fea0003c00000 */
[----:B------:R0:W1:Y:S02]  /*1430*/  SHFL.BFLY P0, R78, R38, R39, R47 ;  /* 0x0c000027264e7389 */ /* 0x000064000000002f */
[----:B01----:R-:W-:Y:S01]  /*1440*/  ENDCOLLECTIVE ;  /* 0x000000000000791b */ /* 0x003fe20003800000 */
.L_x_5615:
[----:B------:R-:W-:Y:S01]  /*1450*/  MOV R38, R83 ;  /* 0x0000005300267202 */ /* 0x000fe20000000f00 */
[----:B------:R-:W-:-:S07]  /*1460*/  FADD R74, R82, R78 ;  /* 0x0000004e524a7221 */ /* 0x000fce0000000000 */
[----:B------:R-:W-:Y:S05]  /*1470*/  WARPSYNC.COLLECTIVE R72, `(.L_x_5616) ;  /* 0x0000000048087348 */ /* 0x000fea0003c00000 */
[----:B------:R0:W1:Y:S02]  /*1480*/  SHFL.BFLY P0, R78, R38, R39, R47 ;  /* 0x0c000027264e7389 */ /* 0x000064000000002f */
[----:B01----:R-:W-:Y:S01]  /*1490*/  ENDCOLLECTIVE ;  /* 0x000000000000791b */ /* 0x003fe20003800000 */
.L_x_5616:
[----:B------:R-:W-:Y:S01]  /*14a0*/  HFMA2.MMA R39, -RZ, RZ, 0, 4.76837158203125e-07 ;  /* 0x00000008ff277435 */ /* 0x000fe200000001ff */
[----:B------:R-:W-:Y:S01]  /*14b0*/  MOV R38, R74 ;  /* 0x0000004a00267202 */ /* 0x000fe20000000f00 */
[----:B------:R-:W-:-:S09]  /*14c0*/  FADD R76, R83, R78 ;  /* 0x0000004e534c7221 */ /* 0x000fd20000000000 */
[----:B------:R-:W-:Y:S05]  /*14d0*/  WARPSYNC.COLLECTIVE R72, `(.L_x_5617) ;  /* 0x0000000048087348 */ /* 0x000fea0003c00000 */
[----:B------:R0:W1:Y:S02]  /*14e0*/  SHFL.BFLY P0, R78, R38, R39, R47 ;  /* 0x0c000027264e7389 */ /* 0x000064000000002f */
[----:B01----:R-:W-:Y:S01]  /*14f0*/  ENDCOLLECTIVE ;  /* 0x000000000000791b */ /* 0x003fe20003800000 */
.L_x_5617:
[----:B------:R-:W-:Y:S02]  /*1500*/  MOV R38, R76 ;  /* 0x0000004c00267202 */ /* 0x000fe40000000f00 */
[----:B------:R-:W-:-:S07]  /*1510*/  MOV R79, R78 ;  /* 0x0000004e004f7202 */ /* 0x000fce0000000f00 */
[----:B------:R-:W-:Y:S05]  /*1520*/  WARPSYNC.COLLECTIVE R72, `(.L_x_5618) ;  /* 0x0000000048087348 */ /* 0x000fea0003c00000 */
[----:B------:R0:W1:Y:S02]  /*1530*/  SHFL.BFLY P0, R78, R38, R39, R47 ;  /* 0x0c000027264e7389 */ /* 0x000064000000002f */
[----:B01----:R-:W-:Y:S01]  /*1540*/  ENDCOLLECTIVE ;  /* 0x000000000000791b */ /* 0x003fe20003800000 */
.L_x_5618:
[----:B------:R-:W-:Y:S05]  /*1550*/  BRA `(.L_x_5619) ;  /* 0xfffffff400287947 */ /* 0x000fea000383ffff */
.L_x_5607:
[----:B------:R-:W-:Y:S01]  /*1560*/  HFMA2.MMA R39, -RZ, RZ, 0, 9.5367431640625e-07 ;  /* 0x00000010ff277435 */ /* 0x000fe200000001ff */
[----:B------:R-:W-:Y:S01]  /*1570*/  BSSY B2, `(.L_x_5620) ;  /* 0x0000006000027945 */ /* 0x000fe20003800000 */
[----:B------:R-:W-:Y:S02]  /*1580*/  MOV R47, 0x1f ;  /* 0x0000001f002f7802 */ /* 0x000fe40000000f00 */
[----:B------:R-:W-:-:S07]  /*1590*/  MOV R72, 0xffffffff ;  /* 0xffffffff00487802 */ /* 0x000fce0000000f00 */
[----:B------:R-:W-:Y:S05]  /*15a0*/  WARPSYNC.COLLECTIVE R72, `(.L_x_5621) ;  /* 0x0000000048087348 */ /* 0x000fea0003c00000 */
[----:B------:R0:W1:Y:S02]  /*15b0*/  SHFL.BFLY P0, R78, R38, R39, R47 ;  /* 0x0c000027264e7389 */ /* 0x000064000000002f */
[----:B01----:R-:W-:Y:S01]  /*15c0*/  ENDCOLLECTIVE ;  /* 0x000000000000791b */ /* 0x003fe20003800000 */
.L_x_5621:
[----:B------:R-:W-:Y:S05]  /*15d0*/  BSYNC B2 ;  /* 0x0000000000027941 */ /* 0x000fea0003800000 */
.L_x_5620:
[----:B------:R-:W-:Y:S05]  /*15e0*/  BRA `(.L_x_5622) ;  /* 0xfffffff400147947 */ /* 0x000fea000383ffff */
.L_x_5608:
[----:B------:R-:W-:Y:S01]  /*15f0*/  HFMA2.MMA R39, -RZ, RZ, 0, 9.5367431640625e-07 ;  /* 0x00000010ff277435 */ /* 0x000fe200000001ff */
[----:B------:R-:W-:Y:S01]  /*1600*/  BSSY B2, `(.L_x_5623) ;  /* 0x0000007000027945 */ /* 0x000fe20003800000 */
[----:B------:R-:W-:Y:S02]  /*1610*/  MOV R38, R76 ;  /* 0x0000004c00267202 */ /* 0x000fe40000000f00 */
[----:B------:R-:W-:Y:S02]  /*1620*/  MOV R47, 0x1f ;  /* 0x0000001f002f7802 */ /* 0x000fe40000000f00 */
[----:B------:R-:W-:-:S07]  /*1630*/  MOV R72, 0xffffffff ;  /* 0xffffffff00487802 */ /* 0x000fce0000000f00 */
[----:B------:R-:W-:Y:S05]  /*1640*/  WARPSYNC.COLLECTIVE R72, `(.L_x_5624) ;  /* 0x0000000048087348 */ /* 0x000fea0003c00000 */
[----:B------:R0:W1:Y:S02]  /*1650*/  SHFL.BFLY P0, R78, R38, R39, R47 ;  /* 0x0c000027264e7389 */ /* 0x000064000000002f */
[----:B01----:R-:W-:Y:S01]  /*1660*/  ENDCOLLECTIVE ;  /* 0x000000000000791b */ /* 0x003fe20003800000 */
.L_x_5624:
[----:B------:R-:W-:Y:S05]  /*1670*/  BSYNC B2 ;  /* 0x0000000000027941 */ /* 0x000fea0003800000 */
.L_x_5623:
[----:B------:R-:W-:Y:S05]  /*1680*/  BRA `(.L_x_5625) ;  /* 0xfffffff000f87947 */ /* 0x000fea000383ffff */
.L_x_5626:
        /* <DEDUP_REMOVED lines=15> */
.L_x_5783:


//--------------------- .nv.shared._ZN18transformer_engine13normalization26rmsnorm_bwd_general_kernelINS0_13Kernel_traitsI13__nv_bfloat16fS3_fjLj4096ELj1ELj1ELj4ELj16ENS0_18Kernel_traits_baseILj4096ES3_fS3_fjLj128EEEEELb1EEEvNS0_20BackwardKernelParamsE --------------------------
	.section	.nv.shared._ZN18transformer_engine13normalization26rmsnorm_bwd_general_kernelINS0_13Kernel_traitsI13__nv_bfloat16fS3_fjLj4096ELj1ELj1ELj4ELj16ENS0_18Kernel_traits_baseILj4096ES3_fS3_fjLj128EEEEELb1EEEvNS0_20BackwardKernelParamsE,"aw",@nobits
	.sectionflags	@""
	.align	16
.nv.shared._ZN18transformer_engine13normalization26rmsnorm_bwd_general_kernelINS0_13Kernel_traitsI13__nv_bfloat16fS3_fjLj4096ELj1ELj1ELj4ELj16ENS0_18Kernel_traits_baseILj4096ES3_fS3_fjLj128EEEEELb1EEEvNS0_20BackwardKernelParamsE:
	.zero		1088


//--------------------- .nv.shared.reserved.0     --------------------------
	.section	.nv.shared.reserved.0,"aw",@nobits
	.weak		__nv_reservedSMEM_offset_0_alias
	.size		__nv_reservedSMEM_offset_0_alias, 0, 0
	.other		__nv_reservedSMEM_offset_0_alias,@"STO_CUDA_RESERVED_SHARED STV_DEFAULT"
__nv_reservedSMEM_offset_0_alias:
	.zero		0


//--------------------- .nv.shared._ZN18transformer_engine13normalization26rmsnorm_bwd_general_kernelINS0_13Kernel_traitsI13__nv_bfloat16S3_S3_fjLj4096ELj1ELj1ELj4ELj16ENS0_18Kernel_traits_baseILj4096ES3_S3_S3_fjLj128EEEEELb1EEEvNS0_20BackwardKernelParamsE --------------------------
	.section	.nv.shared._ZN18transformer_engine13normalization26rmsnorm_bwd_general_kernelINS0_13Kernel_traitsI13__nv_bfloat16S3_S3_fjLj4096ELj1ELj1ELj4ELj16ENS0_18Kernel_traits_baseILj4096ES3_S3_S3_fjLj128EEEEELb1EEEvNS0_20BackwardKernelParamsE,"aw",@nobits
	.sectionflags	@""
	.align	16
.nv.shared._ZN18transformer_engine13normalization26rmsnorm_bwd_general_kernelINS0_13Kernel_traitsI13__nv_bfloat16S3_S3_fjLj4096ELj1ELj1ELj4ELj16ENS0_18Kernel_traits_baseILj4096ES3_S3_S3_fjLj128EEEEELb1EEEvNS0_20BackwardKernelParamsE:
	.zero		1088


//--------------------- .nv.shared._ZN18transformer_engine13normalization26rmsnorm_bwd_general_kernelINS0_13Kernel_traitsI6__halffS3_fjLj4096ELj1ELj1ELj4ELj16ENS0_18Kernel_traits_baseILj4096ES3_fS3_fjLj128EEEEELb1EEEvNS0_20BackwardKernelParamsE --------------------------
	.section	.nv.shared._ZN18transformer_engine13normalization26rmsnorm_bwd_general_kernelINS0_13Kernel_traitsI6__halffS3_fjLj4096ELj1ELj1ELj4ELj16ENS0_18Kernel_traits_baseILj4096ES3_fS3_fjLj128EEEEELb1EEEvNS0_20BackwardKernelParamsE,"aw",@nobits
	.sectionflags	@""
	.align	16
.nv.shared._ZN18transformer_engine13normalization26rmsnorm_bwd_general_kernelINS0_13Kernel_traitsI6__halffS3_fjLj4096ELj1ELj1ELj4ELj16ENS0_18Kernel_traits_baseILj4096ES3_fS3_fjLj128EEEEELb1EEEvNS0_20BackwardKernelParamsE:
	.zero		1088


//--------------------- .nv.shared._ZN18transformer_engine13normalization26rmsnorm_bwd_general_kernelINS0_13Kernel_traitsI6__halfS3_S3_fjLj4096ELj1ELj1ELj4ELj16ENS0_18Kernel_traits_baseILj4096ES3_S3_S3_fjLj128EEEEELb1EEEvNS0_20BackwardKernelParamsE --------------------------
	.section	.nv.shared._ZN18transformer_engine13normalization26rmsnorm_bwd_general_kernelINS0_13Kernel_traitsI6__halfS3_S3_fjLj4096ELj1ELj1ELj4ELj16ENS0_18Kernel_traits_baseILj4096ES3_S3_S3_fjLj128EEEEELb1EEEvNS0_20BackwardKernelParamsE,"aw",@nobits
	.sectionflags	@""
	.align	16
.nv.shared._ZN18transformer_engine13normalization26rmsnorm_bwd_general_kernelINS0_13Kernel_traitsI6__halfS3_S3_fjLj4096ELj1ELj1ELj4ELj16ENS0_18Kernel_traits_baseILj4096ES3_S3_S3_fjLj128EEEEELb1EEEvNS0_20BackwardKernelParamsE:
	.zero		1088


//--------------------- .nv.shared._ZN18transformer_engine13normalization26rmsnorm_bwd_general_kernelINS0_13Kernel_traitsIffffjLj4096ELj1ELj1ELj4ELj16ENS0_18Kernel_traits_baseILj4096EffffjLj128EEEEELb1EEEvNS0_20BackwardKernelParamsE --------------------------
	.section	.nv.shared._ZN18transformer_engine13normalization26rmsnorm_bwd_general_kernelINS0_13Kernel_traitsIffffjLj4096ELj1ELj1ELj4ELj16ENS0_18Kernel_traits_baseILj4096EffffjLj128EEEEELb1EEEvNS0_20BackwardKernelParamsE,"aw",@nobits
	.sectionflags	@""
	.align	16
.nv.shared._ZN18transformer_engine13normalization26rmsnorm_bwd_general_kernelINS0_13Kernel_traitsIffffjLj4096ELj1ELj1ELj4ELj16ENS0_18Kernel_traits_baseILj4096EffffjLj128EEEEELb1EEEvNS0_20BackwardKernelParamsE:
	.zero		1088


//--------------------- .nv.shared._ZN18transformer_engine13normalization26rmsnorm_bwd_general_kernelINS0_13Kernel_traitsI13__nv_bfloat16fS3_fjLj2048ELj1ELj1ELj4ELj16ENS0_18Kernel_traits_baseILj2048ES3_fS3_fjLj128EEEEELb1EEEvNS0_20BackwardKernelParamsE --------------------------
	.section	.nv.shared._ZN18transformer_engine13normalization26rmsnorm_bwd_general_kernelINS0_13Kernel_traitsI13__nv_bfloat16fS3_fjLj2048ELj1ELj1ELj4ELj16ENS0_18Kernel_traits_baseILj2048ES3_fS3_fjLj128EEEEELb1EEEvNS0_20BackwardKernelParamsE,"aw",@nobits
	.sectionflags	@""
	.align	16
.nv.shared._ZN18transformer_engine13normalization26rmsnorm_bwd_general_kernelINS0_13Kernel_traitsI13__nv_bfloat16fS3_fjLj2048ELj1ELj1ELj4ELj16ENS0_18Kernel_traits_baseILj2048ES3_fS3_fjLj128EEEEELb1EEEvNS0_20BackwardKernelParamsE:
	.zero		1088


//--------------------- .nv.shared._ZN18transformer_engine13normalization26rmsnorm_bwd_general_kernelINS0_13Kernel_traitsI13__nv_bfloat16S3_S3_fjLj2048ELj1ELj1ELj4ELj16ENS0_18Kernel_traits_baseILj2048ES3_S3_S3_fjLj128EEEEELb1EEEvNS0_20BackwardKernelParamsE --------------------------
	.section	.nv.shared._ZN18transformer_engine13normalization26rmsnorm_bwd_general_kernelINS0_13Kernel_traitsI13__nv_bfloat16S3_S3_fjLj2048ELj1ELj1ELj4ELj16ENS0_18Kernel_traits_baseILj2048ES3_S3_S3_fjLj128EEEEELb1EEEvNS0_20BackwardKernelParamsE,"aw",@nobits
	.sectionflags	@""
	.align	16
.nv.shared._ZN18transformer_engine13normalization26rmsnorm_bwd_general_kernelINS0_13Kernel_traitsI13__nv_bfloat16S3_S3_fjLj2048ELj1ELj1ELj4ELj16ENS0_18Kernel_traits_baseILj2048ES3_S3_S3_fjLj128EEEEELb1EEEvNS0_20BackwardKernelParamsE:
	.zero		1088


//--------------------- .nv.shared._ZN18transformer_engine13normalization26rmsnorm_bwd_general_kernelINS0_13Kernel_traitsI6__halffS3_fjLj2048ELj1ELj1ELj4ELj16ENS0_18Kernel_traits_baseILj2048ES3_fS3_fjLj128EEEEELb1EEEvNS0_20BackwardKernelParamsE --------------------------
	.section	.nv.shared._ZN18transformer_engine13normalization26rmsnorm_bwd_general_kernelINS0_13Kernel_traitsI6__halffS3_fjLj2048ELj1ELj1ELj4ELj16ENS0_18Kernel_traits_baseILj2048ES3_fS3_fjLj128EEEEELb1EEEvNS0_20BackwardKernelParamsE,"aw",@nobits
	.sectionflags	@""
	.align	16
.nv.shared._ZN18transformer_engine13normalization26rmsnorm_bwd_general_kernelINS0_13Kernel_traitsI6__halffS3_fjLj2048ELj1ELj1ELj4ELj16ENS0_18Kernel_traits_baseILj2048ES3_fS3_fjLj128EEEEELb1EEEvNS0_20BackwardKernelParamsE:
	.zero		1088


//--------------------- .nv.shared._ZN18transformer_engine13normalization26rmsnorm_bwd_general_kernelINS0_13Kernel_traitsI6__halfS3_S3_fjLj2048ELj1ELj1ELj4ELj16ENS0_18Kernel_traits_baseILj2048ES3_S3_S3_fjLj128EEEEELb1EEEvNS0_20BackwardKernelParamsE --------------------------
	.section	.nv.shared._ZN18transformer_engine13normalization26rmsnorm_bwd_general_kernelINS0_13Kernel_traitsI6__halfS3_S3_fjLj2048ELj1ELj1ELj4ELj16ENS0_18Kernel_traits_baseILj2048ES3_S3_S3_fjLj128EEEEELb1EEEvNS0_20BackwardKernelParamsE,"aw",@nobits
	.sectionflags	@""
	.align	16
.nv.shared._ZN18transformer_engine13normalization26rmsnorm_bwd_general_kernelINS0_13Kernel_traitsI6__halfS3_S3_fjLj2048ELj1ELj1ELj4ELj16ENS0_18Kernel_traits_baseILj2048ES3_S3_S3_fjLj128EEEEELb1EEEvNS0_20BackwardKernelParamsE:
	.zero		1088


//--------------------- .nv.shared._ZN18transformer_engine13normalization26rmsnorm_bwd_general_kernelINS0_13Kernel_traitsIffffjLj2048ELj1ELj1ELj4ELj16ENS0_18Kernel_traits_baseILj2048EffffjLj128EEEEELb1EEEvNS0_20BackwardKernelParamsE --------------------------
	.section	.nv.shared._ZN18transformer_engine13normalization26rmsnorm_bwd_general_kernelINS0_13Kernel_traitsIffffjLj2048ELj1ELj1ELj4ELj16ENS0_18Kernel_traits_baseILj2048EffffjLj128EEEEELb1EEEvNS0_20BackwardKernelParamsE,"aw",@nobits
	.sectionflags	@""
	.align	16
.nv.shared._ZN18transformer_engine13normalization26rmsnorm_bwd_general_kernelINS0_13Kernel_traitsIffffjLj2048ELj1ELj1ELj4ELj16ENS0_18Kernel_traits_baseILj2048EffffjLj128EEEEELb1EEEvNS0_20BackwardKernelParamsE:
	.zero		1088


//--------------------- .nv.shared._ZN18transformer_engine13normalization26rmsnorm_bwd_general_kernelINS0_13Kernel_traitsI13__nv_bfloat16fS3_fjLj1024ELj1ELj4ELj1ELj16ENS0_18Kernel_traits_baseILj1024ES3_fS3_fjLj128EEEEELb1EEEvNS0_20BackwardKernelParamsE --------------------------
	.section	.nv.shared._ZN18transformer_engine13normalization26rmsnorm_bwd_general_kernelINS0_13Kernel_traitsI13__nv_bfloat16fS3_fjLj1024ELj1ELj4ELj1ELj16ENS0_18Kernel_traits_baseILj1024ES3_fS3_fjLj128EEEEELb1EEEvNS0_20BackwardKernelParamsE,"aw",@nobits
	.sectionflags	@""
	.align	16
.nv.shared._ZN18transformer_engine13normalization26rmsnorm_bwd_general_kernelINS0_13Kernel_traitsI13__nv_bfloat16fS3_fjLj1024ELj1ELj4ELj1ELj16ENS0_18Kernel_traits_baseILj1024ES3_fS3_fjLj128EEEEELb1EEEvNS0_20BackwardKernelParamsE:
	.zero		17920


//--------------------- .nv.shared._ZN18transformer_engine13normalization26rmsnorm_bwd_general_kernelINS0_13Kernel_traitsI13__nv_bfloat16S3_S3_fjLj1024ELj1ELj4ELj1ELj16ENS0_18Kernel_traits_baseILj1024ES3_S3_S3_fjLj128EEEEELb1EEEvNS0_20BackwardKernelParamsE --------------------------
	.section	.nv.shared._ZN18transformer_engine13normalization26rmsnorm_bwd_general_kernelINS0_13Kernel_traitsI13__nv_bfloat16S3_S3_fjLj1024ELj1ELj4ELj1ELj16ENS0_18Kernel_traits_baseILj1024ES3_S3_S3_fjLj128EEEEELb1EEEvNS0_20BackwardKernelParamsE,"aw",@nobits
	.sectionflags	@""
	.align	16
.nv.shared._ZN18transformer_engine13normalization26rmsnorm_bwd_general_kernelINS0_13Kernel_traitsI13__nv_bfloat16S3_S3_fjLj1024ELj1ELj4ELj1ELj16ENS0_18Kernel_traits_baseILj1024ES3_S3_S3_fjLj128EEEEELb1EEEvNS0_20BackwardKernelParamsE:
	.zero		17920


//--------------------- .nv.shared._ZN18transformer_engine13normalization26rmsnorm_bwd_general_kernelINS0_13Kernel_traitsI6__halffS3_fjLj1024ELj1ELj4ELj1ELj16ENS0_18Kernel_traits_baseILj1024ES3_fS3_fjLj128EEEEELb1EEEvNS0_20BackwardKernelParamsE --------------------------
	.section	.nv.shared._ZN18transformer_engine13normalization26rmsnorm_bwd_general_kernelINS0_13Kernel_traitsI6__halffS3_fjLj1024ELj1ELj4ELj1ELj16ENS0_18Kernel_traits_baseILj1024ES3_fS3_fjLj128EEEEELb1EEEvNS0_20BackwardKernelParamsE,"aw",@nobits
	.sectionflags	@""
	.align	16
.nv.shared._ZN18transformer_engine13normalization26rmsnorm_bwd_general_kernelINS0_13Kernel_traitsI6__halffS3_fjLj1024ELj1ELj4ELj1ELj16ENS0_18Kernel_traits_baseILj1024ES3_fS3_fjLj128EEEEELb1EEEvNS0_20BackwardKernelParamsE:
	.zero		17920


//--------------------- .nv.shared._ZN18transformer_engine13normalization26rmsnorm_bwd_general_kernelINS0_13Kernel_traitsI6__halfS3_S3_fjLj1024ELj1ELj4ELj1ELj16ENS0_18Kernel_traits_baseILj1024ES3_S3_S3_fjLj128EEEEELb1EEEvNS0_20BackwardKernelParamsE --------------------------
	.section	.nv.shared._ZN18transformer_engine13normalization26rmsnorm_bwd_general_kernelINS0_13Kernel_traitsI6__halfS3_S3_fjLj1024ELj1ELj4ELj1ELj16ENS0_18Kernel_traits_baseILj1024ES3_S3_S3_fjLj128EEEEELb1EEEvNS0_20BackwardKernelParamsE,"aw",@nobits
	.sectionflags	@""
	.align	16
.nv.shared._ZN18transformer_engine13normalization26rmsnorm_bwd_general_kernelINS0_13Kernel_traitsI6__halfS3_S3_fjLj1024ELj1ELj4ELj1ELj16ENS0_18Kernel_traits_baseILj1024ES3_S3_S3_fjLj128EEEEELb1EEEvNS0_20BackwardKernelParamsE:
	.zero		17920


//--------------------- .nv.shared._ZN18transformer_engine13normalization26rmsnorm_bwd_general_kernelINS0_13Kernel_traitsIffffjLj1024ELj1ELj4ELj1ELj16ENS0_18Kernel_traits_baseILj1024EffffjLj128EEEEELb1EEEvNS0_20BackwardKernelParamsE --------------------------
	.section	.nv.shared._ZN18transformer_engine13normalization26rmsnorm_bwd_general_kernelINS0_13Kernel_traitsIffffjLj1024ELj1ELj4ELj1ELj16ENS0_18Kernel_traits_baseILj1024EffffjLj128EEEEELb1EEEvNS0_20BackwardKernelParamsE,"aw",@nobits
	.sectionflags	@""
	.align	16
.nv.shared._ZN18transformer_engine13normalization26rmsnorm_bwd_general_kernelINS0_13Kernel_traitsIffffjLj1024ELj1ELj4ELj1ELj16ENS0_18Kernel_traits_baseILj1024EffffjLj128EEEEELb1EEEvNS0_20BackwardKernelParamsE:
	.zero		17920


//--------------------- .nv.shared._ZN18transformer_engine13normalization26rmsnorm_bwd_general_kernelINS0_13Kernel_traitsI13__nv_bfloat16fS3_fjLj512ELj1ELj4ELj1ELj16ENS0_18Kernel_traits_baseILj512ES3_fS3_fjLj128EEEEELb1EEEvNS0_20BackwardKernelParamsE --------------------------
	.section	.nv.shared._ZN18transformer_engine13normalization26rmsnorm_bwd_general_kernelINS0_13Kernel_traitsI13__nv_bfloat16fS3_fjLj512ELj1ELj4ELj1ELj16ENS0_18Kernel_traits_baseILj512ES3_fS3_fjLj128EEEEELb1EEEvNS0_20BackwardKernelParamsE,"aw",@nobits
	.sectionflags	@""
	.align	16
.nv.shared._ZN18transformer_engine13normalization26rmsnorm_bwd_general_kernelINS0_13Kernel_traitsI13__nv_bfloat16fS3_fjLj512ELj1ELj4ELj1ELj16ENS0_18Kernel_traits_baseILj512ES3_fS3_fjLj128EEEEELb1EEEvNS0_20BackwardKernelParamsE:
	.zero		9472


//--------------------- .nv.shared._ZN18transformer_engine13normalization26rmsnorm_bwd_general_kernelINS0_13Kernel_traitsI13__nv_bfloat16S3_S3_fjLj512ELj1ELj4ELj1ELj16ENS0_18Kernel_traits_baseILj512ES3_S3_S3_fjLj128EEEEELb1EEEvNS0_20BackwardKernelParamsE --------------------------
	.section	.nv.shared._ZN18transformer_engine13normalization26rmsnorm_bwd_general_kernelINS0_13Kernel_traitsI13__nv_bfloat16S3_S3_fjLj512ELj1ELj4ELj1ELj16ENS0_18Kernel_traits_baseILj512ES3_S3_S3_fjLj128EEEEELb1EEEvNS0_20BackwardKernelParamsE,"aw",@nobits
	.sectionflags	@""
	.align	16
.nv.shared._ZN18transformer_engine13normalization26rmsnorm_bwd_general_kernelINS0_13Kernel_traitsI13__nv_bfloat16S3_S3_fjLj512ELj1ELj4ELj1ELj16ENS0_18Kernel_traits_baseILj512ES3_S3_S3_fjLj128EEEEELb1EEEvNS0_20BackwardKernelParamsE:
	.zero		9472


//--------------------- .nv.shared._ZN18transformer_engine13normalization26rmsnorm_bwd_general_kernelINS0_13Kernel_traitsI6__halffS3_fjLj512ELj1ELj4ELj1ELj16ENS0_18Kernel_traits_baseILj512ES3_fS3_fjLj128EEEEELb1EEEvNS0_20BackwardKernelParamsE --------------------------
	.section	.nv.shared._ZN18transformer_engine13normalization26rmsnorm_bwd_general_kernelINS0_13Kernel_traitsI6__halffS3_fjLj512ELj1ELj4ELj1ELj16ENS0_18Kernel_traits_baseILj512ES3_fS3_fjLj128EEEEELb1EEEvNS0_20BackwardKernelParamsE,"aw",@nobits
	.sectionflags	@""
	.align	16
.nv.shared._ZN18transformer_engine13normalization26rmsnorm_bwd_general_kernelINS0_13Kernel_traitsI6__halffS3_fjLj512ELj1ELj4ELj1ELj16ENS0_18Kernel_traits_baseILj512ES3_fS3_fjLj128EEEEELb1EEEvNS0_20BackwardKernelParamsE:
	.zero		9472


//--------------------- .nv.shared._ZN18transformer_engine13normalization26rmsnorm_bwd_general_kernelINS0_13Kernel_traitsI6__halfS3_S3_fjLj512ELj1ELj4ELj1ELj16ENS0_18Kernel_traits_baseILj512ES3_S3_S3_fjLj128EEEEELb1EEEvNS0_20BackwardKernelParamsE --------------------------
	.section	.nv.shared._ZN18transformer_engine13normalization26rmsnorm_bwd_general_kernelINS0_13Kernel_traitsI6__halfS3_S3_fjLj512ELj1ELj4ELj1ELj16ENS0_18Kernel_traits_baseILj512ES3_S3_S3_fjLj128EEEEELb1EEEvNS0_20BackwardKernelParamsE,"aw",@nobits
	.sectionflags	@""
	.align	16
.nv.shared._ZN18transformer_engine13normalization26rmsnorm_bwd_general_kernelINS0_13Kernel_traitsI6__halfS3_S3_fjLj512ELj1ELj4ELj1ELj16ENS0_18Kernel_traits_baseILj512ES3_S3_S3_fjLj128EEEEELb1EEEvNS0_20BackwardKernelParamsE:
	.zero		9472


//--------------------- .nv.shared._ZN18transformer_engine13normalization26rmsnorm_bwd_general_kernelINS0_13Kernel_traitsIffffjLj512ELj1ELj4ELj1ELj16ENS0_18Kernel_traits_baseILj512EffffjLj128EEEEELb1EEEvNS0_20BackwardKernelParamsE --------------------------
	.section	.nv.shared._ZN18transformer_engine13normalization26rmsnorm_bwd_general_kernelINS0_13Kernel_traitsIffffjLj512ELj1ELj4ELj1ELj16ENS0_18Kernel_traits_baseILj512EffffjLj128EEEEELb1EEEvNS0_20BackwardKernelParamsE,"aw",@nobits
	.sectionflags	@""
	.align	16
.nv.shared._ZN18transformer_engine13normalization26rmsnorm_bwd_general_kernelINS0_13Kernel_traitsIffffjLj512ELj1ELj4ELj1ELj16ENS0_18Kernel_traits_baseILj512EffffjLj128EEEEELb1EEEvNS0_20BackwardKernelParamsE:
	.zero		9472


//--------------------- .nv.shared._ZN18transformer_engine13normalization26rmsnorm_bwd_general_kernelINS0_13Kernel_traitsI13__nv_bfloat16fS3_fjLj128ELj1ELj4ELj1ELj8ENS0_18Kernel_traits_baseILj128ES3_fS3_fjLj128EEEEELb1EEEvNS0_20BackwardKernelParamsE --------------------------
	.section	.nv.shared._ZN18transformer_engine13normalization26rmsnorm_bwd_general_kernelINS0_13Kernel_traitsI13__nv_bfloat16fS3_fjLj128ELj1ELj4ELj1ELj8ENS0_18Kernel_traits_baseILj128ES3_fS3_fjLj128EEEEELb1EEEvNS0_20BackwardKernelParamsE,"aw",@nobits
	.sectionflags	@""
	.align	16
.nv.shared._ZN18transformer_engine13normalization26rmsnorm_bwd_general_kernelINS0_13Kernel_traitsI13__nv_bfloat16fS3_fjLj128ELj1ELj4ELj1ELj8ENS0_18Kernel_traits_baseILj128ES3_fS3_fjLj128EEEEELb1EEEvNS0_20BackwardKernelParamsE:
	.zero		3136


//--------------------- .nv.shared._ZN18transformer_engine13normalization26rmsnorm_bwd_general_kernelINS0_13Kernel_traitsI13__nv_bfloat16S3_S3_fjLj128ELj1ELj4ELj1ELj8ENS0_18Kernel_traits_baseILj128ES3_S3_S3_fjLj128EEEEELb1EEEvNS0_20BackwardKernelParamsE --------------------------
	.section	.nv.shared._ZN18transformer_engine13normalization26rmsnorm_bwd_general_kernelINS0_13Kernel_traitsI13__nv_bfloat16S3_S3_fjLj128ELj1ELj4ELj1ELj8ENS0_18Kernel_traits_baseILj128ES3_S3_S3_fjLj128EEEEELb1EEEvNS0_20BackwardKernelParamsE,"aw",@nobits
	.sectionflags	@""
	.align	16
.nv.shared._ZN18transformer_engine13normalization26rmsnorm_bwd_general_kernelINS0_13Kernel_traitsI13__nv_bfloat16S3_S3_fjLj128ELj1ELj4ELj1ELj8ENS0_18Kernel_traits_baseILj128ES3_S3_S3_fjLj128EEEEELb1EEEvNS0_20BackwardKernelParamsE:
	.zero		3136


//--------------------- .nv.shared._ZN18transformer_engine13normalization26rmsnorm_bwd_general_kernelINS0_13Kernel_traitsI6__halffS3_fjLj128ELj1ELj4ELj1ELj8ENS0_18Kernel_traits_baseILj128ES3_fS3_fjLj128EEEEELb1EEEvNS0_20BackwardKernelParamsE --------------------------
	.section	.nv.shared._ZN18transformer_engine13normalization26rmsnorm_bwd_general_kernelINS0_13Kernel_traitsI6__halffS3_fjLj128ELj1ELj4ELj1ELj8ENS0_18Kernel_traits_baseILj128ES3_fS3_fjLj128EEEEELb1EEEvNS0_20BackwardKernelParamsE,"aw",@nobits
	.sectionflags	@""
	.align	16
.nv.shared._ZN18transformer_engine13normalization26rmsnorm_bwd_general_kernelINS0_13Kernel_traitsI6__halffS3_fjLj128ELj1ELj4ELj1ELj8ENS0_18Kernel_traits_baseILj128ES3_fS3_fjLj128EEEEELb1EEEvNS0_20BackwardKernelParamsE:
	.zero		3136


//--------------------- .nv.shared._ZN18transformer_engine13normalization26rmsnorm_bwd_general_kernelINS0_13Kernel_traitsI6__halfS3_S3_fjLj128ELj1ELj4ELj1ELj8ENS0_18Kernel_traits_baseILj128ES3_S3_S3_fjLj128EEEEELb1EEEvNS0_20BackwardKernelParamsE --------------------------
	.section	.nv.shared._ZN18transformer_engine13normalization26rmsnorm_bwd_general_kernelINS0_13Kernel_traitsI6__halfS3_S3_fjLj128ELj1ELj4ELj1ELj8ENS0_18Kernel_traits_baseILj128ES3_S3_S3_fjLj128EEEEELb1EEEvNS0_20BackwardKernelParamsE,"aw",@nobits
	.sectionflags	@""
	.align	16
.nv.shared._ZN18transformer_engine13normalization26rmsnorm_bwd_general_kernelINS0_13Kernel_traitsI6__halfS3_S3_fjLj128ELj1ELj4ELj1ELj8ENS0_18Kernel_traits_baseILj128ES3_S3_S3_fjLj128EEEEELb1EEEvNS0_20BackwardKernelParamsE:
	.zero		3136


//--------------------- .nv.shared._ZN18transformer_engine13normalization26rmsnorm_bwd_general_kernelINS0_13Kernel_traitsIffffjLj128ELj1ELj4ELj1ELj16ENS0_18Kernel_traits_baseILj128EffffjLj128EEEEELb1EEEvNS0_20BackwardKernelParamsE --------------------------
	.section	.nv.shared._ZN18transformer_engine13normalization26rmsnorm_bwd_general_kernelINS0_13Kernel_traitsIffffjLj128ELj1ELj4ELj1ELj16ENS0_18Kernel_traits_baseILj128EffffjLj128EEEEELb1EEEvNS0_20BackwardKernelParamsE,"aw",@nobits
	.sectionflags	@""
	.align	16
.nv.shared._ZN18transformer_engine13normalization26rmsnorm_bwd_general_kernelINS0_13Kernel_traitsIffffjLj128ELj1ELj4ELj1ELj16ENS0_18Kernel_traits_baseILj128EffffjLj128EEEEELb1EEEvNS0_20BackwardKernelParamsE:
	.zero		3136


//--------------------- .nv.shared._ZN18transformer_engine13normalization24rmsnorm_bwd_tuned_kernelINS0_13Kernel_traitsI13__nv_bfloat16S3_S3_fjLj8192ELj1ELj1ELj4ELj16ENS0_18Kernel_traits_baseILj8192ES3_S3_S3_fjLj128EEEEELb1EEEvNS0_20BackwardKernelParamsE --------------------------
	.section	.nv.shared._ZN18transformer_engine13normalization24rmsnorm_bwd_tuned_kernelINS0_13Kernel_traitsI13__nv_bfloat16S3_S3_fjLj8192ELj1ELj1ELj4ELj16ENS0_18Kernel_traits_baseILj8192ES3_S3_S3_fjLj128EEEEELb1EEEvNS0_20BackwardKernelParamsE,"aw",@nobits
	.sectionflags	@""
	.align	16
	.zero		1024


//--------------------- .nv.shared._ZN18transformer_engine13normalization24rmsnorm_bwd_tuned_kernelINS0_13Kernel_traitsI6__halfS3_S3_fjLj8192ELj1ELj1ELj4ELj16ENS0_18Kernel_traits_baseILj8192ES3_S3_S3_fjLj128EEEEELb1EEEvNS0_20BackwardKernelParamsE --------------------------
	.section	.nv.shared._ZN18transformer_engine13normalization24rmsnorm_bwd_tuned_kernelINS0_13Kernel_traitsI6__halfS3_S3_fjLj8192ELj1ELj1ELj4ELj16ENS0_18Kernel_traits_baseILj8192ES3_S3_S3_fjLj128EEEEELb1EEEvNS0_20BackwardKernelParamsE,"aw",@nobits
	.sectionflags	@""
	.align	16
	.zero		1024


//--------------------- .nv.shared._ZN18transformer_engine13normalization24rmsnorm_bwd_tuned_kernelINS0_13Kernel_traitsIffffjLj8192ELj1ELj1ELj4ELj16ENS0_18Kernel_traits_baseILj8192EffffjLj128EEEEELb1EEEvNS0_20BackwardKernelParamsE --------------------------
	.section	.nv.shared._ZN18transformer_engine13normalization24rmsnorm_bwd_tuned_kernelINS0_13Kernel_traitsIffffjLj8192ELj1ELj1ELj4ELj16ENS0_18Kernel_traits_baseILj8192EffffjLj128EEEEELb1EEEvNS0_20BackwardKernelParamsE,"aw",@nobits
	.sectionflags	@""
	.align	16
	.zero		1024


//--------------------- .nv.shared._ZN18transformer_engine13normalization24rmsnorm_bwd_tuned_kernelINS0_13Kernel_traitsI13__nv_bfloat16S3_S3_fjLj4096ELj1ELj1ELj4ELj16ENS0_18Kernel_traits_baseILj4096ES3_S3_S3_fjLj128EEEEELb1EEEvNS0_20BackwardKernelParamsE --------------------------
	.section	.nv.shared._ZN18transformer_engine13normalization24rmsnorm_bwd_tuned_kernelINS0_13Kernel_traitsI13__nv_bfloat16S3_S3_fjLj4096ELj1ELj1ELj4ELj16ENS0_18Kernel_traits_baseILj4096ES3_S3_S3_fjLj128EEEEELb1EEEvNS0_20BackwardKernelParamsE,"aw",@nobits
	.sectionflags	@""
	.align	16
	.zero		1024


//--------------------- .nv.shared._ZN18transformer_engine13normalization24rmsnorm_bwd_tuned_kernelINS0_13Kernel_traitsI6__halfS3_S3_fjLj4096ELj1ELj1ELj4ELj16ENS0_18Kernel_traits_baseILj4096ES3_S3_S3_fjLj128EEEEELb1EEEvNS0_20BackwardKernelParamsE --------------------------
	.section	.nv.shared._ZN18transformer_engine13normalization24rmsnorm_bwd_tuned_kernelINS0_13Kernel_traitsI6__halfS3_S3_fjLj4096ELj1ELj1ELj4ELj16ENS0_18Kernel_traits_baseILj4096ES3_S3_S3_fjLj128EEEEELb1EEEvNS0_20BackwardKernelParamsE,"aw",@nobits
	.sectionflags	@""
	.align	16
	.zero		1024


//--------------------- .nv.shared._ZN18transformer_engine13normalization24rmsnorm_bwd_tuned_kernelINS0_13Kernel_traitsIffffjLj4096ELj1ELj1ELj4ELj16ENS0_18Kernel_traits_baseILj4096EffffjLj128EEEEELb1EEEvNS0_20BackwardKernelParamsE --------------------------
	.section	.nv.shared._ZN18transformer_engine13normalization24rmsnorm_bwd_tuned_kernelINS0_13Kernel_traitsIffffjLj4096ELj1ELj1ELj4ELj16ENS0_18Kernel_traits_baseILj4096EffffjLj128EEEEELb1EEEvNS0_20BackwardKernelParamsE,"aw",@nobits
	.sectionflags	@""
	.align	16
	.zero		1024


//--------------------- .nv.shared._ZN18transformer_engine13normalization24rmsnorm_bwd_tuned_kernelINS0_13Kernel_traitsI13__nv_bfloat16S3_S3_fjLj2048ELj1ELj1ELj4ELj16ENS0_18Kernel_traits_baseILj2048ES3_S3_S3_fjLj128EEEEELb1EEEvNS0_20BackwardKernelParamsE --------------------------
	.section	.nv.shared._ZN18transformer_engine13normalization24rmsnorm_bwd_tuned_kernelINS0_13Kernel_traitsI13__nv_bfloat16S3_S3_fjLj2048ELj1ELj1ELj4ELj16ENS0_18Kernel_traits_baseILj2048ES3_S3_S3_fjLj128EEEEELb1EEEvNS0_20BackwardKernelParamsE,"aw",@nobits
	.sectionflags	@""
	.align	16
	.zero		1024


//--------------------- .nv.shared._ZN18transformer_engine13normalization24rmsnorm_bwd_tuned_kernelINS0_13Kernel_traitsI6__halfS3_S3_fjLj2048ELj1ELj1ELj4ELj16ENS0_18Kernel_traits_baseILj2048ES3_S3_S3_fjLj128EEEEELb1EEEvNS0_20BackwardKernelParamsE --------------------------
	.section	.nv.shared._ZN18transformer_engine13normalization24rmsnorm_bwd_tuned_kernelINS0_13Kernel_traitsI6__halfS3_S3_fjLj2048ELj1ELj1ELj4ELj16ENS0_18Kernel_traits_baseILj2048ES3_S3_S3_fjLj128EEEEELb1EEEvNS0_20BackwardKernelParamsE,"aw",@nobits
	.sectionflags	@""
	.align	16
	.zero		1024


//--------------------- .nv.shared._ZN18transformer_engine13normalization24rmsnorm_bwd_tuned_kernelINS0_13Kernel_traitsIffffjLj2048ELj1ELj1ELj4ELj16ENS0_18Kernel_traits_baseILj2048EffffjLj128EEEEELb1EEEvNS0_20BackwardKernelParamsE --------------------------
	.section	.nv.shared._ZN18transformer_engine13normalization24rmsnorm_bwd_tuned_kernelINS0_13Kernel_traitsIffffjLj2048ELj1ELj1ELj4ELj16ENS0_18Kernel_traits_baseILj2048EffffjLj128EEEEELb1EEEvNS0_20BackwardKernelParamsE,"aw",@nobits
	.sectionflags	@""
	.align	16
	.zero		1024


//--------------------- .nv.shared._ZN18transformer_engine13normalization24rmsnorm_bwd_tuned_kernelINS0_13Kernel_traitsI13__nv_bfloat16S3_S3_fjLj1024ELj1ELj4ELj1ELj16ENS0_18Kernel_traits_baseILj1024ES3_S3_S3_fjLj128EEEEELb1EEEvNS0_20BackwardKernelParamsE --------------------------
	.section	.nv.shared._ZN18transformer_engine13normalization24rmsnorm_bwd_tuned_kernelINS0_13Kernel_traitsI13__nv_bfloat16S3_S3_fjLj1024ELj1ELj4ELj1ELj16ENS0_18Kernel_traits_baseILj1024ES3_S3_S3_fjLj128EEEEELb1EEEvNS0_20BackwardKernelParamsE,"aw",@nobits
	.sectionflags	@""
	.align	16
	.zero		1024


//--------------------- .nv.shared._ZN18transformer_engine13normalization24rmsnorm_bwd_tuned_kernelINS0_13Kernel_traitsI6__halfS3_S3_fjLj1024ELj1ELj4ELj1ELj16ENS0_18Kernel_traits_baseILj1024ES3_S3_S3_fjLj128EEEEELb1EEEvNS0_20BackwardKernelParamsE --------------------------
	.section	.nv.shared._ZN18transformer_engine13normalization24rmsnorm_bwd_tuned_kernelINS0_13Kernel_traitsI6__halfS3_S3_fjLj1024ELj1ELj4ELj1ELj16ENS0_18Kernel_traits_baseILj1024ES3_S3_S3_fjLj128EEEEELb1EEEvNS0_20BackwardKernelParamsE,"aw",@nobits
	.sectionflags	@""
	.align	16
	.zero		1024


//--------------------- .nv.shared._ZN18transformer_engine13normalization24rmsnorm_bwd_tuned_kernelINS0_13Kernel_traitsIffffjLj1024ELj1ELj4ELj1ELj16ENS0_18Kernel_traits_baseILj1024EffffjLj128EEEEELb1EEEvNS0_20BackwardKernelParamsE --------------------------
	.section	.nv.shared._ZN18transformer_engine13normalization24rmsnorm_bwd_tuned_kernelINS0_13Kernel_traitsIffffjLj1024ELj1ELj4ELj1ELj16ENS0_18Kernel_traits_baseILj1024EffffjLj128EEEEELb1EEEvNS0_20BackwardKernelParamsE,"aw",@nobits
	.sectionflags	@""
	.align	16
	.zero		1024


//--------------------- .nv.shared._ZN18transformer_engine13normalization24rmsnorm_bwd_tuned_kernelINS0_13Kernel_traitsI13__nv_bfloat16S3_S3_fjLj768ELj1ELj4ELj1ELj16ENS0_18Kernel_traits_baseILj768ES3_S3_S3_fjLj128EEEEELb1EEEvNS0_20BackwardKernelParamsE --------------------------
	.section	.nv.shared._ZN18transformer_engine13normalization24rmsnorm_bwd_tuned_kernelINS0_13Kernel_traitsI13__nv_bfloat16S3_S3_fjLj768ELj1ELj4ELj1ELj16ENS0_18Kernel_traits_baseILj768ES3_S3_S3_fjLj128EEEEELb1EEEvNS0_20BackwardKernelParamsE,"aw",@nobits
	.sectionflags	@""
	.align	16
	.zero		1024


//--------------------- .nv.shared._ZN18transformer_engine13normalization24rmsnorm_bwd_tuned_kernelINS0_13Kernel_traitsI6__halfS3_S3_fjLj768ELj1ELj4ELj1ELj16ENS0_18Kernel_traits_baseILj768ES3_S3_S3_fjLj128EEEEELb1EEEvNS0_20BackwardKernelParamsE --------------------------
	.section	.nv.shared._ZN18transformer_engine13normalization24rmsnorm_bwd_tuned_kernelINS0_13Kernel_traitsI6__halfS3_S3_fjLj768ELj1ELj4ELj1ELj16ENS0_18Kernel_traits_baseILj768ES3_S3_S3_fjLj128EEEEELb1EEEvNS0_20BackwardKernelParamsE,"aw",@nobits
	.sectionflags	@""
	.align	16
	.zero		1024


//--------------------- .nv.shared._ZN18transformer_engine13normalization24rmsnorm_bwd_tuned_kernelINS0_13Kernel_traitsIffffjLj768ELj1ELj4ELj1ELj16ENS0_18Kernel_traits_baseILj768EffffjLj128EEEEELb1EEEvNS0_20BackwardKernelParamsE --------------------------
	.section	.nv.shared._ZN18transformer_engine13normalization24rmsnorm_bwd_tuned_kernelINS0_13Kernel_traitsIffffjLj768ELj1ELj4ELj1ELj16ENS0_18Kernel_traits_baseILj768EffffjLj128EEEEELb1EEEvNS0_20BackwardKernelParamsE,"aw",@nobits
	.sectionflags	@""
	.align	16
	.zero		1024


//--------------------- .nv.shared._ZN18transformer_engine13normalization24rmsnorm_bwd_tuned_kernelINS0_13Kernel_traitsI13__nv_bfloat16S3_S3_fjLj512ELj1ELj4ELj1ELj16ENS0_18Kernel_traits_baseILj512ES3_S3_S3_fjLj128EEEEELb1EEEvNS0_20BackwardKernelParamsE --------------------------
	.section	.nv.shared._ZN18transformer_engine13normalization24rmsnorm_bwd_tuned_kernelINS0_13Kernel_traitsI13__nv_bfloat16S3_S3_fjLj512ELj1ELj4ELj1ELj16ENS0_18Kernel_traits_baseILj512ES3_S3_S3_fjLj128EEEEELb1EEEvNS0_20BackwardKernelParamsE,"aw",@nobits
	.sectionflags	@""
	.align	16
	.zero		1024


//--------------------- .nv.shared._ZN18transformer_engine13normalization24rmsnorm_bwd_tuned_kernelINS0_13Kernel_traitsI6__halfS3_S3_fjLj512ELj1ELj4ELj1ELj16ENS0_18Kernel_traits_baseILj512ES3_S3_S3_fjLj128EEEEELb1EEEvNS0_20BackwardKernelParamsE --------------------------
	.section	.nv.shared._ZN18transformer_engine13normalization24rmsnorm_bwd_tuned_kernelINS0_13Kernel_traitsI6__halfS3_S3_fjLj512ELj1ELj4ELj1ELj16ENS0_18Kernel_traits_baseILj512ES3_S3_S3_fjLj128EEEEELb1EEEvNS0_20BackwardKernelParamsE,"aw",@nobits
	.sectionflags	@""
	.align	16
	.zero		1024


//--------------------- .nv.shared._ZN18transformer_engine13normalization24rmsnorm_bwd_tuned_kernelINS0_13Kernel_traitsIffffjLj512ELj1ELj4ELj1ELj16ENS0_18Kernel_traits_baseILj512EffffjLj128EEEEELb1EEEvNS0_20BackwardKernelParamsE --------------------------
	.section	.nv.shared._ZN18transformer_engine13normalization24rmsnorm_bwd_tuned_kernelINS0_13Kernel_traitsIffffjLj512ELj1ELj4ELj1ELj16ENS0_18Kernel_traits_baseILj512EffffjLj128EEEEELb1EEEvNS0_20BackwardKernelParamsE,"aw",@nobits
	.sectionflags	@""
	.align	16
	.zero		1024


//--------------------- .nv.shared._ZN18transformer_engine13normalization26rmsnorm_bwd_general_kernelINS0_13Kernel_traitsI13__nv_bfloat16fS3_fjLj4096ELj1ELj1ELj4ELj16ENS0_18Kernel_traits_baseILj4096ES3_fS3_fjLj128EEEEELb0EEEvNS0_20BackwardKernelParamsE --------------------------
	.section	.nv.shared._ZN18transformer_engine13normalization26rmsnorm_bwd_general_kernelINS0_13Kernel_traitsI13__nv_bfloat16fS3_fjLj4096ELj1ELj1ELj4ELj16ENS0_18Kernel_traits_baseILj4096ES3_fS3_fjLj128EEEEELb0EEEvNS0_20BackwardKernelParamsE,"aw",@nobits
	.sectionflags	@""
	.align	16
.nv.shared._ZN18transformer_engine13normalization26rmsnorm_bwd_general_kernelINS0_13Kernel_traitsI13__nv_bfloat16fS3_fjLj4096ELj1ELj1ELj4ELj16ENS0_18Kernel_traits_baseILj4096ES3_fS3_fjLj128EEEEELb0EEEvNS0_20BackwardKernelParamsE:
	.zero		1088


//--------------------- .nv.shared._ZN18transformer_engine13normalization26rmsnorm_bwd_general_kernelINS0_13Kernel_traitsI13__nv_bfloat16S3_S3_fjLj4096ELj1ELj1ELj4ELj16ENS0_18Kernel_traits_baseILj4096ES3_S3_S3_fjLj128EEEEELb0EEEvNS0_20BackwardKernelParamsE --------------------------
	.section	.nv.shared._ZN18transformer_engine13normalization26rmsnorm_bwd_general_kernelINS0_13Kernel_traitsI13__nv_bfloat16S3_S3_fjLj4096ELj1ELj1ELj4ELj16ENS0_18Kernel_traits_baseILj4096ES3_S3_S3_fjLj128EEEEELb0EEEvNS0_20BackwardKernelParamsE,"aw",@nobits
	.sectionflags	@""
	.align	16
.nv.shared._ZN18transformer_engine13normalization26rmsnorm_bwd_general_kernelINS0_13Kernel_traitsI13__nv_bfloat16S3_S3_fjLj4096ELj1ELj1ELj4ELj16ENS0_18Kernel_traits_baseILj4096ES3_S3_S3_fjLj128EEEEELb0EEEvNS0_20BackwardKernelParamsE:
	.zero		1088


//--------------------- .nv.shared._ZN18transformer_engine13normalization26rmsnorm_bwd_general_kernelINS0_13Kernel_traitsI6__halffS3_fjLj4096ELj1ELj1ELj4ELj16ENS0_18Kernel_traits_baseILj4096ES3_fS3_fjLj128EEEEELb0EEEvNS0_20BackwardKernelParamsE --------------------------
	.section	.nv.shared._ZN18transformer_engine13normalization26rmsnorm_bwd_general_kernelINS0_13Kernel_traitsI6__halffS3_fjLj4096ELj1ELj1ELj4ELj16ENS0_18Kernel_traits_baseILj4096ES3_fS3_fjLj128EEEEELb0EEEvNS0_20BackwardKernelParamsE,"aw",@nobits
	.sectionflags	@""
	.align	16
.nv.shared._ZN18transformer_engine13normalization26rmsnorm_bwd_general_kernelINS0_13Kernel_traitsI6__halffS3_fjLj4096ELj1ELj1ELj4ELj16ENS0_18Kernel_traits_baseILj4096ES3_fS3_fjLj128EEEEELb0EEEvNS0_20BackwardKernelParamsE:
	.zero		1088


//--------------------- .nv.shared._ZN18transformer_engine13normalization26rmsnorm_bwd_general_kernelINS0_13Kernel_traitsI6__halfS3_S3_fjLj4096ELj1ELj1ELj4ELj16ENS0_18Kernel_traits_baseILj4096ES3_S3_S3_fjLj128EEEEELb0EEEvNS0_20BackwardKernelParamsE --------------------------
	.section	.nv.shared._ZN18transformer_engine13normalization26rmsnorm_bwd_general_kernelINS0_13Kernel_traitsI6__halfS3_S3_fjLj4096ELj1ELj1ELj4ELj16ENS0_18Kernel_traits_baseILj4096ES3_S3_S3_fjLj128EEEEELb0EEEvNS0_20BackwardKernelParamsE,"aw",@nobits
	.sectionflags	@""
	.align	16
.nv.shared._ZN18transformer_engine13normalization26rmsnorm_bwd_general_kernelINS0_13Kernel_traitsI6__halfS3_S3_fjLj4096ELj1ELj1ELj4ELj16ENS0_18Kernel_traits_baseILj4096ES3_S3_S3_fjLj128EEEEELb0EEEvNS0_20BackwardKernelParamsE:
	.zero		1088


//--------------------- .nv.shared._ZN18transformer_engine13normalization26rmsnorm_bwd_general_kernelINS0_13Kernel_traitsIffffjLj4096ELj1ELj1ELj4ELj16ENS0_18Kernel_traits_baseILj4096EffffjLj128EEEEELb0EEEvNS0_20BackwardKernelParamsE --------------------------
	.section	.nv.shared._ZN18transformer_engine13normalization26rmsnorm_bwd_general_kernelINS0_13Kernel_traitsIffffjLj4096ELj1ELj1ELj4ELj16ENS0_18Kernel_traits_baseILj4096EffffjLj128EEEEELb0EEEvNS0_20BackwardKernelParamsE,"aw",@nobits
	.sectionflags	@""
	.align	16
.nv.shared._ZN18transformer_engine13normalization26rmsnorm_bwd_general_kernelINS0_13Kernel_traitsIffffjLj4096ELj1ELj1ELj4ELj16ENS0_18Kernel_traits_baseILj4096EffffjLj128EEEEELb0EEEvNS0_20BackwardKernelParamsE:
	.zero		1088


//--------------------- .nv.shared._ZN18transformer_engine13normalization26rmsnorm_bwd_general_kernelINS0_13Kernel_traitsI13__nv_bfloat16fS3_fjLj2048ELj1ELj1ELj4ELj16ENS0_18Kernel_traits_baseILj2048ES3_fS3_fjLj128EEEEELb0EEEvNS0_20BackwardKernelParamsE --------------------------
	.section	.nv.shared._ZN18transformer_engine13normalization26rmsnorm_bwd_general_kernelINS0_13Kernel_traitsI13__nv_bfloat16fS3_fjLj2048ELj1ELj1ELj4ELj16ENS0_18Kernel_traits_baseILj2048ES3_fS3_fjLj128EEEEELb0EEEvNS0_20BackwardKernelParamsE,"aw",@nobits
	.sectionflags	@""
	.align	16
.nv.shared._ZN18transformer_engine13normalization26rmsnorm_bwd_general_kernelINS0_13Kernel_traitsI13__nv_bfloat16fS3_fjLj2048ELj1ELj1ELj4ELj16ENS0_18Kernel_traits_baseILj2048ES3_fS3_fjLj128EEEEELb0EEEvNS0_20BackwardKernelParamsE:
	.zero		1088


//--------------------- .nv.shared._ZN18transformer_engine13normalization26rmsnorm_bwd_general_kernelINS0_13Kernel_traitsI13__nv_bfloat16S3_S3_fjLj2048ELj1ELj1ELj4ELj16ENS0_18Kernel_traits_baseILj2048ES3_S3_S3_fjLj128EEEEELb0EEEvNS0_20BackwardKernelParamsE --------------------------
	.section	.nv.shared._ZN18transformer_engine13normalization26rmsnorm_bwd_general_kernelINS0_13Kernel_traitsI13__nv_bfloat16S3_S3_fjLj2048ELj1ELj1ELj4ELj16ENS0_18Kernel_traits_baseILj2048ES3_S3_S3_fjLj128EEEEELb0EEEvNS0_20BackwardKernelParamsE,"aw",@nobits
	.sectionflags	@""
	.align	16
.nv.shared._ZN18transformer_engine13normalization26rmsnorm_bwd_general_kernelINS0_13Kernel_traitsI13__nv_bfloat16S3_S3_fjLj2048ELj1ELj1ELj4ELj16ENS0_18Kernel_traits_baseILj2048ES3_S3_S3_fjLj128EEEEELb0EEEvNS0_20BackwardKernelParamsE:
	.zero		1088


//--------------------- .nv.shared._ZN18transformer_engine13normalization26rmsnorm_bwd_general_kernelINS0_13Kernel_traitsI6__halffS3_fjLj2048ELj1ELj1ELj4ELj16ENS0_18Kernel_traits_baseILj2048ES3_fS3_fjLj128EEEEELb0EEEvNS0_20BackwardKernelParamsE --------------------------
	.section	.nv.shared._ZN18transformer_engine13normalization26rmsnorm_bwd_general_kernelINS0_13Kernel_traitsI6__halffS3_fjLj2048ELj1ELj1ELj4ELj16ENS0_18Kernel_traits_baseILj2048ES3_fS3_fjLj128EEEEELb0EEEvNS0_20BackwardKernelParamsE,"aw",@nobits
	.sectionflags	@""
	.align	16
.nv.shared._ZN18transformer_engine13normalization26rmsnorm_bwd_general_kernelINS0_13Kernel_traitsI6__halffS3_fjLj2048ELj1ELj1ELj4ELj16ENS0_18Kernel_traits_baseILj2048ES3_fS3_fjLj128EEEEELb0EEEvNS0_20BackwardKernelParamsE:
	.zero		1088


//--------------------- .nv.shared._ZN18transformer_engine13normalization26rmsnorm_bwd_general_kernelINS0_13Kernel_traitsI6__halfS3_S3_fjLj2048ELj1ELj1ELj4ELj16ENS0_18Kernel_traits_baseILj2048ES3_S3_S3_fjLj128EEEEELb0EEEvNS0_20BackwardKernelParamsE --------------------------
	.section	.nv.shared._ZN18transformer_engine13normalization26rmsnorm_bwd_general_kernelINS0_13Kernel_traitsI6__halfS3_S3_fjLj2048ELj1ELj1ELj4ELj16ENS0_18Kernel_traits_baseILj2048ES3_S3_S3_fjLj128EEEEELb0EEEvNS0_20BackwardKernelParamsE,"aw",@nobits
	.sectionflags	@""
	.align	16
.nv.shared._ZN18transformer_engine13normalization26rmsnorm_bwd_general_kernelINS0_13Kernel_traitsI6__halfS3_S3_fjLj2048ELj1ELj1ELj4ELj16ENS0_18Kernel_traits_baseILj2048ES3_S3_S3_fjLj128EEEEELb0EEEvNS0_20BackwardKernelParamsE:
	.zero		1088


//--------------------- .nv.shared._ZN18transformer_engine13normalization26rmsnorm_bwd_general_kernelINS0_13Kernel_traitsIffffjLj2048ELj1ELj1ELj4ELj16ENS0_18Kernel_traits_baseILj2048EffffjLj128EEEEELb0EEEvNS0_20BackwardKernelParamsE --------------------------
	.section	.nv.shared._ZN18transformer_engine13normalization26rmsnorm_bwd_general_kernelINS0_13Kernel_traitsIffffjLj2048ELj1ELj1ELj4ELj16ENS0_18Kernel_traits_baseILj2048EffffjLj128EEEEELb0EEEvNS0_20BackwardKernelParamsE,"aw",@nobits
	.sectionflags	@""
	.align	16
.nv.shared._ZN18transformer_engine13normalization26rmsnorm_bwd_general_kernelINS0_13Kernel_traitsIffffjLj2048ELj1ELj1ELj4ELj16ENS0_18Kernel_traits_baseILj2048EffffjLj128EEEEELb0EEEvNS0_20BackwardKernelParamsE:
	.zero		1088


//--------------------- .nv.shared._ZN18transformer_engine13normalization26rmsnorm_bwd_general_kernelINS0_13Kernel_traitsI13__nv_bfloat16fS3_fjLj1024ELj1ELj4ELj1ELj16ENS0_18Kernel_traits_baseILj1024ES3_fS3_fjLj128EEEEELb0EEEvNS0_20BackwardKernelParamsE --------------------------
	.section	.nv.shared._ZN18transformer_engine13normalization26rmsnorm_bwd_general_kernelINS0_13Kernel_traitsI13__nv_bfloat16fS3_fjLj1024ELj1ELj4ELj1ELj16ENS0_18Kernel_traits_baseILj1024ES3_fS3_fjLj128EEEEELb0EEEvNS0_20BackwardKernelParamsE,"aw",@nobits
	.sectionflags	@""
	.align	16
.nv.shared._ZN18transformer_engine13normalization26rmsnorm_bwd_general_kernelINS0_13Kernel_traitsI13__nv_bfloat16fS3_fjLj1024ELj1ELj4ELj1ELj16ENS0_18Kernel_traits_baseILj1024ES3_fS3_fjLj128EEEEELb0EEEvNS0_20BackwardKernelParamsE:
	.zero		17920


//--------------------- .nv.shared._ZN18transformer_engine13normalization26rmsnorm_bwd_general_kernelINS0_13Kernel_traitsI13__nv_bfloat16S3_S3_fjLj1024ELj1ELj4ELj1ELj16ENS0_18Kernel_traits_baseILj1024ES3_S3_S3_fjLj128EEEEELb0EEEvNS0_20BackwardKernelParamsE --------------------------
	.section	.nv.shared._ZN18transformer_engine13normalization26rmsnorm_bwd_general_kernelINS0_13Kernel_traitsI13__nv_bfloat16S3_S3_fjLj1024ELj1ELj4ELj1ELj16ENS0_18Kernel_traits_baseILj1024ES3_S3_S3_fjLj128EEEEELb0EEEvNS0_20BackwardKernelParamsE,"aw",@nobits
	.sectionflags	@""
	.align	16
.nv.shared._ZN18transformer_engine13normalization26rmsnorm_bwd_general_kernelINS0_13Kernel_traitsI13__nv_bfloat16S3_S3_fjLj1024ELj1ELj4ELj1ELj16ENS0_18Kernel_traits_baseILj1024ES3_S3_S3_fjLj128EEEEELb0EEEvNS0_20BackwardKernelParamsE:
	.zero		17920


//--------------------- .nv.shared._ZN18transformer_engine13normalization26rmsnorm_bwd_general_kernelINS0_13Kernel_traitsI6__halffS3_fjLj1024ELj1ELj4ELj1ELj16ENS0_18Kernel_traits_baseILj1024ES3_fS3_fjLj128EEEEELb0EEEvNS0_20BackwardKernelParamsE --------------------------
	.section	.nv.shared._ZN18transformer_engine13normalization26rmsnorm_bwd_general_kernelINS0_13Kernel_traitsI6__halffS3_fjLj1024ELj1ELj4ELj1ELj16ENS0_18Kernel_traits_baseILj1024ES3_fS3_fjLj128EEEEELb0EEEvNS0_20BackwardKernelParamsE,"aw",@nobits
	.sectionflags	@""
	.align	16
.nv.shared._ZN18transformer_engine13normalization26rmsnorm_bwd_general_kernelINS0_13Kernel_traitsI6__halffS3_fjLj1024ELj1ELj4ELj1ELj16ENS0_18Kernel_traits_baseILj1024ES3_fS3_fjLj128EEEEELb0EEEvNS0_20BackwardKernelParamsE:
	.zero		17920


//--------------------- .nv.shared._ZN18transformer_engine13normalization26rmsnorm_bwd_general_kernelINS0_13Kernel_traitsI6__halfS3_S3_fjLj1024ELj1ELj4ELj1ELj16ENS0_18Kernel_traits_baseILj1024ES3_S3_S3_fjLj128EEEEELb0EEEvNS0_20BackwardKernelParamsE --------------------------
	.section	.nv.shared._ZN18transformer_engine13normalization26rmsnorm_bwd_general_kernelINS0_13Kernel_traitsI6__halfS3_S3_fjLj1024ELj1ELj4ELj1ELj16ENS0_18Kernel_traits_baseILj1024ES3_S3_S3_fjLj128EEEEELb0EEEvNS0_20BackwardKernelParamsE,"aw",@nobits
	.sectionflags	@""
	.align	16
.nv.shared._ZN18transformer_engine13normalization26rmsnorm_bwd_general_kernelINS0_13Kernel_traitsI6__halfS3_S3_fjLj1024ELj1ELj4ELj1ELj16ENS0_18Kernel_traits_baseILj1024ES3_S3_S3_fjLj128EEEEELb0EEEvNS0_20BackwardKernelParamsE:
	.zero		17920


//--------------------- .nv.shared._ZN18transformer_engine13normalization26rmsnorm_bwd_general_kernelINS0_13Kernel_traitsIffffjLj1024ELj1ELj4ELj1ELj16ENS0_18Kernel_traits_baseILj1024EffffjLj128EEEEELb0EEEvNS0_20BackwardKernelParamsE --------------------------
	.section	.nv.shared._ZN18transformer_engine13normalization26rmsnorm_bwd_general_kernelINS0_13Kernel_traitsIffffjLj1024ELj1ELj4ELj1ELj16ENS0_18Kernel_traits_baseILj1024EffffjLj128EEEEELb0EEEvNS0_20BackwardKernelParamsE,"aw",@nobits
	.sectionflags	@""
	.align	16
.nv.shared._ZN18transformer_engine13normalization26rmsnorm_bwd_general_kernelINS0_13Kernel_traitsIffffjLj1024ELj1ELj4ELj1ELj16ENS0_18Kernel_traits_baseILj1024EffffjLj128EEEEELb0EEEvNS0_20BackwardKernelParamsE:
	.zero		17920


//--------------------- .nv.shared._ZN18transformer_engine13normalization26rmsnorm_bwd_general_kernelINS0_13Kernel_traitsI13__nv_bfloat16fS3_fjLj512ELj1ELj4ELj1ELj16ENS0_18Kernel_traits_baseILj512ES3_fS3_fjLj128EEEEELb0EEEvNS0_20BackwardKernelParamsE --------------------------
	.section	.nv.shared._ZN18transformer_engine13normalization26rmsnorm_bwd_general_kernelINS0_13Kernel_traitsI13__nv_bfloat16fS3_fjLj512ELj1ELj4ELj1ELj16ENS0_18Kernel_traits_baseILj512ES3_fS3_fjLj128EEEEELb0EEEvNS0_20BackwardKernelParamsE,"aw",@nobits
	.sectionflags	@""
	.align	16
.nv.shared._ZN18transformer_engine13normalization26rmsnorm_bwd_general_kernelINS0_13Kernel_traitsI13__nv_bfloat16fS3_fjLj512ELj1ELj4ELj1ELj16ENS0_18Kernel_traits_baseILj512ES3_fS3_fjLj128EEEEELb0EEEvNS0_20BackwardKernelParamsE:
	.zero		9472


//--------------------- .nv.shared._ZN18transformer_engine13normalization26rmsnorm_bwd_general_kernelINS0_13Kernel_traitsI13__nv_bfloat16S3_S3_fjLj512ELj1ELj4ELj1ELj16ENS0_18Kernel_traits_baseILj512ES3_S3_S3_fjLj128EEEEELb0EEEvNS0_20BackwardKernelParamsE --------------------------
	.section	.nv.shared._ZN18transformer_engine13normalization26rmsnorm_bwd_general_kernelINS0_13Kernel_traitsI13__nv_bfloat16S3_S3_fjLj512ELj1ELj4ELj1ELj16ENS0_18Kernel_traits_baseILj512ES3_S3_S3_fjLj128EEEEELb0EEEvNS0_20BackwardKernelParamsE,"aw",@nobits
	.sectionflags	@""
	.align	16
.nv.shared._ZN18transformer_engine13normalization26rmsnorm_bwd_general_kernelINS0_13Kernel_traitsI13__nv_bfloat16S3_S3_fjLj512ELj1ELj4ELj1ELj16ENS0_18Kernel_traits_baseILj512ES3_S3_S3_fjLj128EEEEELb0EEEvNS0_20BackwardKernelParamsE:
	.zero		9472


//--------------------- .nv.shared._ZN18transformer_engine13normalization26rmsnorm_bwd_general_kernelINS0_13Kernel_traitsI6__halffS3_fjLj512ELj1ELj4ELj1ELj16ENS0_18Kernel_traits_baseILj512ES3_fS3_fjLj128EEEEELb0EEEvNS0_20BackwardKernelParamsE --------------------------
	.section	.nv.shared._ZN18transformer_engine13normalization26rmsnorm_bwd_general_kernelINS0_13Kernel_traitsI6__halffS3_fjLj512ELj1ELj4ELj1ELj16ENS0_18Kernel_traits_baseILj512ES3_fS3_fjLj128EEEEELb0EEEvNS0_20BackwardKernelParamsE,"aw",@nobits
	.sectionflags	@""
	.align	16
.nv.shared._ZN18transformer_engine13normalization26rmsnorm_bwd_general_kernelINS0_13Kernel_traitsI6__halffS3_fjLj512ELj1ELj4ELj1ELj16ENS0_18Kernel_traits_baseILj512ES3_fS3_fjLj128EEEEELb0EEEvNS0_20BackwardKernelParamsE:
	.zero		9472


//--------------------- .nv.shared._ZN18transformer_engine13normalization26rmsnorm_bwd_general_kernelINS0_13Kernel_traitsI6__halfS3_S3_fjLj512ELj1ELj4ELj1ELj16ENS0_18Kernel_traits_baseILj512ES3_S3_S3_fjLj128EEEEELb0EEEvNS0_20BackwardKernelParamsE --------------------------
	.section	.nv.shared._ZN18transformer_engine13normalization26rmsnorm_bwd_general_kernelINS0_13Kernel_traitsI6__halfS3_S3_fjLj512ELj1ELj4ELj1ELj16ENS0_18Kernel_traits_baseILj512ES3_S3_S3_fjLj128EEEEELb0EEEvNS0_20BackwardKernelParamsE,"aw",@nobits
	.sectionflags	@""
	.align	16
.nv.shared._ZN18transformer_engine13normalization26rmsnorm_bwd_general_kernelINS0_13Kernel_traitsI6__halfS3_S3_fjLj512ELj1ELj4ELj1ELj16ENS0_18Kernel_traits_baseILj512ES3_S3_S3_fjLj128EEEEELb0EEEvNS0_20BackwardKernelParamsE:
	.zero		9472


//--------------------- .nv.shared._ZN18transformer_engine13normalization26rmsnorm_bwd_general_kernelINS0_13Kernel_traitsIffffjLj512ELj1ELj4ELj1ELj16ENS0_18Kernel_traits_baseILj512EffffjLj128EEEEELb0EEEvNS0_20BackwardKernelParamsE --------------------------
	.section	.nv.shared._ZN18transformer_engine13normalization26rmsnorm_bwd_general_kernelINS0_13Kernel_traitsIffffjLj512ELj1ELj4ELj1ELj16ENS0_18Kernel_traits_baseILj512EffffjLj128EEEEELb0EEEvNS0_20BackwardKernelParamsE,"aw",@nobits
	.sectionflags	@""
	.align	16
.nv.shared._ZN18transformer_engine13normalization26rmsnorm_bwd_general_kernelINS0_13Kernel_traitsIffffjLj512ELj1ELj4ELj1ELj16ENS0_18Kernel_traits_baseILj512EffffjLj128EEEEELb0EEEvNS0_20BackwardKernelParamsE:
	.zero		9472


//--------------------- .nv.shared._ZN18transformer_engine13normalization26rmsnorm_bwd_general_kernelINS0_13Kernel_traitsI13__nv_bfloat16fS3_fjLj128ELj1ELj4ELj1ELj8ENS0_18Kernel_traits_baseILj128ES3_fS3_fjLj128EEEEELb0EEEvNS0_20BackwardKernelParamsE --------------------------
	.section	.nv.shared._ZN18transformer_engine13normalization26rmsnorm_bwd_general_kernelINS0_13Kernel_traitsI13__nv_bfloat16fS3_fjLj128ELj1ELj4ELj1ELj8ENS0_18Kernel_traits_baseILj128ES3_fS3_fjLj128EEEEELb0EEEvNS0_20BackwardKernelParamsE,"aw",@nobits
	.sectionflags	@""
	.align	16
.nv.shared._ZN18transformer_engine13normalization26rmsnorm_bwd_general_kernelINS0_13Kernel_traitsI13__nv_bfloat16fS3_fjLj128ELj1ELj4ELj1ELj8ENS0_18Kernel_traits_baseILj128ES3_fS3_fjLj128EEEEELb0EEEvNS0_20BackwardKernelParamsE:
	.zero		3136


//--------------------- .nv.shared._ZN18transformer_engine13normalization35rmsnorm_bwd_finalize_general_kernelI13__nv_bfloat16fLj4ELj1ELj4ELj32EEEvNS0_20BackwardKernelParamsE --------------------------
	.section	.nv.shared._ZN18transformer_engine13normalization35rmsnorm_bwd_finalize_general_kernelI13__nv_bfloat16fLj4ELj1ELj4ELj32EEEvNS0_20BackwardKernelParamsE,"aw",@nobits
	.sectionflags	@""
	.align	16
.nv.shared._ZN18transformer_engine13normalization35rmsnorm_bwd_finalize_general_kernelI13__nv_bfloat16fLj4ELj1ELj4ELj32EEEvNS0_20BackwardKernelParamsE:
	.zero		1552


//--------------------- .nv.shared._ZN18transformer_engine13normalization26rmsnorm_bwd_general_kernelINS0_13Kernel_traitsI13__nv_bfloat16S3_S3_fjLj128ELj1ELj4ELj1ELj8ENS0_18Kernel_traits_baseILj128ES3_S3_S3_fjLj128EEEEELb0EEEvNS0_20BackwardKernelParamsE --------------------------
	.section	.nv.shared._ZN18transformer_engine13normalization26rmsnorm_bwd_general_kernelINS0_13Kernel_traitsI13__nv_bfloat16S3_S3_fjLj128ELj1ELj4ELj1ELj8ENS0_18Kernel_traits_baseILj128ES3_S3_S3_fjLj128EEEEELb0EEEvNS0_20BackwardKernelParamsE,"aw",@nobits
	.sectionflags	@""
	.align	16
.nv.shared._ZN18transformer_engine13normalization26rmsnorm_bwd_general_kernelINS0_13Kernel_traitsI13__nv_bfloat16S3_S3_fjLj128ELj1ELj4ELj1ELj8ENS0_18Kernel_traits_baseILj128ES3_S3_S3_fjLj128EEEEELb0EEEvNS0_20BackwardKernelParamsE:
	.zero		3136


//--------------------- .nv.shared._ZN18transformer_engine13normalization26rmsnorm_bwd_general_kernelINS0_13Kernel_traitsI6__halffS3_fjLj128ELj1ELj4ELj1ELj8ENS0_18Kernel_traits_baseILj128ES3_fS3_fjLj128EEEEELb0EEEvNS0_20BackwardKernelParamsE --------------------------
	.section	.nv.shared._ZN18transformer_engine13normalization26rmsnorm_bwd_general_kernelINS0_13Kernel_traitsI6__halffS3_fjLj128ELj1ELj4ELj1ELj8ENS0_18Kernel_traits_baseILj128ES3_fS3_fjLj128EEEEELb0EEEvNS0_20BackwardKernelParamsE,"aw",@nobits
	.sectionflags	@""
	.align	16
.nv.shared._ZN18transformer_engine13normalization26rmsnorm_bwd_general_kernelINS0_13Kernel_traitsI6__halffS3_fjLj128ELj1ELj4ELj1ELj8ENS0_18Kernel_traits_baseILj128ES3_fS3_fjLj128EEEEELb0EEEvNS0_20BackwardKernelParamsE:
	.zero		3136


//--------------------- .nv.shared._ZN18transformer_engine13normalization35rmsnorm_bwd_finalize_general_kernelI6__halffLj4ELj1ELj4ELj32EEEvNS0_20BackwardKernelParamsE --------------------------
	.section	.nv.shared._ZN18transformer_engine13normalization35rmsnorm_bwd_finalize_general_kernelI6__halffLj4ELj1ELj4ELj32EEEvNS0_20BackwardKernelParamsE,"aw",@nobits
	.sectionflags	@""
	.align	16
.nv.shared._ZN18transformer_engine13normalization35rmsnorm_bwd_finalize_general_kernelI6__halffLj4ELj1ELj4ELj32EEEvNS0_20BackwardKernelParamsE:
	.zero		1552


//--------------------- .nv.shared._ZN18transformer_engine13normalization26rmsnorm_bwd_general_kernelINS0_13Kernel_traitsI6__halfS3_S3_fjLj128ELj1ELj4ELj1ELj8ENS0_18Kernel_traits_baseILj128ES3_S3_S3_fjLj128EEEEELb0EEEvNS0_20BackwardKernelParamsE --------------------------
	.section	.nv.shared._ZN18transformer_engine13normalization26rmsnorm_bwd_general_kernelINS0_13Kernel_traitsI6__halfS3_S3_fjLj128ELj1ELj4ELj1ELj8ENS0_18Kernel_traits_baseILj128ES3_S3_S3_fjLj128EEEEELb0EEEvNS0_20BackwardKernelParamsE,"aw",@nobits
	.sectionflags	@""
	.align	16
.nv.shared._ZN18transformer_engine13normalization26rmsnorm_bwd_general_kernelINS0_13Kernel_traitsI6__halfS3_S3_fjLj128ELj1ELj4ELj1ELj8ENS0_18Kernel_traits_baseILj128ES3_S3_S3_fjLj128EEEEELb0EEEvNS0_20BackwardKernelParamsE:
	.zero		3136


//--------------------- .nv.shared._ZN18transformer_engine13normalization35rmsnorm_bwd_finalize_general_kernelIffLj4ELj1ELj4ELj32EEEvNS0_20BackwardKernelParamsE --------------------------
	.section	.nv.shared._ZN18transformer_engine13normalization35rmsnorm_bwd_finalize_general_kernelIffLj4ELj1ELj4ELj32EEEvNS0_20BackwardKernelParamsE,"aw",@nobits
	.sectionflags	@""
	.align	16
.nv.shared._ZN18transformer_engine13normalization35rmsnorm_bwd_finalize_general_kernelIffLj4ELj1ELj4ELj32EEEvNS0_20BackwardKernelParamsE:
	.zero		1552


//--------------------- .nv.shared._ZN18transformer_engine13normalization26rmsnorm_bwd_general_kernelINS0_13Kernel_traitsIffffjLj128ELj1ELj4ELj1ELj16ENS0_18Kernel_traits_baseILj128EffffjLj128EEEEELb0EEEvNS0_20BackwardKernelParamsE --------------------------
	.section	.nv.shared._ZN18transformer_engine13normalization26rmsnorm_bwd_general_kernelINS0_13Kernel_traitsIffffjLj128ELj1ELj4ELj1ELj16ENS0_18Kernel_traits_baseILj128EffffjLj128EEEEELb0EEEvNS0_20BackwardKernelParamsE,"aw",@nobits
	.sectionflags	@""
	.align	16
.nv.shared._ZN18transformer_engine13normalization26rmsnorm_bwd_general_kernelINS0_13Kernel_traitsIffffjLj128ELj1ELj4ELj1ELj16ENS0_18Kernel_traits_baseILj128EffffjLj128EEEEELb0EEEvNS0_20BackwardKernelParamsE:
	.zero		3136


//--------------------- .nv.shared._ZN18transformer_engine13normalization33rmsnorm_bwd_finalize_tuned_kernelINS0_22Kernel_traits_finalizeILj8192E13__nv_bfloat16S3_S3_fjLj1024ELj4ENS0_18Kernel_traits_baseILj8192ES3_S3_S3_fjLj1024EEEEEEEvNS0_20BackwardKernelParamsE --------------------------
	.section	.nv.shared._ZN18transformer_engine13normalization33rmsnorm_bwd_finalize_tuned_kernelINS0_22Kernel_traits_finalizeILj8192E13__nv_bfloat16S3_S3_fjLj1024ELj4ENS0_18Kernel_traits_baseILj8192ES3_S3_S3_fjLj1024EEEEEEEvNS0_20BackwardKernelParamsE,"aw",@nobits
	.sectionflags	@""
	.align	16
.nv.shared._ZN18transformer_engine13normalization33rmsnorm_bwd_finalize_tuned_kernelINS0_22Kernel_traits_finalizeILj8192E13__nv_bfloat16S3_S3_fjLj1024ELj4ENS0_18Kernel_traits_baseILj8192ES3_S3_S3_fjLj1024EEEEEEEvNS0_20BackwardKernelParamsE:
	.zero		9472


//--------------------- .nv.shared._ZN18transformer_engine13normalization24rmsnorm_bwd_tuned_kernelINS0_13Kernel_traitsI13__nv_bfloat16S3_S3_fjLj8192ELj1ELj1ELj4ELj16ENS0_18Kernel_traits_baseILj8192ES3_S3_S3_fjLj128EEEEELb0EEEvNS0_20BackwardKernelParamsE --------------------------
	.section	.nv.shared._ZN18transformer_engine13normalization24rmsnorm_bwd_tuned_kernelINS0_13Kernel_traitsI13__nv_bfloat16S3_S3_fjLj8192ELj1ELj1ELj4ELj16ENS0_18Kernel_traits_baseILj8192ES3_S3_S3_fjLj128EEEEELb0EEEvNS0_20BackwardKernelParamsE,"aw",@nobits
	.sectionflags	@""
	.align	16
	.zero		1024


//--------------------- .nv.shared._ZN18transformer_engine13normalization33rmsnorm_bwd_finalize_tuned_kernelINS0_22Kernel_traits_finalizeILj8192E6__halfS3_S3_fjLj1024ELj4ENS0_18Kernel_traits_baseILj8192ES3_S3_S3_fjLj1024EEEEEEEvNS0_20BackwardKernelParamsE --------------------------
	.section	.nv.shared._ZN18transformer_engine13normalization33rmsnorm_bwd_finalize_tuned_kernelINS0_22Kernel_traits_finalizeILj8192E6__halfS3_S3_fjLj1024ELj4ENS0_18Kernel_traits_baseILj8192ES3_S3_S3_fjLj1024EEEEEEEvNS0_20BackwardKernelParamsE,"aw",@nobits
	.sectionflags	@""
	.align	16
.nv.shared._ZN18transformer_engine13normalization33rmsnorm_bwd_finalize_tuned_kernelINS0_22Kernel_traits_finalizeILj8192E6__halfS3_S3_fjLj1024ELj4ENS0_18Kernel_traits_baseILj8192ES3_S3_S3_fjLj1024EEEEEEEvNS0_20BackwardKernelParamsE:
	.zero		9472


//--------------------- .nv.shared._ZN18transformer_engine13normalization24rmsnorm_bwd_tuned_kernelINS0_13Kernel_traitsI6__halfS3_S3_fjLj8192ELj1ELj1ELj4ELj16ENS0_18Kernel_traits_baseILj8192ES3_S3_S3_fjLj128EEEEELb0EEEvNS0_20BackwardKernelParamsE --------------------------
	.section	.nv.shared._ZN18transformer_engine13normalization24rmsnorm_bwd_tuned_kernelINS0_13Kernel_traitsI6__halfS3_S3_fjLj8192ELj1ELj1ELj4ELj16ENS0_18Kernel_traits_baseILj8192ES3_S3_S3_fjLj128EEEEELb0EEEvNS0_20BackwardKernelParamsE,"aw",@nobits
	.sectionflags	@""
	.align	16
	.zero		1024


//--------------------- .nv.shared._ZN18transformer_engine13normalization33rmsnorm_bwd_finalize_tuned_kernelINS0_22Kernel_traits_finalizeILj8192EffffjLj1024ELj4ENS0_18Kernel_traits_baseILj8192EffffjLj1024EEEEEEEvNS0_20BackwardKernelParamsE --------------------------
	.section	.nv.shared._ZN18transformer_engine13normalization33rmsnorm_bwd_finalize_tuned_kernelINS0_22Kernel_traits_finalizeILj8192EffffjLj1024ELj4ENS0_18Kernel_traits_baseILj8192EffffjLj1024EEEEEEEvNS0_20BackwardKernelParamsE,"aw",@nobits
	.sectionflags	@""
	.align	16
.nv.shared._ZN18transformer_engine13normalization33rmsnorm_bwd_finalize_tuned_kernelINS0_22Kernel_traits_finalizeILj8192EffffjLj1024ELj4ENS0_18Kernel_traits_baseILj8192EffffjLj1024EEEEEEEvNS0_20BackwardKernelParamsE:
	.zero		9472


//--------------------- .nv.shared._ZN18transformer_engine13normalization24rmsnorm_bwd_tuned_kernelINS0_13Kernel_traitsIffffjLj8192ELj1ELj1ELj4ELj16ENS0_18Kernel_traits_baseILj8192EffffjLj128EEEEELb0EEEvNS0_20BackwardKernelParamsE --------------------------
	.section	.nv.shared._ZN18transformer_engine13normalization24rmsnorm_bwd_tuned_kernelINS0_13Kernel_traitsIffffjLj8192ELj1ELj1ELj4ELj16ENS0_18Kernel_traits_baseILj8192EffffjLj128EEEEELb0EEEvNS0_20BackwardKernelParamsE,"aw",@nobits
	.sectionflags	@""
	.align	16
	.zero		1024


//--------------------- .nv.shared._ZN18transformer_engine13normalization33rmsnorm_bwd_finalize_tuned_kernelINS0_22Kernel_traits_finalizeILj4096E13__nv_bfloat16S3_S3_fjLj1024ELj4ENS0_18Kernel_traits_baseILj4096ES3_S3_S3_fjLj1024EEEEEEEvNS0_20BackwardKernelParamsE --------------------------
	.section	.nv.shared._ZN18transformer_engine13normalization33rmsnorm_bwd_finalize_tuned_kernelINS0_22Kernel_traits_finalizeILj4096E13__nv_bfloat16S3_S3_fjLj1024ELj4ENS0_18Kernel_traits_baseILj4096ES3_S3_S3_fjLj1024EEEEEEEvNS0_20BackwardKernelParamsE,"aw",@nobits
	.sectionflags	@""
	.align	16
.nv.shared._ZN18transformer_engine13normalization33rmsnorm_bwd_finalize_tuned_kernelINS0_22Kernel_traits_finalizeILj4096E13__nv_bfloat16S3_S3_fjLj1024ELj4ENS0_18Kernel_traits_baseILj4096ES3_S3_S3_fjLj1024EEEEEEEvNS0_20BackwardKernelParamsE:
	.zero		9472


//--------------------- .nv.shared._ZN18transformer_engine13normalization24rmsnorm_bwd_tuned_kernelINS0_13Kernel_traitsI13__nv_bfloat16S3_S3_fjLj4096ELj1ELj1ELj4ELj16ENS0_18Kernel_traits_baseILj4096ES3_S3_S3_fjLj128EEEEELb0EEEvNS0_20BackwardKernelParamsE --------------------------
	.section	.nv.shared._ZN18transformer_engine13normalization24rmsnorm_bwd_tuned_kernelINS0_13Kernel_traitsI13__nv_bfloat16S3_S3_fjLj4096ELj1ELj1ELj4ELj16ENS0_18Kernel_traits_baseILj4096ES3_S3_S3_fjLj128EEEEELb0EEEvNS0_20BackwardKernelParamsE,"aw",@nobits
	.sectionflags	@""
	.align	16
	.zero		1024


//--------------------- .nv.shared._ZN18transformer_engine13normalization33rmsnorm_bwd_finalize_tuned_kernelINS0_22Kernel_traits_finalizeILj4096E6__halfS3_S3_fjLj1024ELj4ENS0_18Kernel_traits_baseILj4096ES3_S3_S3_fjLj1024EEEEEEEvNS0_20BackwardKernelParamsE --------------------------
	.section	.nv.shared._ZN18transformer_engine13normalization33rmsnorm_bwd_finalize_tuned_kernelINS0_22Kernel_traits_finalizeILj4096E6__halfS3_S3_fjLj1024ELj4ENS0_18Kernel_traits_baseILj4096ES3_S3_S3_fjLj1024EEEEEEEvNS0_20BackwardKernelParamsE,"aw",@nobits
	.sectionflags	@""
	.align	16
.nv.shared._ZN18transformer_engine13normalization33rmsnorm_bwd_finalize_tuned_kernelINS0_22Kernel_traits_finalizeILj4096E6__halfS3_S3_fjLj1024ELj4ENS0_18Kernel_traits_baseILj4096ES3_S3_S3_fjLj1024EEEEEEEvNS0_20BackwardKernelParamsE:
	.zero		9472


//--------------------- .nv.shared._ZN18transformer_engine13normalization24rmsnorm_bwd_tuned_kernelINS0_13Kernel_traitsI6__halfS3_S3_fjLj4096ELj1ELj1ELj4ELj16ENS0_18Kernel_traits_baseILj4096ES3_S3_S3_fjLj128EEEEELb0EEEvNS0_20BackwardKernelParamsE --------------------------
	.section	.nv.shared._ZN18transformer_engine13normalization24rmsnorm_bwd_tuned_kernelINS0_13Kernel_traitsI6__halfS3_S3_fjLj4096ELj1ELj1ELj4ELj16ENS0_18Kernel_traits_baseILj4096ES3_S3_S3_fjLj128EEEEELb0EEEvNS0_20BackwardKernelParamsE,"aw",@nobits
	.sectionflags	@""
	.align	16
	.zero		1024


//--------------------- .nv.shared._ZN18transformer_engine13normalization33rmsnorm_bwd_finalize_tuned_kernelINS0_22Kernel_traits_finalizeILj4096EffffjLj1024ELj4ENS0_18Kernel_traits_baseILj4096EffffjLj1024EEEEEEEvNS0_20BackwardKernelParamsE --------------------------
	.section	.nv.shared._ZN18transformer_engine13normalization33rmsnorm_bwd_finalize_tuned_kernelINS0_22Kernel_traits_finalizeILj4096EffffjLj1024ELj4ENS0_18Kernel_traits_baseILj4096EffffjLj1024EEEEEEEvNS0_20BackwardKernelParamsE,"aw",@nobits
	.sectionflags	@""
	.align	16
.nv.shared._ZN18transformer_engine13normalization33rmsnorm_bwd_finalize_tuned_kernelINS0_22Kernel_traits_finalizeILj4096EffffjLj1024ELj4ENS0_18Kernel_traits_baseILj4096EffffjLj1024EEEEEEEvNS0_20BackwardKernelParamsE:
	.zero		9472


//--------------------- .nv.shared._ZN18transformer_engine13normalization24rmsnorm_bwd_tuned_kernelINS0_13Kernel_traitsIffffjLj4096ELj1ELj1ELj4ELj16ENS0_18Kernel_traits_baseILj4096EffffjLj128EEEEELb0EEEvNS0_20BackwardKernelParamsE --------------------------
	.section	.nv.shared._ZN18transformer_engine13normalization24rmsnorm_bwd_tuned_kernelINS0_13Kernel_traitsIffffjLj4096ELj1ELj1ELj4ELj16ENS0_18Kernel_traits_baseILj4096EffffjLj128EEEEELb0EEEvNS0_20BackwardKernelParamsE,"aw",@nobits
	.sectionflags	@""
	.align	16
	.zero		1024


//--------------------- .nv.shared._ZN18transformer_engine13normalization33rmsnorm_bwd_finalize_tuned_kernelINS0_22Kernel_traits_finalizeILj2048E13__nv_bfloat16S3_S3_fjLj1024ELj4ENS0_18Kernel_traits_baseILj2048ES3_S3_S3_fjLj1024EEEEEEEvNS0_20BackwardKernelParamsE --------------------------
	.section	.nv.shared._ZN18transformer_engine13normalization33rmsnorm_bwd_finalize_tuned_kernelINS0_22Kernel_traits_finalizeILj2048E13__nv_bfloat16S3_S3_fjLj1024ELj4ENS0_18Kernel_traits_baseILj2048ES3_S3_S3_fjLj1024EEEEEEEvNS0_20BackwardKernelParamsE,"aw",@nobits
	.sectionflags	@""
	.align	16
.nv.shared._ZN18transformer_engine13normalization33rmsnorm_bwd_finalize_tuned_kernelINS0_22Kernel_traits_finalizeILj2048E13__nv_bfloat16S3_S3_fjLj1024ELj4ENS0_18Kernel_traits_baseILj2048ES3_S3_S3_fjLj1024EEEEEEEvNS0_20BackwardKernelParamsE:
	.zero		9472


//--------------------- .nv.shared._ZN18transformer_engine13normalization24rmsnorm_bwd_tuned_kernelINS0_13Kernel_traitsI13__nv_bfloat16S3_S3_fjLj2048ELj1ELj1ELj4ELj16ENS0_18Kernel_traits_baseILj2048ES3_S3_S3_fjLj128EEEEELb0EEEvNS0_20BackwardKernelParamsE --------------------------
	.section	.nv.shared._ZN18transformer_engine13normalization24rmsnorm_bwd_tuned_kernelINS0_13Kernel_traitsI13__nv_bfloat16S3_S3_fjLj2048ELj1ELj1ELj4ELj16ENS0_18Kernel_traits_baseILj2048ES3_S3_S3_fjLj128EEEEELb0EEEvNS0_20BackwardKernelParamsE,"aw",@nobits
	.sectionflags	@""
	.align	16
	.zero		1024


//--------------------- .nv.shared._ZN18transformer_engine13normalization33rmsnorm_bwd_finalize_tuned_kernelINS0_22Kernel_traits_finalizeILj2048E6__halfS3_S3_fjLj1024ELj4ENS0_18Kernel_traits_baseILj2048ES3_S3_S3_fjLj1024EEEEEEEvNS0_20BackwardKernelParamsE --------------------------
	.section	.nv.shared._ZN18transformer_engine13normalization33rmsnorm_bwd_finalize_tuned_kernelINS0_22Kernel_traits_finalizeILj2048E6__halfS3_S3_fjLj1024ELj4ENS0_18Kernel_traits_baseILj2048ES3_S3_S3_fjLj1024EEEEEEEvNS0_20BackwardKernelParamsE,"aw",@nobits
	.sectionflags	@""
	.align	16
.nv.shared._ZN18transformer_engine13normalization33rmsnorm_bwd_finalize_tuned_kernelINS0_22Kernel_traits_finalizeILj2048E6__halfS3_S3_fjLj1024ELj4ENS0_18Kernel_traits_baseILj2048ES3_S3_S3_fjLj1024EEEEEEEvNS0_20BackwardKernelParamsE:
	.zero		9472


//--------------------- .nv.shared._ZN18transformer_engine13normalization24rmsnorm_bwd_tuned_kernelINS0_13Kernel_traitsI6__halfS3_S3_fjLj2048ELj1ELj1ELj4ELj16ENS0_18Kernel_traits_baseILj2048ES3_S3_S3_fjLj128EEEEELb0EEEvNS0_20BackwardKernelParamsE --------------------------
	.section	.nv.shared._ZN18transformer_engine13normalization24rmsnorm_bwd_tuned_kernelINS0_13Kernel_traitsI6__halfS3_S3_fjLj2048ELj1ELj1ELj4ELj16ENS0_18Kernel_traits_baseILj2048ES3_S3_S3_fjLj128EEEEELb0EEEvNS0_20BackwardKernelParamsE,"aw",@nobits
	.sectionflags	@""
	.align	16
	.zero		1024


//--------------------- .nv.shared._ZN18transformer_engine13normalization33rmsnorm_bwd_finalize_tuned_kernelINS0_22Kernel_traits_finalizeILj2048EffffjLj1024ELj4ENS0_18Kernel_traits_baseILj2048EffffjLj1024EEEEEEEvNS0_20BackwardKernelParamsE --------------------------
	.section	.nv.shared._ZN18transformer_engine13normalization33rmsnorm_bwd_finalize_tuned_kernelINS0_22Kernel_traits_finalizeILj2048EffffjLj1024ELj4ENS0_18Kernel_traits_baseILj2048EffffjLj1024EEEEEEEvNS0_20BackwardKernelParamsE,"aw",@nobits
	.sectionflags	@""
	.align	16
.nv.shared._ZN18transformer_engine13normalization33rmsnorm_bwd_finalize_tuned_kernelINS0_22Kernel_traits_finalizeILj2048EffffjLj1024ELj4ENS0_18Kernel_traits_baseILj2048EffffjLj1024EEEEEEEvNS0_20BackwardKernelParamsE:
	.zero		9472


//--------------------- .nv.shared._ZN18transformer_engine13normalization24rmsnorm_bwd_tuned_kernelINS0_13Kernel_traitsIffffjLj2048ELj1ELj1ELj4ELj16ENS0_18Kernel_traits_baseILj2048EffffjLj128EEEEELb0EEEvNS0_20BackwardKernelParamsE --------------------------
	.section	.nv.shared._ZN18transformer_engine13normalization24rmsnorm_bwd_tuned_kernelINS0_13Kernel_traitsIffffjLj2048ELj1ELj1ELj4ELj16ENS0_18Kernel_traits_baseILj2048EffffjLj128EEEEELb0EEEvNS0_20BackwardKernelParamsE,"aw",@nobits
	.sectionflags	@""
	.align	16
	.zero		1024


//--------------------- .nv.shared._ZN18transformer_engine13normalization33rmsnorm_bwd_finalize_tuned_kernelINS0_22Kernel_traits_finalizeILj1024E13__nv_bfloat16S3_S3_fjLj1024ELj4ENS0_18Kernel_traits_baseILj1024ES3_S3_S3_fjLj1024EEEEEEEvNS0_20BackwardKernelParamsE --------------------------
	.section	.nv.shared._ZN18transformer_engine13normalization33rmsnorm_bwd_finalize_tuned_kernelINS0_22Kernel_traits_finalizeILj1024E13__nv_bfloat16S3_S3_fjLj1024ELj4ENS0_18Kernel_traits_baseILj1024ES3_S3_S3_fjLj1024EEEEEEEvNS0_20BackwardKernelParamsE,"aw",@nobits
	.sectionflags	@""
	.align	16
.nv.shared._ZN18transformer_engine13normalization33rmsnorm_bwd_finalize_tuned_kernelINS0_22Kernel_traits_finalizeILj1024E13__nv_bfloat16S3_S3_fjLj1024ELj4ENS0_18Kernel_traits_baseILj1024ES3_S3_S3_fjLj1024EEEEEEEvNS0_20BackwardKernelParamsE:
	.zero		9472


//--------------------- .nv.shared._ZN18transformer_engine13normalization24rmsnorm_bwd_tuned_kernelINS0_13Kernel_traitsI13__nv_bfloat16S3_S3_fjLj1024ELj1ELj4ELj1ELj16ENS0_18Kernel_traits_baseILj1024ES3_S3_S3_fjLj128EEEEELb0EEEvNS0_20BackwardKernelParamsE --------------------------
	.section	.nv.shared._ZN18transformer_engine13normalization24rmsnorm_bwd_tuned_kernelINS0_13Kernel_traitsI13__nv_bfloat16S3_S3_fjLj1024ELj1ELj4ELj1ELj16ENS0_18Kernel_traits_baseILj1024ES3_S3_S3_fjLj128EEEEELb0EEEvNS0_20BackwardKernelParamsE,"aw",@nobits
	.sectionflags	@""
	.align	16
	.zero		1024


//--------------------- .nv.shared._ZN18transformer_engine13normalization33rmsnorm_bwd_finalize_tuned_kernelINS0_22Kernel_traits_finalizeILj1024E6__halfS3_S3_fjLj1024ELj4ENS0_18Kernel_traits_baseILj1024ES3_S3_S3_fjLj1024EEEEEEEvNS0_20BackwardKernelParamsE --------------------------
	.section	.nv.shared._ZN18transformer_engine13normalization33rmsnorm_bwd_finalize_tuned_kernelINS0_22Kernel_traits_finalizeILj1024E6__halfS3_S3_fjLj1024ELj4ENS0_18Kernel_traits_baseILj1024ES3_S3_S3_fjLj1024EEEEEEEvNS0_20BackwardKernelParamsE,"aw",@nobits
	.sectionflags	@""
	.align	16
.nv.shared._ZN18transformer_engine13normalization33rmsnorm_bwd_finalize_tuned_kernelINS0_22Kernel_traits_finalizeILj1024E6__halfS3_S3_fjLj1024ELj4ENS0_18Kernel_traits_baseILj1024ES3_S3_S3_fjLj1024EEEEEEEvNS0_20BackwardKernelParamsE:
	.zero		9472


//--------------------- .nv.shared._ZN18transformer_engine13normalization24rmsnorm_bwd_tuned_kernelINS0_13Kernel_traitsI6__halfS3_S3_fjLj1024ELj1ELj4ELj1ELj16ENS0_18Kernel_traits_baseILj1024ES3_S3_S3_fjLj128EEEEELb0EEEvNS0_20BackwardKernelParamsE --------------------------
	.section	.nv.shared._ZN18transformer_engine13normalization24rmsnorm_bwd_tuned_kernelINS0_13Kernel_traitsI6__halfS3_S3_fjLj1024ELj1ELj4ELj1ELj16ENS0_18Kernel_traits_baseILj1024ES3_S3_S3_fjLj128EEEEELb0EEEvNS0_20BackwardKernelParamsE,"aw",@nobits
	.sectionflags	@""
	.align	16
	.zero		1024


//--------------------- .nv.shared._ZN18transformer_engine13normalization33rmsnorm_bwd_finalize_tuned_kernelINS0_22Kernel_traits_finalizeILj1024EffffjLj1024ELj4ENS0_18Kernel_traits_baseILj1024EffffjLj1024EEEEEEEvNS0_20BackwardKernelParamsE --------------------------
	.section	.nv.shared._ZN18transformer_engine13normalization33rmsnorm_bwd_finalize_tuned_kernelINS0_22Kernel_traits_finalizeILj1024EffffjLj1024ELj4ENS0_18Kernel_traits_baseILj1024EffffjLj1024EEEEEEEvNS0_20BackwardKernelParamsE,"aw",@nobits
	.sectionflags	@""
	.align	16
.nv.shared._ZN18transformer_engine13normalization33rmsnorm_bwd_finalize_tuned_kernelINS0_22Kernel_traits_finalizeILj1024EffffjLj1024ELj4ENS0_18Kernel_traits_baseILj1024EffffjLj1024EEEEEEEvNS0_20BackwardKernelParamsE:
	.zero		9472


//--------------------- .nv.shared._ZN18transformer_engine13normalization24rmsnorm_bwd_tuned_kernelINS0_13Kernel_traitsIffffjLj1024ELj1ELj4ELj1ELj16ENS0_18Kernel_traits_baseILj1024EffffjLj128EEEEELb0EEEvNS0_20BackwardKernelParamsE --------------------------
	.section	.nv.shared._ZN18transformer_engine13normalization24rmsnorm_bwd_tuned_kernelINS0_13Kernel_traitsIffffjLj1024ELj1ELj4ELj1ELj16ENS0_18Kernel_traits_baseILj1024EffffjLj128EEEEELb0EEEvNS0_20BackwardKernelParamsE,"aw",@nobits
	.sectionflags	@""
	.align	16
	.zero		1024


//--------------------- .nv.shared._ZN18transformer_engine13normalization33rmsnorm_bwd_finalize_tuned_kernelINS0_22Kernel_traits_finalizeILj768E13__nv_bfloat16S3_S3_fjLj1024ELj4ENS0_18Kernel_traits_baseILj768ES3_S3_S3_fjLj1024EEEEEEEvNS0_20BackwardKernelParamsE --------------------------
	.section	.nv.shared._ZN18transformer_engine13normalization33rmsnorm_bwd_finalize_tuned_kernelINS0_22Kernel_traits_finalizeILj768E13__nv_bfloat16S3_S3_fjLj1024ELj4ENS0_18Kernel_traits_baseILj768ES3_S3_S3_fjLj1024EEEEEEEvNS0_20BackwardKernelParamsE,"aw",@nobits
	.sectionflags	@""
	.align	16
.nv.shared._ZN18transformer_engine13normalization33rmsnorm_bwd_finalize_tuned_kernelINS0_22Kernel_traits_finalizeILj768E13__nv_bfloat16S3_S3_fjLj1024ELj4ENS0_18Kernel_traits_baseILj768ES3_S3_S3_fjLj1024EEEEEEEvNS0_20BackwardKernelParamsE:
	.zero		9472


//--------------------- .nv.shared._ZN18transformer_engine13normalization24rmsnorm_bwd_tuned_kernelINS0_13Kernel_traitsI13__nv_bfloat16S3_S3_fjLj768ELj1ELj4ELj1ELj16ENS0_18Kernel_traits_baseILj768ES3_S3_S3_fjLj128EEEEELb0EEEvNS0_20BackwardKernelParamsE --------------------------
	.section	.nv.shared._ZN18transformer_engine13normalization24rmsnorm_bwd_tuned_kernelINS0_13Kernel_traitsI13__nv_bfloat16S3_S3_fjLj768ELj1ELj4ELj1ELj16ENS0_18Kernel_traits_baseILj768ES3_S3_S3_fjLj128EEEEELb0EEEvNS0_20BackwardKernelParamsE,"aw",@nobits
	.sectionflags	@""
	.align	16
	.zero		1024


//--------------------- .nv.shared._ZN18transformer_engine13normalization33rmsnorm_bwd_finalize_tuned_kernelINS0_22Kernel_traits_finalizeILj768E6__halfS3_S3_fjLj1024ELj4ENS0_18Kernel_traits_baseILj768ES3_S3_S3_fjLj1024EEEEEEEvNS0_20BackwardKernelParamsE --------------------------
	.section	.nv.shared._ZN18transformer_engine13normalization33rmsnorm_bwd_finalize_tuned_kernelINS0_22Kernel_traits_finalizeILj768E6__halfS3_S3_fjLj1024ELj4ENS0_18Kernel_traits_baseILj768ES3_S3_S3_fjLj1024EEEEEEEvNS0_20BackwardKernelParamsE,"aw",@nobits
	.sectionflags	@""
	.align	16
.nv.shared._ZN18transformer_engine13normalization33rmsnorm_bwd_finalize_tuned_kernelINS0_22Kernel_traits_finalizeILj768E6__halfS3_S3_fjLj1024ELj4ENS0_18Kernel_traits_baseILj768ES3_S3_S3_fjLj1024EEEEEEEvNS0_20BackwardKernelParamsE:
	.zero		9472


//--------------------- .nv.shared._ZN18transformer_engine13normalization24rmsnorm_bwd_tuned_kernelINS0_13Kernel_traitsI6__halfS3_S3_fjLj768ELj1ELj4ELj1ELj16ENS0_18Kernel_traits_baseILj768ES3_S3_S3_fjLj128EEEEELb0EEEvNS0_20BackwardKernelParamsE --------------------------
	.section	.nv.shared._ZN18transformer_engine13normalization24rmsnorm_bwd_tuned_kernelINS0_13Kernel_traitsI6__halfS3_S3_fjLj768ELj1ELj4ELj1ELj16ENS0_18Kernel_traits_baseILj768ES3_S3_S3_fjLj128EEEEELb0EEEvNS0_20BackwardKernelParamsE,"aw",@nobits
	.sectionflags	@""
	.align	16
	.zero		1024


//--------------------- .nv.shared._ZN18transformer_engine13normalization33rmsnorm_bwd_finalize_tuned_kernelINS0_22Kernel_traits_finalizeILj768EffffjLj1024ELj4ENS0_18Kernel_traits_baseILj768EffffjLj1024EEEEEEEvNS0_20BackwardKernelParamsE --------------------------
	.section	.nv.shared._ZN18transformer_engine13normalization33rmsnorm_bwd_finalize_tuned_kernelINS0_22Kernel_traits_finalizeILj768EffffjLj1024ELj4ENS0_18Kernel_traits_baseILj768EffffjLj1024EEEEEEEvNS0_20BackwardKernelParamsE,"aw",@nobits
	.sectionflags	@""
	.align	16
.nv.shared._ZN18transformer_engine13normalization33rmsnorm_bwd_finalize_tuned_kernelINS0_22Kernel_traits_finalizeILj768EffffjLj1024ELj4ENS0_18Kernel_traits_baseILj768EffffjLj1024EEEEEEEvNS0_20BackwardKernelParamsE:
	.zero		9472


//--------------------- .nv.shared._ZN18transformer_engine13normalization24rmsnorm_bwd_tuned_kernelINS0_13Kernel_traitsIffffjLj768ELj1ELj4ELj1ELj16ENS0_18Kernel_traits_baseILj768EffffjLj128EEEEELb0EEEvNS0_20BackwardKernelParamsE --------------------------
	.section	.nv.shared._ZN18transformer_engine13normalization24rmsnorm_bwd_tuned_kernelINS0_13Kernel_traitsIffffjLj768ELj1ELj4ELj1ELj16ENS0_18Kernel_traits_baseILj768EffffjLj128EEEEELb0EEEvNS0_20BackwardKernelParamsE,"aw",@nobits
	.sectionflags	@""
	.align	16
	.zero		1024


//--------------------- .nv.shared._ZN18transformer_engine13normalization33rmsnorm_bwd_finalize_tuned_kernelINS0_22Kernel_traits_finalizeILj512E13__nv_bfloat16S3_S3_fjLj1024ELj4ENS0_18Kernel_traits_baseILj512ES3_S3_S3_fjLj1024EEEEEEEvNS0_20BackwardKernelParamsE --------------------------
	.section	.nv.shared._ZN18transformer_engine13normalization33rmsnorm_bwd_finalize_tuned_kernelINS0_22Kernel_traits_finalizeILj512E13__nv_bfloat16S3_S3_fjLj1024ELj4ENS0_18Kernel_traits_baseILj512ES3_S3_S3_fjLj1024EEEEEEEvNS0_20BackwardKernelParamsE,"aw",@nobits
	.sectionflags	@""
	.align	16
.nv.shared._ZN18transformer_engine13normalization33rmsnorm_bwd_finalize_tuned_kernelINS0_22Kernel_traits_finalizeILj512E13__nv_bfloat16S3_S3_fjLj1024ELj4ENS0_18Kernel_traits_baseILj512ES3_S3_S3_fjLj1024EEEEEEEvNS0_20BackwardKernelParamsE:
	.zero		9472


//--------------------- .nv.shared._ZN18transformer_engine13normalization24rmsnorm_bwd_tuned_kernelINS0_13Kernel_traitsI13__nv_bfloat16S3_S3_fjLj512ELj1ELj4ELj1ELj16ENS0_18Kernel_traits_baseILj512ES3_S3_S3_fjLj128EEEEELb0EEEvNS0_20BackwardKernelParamsE --------------------------
	.section	.nv.shared._ZN18transformer_engine13normalization24rmsnorm_bwd_tuned_kernelINS0_13Kernel_traitsI13__nv_bfloat16S3_S3_fjLj512ELj1ELj4ELj1ELj16ENS0_18Kernel_traits_baseILj512ES3_S3_S3_fjLj128EEEEELb0EEEvNS0_20BackwardKernelParamsE,"aw",@nobits
	.sectionflags	@""
	.align	16
	.zero		1024


//--------------------- .nv.shared._ZN18transformer_engine13normalization33rmsnorm_bwd_finalize_tuned_kernelINS0_22Kernel_traits_finalizeILj512E6__halfS3_S3_fjLj1024ELj4ENS0_18Kernel_traits_baseILj512ES3_S3_S3_fjLj1024EEEEEEEvNS0_20BackwardKernelParamsE --------------------------
	.section	.nv.shared._ZN18transformer_engine13normalization33rmsnorm_bwd_finalize_tuned_kernelINS0_22Kernel_traits_finalizeILj512E6__halfS3_S3_fjLj1024ELj4ENS0_18Kernel_traits_baseILj512ES3_S3_S3_fjLj1024EEEEEEEvNS0_20BackwardKernelParamsE,"aw",@nobits
	.sectionflags	@""
	.align	16
.nv.shared._ZN18transformer_engine13normalization33rmsnorm_bwd_finalize_tuned_kernelINS0_22Kernel_traits_finalizeILj512E6__halfS3_S3_fjLj1024ELj4ENS0_18Kernel_traits_baseILj512ES3_S3_S3_fjLj1024EEEEEEEvNS0_20BackwardKernelParamsE:
	.zero		9472


//--------------------- .nv.shared._ZN18transformer_engine13normalization24rmsnorm_bwd_tuned_kernelINS0_13Kernel_traitsI6__halfS3_S3_fjLj512ELj1ELj4ELj1ELj16ENS0_18Kernel_traits_baseILj512ES3_S3_S3_fjLj128EEEEELb0EEEvNS0_20BackwardKernelParamsE --------------------------
	.section	.nv.shared._ZN18transformer_engine13normalization24rmsnorm_bwd_tuned_kernelINS0_13Kernel_traitsI6__halfS3_S3_fjLj512ELj1ELj4ELj1ELj16ENS0_18Kernel_traits_baseILj512ES3_S3_S3_fjLj128EEEEELb0EEEvNS0_20BackwardKernelParamsE,"aw",@nobits
	.sectionflags	@""
	.align	16
	.zero		1024


//--------------------- .nv.shared._ZN18transformer_engine13normalization33rmsnorm_bwd_finalize_tuned_kernelINS0_22Kernel_traits_finalizeILj512EffffjLj1024ELj4ENS0_18Kernel_traits_baseILj512EffffjLj1024EEEEEEEvNS0_20BackwardKernelParamsE --------------------------
	.section	.nv.shared._ZN18transformer_engine13normalization33rmsnorm_bwd_finalize_tuned_kernelINS0_22Kernel_traits_finalizeILj512EffffjLj1024ELj4ENS0_18Kernel_traits_baseILj512EffffjLj1024EEEEEEEvNS0_20BackwardKernelParamsE,"aw",@nobits
	.sectionflags	@""
	.align	16
.nv.shared._ZN18transformer_engine13normalization33rmsnorm_bwd_finalize_tuned_kernelINS0_22Kernel_traits_finalizeILj512EffffjLj1024ELj4ENS0_18Kernel_traits_baseILj512EffffjLj1024EEEEEEEvNS0_20BackwardKernelParamsE:
	.zero		9472


//--------------------- .nv.shared._ZN18transformer_engine13normalization24rmsnorm_bwd_tuned_kernelINS0_13Kernel_traitsIffffjLj512ELj1ELj4ELj1ELj16ENS0_18Kernel_traits_baseILj512EffffjLj128EEEEELb0EEEvNS0_20BackwardKernelParamsE --------------------------
	.section	.nv.shared._ZN18transformer_engine13normalization24rmsnorm_bwd_tuned_kernelINS0_13Kernel_traitsIffffjLj512ELj1ELj4ELj1ELj16ENS0_18Kernel_traits_baseILj512EffffjLj128EEEEELb0EEEvNS0_20BackwardKernelParamsE,"aw",@nobits
	.sectionflags	@""
	.align	16
	.zero		1024


//--------------------- .nv.constant0._ZN18transformer_engine13normalization26rmsnorm_bwd_general_kernelINS0_13Kernel_traitsI13__nv_bfloat16fS3_fjLj4096ELj1ELj1ELj4ELj16ENS0_18Kernel_traits_baseILj4096ES3_fS3_fjLj128EEEEELb1EEEvNS0_20BackwardKernelParamsE --------------------------
	.section	.nv.constant0._ZN18transformer_engine13normalization26rmsnorm_bwd_general_kernelINS0_13Kernel_traitsI13__nv_bfloat16fS3_fjLj4096ELj1ELj1ELj4ELj16ENS0_18Kernel_traits_baseILj4096ES3_fS3_fjLj128EEEEELb1EEEvNS0_20BackwardKernelParamsE,"a",@progbits
	.sectionflags	@""
	.align	4
.nv.constant0._ZN18transformer_engine13normalization26rmsnorm_bwd_general_kernelINS0_13Kernel_traitsI13__nv_bfloat16fS3_fjLj4096ELj1ELj1ELj4ELj16ENS0_18Kernel_traits_baseILj4096ES3_fS3_fjLj128EEEEELb1EEEvNS0_20BackwardKernelParamsE:
	.zero		656


//--------------------- .nv.constant0._ZN18transformer_engine13normalization26rmsnorm_bwd_general_kernelINS0_13Kernel_traitsI13__nv_bfloat16S3_S3_fjLj4096ELj1ELj1ELj4ELj16ENS0_18Kernel_traits_baseILj4096ES3_S3_S3_fjLj128EEEEELb1EEEvNS0_20BackwardKernelParamsE --------------------------
	.section	.nv.constant0._ZN18transformer_engine13normalization26rmsnorm_bwd_general_kernelINS0_13Kernel_traitsI13__nv_bfloat16S3_S3_fjLj4096ELj1ELj1ELj4ELj16ENS0_18Kernel_traits_baseILj4096ES3_S3_S3_fjLj128EEEEELb1EEEvNS0_20BackwardKernelParamsE,"a",@progbits
	.sectionflags	@""
	.align	4
.nv.constant0._ZN18transformer_engine13normalization26rmsnorm_bwd_general_kernelINS0_13Kernel_traitsI13__nv_bfloat16S3_S3_fjLj4096ELj1ELj1ELj4ELj16ENS0_18Kernel_traits_baseILj4096ES3_S3_S3_fjLj128EEEEELb1EEEvNS0_20BackwardKernelParamsE:
	.zero		656


//--------------------- .nv.constant0._ZN18transformer_engine13normalization26rmsnorm_bwd_general_kernelINS0_13Kernel_traitsI6__halffS3_fjLj4096ELj1ELj1ELj4ELj16ENS0_18Kernel_traits_baseILj4096ES3_fS3_fjLj128EEEEELb1EEEvNS0_20BackwardKernelParamsE --------------------------
	.section	.nv.constant0._ZN18transformer_engine13normalization26rmsnorm_bwd_general_kernelINS0_13Kernel_traitsI6__halffS3_fjLj4096ELj1ELj1ELj4ELj16ENS0_18Kernel_traits_baseILj4096ES3_fS3_fjLj128EEEEELb1EEEvNS0_20BackwardKernelParamsE,"a",@progbits
	.sectionflags	@""
	.align	4
.nv.constant0._ZN18transformer_engine13normalization26rmsnorm_bwd_general_kernelINS0_13Kernel_traitsI6__halffS3_fjLj4096ELj1ELj1ELj4ELj16ENS0_18Kernel_traits_baseILj4096ES3_fS3_fjLj128EEEEELb1EEEvNS0_20BackwardKernelParamsE:
	.zero		656


//--------------------- .nv.constant0._ZN18transformer_engine13normalization26rmsnorm_bwd_general_kernelINS0_13Kernel_traitsI6__halfS3_S3_fjLj4096ELj1ELj1ELj4ELj16ENS0_18Kernel_traits_baseILj4096ES3_S3_S3_fjLj128EEEEELb1EEEvNS0_20BackwardKernelParamsE --------------------------
	.section	.nv.constant0._ZN18transformer_engine13normalization26rmsnorm_bwd_general_kernelINS0_13Kernel_traitsI6__halfS3_S3_fjLj4096ELj1ELj1ELj4ELj16ENS0_18Kernel_traits_baseILj4096ES3_S3_S3_fjLj128EEEEELb1EEEvNS0_20BackwardKernelParamsE,"a",@progbits
	.sectionflags	@""
	.align	4
.nv.constant0._ZN18transformer_engine13normalization26rmsnorm_bwd_general_kernelINS0_13Kernel_traitsI6__halfS3_S3_fjLj4096ELj1ELj1ELj4ELj16ENS0_18Kernel_traits_baseILj4096ES3_S3_S3_fjLj128EEEEELb1EEEvNS0_20BackwardKernelParamsE:
	.zero		656


//--------------------- .nv.constant0._ZN18transformer_engine13normalization26rmsnorm_bwd_general_kernelINS0_13Kernel_traitsIffffjLj4096ELj1ELj1ELj4ELj16ENS0_18Kernel_traits_baseILj4096EffffjLj128EEEEELb1EEEvNS0_20BackwardKernelParamsE --------------------------
	.section	.nv.constant0._ZN18transformer_engine13normalization26rmsnorm_bwd_general_kernelINS0_13Kernel_traitsIffffjLj4096ELj1ELj1ELj4ELj16ENS0_18Kernel_traits_baseILj4096EffffjLj128EEEEELb1EEEvNS0_20BackwardKernelParamsE,"a",@progbits
	.sectionflags	@""
	.align	4
.nv.constant0._ZN18transformer_engine13normalization26rmsnorm_bwd_general_kernelINS0_13Kernel_traitsIffffjLj4096ELj1ELj1ELj4ELj16ENS0_18Kernel_traits_baseILj4096EffffjLj128EEEEELb1EEEvNS0_20BackwardKernelParamsE:
	.zero		656


//--------------------- .nv.constant0._ZN18transformer_engine13normalization26rmsnorm_bwd_general_kernelINS0_13Kernel_traitsI13__nv_bfloat16fS3_fjLj2048ELj1ELj1ELj4ELj16ENS0_18Kernel_traits_baseILj2048ES3_fS3_fjLj128EEEEELb1EEEvNS0_20BackwardKernelParamsE --------------------------
	.section	.nv.constant0._ZN18transformer_engine13normalization26rmsnorm_bwd_general_kernelINS0_13Kernel_traitsI13__nv_bfloat16fS3_fjLj2048ELj1ELj1ELj4ELj16ENS0_18Kernel_traits_baseILj2048ES3_fS3_fjLj128EEEEELb1EEEvNS0_20BackwardKernelParamsE,"a",@progbits
	.sectionflags	@""
	.align	4
.nv.constant0._ZN18transformer_engine13normalization26rmsnorm_bwd_general_kernelINS0_13Kernel_traitsI13__nv_bfloat16fS3_fjLj2048ELj1ELj1ELj4ELj16ENS0_18Kernel_traits_baseILj2048ES3_fS3_fjLj128EEEEELb1EEEvNS0_20BackwardKernelParamsE:
	.zero		656


//--------------------- .nv.constant0._ZN18transformer_engine13normalization26rmsnorm_bwd_general_kernelINS0_13Kernel_traitsI13__nv_bfloat16S3_S3_fjLj2048ELj1ELj1ELj4ELj16ENS0_18Kernel_traits_baseILj2048ES3_S3_S3_fjLj128EEEEELb1EEEvNS0_20BackwardKernelParamsE --------------------------
	.section	.nv.constant0._ZN18transformer_engine13normalization26rmsnorm_bwd_general_kernelINS0_13Kernel_traitsI13__nv_bfloat16S3_S3_fjLj2048ELj1ELj1ELj4ELj16ENS0_18Kernel_traits_baseILj2048ES3_S3_S3_fjLj128EEEEELb1EEEvNS0_20BackwardKernelParamsE,"a",@progbits
	.sectionflags	@""
	.align	4
.nv.constant0._ZN18transformer_engine13normalization26rmsnorm_bwd_general_kernelINS0_13Kernel_traitsI13__nv_bfloat16S3_S3_fjLj2048ELj1ELj1ELj4ELj16ENS0_18Kernel_traits_baseILj2048ES3_S3_S3_fjLj128EEEEELb1EEEvNS0_20BackwardKernelParamsE:
	.zero		656


//--------------------- .nv.constant0._ZN18transformer_engine13normalization26rmsnorm_bwd_general_kernelINS0_13Kernel_traitsI6__halffS3_fjLj2048ELj1ELj1ELj4ELj16ENS0_18Kernel_traits_baseILj2048ES3_fS3_fjLj128EEEEELb1EEEvNS0_20BackwardKernelParamsE --------------------------
	.section	.nv.constant0._ZN18transformer_engine13normalization26rmsnorm_bwd_general_kernelINS0_13Kernel_traitsI6__halffS3_fjLj2048ELj1ELj1ELj4ELj16ENS0_18Kernel_traits_baseILj2048ES3_fS3_fjLj128EEEEELb1EEEvNS0_20BackwardKernelParamsE,"a",@progbits
	.sectionflags	@""
	.align	4
.nv.constant0._ZN18transformer_engine13normalization26rmsnorm_bwd_general_kernelINS0_13Kernel_traitsI6__halffS3_fjLj2048ELj1ELj1ELj4ELj16ENS0_18Kernel_traits_baseILj2048ES3_fS3_fjLj128EEEEELb1EEEvNS0_20BackwardKernelParamsE:
	.zero		656


//--------------------- .nv.constant0._ZN18transformer_engine13normalization26rmsnorm_bwd_general_kernelINS0_13Kernel_traitsI6__halfS3_S3_fjLj2048ELj1ELj1ELj4ELj16ENS0_18Kernel_traits_baseILj2048ES3_S3_S3_fjLj128EEEEELb1EEEvNS0_20BackwardKernelParamsE --------------------------
	.section	.nv.constant0._ZN18transformer_engine13normalization26rmsnorm_bwd_general_kernelINS0_13Kernel_traitsI6__halfS3_S3_fjLj2048ELj1ELj1ELj4ELj16ENS0_18Kernel_traits_baseILj2048ES3_S3_S3_fjLj128EEEEELb1EEEvNS0_20BackwardKernelParamsE,"a",@progbits
	.sectionflags	@""
	.align	4
.nv.constant0._ZN18transformer_engine13normalization26rmsnorm_bwd_general_kernelINS0_13Kernel_traitsI6__halfS3_S3_fjLj2048ELj1ELj1ELj4ELj16ENS0_18Kernel_traits_baseILj2048ES3_S3_S3_fjLj128EEEEELb1EEEvNS0_20BackwardKernelParamsE:
	.zero		656


//--------------------- .nv.constant0._ZN18transformer_engine13normalization26rmsnorm_bwd_general_kernelINS0_13Kernel_traitsIffffjLj2048ELj1ELj1ELj4ELj16ENS0_18Kernel_traits_baseILj2048EffffjLj128EEEEELb1EEEvNS0_20BackwardKernelParamsE --------------------------
	.section	.nv.constant0._ZN18transformer_engine13normalization26rmsnorm_bwd_general_kernelINS0_13Kernel_traitsIffffjLj2048ELj1ELj1ELj4ELj16ENS0_18Kernel_traits_baseILj2048EffffjLj128EEEEELb1EEEvNS0_20BackwardKernelParamsE,"a",@progbits
	.sectionflags	@""
	.align	4
.nv.constant0._ZN18transformer_engine13normalization26rmsnorm_bwd_general_kernelINS0_13Kernel_traitsIffffjLj2048ELj1ELj1ELj4ELj16ENS0_18Kernel_traits_baseILj2048EffffjLj128EEEEELb1EEEvNS0_20BackwardKernelParamsE:
	.zero		656


//--------------------- .nv.constant0._ZN18transformer_engine13normalization26rmsnorm_bwd_general_kernelINS0_13Kernel_traitsI13__nv_bfloat16fS3_fjLj1024ELj1ELj4ELj1ELj16ENS0_18Kernel_traits_baseILj1024ES3_fS3_fjLj128EEEEELb1EEEvNS0_20BackwardKernelParamsE --------------------------
	.section	.nv.constant0._ZN18transformer_engine13normalization26rmsnorm_bwd_general_kernelINS0_13Kernel_traitsI13__nv_bfloat16fS3_fjLj1024ELj1ELj4ELj1ELj16ENS0_18Kernel_traits_baseILj1024ES3_fS3_fjLj128EEEEELb1EEEvNS0_20BackwardKernelParamsE,"a",@progbits
	.sectionflags	@""
	.align	4
.nv.constant0._ZN18transformer_engine13normalization26rmsnorm_bwd_general_kernelINS0_13Kernel_traitsI13__nv_bfloat16fS3_fjLj1024ELj1ELj4ELj1ELj16ENS0_18Kernel_traits_baseILj1024ES3_fS3_fjLj128EEEEELb1EEEvNS0_20BackwardKernelParamsE:
	.zero		656


//--------------------- .nv.constant0._ZN18transformer_engine13normalization26rmsnorm_bwd_general_kernelINS0_13Kernel_traitsI13__nv_bfloat16S3_S3_fjLj1024ELj1ELj4ELj1ELj16ENS0_18Kernel_traits_baseILj1024ES3_S3_S3_fjLj128EEEEELb1EEEvNS0_20BackwardKernelParamsE --------------------------
	.section	.nv.constant0._ZN18transformer_engine13normalization26rmsnorm_bwd_general_kernelINS0_13Kernel_traitsI13__nv_bfloat16S3_S3_fjLj1024ELj1ELj4ELj1ELj16ENS0_18Kernel_traits_baseILj1024ES3_S3_S3_fjLj128EEEEELb1EEEvNS0_20BackwardKernelParamsE,"a",@progbits
	.sectionflags	@""
	.align	4
.nv.constant0._ZN18transformer_engine13normalization26rmsnorm_bwd_general_kernelINS0_13Kernel_traitsI13__nv_bfloat16S3_S3_fjLj1024ELj1ELj4ELj1ELj16ENS0_18Kernel_traits_baseILj1024ES3_S3_S3_fjLj128EEEEELb1EEEvNS0_20BackwardKernelParamsE:
	.zero		656


//--------------------- .nv.constant0._ZN18transformer_engine13normalization26rmsnorm_bwd_general_kernelINS0_13Kernel_traitsI6__halffS3_fjLj1024ELj1ELj4ELj1ELj16ENS0_18Kernel_traits_baseILj1024ES3_fS3_fjLj128EEEEELb1EEEvNS0_20BackwardKernelParamsE --------------------------
	.section	.nv.constant0._ZN18transformer_engine13normalization26rmsnorm_bwd_general_kernelINS0_13Kernel_traitsI6__halffS3_fjLj1024ELj1ELj4ELj1ELj16ENS0_18Kernel_traits_baseILj1024ES3_fS3_fjLj128EEEEELb1EEEvNS0_20BackwardKernelParamsE,"a",@progbits
	.sectionflags	@""
	.align	4
.nv.constant0._ZN18transformer_engine13normalization26rmsnorm_bwd_general_kernelINS0_13Kernel_traitsI6__halffS3_fjLj1024ELj1ELj4ELj1ELj16ENS0_18Kernel_traits_baseILj1024ES3_fS3_fjLj128EEEEELb1EEEvNS0_20BackwardKernelParamsE:
	.zero		656


//--------------------- .nv.constant0._ZN18transformer_engine13normalization26rmsnorm_bwd_general_kernelINS0_13Kernel_traitsI6__halfS3_S3_fjLj1024ELj1ELj4ELj1ELj16ENS0_18Kernel_traits_baseILj1024ES3_S3_S3_fjLj128EEEEELb1EEEvNS0_20BackwardKernelParamsE --------------------------
	.section	.nv.constant0._ZN18transformer_engine13normalization26rmsnorm_bwd_general_kernelINS0_13Kernel_traitsI6__halfS3_S3_fjLj1024ELj1ELj4ELj1ELj16ENS0_18Kernel_traits_baseILj1024ES3_S3_S3_fjLj128EEEEELb1EEEvNS0_20BackwardKernelParamsE,"a",@progbits
	.sectionflags	@""
	.align	4
.nv.constant0._ZN18transformer_engine13normalization26rmsnorm_bwd_general_kernelINS0_13Kernel_traitsI6__halfS3_S3_fjLj1024ELj1ELj4ELj1ELj16ENS0_18Kernel_traits_baseILj1024ES3_S3_S3_fjLj128EEEEELb1EEEvNS0_20BackwardKernelParamsE:
	.zero		656


//--------------------- .nv.constant0._ZN18transformer_engine13normalization26rmsnorm_bwd_general_kernelINS0_13Kernel_traitsIffffjLj1024ELj1ELj4ELj1ELj16ENS0_18Kernel_traits_baseILj1024EffffjLj128EEEEELb1EEEvNS0_20BackwardKernelParamsE --------------------------
	.section	.nv.constant0._ZN18transformer_engine13normalization26rmsnorm_bwd_general_kernelINS0_13Kernel_traitsIffffjLj1024ELj1ELj4ELj1ELj16ENS0_18Kernel_traits_baseILj1024EffffjLj128EEEEELb1EEEvNS0_20BackwardKernelParamsE,"a",@progbits
	.sectionflags	@""
	.align	4
.nv.constant0._ZN18transformer_engine13normalization26rmsnorm_bwd_general_kernelINS0_13Kernel_traitsIffffjLj1024ELj1ELj4ELj1ELj16ENS0_18Kernel_traits_baseILj1024EffffjLj128EEEEELb1EEEvNS0_20BackwardKernelParamsE:
	.zero		656


//--------------------- .nv.constant0._ZN18transformer_engine13normalization26rmsnorm_bwd_general_kernelINS0_13Kernel_traitsI13__nv_bfloat16fS3_fjLj512ELj1ELj4ELj1ELj16ENS0_18Kernel_traits_baseILj512ES3_fS3_fjLj128EEEEELb1EEEvNS0_20BackwardKernelParamsE --------------------------
	.section	.nv.constant0._ZN18transformer_engine13normalization26rmsnorm_bwd_general_kernelINS0_13Kernel_traitsI13__nv_bfloat16fS3_fjLj512ELj1ELj4ELj1ELj16ENS0_18Kernel_traits_baseILj512ES3_fS3_fjLj128EEEEELb1EEEvNS0_20BackwardKernelParamsE,"a",@progbits
	.sectionflags	@""
	.align	4
.nv.constant0._ZN18transformer_engine13normalization26rmsnorm_bwd_general_kernelINS0_13Kernel_traitsI13__nv_bfloat16fS3_fjLj512ELj1ELj4ELj1ELj16ENS0_18Kernel_traits_baseILj512ES3_fS3_fjLj128EEEEELb1EEEvNS0_20BackwardKernelParamsE:
	.zero		656


//--------------------- .nv.constant0._ZN18transformer_engine13normalization26rmsnorm_bwd_general_kernelINS0_13Kernel_traitsI13__nv_bfloat16S3_S3_fjLj512ELj1ELj4ELj1ELj16ENS0_18Kernel_traits_baseILj512ES3_S3_S3_fjLj128EEEEELb1EEEvNS0_20BackwardKernelParamsE --------------------------
	.section	.nv.constant0._ZN18transformer_engine13normalization26rmsnorm_bwd_general_kernelINS0_13Kernel_traitsI13__nv_bfloat16S3_S3_fjLj512ELj1ELj4ELj1ELj16ENS0_18Kernel_traits_baseILj512ES3_S3_S3_fjLj128EEEEELb1EEEvNS0_20BackwardKernelParamsE,"a",@progbits
	.sectionflags	@""
	.align	4
.nv.constant0._ZN18transformer_engine13normalization26rmsnorm_bwd_general_kernelINS0_13Kernel_traitsI13__nv_bfloat16S3_S3_fjLj512ELj1ELj4ELj1ELj16ENS0_18Kernel_traits_baseILj512ES3_S3_S3_fjLj128EEEEELb1EEEvNS0_20BackwardKernelParamsE:
	.zero		656


//--------------------- .nv.constant0._ZN18transformer_engine13normalization26rmsnorm_bwd_general_kernelINS0_13Kernel_traitsI6__halffS3_fjLj512ELj1ELj4ELj1ELj16ENS0_18Kernel_traits_baseILj512ES3_fS3_fjLj128EEEEELb1EEEvNS0_20BackwardKernelParamsE --------------------------
	.section	.nv.constant0._ZN18transformer_engine13normalization26rmsnorm_bwd_general_kernelINS0_13Kernel_traitsI6__halffS3_fjLj512ELj1ELj4ELj1ELj16ENS0_18Kernel_traits_baseILj512ES3_fS3_fjLj128EEEEELb1EEEvNS0_20BackwardKernelParamsE,"a",@progbits
	.sectionflags	@""
	.align	4
.nv.constant0._ZN18transformer_engine13normalization26rmsnorm_bwd_general_kernelINS0_13Kernel_traitsI6__halffS3_fjLj512ELj1ELj4ELj1ELj16ENS0_18Kernel_traits_baseILj512ES3_fS3_fjLj128EEEEELb1EEEvNS0_20BackwardKernelParamsE:
	.zero		656


//--------------------- .nv.constant0._ZN18transformer_engine13normalization26rmsnorm_bwd_general_kernelINS0_13Kernel_traitsI6__halfS3_S3_fjLj512ELj1ELj4ELj1ELj16ENS0_18Kernel_traits_baseILj512ES3_S3_S3_fjLj128EEEEELb1EEEvNS0_20BackwardKernelParamsE --------------------------
	.section	.nv.constant0._ZN18transformer_engine13normalization26rmsnorm_bwd_general_kernelINS0_13Kernel_traitsI6__halfS3_S3_fjLj512ELj1ELj4ELj1ELj16ENS0_18Kernel_traits_baseILj512ES3_S3_S3_fjLj128EEEEELb1EEEvNS0_20BackwardKernelParamsE,"a",@progbits
	.sectionflags	@""
	.align	4
.nv.constant0._ZN18transformer_engine13normalization26rmsnorm_bwd_general_kernelINS0_13Kernel_traitsI6__halfS3_S3_fjLj512ELj1ELj4ELj1ELj16ENS0_18Kernel_traits_baseILj512ES3_S3_S3_fjLj128EEEEELb1EEEvNS0_20BackwardKernelParamsE:
	.zero		656


//--------------------- .nv.constant0._ZN18transformer_engine13normalization26rmsnorm_bwd_general_kernelINS0_13Kernel_traitsIffffjLj512ELj1ELj4ELj1ELj16ENS0_18Kernel_traits_baseILj512EffffjLj128EEEEELb1EEEvNS0_20BackwardKernelParamsE --------------------------
	.section	.nv.constant0._ZN18transformer_engine13normalization26rmsnorm_bwd_general_kernelINS0_13Kernel_traitsIffffjLj512ELj1ELj4ELj1ELj16ENS0_18Kernel_traits_baseILj512EffffjLj128EEEEELb1EEEvNS0_20BackwardKernelParamsE,"a",@progbits
	.sectionflags	@""
	.align	4
.nv.constant0._ZN18transformer_engine13normalization26rmsnorm_bwd_general_kernelINS0_13Kernel_traitsIffffjLj512ELj1ELj4ELj1ELj16ENS0_18Kernel_traits_baseILj512EffffjLj128EEEEELb1EEEvNS0_20BackwardKernelParamsE:
	.zero		656


//--------------------- .nv.constant0._ZN18transformer_engine13normalization26rmsnorm_bwd_general_kernelINS0_13Kernel_traitsI13__nv_bfloat16fS3_fjLj128ELj1ELj4ELj1ELj8ENS0_18Kernel_traits_baseILj128ES3_fS3_fjLj128EEEEELb1EEEvNS0_20BackwardKernelParamsE --------------------------
	.section	.nv.constant0._ZN18transformer_engine13normalization26rmsnorm_bwd_general_kernelINS0_13Kernel_traitsI13__nv_bfloat16fS3_fjLj128ELj1ELj4ELj1ELj8ENS0_18Kernel_traits_baseILj128ES3_fS3_fjLj128EEEEELb1EEEvNS0_20BackwardKernelParamsE,"a",@progbits
	.sectionflags	@""
	.align	4
.nv.constant0._ZN18transformer_engine13normalization26rmsnorm_bwd_general_kernelINS0_13Kernel_traitsI13__nv_bfloat16fS3_fjLj128ELj1ELj4ELj1ELj8ENS0_18Kernel_traits_baseILj128ES3_fS3_fjLj128EEEEELb1EEEvNS0_20BackwardKernelParamsE:
	.zero		656


//--------------------- .nv.constant0._ZN18transformer_engine13normalization26rmsnorm_bwd_general_kernelINS0_13Kernel_traitsI13__nv_bfloat16S3_S3_fjLj128ELj1ELj4ELj1ELj8ENS0_18Kernel_traits_baseILj128ES3_S3_S3_fjLj128EEEEELb1EEEvNS0_20BackwardKernelParamsE --------------------------
	.section	.nv.constant0._ZN18transformer_engine13normalization26rmsnorm_bwd_general_kernelINS0_13Kernel_traitsI13__nv_bfloat16S3_S3_fjLj128ELj1ELj4ELj1ELj8ENS0_18Kernel_traits_baseILj128ES3_S3_S3_fjLj128EEEEELb1EEEvNS0_20BackwardKernelParamsE,"a",@progbits
	.sectionflags	@""
	.align	4
.nv.constant0._ZN18transformer_engine13normalization26rmsnorm_bwd_general_kernelINS0_13Kernel_traitsI13__nv_bfloat16S3_S3_fjLj128ELj1ELj4ELj1ELj8ENS0_18Kernel_traits_baseILj128ES3_S3_S3_fjLj128EEEEELb1EEEvNS0_20BackwardKernelParamsE:
	.zero		656


//--------------------- .nv.constant0._ZN18transformer_engine13normalization26rmsnorm_bwd_general_kernelINS0_13Kernel_traitsI6__halffS3_fjLj128ELj1ELj4ELj1ELj8ENS0_18Kernel_traits_baseILj128ES3_fS3_fjLj128EEEEELb1EEEvNS0_20BackwardKernelParamsE --------------------------
	.section	.nv.constant0._ZN18transformer_engine13normalization26rmsnorm_bwd_general_kernelINS0_13Kernel_traitsI6__halffS3_fjLj128ELj1ELj4ELj1ELj8ENS0_18Kernel_traits_baseILj128ES3_fS3_fjLj128EEEEELb1EEEvNS0_20BackwardKernelParamsE,"a",@progbits
	.sectionflags	@""
	.align	4
.nv.constant0._ZN18transformer_engine13normalization26rmsnorm_bwd_general_kernelINS0_13Kernel_traitsI6__halffS3_fjLj128ELj1ELj4ELj1ELj8ENS0_18Kernel_traits_baseILj128ES3_fS3_fjLj128EEEEELb1EEEvNS0_20BackwardKernelParamsE:
	.zero		656


//--------------------- .nv.constant0._ZN18transformer_engine13normalization26rmsnorm_bwd_general_kernelINS0_13Kernel_traitsI6__halfS3_S3_fjLj128ELj1ELj4ELj1ELj8ENS0_18Kernel_traits_baseILj128ES3_S3_S3_fjLj128EEEEELb1EEEvNS0_20BackwardKernelParamsE --------------------------
	.section	.nv.constant0._ZN18transformer_engine13normalization26rmsnorm_bwd_general_kernelINS0_13Kernel_traitsI6__halfS3_S3_fjLj128ELj1ELj4ELj1ELj8ENS0_18Kernel_traits_baseILj128ES3_S3_S3_fjLj128EEEEELb1EEEvNS0_20BackwardKernelParamsE,"a",@progbits
	.sectionflags	@""
	.align	4
.nv.constant0._ZN18transformer_engine13normalization26rmsnorm_bwd_general_kernelINS0_13Kernel_traitsI6__halfS3_S3_fjLj128ELj1ELj4ELj1ELj8ENS0_18Kernel_traits_baseILj128ES3_S3_S3_fjLj128EEEEELb1EEEvNS0_20BackwardKernelParamsE:
	.zero		656


//--------------------- .nv.constant0._ZN18transformer_engine13normalization26rmsnorm_bwd_general_kernelINS0_13Kernel_traitsIffffjLj128ELj1ELj4ELj1ELj16ENS0_18Kernel_traits_baseILj128EffffjLj128EEEEELb1EEEvNS0_20BackwardKernelParamsE --------------------------
	.section	.nv.constant0._ZN18transformer_engine13normalization26rmsnorm_bwd_general_kernelINS0_13Kernel_traitsIffffjLj128ELj1ELj4ELj1ELj16ENS0_18Kernel_traits_baseILj128EffffjLj128EEEEELb1EEEvNS0_20BackwardKernelParamsE,"a",@progbits
	.sectionflags	@""
	.align	4
.nv.constant0._ZN18transformer_engine13normalization26rmsnorm_bwd_general_kernelINS0_13Kernel_traitsIffffjLj128ELj1ELj4ELj1ELj16ENS0_18Kernel_traits_baseILj128EffffjLj128EEEEELb1EEEvNS0_20BackwardKernelParamsE:
	.zero		656


//--------------------- .nv.constant0._ZN18transformer_engine13normalization24rmsnorm_bwd_tuned_kernelINS0_13Kernel_traitsI13__nv_bfloat16S3_S3_fjLj8192ELj1ELj1ELj4ELj16ENS0_18Kernel_traits_baseILj8192ES3_S3_S3_fjLj128EEEEELb1EEEvNS0_20BackwardKernelParamsE --------------------------
	.section	.nv.constant0._ZN18transformer_engine13normalization24rmsnorm_bwd_tuned_kernelINS0_13Kernel_traitsI13__nv_bfloat16S3_S3_fjLj8192ELj1ELj1ELj4ELj16ENS0_18Kernel_traits_baseILj8192ES3_S3_S3_fjLj128EEEEELb1EEEvNS0_20BackwardKernelParamsE,"a",@progbits
	.sectionflags	@""
	.align	4
.nv.constant0._ZN18transformer_engine13normalization24rmsnorm_bwd_tuned_kernelINS0_13Kernel_traitsI13__nv_bfloat16S3_S3_fjLj8192ELj1ELj1ELj4ELj16ENS0_18Kernel_traits_baseILj8192ES3_S3_S3_fjLj128EEEEELb1EEEvNS0_20BackwardKernelParamsE:
	.zero		656


//--------------------- .nv.constant0._ZN18transformer_engine13normalization24rmsnorm_bwd_tuned_kernelINS0_13Kernel_traitsI6__halfS3_S3_fjLj8192ELj1ELj1ELj4ELj16ENS0_18Kernel_traits_baseILj8192ES3_S3_S3_fjLj128EEEEELb1EEEvNS0_20BackwardKernelParamsE --------------------------
	.section	.nv.constant0._ZN18transformer_engine13normalization24rmsnorm_bwd_tuned_kernelINS0_13Kernel_traitsI6__halfS3_S3_fjLj8192ELj1ELj1ELj4ELj16ENS0_18Kernel_traits_baseILj8192ES3_S3_S3_fjLj128EEEEELb1EEEvNS0_20BackwardKernelParamsE,"a",@progbits
	.sectionflags	@""
	.align	4
.nv.constant0._ZN18transformer_engine13normalization24rmsnorm_bwd_tuned_kernelINS0_13Kernel_traitsI6__halfS3_S3_fjLj8192ELj1ELj1ELj4ELj16ENS0_18Kernel_traits_baseILj8192ES3_S3_S3_fjLj128EEEEELb1EEEvNS0_20BackwardKernelParamsE:
	.zero		656


//--------------------- .nv.constant0._ZN18transformer_engine13normalization24rmsnorm_bwd_tuned_kernelINS0_13Kernel_traitsIffffjLj8192ELj1ELj1ELj4ELj16ENS0_18Kernel_traits_baseILj8192EffffjLj128EEEEELb1EEEvNS0_20BackwardKernelParamsE --------------------------
	.section	.nv.constant0._ZN18transformer_engine13normalization24rmsnorm_bwd_tuned_kernelINS0_13Kernel_traitsIffffjLj8192ELj1ELj1ELj4ELj16ENS0_18Kernel_traits_baseILj8192EffffjLj128EEEEELb1EEEvNS0_20BackwardKernelParamsE,"a",@progbits
	.sectionflags	@""
	.align	4
.nv.constant0._ZN18transformer_engine13normalization24rmsnorm_bwd_tuned_kernelINS0_13Kernel_traitsIffffjLj8192ELj1ELj1ELj4ELj16ENS0_18Kernel_traits_baseILj8192EffffjLj128EEEEELb1EEEvNS0_20BackwardKernelParamsE:
	.zero		656


//--------------------- .nv.constant0._ZN18transformer_engine13normalization24rmsnorm_bwd_tuned_kernelINS0_13Kernel_traitsI13__nv_bfloat16S3_S3_fjLj4096ELj1ELj1ELj4ELj16ENS0_18Kernel_traits_baseILj4096ES3_S3_S3_fjLj128EEEEELb1EEEvNS0_20BackwardKernelParamsE --------------------------
	.section	.nv.constant0._ZN18transformer_engine13normalization24rmsnorm_bwd_tuned_kernelINS0_13Kernel_traitsI13__nv_bfloat16S3_S3_fjLj4096ELj1ELj1ELj4ELj16ENS0_18Kernel_traits_baseILj4096ES3_S3_S3_fjLj128EEEEELb1EEEvNS0_20BackwardKernelParamsE,"a",@progbits
	.sectionflags	@""
	.align	4
.nv.constant0._ZN18transformer_engine13normalization24rmsnorm_bwd_tuned_kernelINS0_13Kernel_traitsI13__nv_bfloat16S3_S3_fjLj4096ELj1ELj1ELj4ELj16ENS0_18Kernel_traits_baseILj4096ES3_S3_S3_fjLj128EEEEELb1EEEvNS0_20BackwardKernelParamsE:
	.zero		656


//--------------------- .nv.constant0._ZN18transformer_engine13normalization24rmsnorm_bwd_tuned_kernelINS0_13Kernel_traitsI6__halfS3_S3_fjLj4096ELj1ELj1ELj4ELj16ENS0_18Kernel_traits_baseILj4096ES3_S3_S3_fjLj128EEEEELb1EEEvNS0_20BackwardKernelParamsE --------------------------
	.section	.nv.constant0._ZN18transformer_engine13normalization24rmsnorm_bwd_tuned_kernelINS0_13Kernel_traitsI6__halfS3_S3_fjLj4096ELj1ELj1ELj4ELj16ENS0_18Kernel_traits_baseILj4096ES3_S3_S3_fjLj128EEEEELb1EEEvNS0_20BackwardKernelParamsE,"a",@progbits
	.sectionflags	@""
	.align	4
.nv.constant0._ZN18transformer_engine13normalization24rmsnorm_bwd_tuned_kernelINS0_13Kernel_traitsI6__halfS3_S3_fjLj4096ELj1ELj1ELj4ELj16ENS0_18Kernel_traits_baseILj4096ES3_S3_S3_fjLj128EEEEELb1EEEvNS0_20BackwardKernelParamsE:
	.zero		656


//--------------------- .nv.constant0._ZN18transformer_engine13normalization24rmsnorm_bwd_tuned_kernelINS0_13Kernel_traitsIffffjLj4096ELj1ELj1ELj4ELj16ENS0_18Kernel_traits_baseILj4096EffffjLj128EEEEELb1EEEvNS0_20BackwardKernelParamsE --------------------------
	.section	.nv.constant0._ZN18transformer_engine13normalization24rmsnorm_bwd_tuned_kernelINS0_13Kernel_traitsIffffjLj4096ELj1ELj1ELj4ELj16ENS0_18Kernel_traits_baseILj4096EffffjLj128EEEEELb1EEEvNS0_20BackwardKernelParamsE,"a",@progbits
	.sectionflags	@""
	.align	4
.nv.constant0._ZN18transformer_engine13normalization24rmsnorm_bwd_tuned_kernelINS0_13Kernel_traitsIffffjLj4096ELj1ELj1ELj4ELj16ENS0_18Kernel_traits_baseILj4096EffffjLj128EEEEELb1EEEvNS0_20BackwardKernelParamsE:
	.zero		656


//--------------------- .nv.constant0._ZN18transformer_engine13normalization24rmsnorm_bwd_tuned_kernelINS0_13Kernel_traitsI13__nv_bfloat16S3_S3_fjLj2048ELj1ELj1ELj4ELj16ENS0_18Kernel_traits_baseILj2048ES3_S3_S3_fjLj128EEEEELb1EEEvNS0_20BackwardKernelParamsE --------------------------
	.section	.nv.constant0._ZN18transformer_engine13normalization24rmsnorm_bwd_tuned_kernelINS0_13Kernel_traitsI13__nv_bfloat16S3_S3_fjLj2048ELj1ELj1ELj4ELj16ENS0_18Kernel_traits_baseILj2048ES3_S3_S3_fjLj128EEEEELb1EEEvNS0_20BackwardKernelParamsE,"a",@progbits
	.sectionflags	@""
	.align	4
.nv.constant0._ZN18transformer_engine13normalization24rmsnorm_bwd_tuned_kernelINS0_13Kernel_traitsI13__nv_bfloat16S3_S3_fjLj2048ELj1ELj1ELj4ELj16ENS0_18Kernel_traits_baseILj2048ES3_S3_S3_fjLj128EEEEELb1EEEvNS0_20BackwardKernelParamsE:
	.zero		656


//--------------------- .nv.constant0._ZN18transformer_engine13normalization24rmsnorm_bwd_tuned_kernelINS0_13Kernel_traitsI6__halfS3_S3_fjLj2048ELj1ELj1ELj4ELj16ENS0_18Kernel_traits_baseILj2048ES3_S3_S3_fjLj128EEEEELb1EEEvNS0_20BackwardKernelParamsE --------------------------
	.section	.nv.constant0._ZN18transformer_engine13normalization24rmsnorm_bwd_tuned_kernelINS0_13Kernel_traitsI6__halfS3_S3_fjLj2048ELj1ELj1ELj4ELj16ENS0_18Kernel_traits_baseILj2048ES3_S3_S3_fjLj128EEEEELb1EEEvNS0_20BackwardKernelParamsE,"a",@progbits
	.sectionflags	@""
	.align	4
.nv.constant0._ZN18transformer_engine13normalization24rmsnorm_bwd_tuned_kernelINS0_13Kernel_traitsI6__halfS3_S3_fjLj2048ELj1ELj1ELj4ELj16ENS0_18Kernel_traits_baseILj2048ES3_S3_S3_fjLj128EEEEELb1EEEvNS0_20BackwardKernelParamsE:
	.zero		656


//--------------------- .nv.constant0._ZN18transformer_engine13normalization24rmsnorm_bwd_tuned_kernelINS0_13Kernel_traitsIffffjLj2048ELj1ELj1ELj4ELj16ENS0_18Kernel_traits_baseILj2048EffffjLj128EEEEELb1EEEvNS0_20BackwardKernelParamsE --------------------------
	.section	.nv.constant0._ZN18transformer_engine13normalization24rmsnorm_bwd_tuned_kernelINS0_13Kernel_traitsIffffjLj2048ELj1ELj1ELj4ELj16ENS0_18Kernel_traits_baseILj2048EffffjLj128EEEEELb1EEEvNS0_20BackwardKernelParamsE,"a",@progbits
	.sectionflags	@""
	.align	4
.nv.constant0._ZN18transformer_engine13normalization24rmsnorm_bwd_tuned_kernelINS0_13Kernel_traitsIffffjLj2048ELj1ELj1ELj4ELj16ENS0_18Kernel_traits_baseILj2048EffffjLj128EEEEELb1EEEvNS0_20BackwardKernelParamsE:
	.zero		656


//--------------------- .nv.constant0._ZN18transformer_engine13normalization24rmsnorm_bwd_tuned_kernelINS0_13Kernel_traitsI13__nv_bfloat16S3_S3_fjLj1024ELj1ELj4ELj1ELj16ENS0_18Kernel_traits_baseILj1024ES3_S3_S3_fjLj128EEEEELb1EEEvNS0_20BackwardKernelParamsE --------------------------
	.section	.nv.constant0._ZN18transformer_engine13normalization24rmsnorm_bwd_tuned_kernelINS0_13Kernel_traitsI13__nv_bfloat16S3_S3_fjLj1024ELj1ELj4ELj1ELj16ENS0_18Kernel_traits_baseILj1024ES3_S3_S3_fjLj128EEEEELb1EEEvNS0_20BackwardKernelParamsE,"a",@progbits
	.sectionflags	@""
	.align	4
.nv.constant0._ZN18transformer_engine13normalization24rmsnorm_bwd_tuned_kernelINS0_13Kernel_traitsI13__nv_bfloat16S3_S3_fjLj1024ELj1ELj4ELj1ELj16ENS0_18Kernel_traits_baseILj1024ES3_S3_S3_fjLj128EEEEELb1EEEvNS0_20BackwardKernelParamsE:
	.zero		656


//--------------------- .nv.constant0._ZN18transformer_engine13normalization24rmsnorm_bwd_tuned_kernelINS0_13Kernel_traitsI6__halfS3_S3_fjLj1024ELj1ELj4ELj1ELj16ENS0_18Kernel_traits_baseILj1024ES3_S3_S3_fjLj128EEEEELb1EEEvNS0_20BackwardKernelParamsE --------------------------
	.section	.nv.constant0._ZN18transformer_engine13normalization24rmsnorm_bwd_tuned_kernelINS0_13Kernel_traitsI6__halfS3_S3_fjLj1024ELj1ELj4ELj1ELj16ENS0_18Kernel_traits_baseILj1024ES3_S3_S3_fjLj128EEEEELb1EEEvNS0_20BackwardKernelParamsE,"a",@progbits
	.sectionflags	@""
	.align	4
.nv.constant0._ZN18transformer_engine13normalization24rmsnorm_bwd_tuned_kernelINS0_13Kernel_traitsI6__halfS3_S3_fjLj1024ELj1ELj4ELj1ELj16ENS0_18Kernel_traits_baseILj1024ES3_S3_S3_fjLj128EEEEELb1EEEvNS0_20BackwardKernelParamsE:
	.zero		656


//--------------------- .nv.constant0._ZN18transformer_engine13normalization24rmsnorm_bwd_tuned_kernelINS0_13Kernel_traitsIffffjLj1024ELj1ELj4ELj1ELj16ENS0_18Kernel_traits_baseILj1024EffffjLj128EEEEELb1EEEvNS0_20BackwardKernelParamsE --------------------------
	.section	.nv.constant0._ZN18transformer_engine13normalization24rmsnorm_bwd_tuned_kernelINS0_13Kernel_traitsIffffjLj1024ELj1ELj4ELj1ELj16ENS0_18Kernel_traits_baseILj1024EffffjLj128EEEEELb1EEEvNS0_20BackwardKernelParamsE,"a",@progbits
	.sectionflags	@""
	.align	4
.nv.constant0._ZN18transformer_engine13normalization24rmsnorm_bwd_tuned_kernelINS0_13Kernel_traitsIffffjLj1024ELj1ELj4ELj1ELj16ENS0_18Kernel_traits_baseILj1024EffffjLj128EEEEELb1EEEvNS0_20BackwardKernelParamsE:
	.zero		656


//--------------------- .nv.constant0._ZN18transformer_engine13normalization24rmsnorm_bwd_tuned_kernelINS0_13Kernel_traitsI13__nv_bfloat16S3_S3_fjLj768ELj1ELj4ELj1ELj16ENS0_18Kernel_traits_baseILj768ES3_S3_S3_fjLj128EEEEELb1EEEvNS0_20BackwardKernelParamsE --------------------------
	.section	.nv.constant0._ZN18transformer_engine13normalization24rmsnorm_bwd_tuned_kernelINS0_13Kernel_traitsI13__nv_bfloat16S3_S3_fjLj768ELj1ELj4ELj1ELj16ENS0_18Kernel_traits_baseILj768ES3_S3_S3_fjLj128EEEEELb1EEEvNS0_20BackwardKernelParamsE,"a",@progbits
	.sectionflags	@""
	.align	4
.nv.constant0._ZN18transformer_engine13normalization24rmsnorm_bwd_tuned_kernelINS0_13Kernel_traitsI13__nv_bfloat16S3_S3_fjLj768ELj1ELj4ELj1ELj16ENS0_18Kernel_traits_baseILj768ES3_S3_S3_fjLj128EEEEELb1EEEvNS0_20BackwardKernelParamsE:
	.zero		656


//--------------------- .nv.constant0._ZN18transformer_engine13normalization24rmsnorm_bwd_tuned_kernelINS0_13Kernel_traitsI6__halfS3_S3_fjLj768ELj1ELj4ELj1ELj16ENS0_18Kernel_traits_baseILj768ES3_S3_S3_fjLj128EEEEELb1EEEvNS0_20BackwardKernelParamsE --------------------------
	.section	.nv.constant0._ZN18transformer_engine13normalization24rmsnorm_bwd_tuned_kernelINS0_13Kernel_traitsI6__halfS3_S3_fjLj768ELj1ELj4ELj1ELj16ENS0_18Kernel_traits_baseILj768ES3_S3_S3_fjLj128EEEEELb1EEEvNS0_20BackwardKernelParamsE,"a",@progbits
	.sectionflags	@""
	.align	4
.nv.constant0._ZN18transformer_engine13normalization24rmsnorm_bwd_tuned_kernelINS0_13Kernel_traitsI6__halfS3_S3_fjLj768ELj1ELj4ELj1ELj16ENS0_18Kernel_traits_baseILj768ES3_S3_S3_fjLj128EEEEELb1EEEvNS0_20BackwardKernelParamsE:
	.zero		656


//--------------------- .nv.constant0._ZN18transformer_engine13normalization24rmsnorm_bwd_tuned_kernelINS0_13Kernel_traitsIffffjLj768ELj1ELj4ELj1ELj16ENS0_18Kernel_traits_baseILj768EffffjLj128EEEEELb1EEEvNS0_20BackwardKernelParamsE --------------------------
	.section	.nv.constant0._ZN18transformer_engine13normalization24rmsnorm_bwd_tuned_kernelINS0_13Kernel_traitsIffffjLj768ELj1ELj4ELj1ELj16ENS0_18Kernel_traits_baseILj768EffffjLj128EEEEELb1EEEvNS0_20BackwardKernelParamsE,"a",@progbits
	.sectionflags	@""
	.align	4
.nv.constant0._ZN18transformer_engine13normalization24rmsnorm_bwd_tuned_kernelINS0_13Kernel_traitsIffffjLj768ELj1ELj4ELj1ELj16ENS0_18Kernel_traits_baseILj768EffffjLj128EEEEELb1EEEvNS0_20BackwardKernelParamsE:
	.zero		656


//--------------------- .nv.constant0._ZN18transformer_engine13normalization24rmsnorm_bwd_tuned_kernelINS0_13Kernel_traitsI13__nv_bfloat16S3_S3_fjLj512ELj1ELj4ELj1ELj16ENS0_18Kernel_traits_baseILj512ES3_S3_S3_fjLj128EEEEELb1EEEvNS0_20BackwardKernelParamsE --------------------------
	.section	.nv.constant0._ZN18transformer_engine13normalization24rmsnorm_bwd_tuned_kernelINS0_13Kernel_traitsI13__nv_bfloat16S3_S3_fjLj512ELj1ELj4ELj1ELj16ENS0_18Kernel_traits_baseILj512ES3_S3_S3_fjLj128EEEEELb1EEEvNS0_20BackwardKernelParamsE,"a",@progbits
	.sectionflags	@""
	.align	4
.nv.constant0._ZN18transformer_engine13normalization24rmsnorm_bwd_tuned_kernelINS0_13Kernel_traitsI13__nv_bfloat16S3_S3_fjLj512ELj1ELj4ELj1ELj16ENS0_18Kernel_traits_baseILj512ES3_S3_S3_fjLj128EEEEELb1EEEvNS0_20BackwardKernelParamsE:
	.zero		656


//--------------------- .nv.constant0._ZN18transformer_engine13normalization24rmsnorm_bwd_tuned_kernelINS0_13Kernel_traitsI6__halfS3_S3_fjLj512ELj1ELj4ELj1ELj16ENS0_18Kernel_traits_baseILj512ES3_S3_S3_fjLj128EEEEELb1EEEvNS0_20BackwardKernelParamsE --------------------------
	.section	.nv.constant0._ZN18transformer_engine13normalization24rmsnorm_bwd_tuned_kernelINS0_13Kernel_traitsI6__halfS3_S3_fjLj512ELj1ELj4ELj1ELj16ENS0_18Kernel_traits_baseILj512ES3_S3_S3_fjLj128EEEEELb1EEEvNS0_20BackwardKernelParamsE,"a",@progbits
	.sectionflags	@""
	.align	4
.nv.constant0._ZN18transformer_engine13normalization24rmsnorm_bwd_tuned_kernelINS0_13Kernel_traitsI6__halfS3_S3_fjLj512ELj1ELj4ELj1ELj16ENS0_18Kernel_traits_baseILj512ES3_S3_S3_fjLj128EEEEELb1EEEvNS0_20BackwardKernelParamsE:
	.zero		656


//--------------------- .nv.constant0._ZN18transformer_engine13normalization24rmsnorm_bwd_tuned_kernelINS0_13Kernel_traitsIffffjLj512ELj1ELj4ELj1ELj16ENS0_18Kernel_traits_baseILj512EffffjLj128EEEEELb1EEEvNS0_20BackwardKernelParamsE --------------------------
	.section	.nv.constant0._ZN18transformer_engine13normalization24rmsnorm_bwd_tuned_kernelINS0_13Kernel_traitsIffffjLj512ELj1ELj4ELj1ELj16ENS0_18Kernel_traits_baseILj512EffffjLj128EEEEELb1EEEvNS0_20BackwardKernelParamsE,"a",@progbits
	.sectionflags	@""
	.align	4
.nv.constant0._ZN18transformer_engine13normalization24rmsnorm_bwd_tuned_kernelINS0_13Kernel_traitsIffffjLj512ELj1ELj4ELj1ELj16ENS0_18Kernel_traits_baseILj512EffffjLj128EEEEELb1EEEvNS0_20BackwardKernelParamsE:
	.zero		656


//--------------------- .nv.constant0._ZN18transformer_engine13normalization26rmsnorm_bwd_general_kernelINS0_13Kernel_traitsI13__nv_bfloat16fS3_fjLj4096ELj1ELj1ELj4ELj16ENS0_18Kernel_traits_baseILj4096ES3_fS3_fjLj128EEEEELb0EEEvNS0_20BackwardKernelParamsE --------------------------
	.section	.nv.constant0._ZN18transformer_engine13normalization26rmsnorm_bwd_general_kernelINS0_13Kernel_traitsI13__nv_bfloat16fS3_fjLj4096ELj1ELj1ELj4ELj16ENS0_18Kernel_traits_baseILj4096ES3_fS3_fjLj128EEEEELb0EEEvNS0_20BackwardKernelParamsE,"a",@progbits
	.sectionflags	@""
	.align	4
.nv.constant0._ZN18transformer_engine13normalization26rmsnorm_bwd_general_kernelINS0_13Kernel_traitsI13__nv_bfloat16fS3_fjLj4096ELj1ELj1ELj4ELj16ENS0_18Kernel_traits_baseILj4096ES3_fS3_fjLj128EEEEELb0EEEvNS0_20BackwardKernelParamsE:
	.zero		656


//--------------------- .nv.constant0._ZN18transformer_engine13normalization26rmsnorm_bwd_general_kernelINS0_13Kernel_traitsI13__nv_bfloat16S3_S3_fjLj4096ELj1ELj1ELj4ELj16ENS0_18Kernel_traits_baseILj4096ES3_S3_S3_fjLj128EEEEELb0EEEvNS0_20BackwardKernelParamsE --------------------------
	.section	.nv.constant0._ZN18transformer_engine13normalization26rmsnorm_bwd_general_kernelINS0_13Kernel_traitsI13__nv_bfloat16S3_S3_fjLj4096ELj1ELj1ELj4ELj16ENS0_18Kernel_traits_baseILj4096ES3_S3_S3_fjLj128EEEEELb0EEEvNS0_20BackwardKernelParamsE,"a",@progbits
	.sectionflags	@""
	.align	4
.nv.constant0._ZN18transformer_engine13normalization26rmsnorm_bwd_general_kernelINS0_13Kernel_traitsI13__nv_bfloat16S3_S3_fjLj4096ELj1ELj1ELj4ELj16ENS0_18Kernel_traits_baseILj4096ES3_S3_S3_fjLj128EEEEELb0EEEvNS0_20BackwardKernelParamsE:
	.zero		656


//--------------------- .nv.constant0._ZN18transformer_engine13normalization26rmsnorm_bwd_general_kernelINS0_13Kernel_traitsI6__halffS3_fjLj4096ELj1ELj1ELj4ELj16ENS0_18Kernel_traits_baseILj4096ES3_fS3_fjLj128EEEEELb0EEEvNS0_20BackwardKernelParamsE --------------------------
	.section	.nv.constant0._ZN18transformer_engine13normalization26rmsnorm_bwd_general_kernelINS0_13Kernel_traitsI6__halffS3_fjLj4096ELj1ELj1ELj4ELj16ENS0_18Kernel_traits_baseILj4096ES3_fS3_fjLj128EEEEELb0EEEvNS0_20BackwardKernelParamsE,"a",@progbits
	.sectionflags	@""
	.align	4
.nv.constant0._ZN18transformer_engine13normalization26rmsnorm_bwd_general_kernelINS0_13Kernel_traitsI6__halffS3_fjLj4096ELj1ELj1ELj4ELj16ENS0_18Kernel_traits_baseILj4096ES3_fS3_fjLj128EEEEELb0EEEvNS0_20BackwardKernelParamsE:
	.zero		656


//--------------------- .nv.constant0._ZN18transformer_engine13normalization26rmsnorm_bwd_general_kernelINS0_13Kernel_traitsI6__halfS3_S3_fjLj4096ELj1ELj1ELj4ELj16ENS0_18Kernel_traits_baseILj4096ES3_S3_S3_fjLj128EEEEELb0EEEvNS0_20BackwardKernelParamsE --------------------------
	.section	.nv.constant0._ZN18transformer_engine13normalization26rmsnorm_bwd_general_kernelINS0_13Kernel_traitsI6__halfS3_S3_fjLj4096ELj1ELj1ELj4ELj16ENS0_18Kernel_traits_baseILj4096ES3_S3_S3_fjLj128EEEEELb0EEEvNS0_20BackwardKernelParamsE,"a",@progbits
	.sectionflags	@""
	.align	4
.nv.constant0._ZN18transformer_engine13normalization26rmsnorm_bwd_general_kernelINS0_13Kernel_traitsI6__halfS3_S3_fjLj4096ELj1ELj1ELj4ELj16ENS0_18Kernel_traits_baseILj4096ES3_S3_S3_fjLj128EEEEELb0EEEvNS0_20BackwardKernelParamsE:
	.zero		656


//--------------------- .nv.constant0._ZN18transformer_engine13normalization26rmsnorm_bwd_general_kernelINS0_13Kernel_traitsIffffjLj4096ELj1ELj1ELj4ELj16ENS0_18Kernel_traits_baseILj4096EffffjLj128EEEEELb0EEEvNS0_20BackwardKernelParamsE --------------------------
	.section	.nv.constant0._ZN18transformer_engine13normalization26rmsnorm_bwd_general_kernelINS0_13Kernel_traitsIffffjLj4096ELj1ELj1ELj4ELj16ENS0_18Kernel_traits_baseILj4096EffffjLj128EEEEELb0EEEvNS0_20BackwardKernelParamsE,"a",@progbits
	.sectionflags	@""
	.align	4
.nv.constant0._ZN18transformer_engine13normalization26rmsnorm_bwd_general_kernelINS0_13Kernel_traitsIffffjLj4096ELj1ELj1ELj4ELj16ENS0_18Kernel_traits_baseILj4096EffffjLj128EEEEELb0EEEvNS0_20BackwardKernelParamsE:
	.zero		656


//--------------------- .nv.constant0._ZN18transformer_engine13normalization26rmsnorm_bwd_general_kernelINS0_13Kernel_traitsI13__nv_bfloat16fS3_fjLj2048ELj1ELj1ELj4ELj16ENS0_18Kernel_traits_baseILj2048ES3_fS3_fjLj128EEEEELb0EEEvNS0_20BackwardKernelParamsE --------------------------
	.section	.nv.constant0._ZN18transformer_engine13normalization26rmsnorm_bwd_general_kernelINS0_13Kernel_traitsI13__nv_bfloat16fS3_fjLj2048ELj1ELj1ELj4ELj16ENS0_18Kernel_traits_baseILj2048ES3_fS3_fjLj128EEEEELb0EEEvNS0_20BackwardKernelParamsE,"a",@progbits
	.sectionflags	@""
	.align	4
.nv.constant0._ZN18transformer_engine13normalization26rmsnorm_bwd_general_kernelINS0_13Kernel_traitsI13__nv_bfloat16fS3_fjLj2048ELj1ELj1ELj4ELj16ENS0_18Kernel_traits_baseILj2048ES3_fS3_fjLj128EEEEELb0EEEvNS0_20BackwardKernelParamsE:
	.zero		656


//--------------------- .nv.constant0._ZN18transformer_engine13normalization26rmsnorm_bwd_general_kernelINS0_13Kernel_traitsI13__nv_bfloat16S3_S3_fjLj2048ELj1ELj1ELj4ELj16ENS0_18Kernel_traits_baseILj2048ES3_S3_S3_fjLj128EEEEELb0EEEvNS0_20BackwardKernelParamsE --------------------------
	.section	.nv.constant0._ZN18transformer_engine13normalization26rmsnorm_bwd_general_kernelINS0_13Kernel_traitsI13__nv_bfloat16S3_S3_fjLj2048ELj1ELj1ELj4ELj16ENS0_18Kernel_traits_baseILj2048ES3_S3_S3_fjLj128EEEEELb0EEEvNS0_20BackwardKernelParamsE,"a",@progbits
	.sectionflags	@""
	.align	4
.nv.constant0._ZN18transformer_engine13normalization26rmsnorm_bwd_general_kernelINS0_13Kernel_traitsI13__nv_bfloat16S3_S3_fjLj2048ELj1ELj1ELj4ELj16ENS0_18Kernel_traits_baseILj2048ES3_S3_S3_fjLj128EEEEELb0EEEvNS0_20BackwardKernelParamsE:
	.zero		656


//--------------------- .nv.constant0._ZN18transformer_engine13normalization26rmsnorm_bwd_general_kernelINS0_13Kernel_traitsI6__halffS3_fjLj2048ELj1ELj1ELj4ELj16ENS0_18Kernel_traits_baseILj2048ES3_fS3_fjLj128EEEEELb0EEEvNS0_20BackwardKernelParamsE --------------------------
	.section	.nv.constant0._ZN18transformer_engine13normalization26rmsnorm_bwd_general_kernelINS0_13Kernel_traitsI6__halffS3_fjLj2048ELj1ELj1ELj4ELj16ENS0_18Kernel_traits_baseILj2048ES3_fS3_fjLj128EEEEELb0EEEvNS0_20BackwardKernelParamsE,"a",@progbits
	.sectionflags	@""
	.align	4
.nv.constant0._ZN18transformer_engine13normalization26rmsnorm_bwd_general_kernelINS0_13Kernel_traitsI6__halffS3_fjLj2048ELj1ELj1ELj4ELj16ENS0_18Kernel_traits_baseILj2048ES3_fS3_fjLj128EEEEELb0EEEvNS0_20BackwardKernelParamsE:
	.zero		656


//--------------------- .nv.constant0._ZN18transformer_engine13normalization26rmsnorm_bwd_general_kernelINS0_13Kernel_traitsI6__halfS3_S3_fjLj2048ELj1ELj1ELj4ELj16ENS0_18Kernel_traits_baseILj2048ES3_S3_S3_fjLj128EEEEELb0EEEvNS0_20BackwardKernelParamsE --------------------------
	.section	.nv.constant0._ZN18transformer_engine13normalization26rmsnorm_bwd_general_kernelINS0_13Kernel_traitsI6__halfS3_S3_fjLj2048ELj1ELj1ELj4ELj16ENS0_18Kernel_traits_baseILj2048ES3_S3_S3_fjLj128EEEEELb0EEEvNS0_20BackwardKernelParamsE,"a",@progbits
	.sectionflags	@""
	.align	4
.nv.constant0._ZN18transformer_engine13normalization26rmsnorm_bwd_general_kernelINS0_13Kernel_traitsI6__halfS3_S3_fjLj2048ELj1ELj1ELj4ELj16ENS0_18Kernel_traits_baseILj2048ES3_S3_S3_fjLj128EEEEELb0EEEvNS0_20BackwardKernelParamsE:
	.zero		656


//--------------------- .nv.constant0._ZN18transformer_engine13normalization26rmsnorm_bwd_general_kernelINS0_13Kernel_traitsIffffjLj2048ELj1ELj1ELj4ELj16ENS0_18Kernel_traits_baseILj2048EffffjLj128EEEEELb0EEEvNS0_20BackwardKernelParamsE --------------------------
	.section	.nv.constant0._ZN18transformer_engine13normalization26rmsnorm_bwd_general_kernelINS0_13Kernel_traitsIffffjLj2048ELj1ELj1ELj4ELj16ENS0_18Kernel_traits_baseILj2048EffffjLj128EEEEELb0EEEvNS0_20BackwardKernelParamsE,"a",@progbits
	.sectionflags	@""
	.align	4
.nv.constant0._ZN18transformer_engine13normalization26rmsnorm_bwd_general_kernelINS0_13Kernel_traitsIffffjLj2048ELj1ELj1ELj4ELj16ENS0_18Kernel_traits_baseILj2048EffffjLj128EEEEELb0EEEvNS0_20BackwardKernelParamsE:
	.zero		656


//--------------------- .nv.constant0._ZN18transformer_engine13normalization26rmsnorm_bwd_general_kernelINS0_13Kernel_traitsI13__nv_bfloat16fS3_fjLj1024ELj1ELj4ELj1ELj16ENS0_18Kernel_traits_baseILj1024ES3_fS3_fjLj128EEEEELb0EEEvNS0_20BackwardKernelParamsE --------------------------
	.section	.nv.constant0._ZN18transformer_engine13normalization26rmsnorm_bwd_general_kernelINS0_13Kernel_traitsI13__nv_bfloat16fS3_fjLj1024ELj1ELj4ELj1ELj16ENS0_18Kernel_traits_baseILj1024ES3_fS3_fjLj128EEEEELb0EEEvNS0_20BackwardKernelParamsE,"a",@progbits
	.sectionflags	@""
	.align	4
.nv.constant0._ZN18transformer_engine13normalization26rmsnorm_bwd_general_kernelINS0_13Kernel_traitsI13__nv_bfloat16fS3_fjLj1024ELj1ELj4ELj1ELj16ENS0_18Kernel_traits_baseILj1024ES3_fS3_fjLj128EEEEELb0EEEvNS0_20BackwardKernelParamsE:
	.zero		656


//--------------------- .nv.constant0._ZN18transformer_engine13normalization26rmsnorm_bwd_general_kernelINS0_13Kernel_traitsI13__nv_bfloat16S3_S3_fjLj1024ELj1ELj4ELj1ELj16ENS0_18Kernel_traits_baseILj1024ES3_S3_S3_fjLj128EEEEELb0EEEvNS0_20BackwardKernelParamsE --------------------------
	.section	.nv.constant0._ZN18transformer_engine13normalization26rmsnorm_bwd_general_kernelINS0_13Kernel_traitsI13__nv_bfloat16S3_S3_fjLj1024ELj1ELj4ELj1ELj16ENS0_18Kernel_traits_baseILj1024ES3_S3_S3_fjLj128EEEEELb0EEEvNS0_20BackwardKernelParamsE,"a",@progbits
	.sectionflags	@""
	.align	4
.nv.constant0._ZN18transformer_engine13normalization26rmsnorm_bwd_general_kernelINS0_13Kernel_traitsI13__nv_bfloat16S3_S3_fjLj1024ELj1ELj4ELj1ELj16ENS0_18Kernel_traits_baseILj1024ES3_S3_S3_fjLj128EEEEELb0EEEvNS0_20BackwardKernelParamsE:
	.zero		656


//--------------------- .nv.constant0._ZN18transformer_engine13normalization26rmsnorm_bwd_general_kernelINS0_13Kernel_traitsI6__halffS3_fjLj1024ELj1ELj4ELj1ELj16ENS0_18Kernel_traits_baseILj1024ES3_fS3_fjLj128EEEEELb0EEEvNS0_20BackwardKernelParamsE --------------------------
	.section	.nv.constant0._ZN18transformer_engine13normalization26rmsnorm_bwd_general_kernelINS0_13Kernel_traitsI6__halffS3_fjLj1024ELj1ELj4ELj1ELj16ENS0_18Kernel_traits_baseILj1024ES3_fS3_fjLj128EEEEELb0EEEvNS0_20BackwardKernelParamsE,"a",@progbits
	.sectionflags	@""
	.align	4
.nv.constant0._ZN18transformer_engine13normalization26rmsnorm_bwd_general_kernelINS0_13Kernel_traitsI6__halffS3_fjLj1024ELj1ELj4ELj1ELj16ENS0_18Kernel_traits_baseILj1024ES3_fS3_fjLj128EEEEELb0EEEvNS0_20BackwardKernelParamsE:
	.zero		656


//--------------------- .nv.constant0._ZN18transformer_engine13normalization26rmsnorm_bwd_general_kernelINS0_13Kernel_traitsI6__halfS3_S3_fjLj1024ELj1ELj4ELj1ELj16ENS0_18Kernel_traits_baseILj1024ES3_S3_S3_fjLj128EEEEELb0EEEvNS0_20BackwardKernelParamsE --------------------------
	.section	.nv.constant0._ZN18transformer_engine13normalization26rmsnorm_bwd_general_kernelINS0_13Kernel_traitsI6__halfS3_S3_fjLj1024ELj1ELj4ELj1ELj16ENS0_18Kernel_traits_baseILj1024ES3_S3_S3_fjLj128EEEEELb0EEEvNS0_20BackwardKernelParamsE,"a",@progbits
	.sectionflags	@""
	.align	4
.nv.constant0._ZN18transformer_engine13normalization26rmsnorm_bwd_general_kernelINS0_13Kernel_traitsI6__halfS3_S3_fjLj1024ELj1ELj4ELj1ELj16ENS0_18Kernel_traits_baseILj1024ES3_S3_S3_fjLj128EEEEELb0EEEvNS0_20BackwardKernelParamsE:
	.zero		656


//--------------------- .nv.constant0._ZN18transformer_engine13normalization26rmsnorm_bwd_general_kernelINS0_13Kernel_traitsIffffjLj1024ELj1ELj4ELj1ELj16ENS0_18Kernel_traits_baseILj1024EffffjLj128EEEEELb0EEEvNS0_20BackwardKernelParamsE --------------------------
	.section	.nv.constant0._ZN18transformer_engine13normalization26rmsnorm_bwd_general_kernelINS0_13Kernel_traitsIffffjLj1024ELj1ELj4ELj1ELj16ENS0_18Kernel_traits_baseILj1024EffffjLj128EEEEELb0EEEvNS0_20BackwardKernelParamsE,"a",@progbits
	.sectionflags	@""
	.align	4
.nv.constant0._ZN18transformer_engine13normalization26rmsnorm_bwd_general_kernelINS0_13Kernel_traitsIffffjLj1024ELj1ELj4ELj1ELj16ENS0_18Kernel_traits_baseILj1024EffffjLj128EEEEELb0EEEvNS0_20BackwardKernelParamsE:
	.zero		656


//--------------------- .nv.constant0._ZN18transformer_engine13normalization26rmsnorm_bwd_general_kernelINS0_13Kernel_traitsI13__nv_bfloat16fS3_fjLj512ELj1ELj4ELj1ELj16ENS0_18Kernel_traits_baseILj512ES3_fS3_fjLj128EEEEELb0EEEvNS0_20BackwardKernelParamsE --------------------------
	.section	.nv.constant0._ZN18transformer_engine13normalization26rmsnorm_bwd_general_kernelINS0_13Kernel_traitsI13__nv_bfloat16fS3_fjLj512ELj1ELj4ELj1ELj16ENS0_18Kernel_traits_baseILj512ES3_fS3_fjLj128EEEEELb0EEEvNS0_20BackwardKernelParamsE,"a",@progbits
	.sectionflags	@""
	.align	4
.nv.constant0._ZN18transformer_engine13normalization26rmsnorm_bwd_general_kernelINS0_13Kernel_traitsI13__nv_bfloat16fS3_fjLj512ELj1ELj4ELj1ELj16ENS0_18Kernel_traits_baseILj512ES3_fS3_fjLj128EEEEELb0EEEvNS0_20BackwardKernelParamsE:
	.zero		656


//--------------------- .nv.constant0._ZN18transformer_engine13normalization26rmsnorm_bwd_general_kernelINS0_13Kernel_traitsI13__nv_bfloat16S3_S3_fjLj512ELj1ELj4ELj1ELj16ENS0_18Kernel_traits_baseILj512ES3_S3_S3_fjLj128EEEEELb0EEEvNS0_20BackwardKernelParamsE --------------------------
	.section	.nv.constant0._ZN18transformer_engine13normalization26rmsnorm_bwd_general_kernelINS0_13Kernel_traitsI13__nv_bfloat16S3_S3_fjLj512ELj1ELj4ELj1ELj16ENS0_18Kernel_traits_baseILj512ES3_S3_S3_fjLj128EEEEELb0EEEvNS0_20BackwardKernelParamsE,"a",@progbits
	.sectionflags	@""
	.align	4
.nv.constant0._ZN18transformer_engine13normalization26rmsnorm_bwd_general_kernelINS0_13Kernel_traitsI13__nv_bfloat16S3_S3_fjLj512ELj1ELj4ELj1ELj16ENS0_18Kernel_traits_baseILj512ES3_S3_S3_fjLj128EEEEELb0EEEvNS0_20BackwardKernelParamsE:
	.zero		656


//--------------------- .nv.constant0._ZN18transformer_engine13normalization26rmsnorm_bwd_general_kernelINS0_13Kernel_traitsI6__halffS3_fjLj512ELj1ELj4ELj1ELj16ENS0_18Kernel_traits_baseILj512ES3_fS3_fjLj128EEEEELb0EEEvNS0_20BackwardKernelParamsE --------------------------
	.section	.nv.constant0._ZN18transformer_engine13normalization26rmsnorm_bwd_general_kernelINS0_13Kernel_traitsI6__halffS3_fjLj512ELj1ELj4ELj1ELj16ENS0_18Kernel_traits_baseILj512ES3_fS3_fjLj128EEEEELb0EEEvNS0_20BackwardKernelParamsE,"a",@progbits
	.sectionflags	@""
	.align	4
.nv.constant0._ZN18transformer_engine13normalization26rmsnorm_bwd_general_kernelINS0_13Kernel_traitsI6__halffS3_fjLj512ELj1ELj4ELj1ELj16ENS0_18Kernel_traits_baseILj512ES3_fS3_fjLj128EEEEELb0EEEvNS0_20BackwardKernelParamsE:
	.zero		656


//--------------------- .nv.constant0._ZN18transformer_engine13normalization26rmsnorm_bwd_general_kernelINS0_13Kernel_traitsI6__halfS3_S3_fjLj512ELj1ELj4ELj1ELj16ENS0_18Kernel_traits_baseILj512ES3_S3_S3_fjLj128EEEEELb0EEEvNS0_20BackwardKernelParamsE --------------------------
	.section	.nv.constant0._ZN18transformer_engine13normalization26rmsnorm_bwd_general_kernelINS0_13Kernel_traitsI6__halfS3_S3_fjLj512ELj1ELj4ELj1ELj16ENS0_18Kernel_traits_baseILj512ES3_S3_S3_fjLj128EEEEELb0EEEvNS0_20BackwardKernelParamsE,"a",@progbits
	.sectionflags	@""
	.align	4
.nv.constant0._ZN18transformer_engine13normalization26rmsnorm_bwd_general_kernelINS0_13Kernel_traitsI6__halfS3_S3_fjLj512ELj1ELj4ELj1ELj16ENS0_18Kernel_traits_baseILj512ES3_S3_S3_fjLj128EEEEELb0EEEvNS0_20BackwardKernelParamsE:
	.zero		656


//--------------------- .nv.constant0._ZN18transformer_engine13normalization26rmsnorm_bwd_general_kernelINS0_13Kernel_traitsIffffjLj512ELj1ELj4ELj1ELj16ENS0_18Kernel_traits_baseILj512EffffjLj128EEEEELb0EEEvNS0_20BackwardKernelParamsE --------------------------
	.section	.nv.constant0._ZN18transformer_engine13normalization26rmsnorm_bwd_general_kernelINS0_13Kernel_traitsIffffjLj512ELj1ELj4ELj1ELj16ENS0_18Kernel_traits_baseILj512EffffjLj128EEEEELb0EEEvNS0_20BackwardKernelParamsE,"a",@progbits
	.sectionflags	@""
	.align	4
.nv.constant0._ZN18transformer_engine13normalization26rmsnorm_bwd_general_kernelINS0_13Kernel_traitsIffffjLj512ELj1ELj4ELj1ELj16ENS0_18Kernel_traits_baseILj512EffffjLj128EEEEELb0EEEvNS0_20BackwardKernelParamsE:
	.zero		656


//--------------------- .nv.constant0._ZN18transformer_engine13normalization26rmsnorm_bwd_general_kernelINS0_13Kernel_traitsI13__nv_bfloat16fS3_fjLj128ELj1ELj4ELj1ELj8ENS0_18Kernel_traits_baseILj128ES3_fS3_fjLj128EEEEELb0EEEvNS0_20BackwardKernelParamsE --------------------------
	.section	.nv.constant0._ZN18transformer_engine13normalization26rmsnorm_bwd_general_kernelINS0_13Kernel_traitsI13__nv_bfloat16fS3_fjLj128ELj1ELj4ELj1ELj8ENS0_18Kernel_traits_baseILj128ES3_fS3_fjLj128EEEEELb0EEEvNS0_20BackwardKernelParamsE,"a",@progbits
	.sectionflags	@""
	.align	4
.nv.constant0._ZN18transformer_engine13normalization26rmsnorm_bwd_general_kernelINS0_13Kernel_traitsI13__nv_bfloat16fS3_fjLj128ELj1ELj4ELj1ELj8ENS0_18Kernel_traits_baseILj128ES3_fS3_fjLj128EEEEELb0EEEvNS0_20BackwardKernelParamsE:
	.zero		656


//--------------------- .nv.constant0._ZN18transformer_engine13normalization35rmsnorm_bwd_finalize_general_kernelI13__nv_bfloat16fLj4ELj1ELj4ELj32EEEvNS0_20BackwardKernelParamsE --------------------------
	.section	.nv.constant0._ZN18transformer_engine13normalization35rmsnorm_bwd_finalize_general_kernelI13__nv_bfloat16fLj4ELj1ELj4ELj32EEEvNS0_20BackwardKernelParamsE,"a",@progbits
	.sectionflags	@""
	.align	4
.nv.constant0._ZN18transformer_engine13normalization35rmsnorm_bwd_finalize_general_kernelI13__nv_bfloat16fLj4ELj1ELj4ELj32EEEvNS0_20BackwardKernelParamsE:
	.zero		656


//--------------------- .nv.constant0._ZN18transformer_engine13normalization26rmsnorm_bwd_general_kernelINS0_13Kernel_traitsI13__nv_bfloat16S3_S3_fjLj128ELj1ELj4ELj1ELj8ENS0_18Kernel_traits_baseILj128ES3_S3_S3_fjLj128EEEEELb0EEEvNS0_20BackwardKernelParamsE --------------------------
	.section	.nv.constant0._ZN18transformer_engine13normalization26rmsnorm_bwd_general_kernelINS0_13Kernel_traitsI13__nv_bfloat16S3_S3_fjLj128ELj1ELj4ELj1ELj8ENS0_18Kernel_traits_baseILj128ES3_S3_S3_fjLj128EEEEELb0EEEvNS0_20BackwardKernelParamsE,"a",@progbits
	.sectionflags	@""
	.align	4
.nv.constant0._ZN18transformer_engine13normalization26rmsnorm_bwd_general_kernelINS0_13Kernel_traitsI13__nv_bfloat16S3_S3_fjLj128ELj1ELj4ELj1ELj8ENS0_18Kernel_traits_baseILj128ES3_S3_S3_fjLj128EEEEELb0EEEvNS0_20BackwardKernelParamsE:
	.zero		656


//--------------------- .nv.constant0._ZN18transformer_engine13normalization26rmsnorm_bwd_general_kernelINS0_13Kernel_traitsI6__halffS3_fjLj128ELj1ELj4ELj1ELj8ENS0_18Kernel_traits_baseILj128ES3_fS3_fjLj128EEEEELb0EEEvNS0_20BackwardKernelParamsE --------------------------
	.section	.nv.constant0._ZN18transformer_engine13normalization26rmsnorm_bwd_general_kernelINS0_13Kernel_traitsI6__halffS3_fjLj128ELj1ELj4ELj1ELj8ENS0_18Kernel_traits_baseILj128ES3_fS3_fjLj128EEEEELb0EEEvNS0_20BackwardKernelParamsE,"a",@progbits
	.sectionflags	@""
	.align	4
.nv.constant0._ZN18transformer_engine13normalization26rmsnorm_bwd_general_kernelINS0_13Kernel_traitsI6__halffS3_fjLj128ELj1ELj4ELj1ELj8ENS0_18Kernel_traits_baseILj128ES3_fS3_fjLj128EEEEELb0EEEvNS0_20BackwardKernelParamsE:
	.zero		656


//--------------------- .nv.constant0._ZN18transformer_engine13normalization35rmsnorm_bwd_finalize_general_kernelI6__halffLj4ELj1ELj4ELj32EEEvNS0_20BackwardKernelParamsE --------------------------
	.section	.nv.constant0._ZN18transformer_engine13normalization35rmsnorm_bwd_finalize_general_kernelI6__halffLj4ELj1ELj4ELj32EEEvNS0_20BackwardKernelParamsE,"a",@progbits
	.sectionflags	@""
	.align	4
.nv.constant0._ZN18transformer_engine13normalization35rmsnorm_bwd_finalize_general_kernelI6__halffLj4ELj1ELj4ELj32EEEvNS0_20BackwardKernelParamsE:
	.zero		656


//--------------------- .nv.constant0._ZN18transformer_engine13normalization26rmsnorm_bwd_general_kernelINS0_13Kernel_traitsI6__halfS3_S3_fjLj128ELj1ELj4ELj1ELj8ENS0_18Kernel_traits_baseILj128ES3_S3_S3_fjLj128EEEEELb0EEEvNS0_20BackwardKernelParamsE --------------------------
	.section	.nv.constant0._ZN18transformer_engine13normalization26rmsnorm_bwd_general_kernelINS0_13Kernel_traitsI6__halfS3_S3_fjLj128ELj1ELj4ELj1ELj8ENS0_18Kernel_traits_baseILj128ES3_S3_S3_fjLj128EEEEELb0EEEvNS0_20BackwardKernelParamsE,"a",@progbits
	.sectionflags	@""
	.align	4
.nv.constant0._ZN18transformer_engine13normalization26rmsnorm_bwd_general_kernelINS0_13Kernel_traitsI6__halfS3_S3_fjLj128ELj1ELj4ELj1ELj8ENS0_18Kernel_traits_baseILj128ES3_S3_S3_fjLj128EEEEELb0EEEvNS0_20BackwardKernelParamsE:
	.zero		656


//--------------------- .nv.constant0._ZN18transformer_engine13normalization35rmsnorm_bwd_finalize_general_kernelIffLj4ELj1ELj4ELj32EEEvNS0_20BackwardKernelParamsE --------------------------
	.section	.nv.constant0._ZN18transformer_engine13normalization35rmsnorm_bwd_finalize_general_kernelIffLj4ELj1ELj4ELj32EEEvNS0_20BackwardKernelParamsE,"a",@progbits
	.sectionflags	@""
	.align	4
.nv.constant0._ZN18transformer_engine13normalization35rmsnorm_bwd_finalize_general_kernelIffLj4ELj1ELj4ELj32EEEvNS0_20BackwardKernelParamsE:
	.zero		656


//--------------------- .nv.constant0._ZN18transformer_engine13normalization26rmsnorm_bwd_general_kernelINS0_13Kernel_traitsIffffjLj128ELj1ELj4ELj1ELj16ENS0_18Kernel_traits_baseILj128EffffjLj128EEEEELb0EEEvNS0_20BackwardKernelParamsE --------------------------
	.section	.nv.constant0._ZN18transformer_engine13normalization26rmsnorm_bwd_general_kernelINS0_13Kernel_traitsIffffjLj128ELj1ELj4ELj1ELj16ENS0_18Kernel_traits_baseILj128EffffjLj128EEEEELb0EEEvNS0_20BackwardKernelParamsE,"a",@progbits
	.sectionflags	@""
	.align	4
.nv.constant0._ZN18transformer_engine13normalization26rmsnorm_bwd_general_kernelINS0_13Kernel_traitsIffffjLj128ELj1ELj4ELj1ELj16ENS0_18Kernel_traits_baseILj128EffffjLj128EEEEELb0EEEvNS0_20BackwardKernelParamsE:
	.zero		656


//--------------------- .nv.constant0._ZN18transformer_engine13normalization33rmsnorm_bwd_finalize_tuned_kernelINS0_22Kernel_traits_finalizeILj8192E13__nv_bfloat16S3_S3_fjLj1024ELj4ENS0_18Kernel_traits_baseILj8192ES3_S3_S3_fjLj1024EEEEEEEvNS0_20BackwardKernelParamsE --------------------------
	.section	.nv.constant0._ZN18transformer_engine13normalization33rmsnorm_bwd_finalize_tuned_kernelINS0_22Kernel_traits_finalizeILj8192E13__nv_bfloat16S3_S3_fjLj1024ELj4ENS0_18Kernel_traits_baseILj8192ES3_S3_S3_fjLj1024EEEEEEEvNS0_20BackwardKernelParamsE,"a",@progbits
	.sectionflags	@""
	.align	4
.nv.constant0._ZN18transformer_engine13normalization33rmsnorm_bwd_finalize_tuned_kernelINS0_22Kernel_traits_finalizeILj8192E13__nv_bfloat16S3_S3_fjLj1024ELj4ENS0_18Kernel_traits_baseILj8192ES3_S3_S3_fjLj1024EEEEEEEvNS0_20BackwardKernelParamsE:
	.zero		656


//--------------------- .nv.constant0._ZN18transformer_engine13normalization24rmsnorm_bwd_tuned_kernelINS0_13Kernel_traitsI13__nv_bfloat16S3_S3_fjLj8192ELj1ELj1ELj4ELj16ENS0_18Kernel_traits_baseILj8192ES3_S3_S3_fjLj128EEEEELb0EEEvNS0_20BackwardKernelParamsE --------------------------
	.section	.nv.constant0._ZN18transformer_engine13normalization24rmsnorm_bwd_tuned_kernelINS0_13Kernel_traitsI13__nv_bfloat16S3_S3_fjLj8192ELj1ELj1ELj4ELj16ENS0_18Kernel_traits_baseILj8192ES3_S3_S3_fjLj128EEEEELb0EEEvNS0_20BackwardKernelParamsE,"a",@progbits
	.sectionflags	@""
	.align	4
.nv.constant0._ZN18transformer_engine13normalization24rmsnorm_bwd_tuned_kernelINS0_13Kernel_traitsI13__nv_bfloat16S3_S3_fjLj8192ELj1ELj1ELj4ELj16ENS0_18Kernel_traits_baseILj8192ES3_S3_S3_fjLj128EEEEELb0EEEvNS0_20BackwardKernelParamsE:
	.zero		656


//--------------------- .nv.constant0._ZN18transformer_engine13normalization33rmsnorm_bwd_finalize_tuned_kernelINS0_22Kernel_traits_finalizeILj8192E6__halfS3_S3_fjLj1024ELj4ENS0_18Kernel_traits_baseILj8192ES3_S3_S3_fjLj1024EEEEEEEvNS0_20BackwardKernelParamsE --------------------------
	.section	.nv.constant0._ZN18transformer_engine13normalization33rmsnorm_bwd_finalize_tuned_kernelINS0_22Kernel_traits_finalizeILj8192E6__halfS3_S3_fjLj1024ELj4ENS0_18Kernel_traits_baseILj8192ES3_S3_S3_fjLj1024EEEEEEEvNS0_20BackwardKernelParamsE,"a",@progbits
	.sectionflags	@""
	.align	4
.nv.constant0._ZN18transformer_engine13normalization33rmsnorm_bwd_finalize_tuned_kernelINS0_22Kernel_traits_finalizeILj8192E6__halfS3_S3_fjLj1024ELj4ENS0_18Kernel_traits_baseILj8192ES3_S3_S3_fjLj1024EEEEEEEvNS0_20BackwardKernelParamsE:
	.zero		656


//--------------------- .nv.constant0._ZN18transformer_engine13normalization24rmsnorm_bwd_tuned_kernelINS0_13Kernel_traitsI6__halfS3_S3_fjLj8192ELj1ELj1ELj4ELj16ENS0_18Kernel_traits_baseILj8192ES3_S3_S3_fjLj128EEEEELb0EEEvNS0_20BackwardKernelParamsE --------------------------
	.section	.nv.constant0._ZN18transformer_engine13normalization24rmsnorm_bwd_tuned_kernelINS0_13Kernel_traitsI6__halfS3_S3_fjLj8192ELj1ELj1ELj4ELj16ENS0_18Kernel_traits_baseILj8192ES3_S3_S3_fjLj128EEEEELb0EEEvNS0_20BackwardKernelParamsE,"a",@progbits
	.sectionflags	@""
	.align	4
.nv.constant0._ZN18transformer_engine13normalization24rmsnorm_bwd_tuned_kernelINS0_13Kernel_traitsI6__halfS3_S3_fjLj8192ELj1ELj1ELj4ELj16ENS0_18Kernel_traits_baseILj8192ES3_S3_S3_fjLj128EEEEELb0EEEvNS0_20BackwardKernelParamsE:
	.zero		656


//--------------------- .nv.constant0._ZN18transformer_engine13normalization33rmsnorm_bwd_finalize_tuned_kernelINS0_22Kernel_traits_finalizeILj8192EffffjLj1024ELj4ENS0_18Kernel_traits_baseILj8192EffffjLj1024EEEEEEEvNS0_20BackwardKernelParamsE --------------------------
	.section	.nv.constant0._ZN18transformer_engine13normalization33rmsnorm_bwd_finalize_tuned_kernelINS0_22Kernel_traits_finalizeILj8192EffffjLj1024ELj4ENS0_18Kernel_traits_baseILj8192EffffjLj1024EEEEEEEvNS0_20BackwardKernelParamsE,"a",@progbits
	.sectionflags	@""
	.align	4
.nv.constant0._ZN18transformer_engine13normalization33rmsnorm_bwd_finalize_tuned_kernelINS0_22Kernel_traits_finalizeILj8192EffffjLj1024ELj4ENS0_18Kernel_traits_baseILj8192EffffjLj1024EEEEEEEvNS0_20BackwardKernelParamsE:
	.zero		656


//--------------------- .nv.constant0._ZN18transformer_engine13normalization24rmsnorm_bwd_tuned_kernelINS0_13Kernel_traitsIffffjLj8192ELj1ELj1ELj4ELj16ENS0_18Kernel_traits_baseILj8192EffffjLj128EEEEELb0EEEvNS0_20BackwardKernelParamsE --------------------------
	.section	.nv.constant0._ZN18transformer_engine13normalization24rmsnorm_bwd_tuned_kernelINS0_13Kernel_traitsIffffjLj8192ELj1ELj1ELj4ELj16ENS0_18Kernel_traits_baseILj8192EffffjLj128EEEEELb0EEEvNS0_20BackwardKernelParamsE,"a",@progbits
	.sectionflags	@""
	.align	4
.nv.constant0._ZN18transformer_engine13normalization24rmsnorm_bwd_tuned_kernelINS0_13Kernel_traitsIffffjLj8192ELj1ELj1ELj4ELj16ENS0_18Kernel_traits_baseILj8192EffffjLj128EEEEELb0EEEvNS0_20BackwardKernelParamsE:
	.zero		656


//--------------------- .nv.constant0._ZN18transformer_engine13normalization33rmsnorm_bwd_finalize_tuned_kernelINS0_22Kernel_traits_finalizeILj4096E13__nv_bfloat16S3_S3_fjLj1024ELj4ENS0_18Kernel_traits_baseILj4096ES3_S3_S3_fjLj1024EEEEEEEvNS0_20BackwardKernelParamsE --------------------------
	.section	.nv.constant0._ZN18transformer_engine13normalization33rmsnorm_bwd_finalize_tuned_kernelINS0_22Kernel_traits_finalizeILj4096E13__nv_bfloat16S3_S3_fjLj1024ELj4ENS0_18Kernel_traits_baseILj4096ES3_S3_S3_fjLj1024EEEEEEEvNS0_20BackwardKernelParamsE,"a",@progbits
	.sectionflags	@""
	.align	4
.nv.constant0._ZN18transformer_engine13normalization33rmsnorm_bwd_finalize_tuned_kernelINS0_22Kernel_traits_finalizeILj4096E13__nv_bfloat16S3_S3_fjLj1024ELj4ENS0_18Kernel_traits_baseILj4096ES3_S3_S3_fjLj1024EEEEEEEvNS0_20BackwardKernelParamsE:
	.zero		656


//--------------------- .nv.constant0._ZN18transformer_engine13normalization24rmsnorm_bwd_tuned_kernelINS0_13Kernel_traitsI13__nv_bfloat16S3_S3_fjLj4096ELj1ELj1ELj4ELj16ENS0_18Kernel_traits_baseILj4096ES3_S3_S3_fjLj128EEEEELb0EEEvNS0_20BackwardKernelParamsE --------------------------
	.section	.nv.constant0._ZN18transformer_engine13normalization24rmsnorm_bwd_tuned_kernelINS0_13Kernel_traitsI13__nv_bfloat16S3_S3_fjLj4096ELj1ELj1ELj4ELj16ENS0_18Kernel_traits_baseILj4096ES3_S3_S3_fjLj128EEEEELb0EEEvNS0_20BackwardKernelParamsE,"a",@progbits
	.sectionflags	@""
	.align	4
.nv.constant0._ZN18transformer_engine13normalization24rmsnorm_bwd_tuned_kernelINS0_13Kernel_traitsI13__nv_bfloat16S3_S3_fjLj4096ELj1ELj1ELj4ELj16ENS0_18Kernel_traits_baseILj4096ES3_S3_S3_fjLj128EEEEELb0EEEvNS0_20BackwardKernelParamsE:
	.zero		656


//--------------------- .nv.constant0._ZN18transformer_engine13normalization33rmsnorm_bwd_finalize_tuned_kernelINS0_22Kernel_traits_finalizeILj4096E6__halfS3_S3_fjLj1024ELj4ENS0_18Kernel_traits_baseILj4096ES3_S3_S3_fjLj1024EEEEEEEvNS0_20BackwardKernelParamsE --------------------------
	.section	.nv.constant0._ZN18transformer_engine13normalization33rmsnorm_bwd_finalize_tuned_kernelINS0_22Kernel_traits_finalizeILj4096E6__halfS3_S3_fjLj1024ELj4ENS0_18Kernel_traits_baseILj4096ES3_S3_S3_fjLj1024EEEEEEEvNS0_20BackwardKernelParamsE,"a",@progbits
	.sectionflags	@""
	.align	4
.nv.constant0._ZN18transformer_engine13normalization33rmsnorm_bwd_finalize_tuned_kernelINS0_22Kernel_traits_finalizeILj4096E6__halfS3_S3_fjLj1024ELj4ENS0_18Kernel_traits_baseILj4096ES3_S3_S3_fjLj1024EEEEEEEvNS0_20BackwardKernelParamsE:
	.zero		656


//--------------------- .nv.constant0._ZN18transformer_engine13normalization24rmsnorm_bwd_tuned_kernelINS0_13Kernel_traitsI6__halfS3_S3_fjLj4096ELj1ELj1ELj4ELj16ENS0_18Kernel_traits_baseILj4096ES3_S3_S3_fjLj128EEEEELb0EEEvNS0_20BackwardKernelParamsE --------------------------
	.section	.nv.constant0._ZN18transformer_engine13normalization24rmsnorm_bwd_tuned_kernelINS0_13Kernel_traitsI6__halfS3_S3_fjLj4096ELj1ELj1ELj4ELj16ENS0_18Kernel_traits_baseILj4096ES3_S3_S3_fjLj128EEEEELb0EEEvNS0_20BackwardKernelParamsE,"a",@progbits
	.sectionflags	@""
	.align	4
.nv.constant0._ZN18transformer_engine13normalization24rmsnorm_bwd_tuned_kernelINS0_13Kernel_traitsI6__halfS3_S3_fjLj4096ELj1ELj1ELj4ELj16ENS0_18Kernel_traits_baseILj4096ES3_S3_S3_fjLj128EEEEELb0EEEvNS0_20BackwardKernelParamsE:
	.zero		656


//--------------------- .nv.constant0._ZN18transformer_engine13normalization33rmsnorm_bwd_finalize_tuned_kernelINS0_22Kernel_traits_finalizeILj4096EffffjLj1024ELj4ENS0_18Kernel_traits_baseILj4096EffffjLj1024EEEEEEEvNS0_20BackwardKernelParamsE --------------------------
	.section	.nv.constant0._ZN18transformer_engine13normalization33rmsnorm_bwd_finalize_tuned_kernelINS0_22Kernel_traits_finalizeILj4096EffffjLj1024ELj4ENS0_18Kernel_traits_baseILj4096EffffjLj1024EEEEEEEvNS0_20BackwardKernelParamsE,"a",@progbits
	.sectionflags	@""
	.align	4
.nv.constant0._ZN18transformer_engine13normalization33rmsnorm_bwd_finalize_tuned_kernelINS0_22Kernel_traits_finalizeILj4096EffffjLj1024ELj4ENS0_18Kernel_traits_baseILj4096EffffjLj1024EEEEEEEvNS0_20BackwardKernelParamsE:
	.zero		656


//--------------------- .nv.constant0._ZN18transformer_engine13normalization24rmsnorm_bwd_tuned_kernelINS0_13Kernel_traitsIffffjLj4096ELj1ELj1ELj4ELj16ENS0_18Kernel_traits_baseILj4096EffffjLj128EEEEELb0EEEvNS0_20BackwardKernelParamsE --------------------------
	.section	.nv.constant0._ZN18transformer_engine13normalization24rmsnorm_bwd_tuned_kernelINS0_13Kernel_traitsIffffjLj4096ELj1ELj1ELj4ELj16ENS0_18Kernel_traits_baseILj4096EffffjLj128EEEEELb0EEEvNS0_20BackwardKernelParamsE,"a",@progbits
	.sectionflags	@""
	.align	4
.nv.constant0._ZN18transformer_engine13normalization24rmsnorm_bwd_tuned_kernelINS0_13Kernel_traitsIffffjLj4096ELj1ELj1ELj4ELj16ENS0_18Kernel_traits_baseILj4096EffffjLj128EEEEELb0EEEvNS0_20BackwardKernelParamsE:
	.zero		656


//--------------------- .nv.constant0._ZN18transformer_engine13normalization33rmsnorm_bwd_finalize_tuned_kernelINS0_22Kernel_traits_finalizeILj2048E13__nv_bfloat16S3_S3_fjLj1024ELj4ENS0_18Kernel_traits_baseILj2048ES3_S3_S3_fjLj1024EEEEEEEvNS0_20BackwardKernelParamsE --------------------------
	.section	.nv.constant0._ZN18transformer_engine13normalization33rmsnorm_bwd_finalize_tuned_kernelINS0_22Kernel_traits_finalizeILj2048E13__nv_bfloat16S3_S3_fjLj1024ELj4ENS0_18Kernel_traits_baseILj2048ES3_S3_S3_fjLj1024EEEEEEEvNS0_20BackwardKernelParamsE,"a",@progbits
	.sectionflags	@""
	.align	4
.nv.constant0._ZN18transformer_engine13normalization33rmsnorm_bwd_finalize_tuned_kernelINS0_22Kernel_traits_finalizeILj2048E13__nv_bfloat16S3_S3_fjLj1024ELj4ENS0_18Kernel_traits_baseILj2048ES3_S3_S3_fjLj1024EEEEEEEvNS0_20BackwardKernelParamsE:
	.zero		656


//--------------------- .nv.constant0._ZN18transformer_engine13normalization24rmsnorm_bwd_tuned_kernelINS0_13Kernel_traitsI13__nv_bfloat16S3_S3_fjLj2048ELj1ELj1ELj4ELj16ENS0_18Kernel_traits_baseILj2048ES3_S3_S3_fjLj128EEEEELb0EEEvNS0_20BackwardKernelParamsE --------------------------
	.section	.nv.constant0._ZN18transformer_engine13normalization24rmsnorm_bwd_tuned_kernelINS0_13Kernel_traitsI13__nv_bfloat16S3_S3_fjLj2048ELj1ELj1ELj4ELj16ENS0_18Kernel_traits_baseILj2048ES3_S3_S3_fjLj128EEEEELb0EEEvNS0_20BackwardKernelParamsE,"a",@progbits
	.sectionflags	@""
	.align	4
.nv.constant0._ZN18transformer_engine13normalization24rmsnorm_bwd_tuned_kernelINS0_13Kernel_traitsI13__nv_bfloat16S3_S3_fjLj2048ELj1ELj1ELj4ELj16ENS0_18Kernel_traits_baseILj2048ES3_S3_S3_fjLj128EEEEELb0EEEvNS0_20BackwardKernelParamsE:
	.zero		656


//--------------------- .nv.constant0._ZN18transformer_engine13normalization33rmsnorm_bwd_finalize_tuned_kernelINS0_22Kernel_traits_finalizeILj2048E6__halfS3_S3_fjLj1024ELj4ENS0_18Kernel_traits_baseILj2048ES3_S3_S3_fjLj1024EEEEEEEvNS0_20BackwardKernelParamsE --------------------------
	.section	.nv.constant0._ZN18transformer_engine13normalization33rmsnorm_bwd_finalize_tuned_kernelINS0_22Kernel_traits_finalizeILj2048E6__halfS3_S3_fjLj1024ELj4ENS0_18Kernel_traits_baseILj2048ES3_S3_S3_fjLj1024EEEEEEEvNS0_20BackwardKernelParamsE,"a",@progbits
	.sectionflags	@""
	.align	4
.nv.constant0._ZN18transformer_engine13normalization33rmsnorm_bwd_finalize_tuned_kernelINS0_22Kernel_traits_finalizeILj2048E6__halfS3_S3_fjLj1024ELj4ENS0_18Kernel_traits_baseILj2048ES3_S3_S3_fjLj1024EEEEEEEvNS0_20BackwardKernelParamsE:
	.zero		656


//--------------------- .nv.constant0._ZN18transformer_engine13normalization24rmsnorm_bwd_tuned_kernelINS0_13Kernel_traitsI6__halfS3_S3_fjLj2048ELj1ELj1ELj4ELj16ENS0_18Kernel_traits_baseILj2048ES3_S3_S3_fjLj128EEEEELb0EEEvNS0_20BackwardKernelParamsE --------------------------
	.section	.nv.constant0._ZN18transformer_engine13normalization24rmsnorm_bwd_tuned_kernelINS0_13Kernel_traitsI6__halfS3_S3_fjLj2048ELj1ELj1ELj4ELj16ENS0_18Kernel_traits_baseILj2048ES3_S3_S3_fjLj128EEEEELb0EEEvNS0_20BackwardKernelParamsE,"a",@progbits
	.sectionflags	@""
	.align	4
.nv.constant0._ZN18transformer_engine13normalization24rmsnorm_bwd_tuned_kernelINS0_13Kernel_traitsI6__halfS3_S3_fjLj2048ELj1ELj1ELj4ELj16ENS0_18Kernel_traits_baseILj2048ES3_S3_S3_fjLj128EEEEELb0EEEvNS0_20BackwardKernelParamsE:
	.zero		656


//--------------------- .nv.constant0._ZN18transformer_engine13normalization33rmsnorm_bwd_finalize_tuned_kernelINS0_22Kernel_traits_finalizeILj2048EffffjLj1024ELj4ENS0_18Kernel_traits_baseILj2048EffffjLj1024EEEEEEEvNS0_20BackwardKernelParamsE --------------------------
	.section	.nv.constant0._ZN18transformer_engine13normalization33rmsnorm_bwd_finalize_tuned_kernelINS0_22Kernel_traits_finalizeILj2048EffffjLj1024ELj4ENS0_18Kernel_traits_baseILj2048EffffjLj1024EEEEEEEvNS0_20BackwardKernelParamsE,"a",@progbits
	.sectionflags	@""
	.align	4
.nv.constant0._ZN18transformer_engine13normalization33rmsnorm_bwd_finalize_tuned_kernelINS0_22Kernel_traits_finalizeILj2048EffffjLj1024ELj4ENS0_18Kernel_traits_baseILj2048EffffjLj1024EEEEEEEvNS0_20BackwardKernelParamsE:
	.zero		656


//--------------------- .nv.constant0._ZN18transformer_engine13normalization24rmsnorm_bwd_tuned_kernelINS0_13Kernel_traitsIffffjLj2048ELj1ELj1ELj4ELj16ENS0_18Kernel_traits_baseILj2048EffffjLj128EEEEELb0EEEvNS0_20BackwardKernelParamsE --------------------------
	.section	.nv.constant0._ZN18transformer_engine13normalization24rmsnorm_bwd_tuned_kernelINS0_13Kernel_traitsIffffjLj2048ELj1ELj1ELj4ELj16ENS0_18Kernel_traits_baseILj2048EffffjLj128EEEEELb0EEEvNS0_20BackwardKernelParamsE,"a",@progbits
	.sectionflags	@""
	.align	4
.nv.constant0._ZN18transformer_engine13normalization24rmsnorm_bwd_tuned_kernelINS0_13Kernel_traitsIffffjLj2048ELj1ELj1ELj4ELj16ENS0_18Kernel_traits_baseILj2048EffffjLj128EEEEELb0EEEvNS0_20BackwardKernelParamsE:
	.zero		656


//--------------------- .nv.constant0._ZN18transformer_engine13normalization33rmsnorm_bwd_finalize_tuned_kernelINS0_22Kernel_traits_finalizeILj1024E13__nv_bfloat16S3_S3_fjLj1024ELj4ENS0_18Kernel_traits_baseILj1024ES3_S3_S3_fjLj1024EEEEEEEvNS0_20BackwardKernelParamsE --------------------------
	.section	.nv.constant0._ZN18transformer_engine13normalization33rmsnorm_bwd_finalize_tuned_kernelINS0_22Kernel_traits_finalizeILj1024E13__nv_bfloat16S3_S3_fjLj1024ELj4ENS0_18Kernel_traits_baseILj1024ES3_S3_S3_fjLj1024EEEEEEEvNS0_20BackwardKernelParamsE,"a",@progbits
	.sectionflags	@""
	.align	4
.nv.constant0._ZN18transformer_engine13normalization33rmsnorm_bwd_finalize_tuned_kernelINS0_22Kernel_traits_finalizeILj1024E13__nv_bfloat16S3_S3_fjLj1024ELj4ENS0_18Kernel_traits_baseILj1024ES3_S3_S3_fjLj1024EEEEEEEvNS0_20BackwardKernelParamsE:
	.zero		656


//--------------------- .nv.constant0._ZN18transformer_engine13normalization24rmsnorm_bwd_tuned_kernelINS0_13Kernel_traitsI13__nv_bfloat16S3_S3_fjLj1024ELj1ELj4ELj1ELj16ENS0_18Kernel_traits_baseILj1024ES3_S3_S3_fjLj128EEEEELb0EEEvNS0_20BackwardKernelParamsE --------------------------
	.section	.nv.constant0._ZN18transformer_engine13normalization24rmsnorm_bwd_tuned_kernelINS0_13Kernel_traitsI13__nv_bfloat16S3_S3_fjLj1024ELj1ELj4ELj1ELj16ENS0_18Kernel_traits_baseILj1024ES3_S3_S3_fjLj128EEEEELb0EEEvNS0_20BackwardKernelParamsE,"a",@progbits
	.sectionflags	@""
	.align	4
.nv.constant0._ZN18transformer_engine13normalization24rmsnorm_bwd_tuned_kernelINS0_13Kernel_traitsI13__nv_bfloat16S3_S3_fjLj1024ELj1ELj4ELj1ELj16ENS0_18Kernel_traits_baseILj1024ES3_S3_S3_fjLj128EEEEELb0EEEvNS0_20BackwardKernelParamsE:
	.zero		656


//--------------------- .nv.constant0._ZN18transformer_engine13normalization33rmsnorm_bwd_finalize_tuned_kernelINS0_22Kernel_traits_finalizeILj1024E6__halfS3_S3_fjLj1024ELj4ENS0_18Kernel_traits_baseILj1024ES3_S3_S3_fjLj1024EEEEEEEvNS0_20BackwardKernelParamsE --------------------------
	.section	.nv.constant0._ZN18transformer_engine13normalization33rmsnorm_bwd_finalize_tuned_kernelINS0_22Kernel_traits_finalizeILj1024E6__halfS3_S3_fjLj1024ELj4ENS0_18Kernel_traits_baseILj1024ES3_S3_S3_fjLj1024EEEEEEEvNS0_20BackwardKernelParamsE,"a",@progbits
	.sectionflags	@""
	.align	4
.nv.constant0._ZN18transformer_engine13normalization33rmsnorm_bwd_finalize_tuned_kernelINS0_22Kernel_traits_finalizeILj1024E6__halfS3_S3_fjLj1024ELj4ENS0_18Kernel_traits_baseILj1024ES3_S3_S3_fjLj1024EEEEEEEvNS0_20BackwardKernelParamsE:
	.zero		656


//--------------------- .nv.constant0._ZN18transformer_engine13normalization24rmsnorm_bwd_tuned_kernelINS0_13Kernel_traitsI6__halfS3_S3_fjLj1024ELj1ELj4ELj1ELj16ENS0_18Kernel_traits_baseILj1024ES3_S3_S3_fjLj128EEEEELb0EEEvNS0_20BackwardKernelParamsE --------------------------
	.section	.nv.constant0._ZN18transformer_engine13normalization24rmsnorm_bwd_tuned_kernelINS0_13Kernel_traitsI6__halfS3_S3_fjLj1024ELj1ELj4ELj1ELj16ENS0_18Kernel_traits_baseILj1024ES3_S3_S3_fjLj128EEEEELb0EEEvNS0_20BackwardKernelParamsE,"a",@progbits
	.sectionflags	@""
	.align	4
.nv.constant0._ZN18transformer_engine13normalization24rmsnorm_bwd_tuned_kernelINS0_13Kernel_traitsI6__halfS3_S3_fjLj1024ELj1ELj4ELj1ELj16ENS0_18Kernel_traits_baseILj1024ES3_S3_S3_fjLj128EEEEELb0EEEvNS0_20BackwardKernelParamsE:
	.zero		656


//--------------------- .nv.constant0._ZN18transformer_engine13normalization33rmsnorm_bwd_finalize_tuned_kernelINS0_22Kernel_traits_finalizeILj1024EffffjLj1024ELj4ENS0_18Kernel_traits_baseILj1024EffffjLj1024EEEEEEEvNS0_20BackwardKernelParamsE --------------------------
	.section	.nv.constant0._ZN18transformer_engine13normalization33rmsnorm_bwd_finalize_tuned_kernelINS0_22Kernel_traits_finalizeILj1024EffffjLj1024ELj4ENS0_18Kernel_traits_baseILj1024EffffjLj1024EEEEEEEvNS0_20BackwardKernelParamsE,"a",@progbits
	.sectionflags	@""
	.align	4
.nv.constant0._ZN18transformer_engine13normalization33rmsnorm_bwd_finalize_tuned_kernelINS0_22Kernel_traits_finalizeILj1024EffffjLj1024ELj4ENS0_18Kernel_traits_baseILj1024EffffjLj1024EEEEEEEvNS0_20BackwardKernelParamsE:
	.zero		656


//--------------------- .nv.constant0._ZN18transformer_engine13normalization24rmsnorm_bwd_tuned_kernelINS0_13Kernel_traitsIffffjLj1024ELj1ELj4ELj1ELj16ENS0_18Kernel_traits_baseILj1024EffffjLj128EEEEELb0EEEvNS0_20BackwardKernelParamsE --------------------------
	.section	.nv.constant0._ZN18transformer_engine13normalization24rmsnorm_bwd_tuned_kernelINS0_13Kernel_traitsIffffjLj1024ELj1ELj4ELj1ELj16ENS0_18Kernel_traits_baseILj1024EffffjLj128EEEEELb0EEEvNS0_20BackwardKernelParamsE,"a",@progbits
	.sectionflags	@""
	.align	4
.nv.constant0._ZN18transformer_engine13normalization24rmsnorm_bwd_tuned_kernelINS0_13Kernel_traitsIffffjLj1024ELj1ELj4ELj1ELj16ENS0_18Kernel_traits_baseILj1024EffffjLj128EEEEELb0EEEvNS0_20BackwardKernelParamsE:
	.zero		656


//--------------------- .nv.constant0._ZN18transformer_engine13normalization33rmsnorm_bwd_finalize_tuned_kernelINS0_22Kernel_traits_finalizeILj768E13__nv_bfloat16S3_S3_fjLj1024ELj4ENS0_18Kernel_traits_baseILj768ES3_S3_S3_fjLj1024EEEEEEEvNS0_20BackwardKernelParamsE --------------------------
	.section	.nv.constant0._ZN18transformer_engine13normalization33rmsnorm_bwd_finalize_tuned_kernelINS0_22Kernel_traits_finalizeILj768E13__nv_bfloat16S3_S3_fjLj1024ELj4ENS0_18Kernel_traits_baseILj768ES3_S3_S3_fjLj1024EEEEEEEvNS0_20BackwardKernelParamsE,"a",@progbits
	.sectionflags	@""
	.align	4
.nv.constant0._ZN18transformer_engine13normalization33rmsnorm_bwd_finalize_tuned_kernelINS0_22Kernel_traits_finalizeILj768E13__nv_bfloat16S3_S3_fjLj1024ELj4ENS0_18Kernel_traits_baseILj768ES3_S3_S3_fjLj1024EEEEEEEvNS0_20BackwardKernelParamsE:
	.zero		656


//--------------------- .nv.constant0._ZN18transformer_engine13normalization24rmsnorm_bwd_tuned_kernelINS0_13Kernel_traitsI13__nv_bfloat16S3_S3_fjLj768ELj1ELj4ELj1ELj16ENS0_18Kernel_traits_baseILj768ES3_S3_S3_fjLj128EEEEELb0EEEvNS0_20BackwardKernelParamsE --------------------------
	.section	.nv.constant0._ZN18transformer_engine13normalization24rmsnorm_bwd_tuned_kernelINS0_13Kernel_traitsI13__nv_bfloat16S3_S3_fjLj768ELj1ELj4ELj1ELj16ENS0_18Kernel_traits_baseILj768ES3_S3_S3_fjLj128EEEEELb0EEEvNS0_20BackwardKernelParamsE,"a",@progbits
	.sectionflags	@""
	.align	4
.nv.constant0._ZN18transformer_engine13normalization24rmsnorm_bwd_tuned_kernelINS0_13Kernel_traitsI13__nv_bfloat16S3_S3_fjLj768ELj1ELj4ELj1ELj16ENS0_18Kernel_traits_baseILj768ES3_S3_S3_fjLj128EEEEELb0EEEvNS0_20BackwardKernelParamsE:
	.zero		656


//--------------------- .nv.constant0._ZN18transformer_engine13normalization33rmsnorm_bwd_finalize_tuned_kernelINS0_22Kernel_traits_finalizeILj768E6__halfS3_S3_fjLj1024ELj4ENS0_18Kernel_traits_baseILj768ES3_S3_S3_fjLj1024EEEEEEEvNS0_20BackwardKernelParamsE --------------------------
	.section	.nv.constant0._ZN18transformer_engine13normalization33rmsnorm_bwd_finalize_tuned_kernelINS0_22Kernel_traits_finalizeILj768E6__halfS3_S3_fjLj1024ELj4ENS0_18Kernel_traits_baseILj768ES3_S3_S3_fjLj1024EEEEEEEvNS0_20BackwardKernelParamsE,"a",@progbits
	.sectionflags	@""
	.align	4
.nv.constant0._ZN18transformer_engine13normalization33rmsnorm_bwd_finalize_tuned_kernelINS0_22Kernel_traits_finalizeILj768E6__halfS3_S3_fjLj1024ELj4ENS0_18Kernel_traits_baseILj768ES3_S3_S3_fjLj1024EEEEEEEvNS0_20BackwardKernelParamsE:
	.zero		656


//--------------------- .nv.constant0._ZN18transformer_engine13normalization24rmsnorm_bwd_tuned_kernelINS0_13Kernel_traitsI6__halfS3_S3_fjLj768ELj1ELj4ELj1ELj16ENS0_18Kernel_traits_baseILj768ES3_S3_S3_fjLj128EEEEELb0EEEvNS0_20BackwardKernelParamsE --------------------------
	.section	.nv.constant0._ZN18transformer_engine13normalization24rmsnorm_bwd_tuned_kernelINS0_13Kernel_traitsI6__halfS3_S3_fjLj768ELj1ELj4ELj1ELj16ENS0_18Kernel_traits_baseILj768ES3_S3_S3_fjLj128EEEEELb0EEEvNS0_20BackwardKernelParamsE,"a",@progbits
	.sectionflags	@""
	.align	4
.nv.constant0._ZN18transformer_engine13normalization24rmsnorm_bwd_tuned_kernelINS0_13Kernel_traitsI6__halfS3_S3_fjLj768ELj1ELj4ELj1ELj16ENS0_18Kernel_traits_baseILj768ES3_S3_S3_fjLj128EEEEELb0EEEvNS0_20BackwardKernelParamsE:
	.zero		656


//--------------------- .nv.constant0._ZN18transformer_engine13normalization33rmsnorm_bwd_finalize_tuned_kernelINS0_22Kernel_traits_finalizeILj768EffffjLj1024ELj4ENS0_18Kernel_traits_baseILj768EffffjLj1024EEEEEEEvNS0_20BackwardKernelParamsE --------------------------
	.section	.nv.constant0._ZN18transformer_engine13normalization33rmsnorm_bwd_finalize_tuned_kernelINS0_22Kernel_traits_finalizeILj768EffffjLj1024ELj4ENS0_18Kernel_traits_baseILj768EffffjLj1024EEEEEEEvNS0_20BackwardKernelParamsE,"a",@progbits
	.sectionflags	@""
	.align	4
.nv.constant0._ZN18transformer_engine13normalization33rmsnorm_bwd_finalize_tuned_kernelINS0_22Kernel_traits_finalizeILj768EffffjLj1024ELj4ENS0_18Kernel_traits_baseILj768EffffjLj1024EEEEEEEvNS0_20BackwardKernelParamsE:
	.zero		656


//--------------------- .nv.constant0._ZN18transformer_engine13normalization24rmsnorm_bwd_tuned_kernelINS0_13Kernel_traitsIffffjLj768ELj1ELj4ELj1ELj16ENS0_18Kernel_traits_baseILj768EffffjLj128EEEEELb0EEEvNS0_20BackwardKernelParamsE --------------------------
	.section	.nv.constant0._ZN18transformer_engine13normalization24rmsnorm_bwd_tuned_kernelINS0_13Kernel_traitsIffffjLj768ELj1ELj4ELj1ELj16ENS0_18Kernel_traits_baseILj768EffffjLj128EEEEELb0EEEvNS0_20BackwardKernelParamsE,"a",@progbits
	.sectionflags	@""
	.align	4
.nv.constant0._ZN18transformer_engine13normalization24rmsnorm_bwd_tuned_kernelINS0_13Kernel_traitsIffffjLj768ELj1ELj4ELj1ELj16ENS0_18Kernel_traits_baseILj768EffffjLj128EEEEELb0EEEvNS0_20BackwardKernelParamsE:
	.zero		656


//--------------------- .nv.constant0._ZN18transformer_engine13normalization33rmsnorm_bwd_finalize_tuned_kernelINS0_22Kernel_traits_finalizeILj512E13__nv_bfloat16S3_S3_fjLj1024ELj4ENS0_18Kernel_traits_baseILj512ES3_S3_S3_fjLj1024EEEEEEEvNS0_20BackwardKernelParamsE --------------------------
	.section	.nv.constant0._ZN18transformer_engine13normalization33rmsnorm_bwd_finalize_tuned_kernelINS0_22Kernel_traits_finalizeILj512E13__nv_bfloat16S3_S3_fjLj1024ELj4ENS0_18Kernel_traits_baseILj512ES3_S3_S3_fjLj1024EEEEEEEvNS0_20BackwardKernelParamsE,"a",@progbits
	.sectionflags	@""
	.align	4
.nv.constant0._ZN18transformer_engine13normalization33rmsnorm_bwd_finalize_tuned_kernelINS0_22Kernel_traits_finalizeILj512E13__nv_bfloat16S3_S3_fjLj1024ELj4ENS0_18Kernel_traits_baseILj512ES3_S3_S3_fjLj1024EEEEEEEvNS0_20BackwardKernelParamsE:
	.zero		656


//--------------------- .nv.constant0._ZN18transformer_engine13normalization24rmsnorm_bwd_tuned_kernelINS0_13Kernel_traitsI13__nv_bfloat16S3_S3_fjLj512ELj1ELj4ELj1ELj16ENS0_18Kernel_traits_baseILj512ES3_S3_S3_fjLj128EEEEELb0EEEvNS0_20BackwardKernelParamsE --------------------------
	.section	.nv.constant0._ZN18transformer_engine13normalization24rmsnorm_bwd_tuned_kernelINS0_13Kernel_traitsI13__nv_bfloat16S3_S3_fjLj512ELj1ELj4ELj1ELj16ENS0_18Kernel_traits_baseILj512ES3_S3_S3_fjLj128EEEEELb0EEEvNS0_20BackwardKernelParamsE,"a",@progbits
	.sectionflags	@""
	.align	4
.nv.constant0._ZN18transformer_engine13normalization24rmsnorm_bwd_tuned_kernelINS0_13Kernel_traitsI13__nv_bfloat16S3_S3_fjLj512ELj1ELj4ELj1ELj16ENS0_18Kernel_traits_baseILj512ES3_S3_S3_fjLj128EEEEELb0EEEvNS0_20BackwardKernelParamsE:
	.zero		656


//--------------------- .nv.constant0._ZN18transformer_engine13normalization33rmsnorm_bwd_finalize_tuned_kernelINS0_22Kernel_traits_finalizeILj512E6__halfS3_S3_fjLj1024ELj4ENS0_18Kernel_traits_baseILj512ES3_S3_S3_fjLj1024EEEEEEEvNS0_20BackwardKernelParamsE --------------------------
	.section	.nv.constant0._ZN18transformer_engine13normalization33rmsnorm_bwd_finalize_tuned_kernelINS0_22Kernel_traits_finalizeILj512E6__halfS3_S3_fjLj1024ELj4ENS0_18Kernel_traits_baseILj512ES3_S3_S3_fjLj1024EEEEEEEvNS0_20BackwardKernelParamsE,"a",@progbits
	.sectionflags	@""
	.align	4
.nv.constant0._ZN18transformer_engine13normalization33rmsnorm_bwd_finalize_tuned_kernelINS0_22Kernel_traits_finalizeILj512E6__halfS3_S3_fjLj1024ELj4ENS0_18Kernel_traits_baseILj512ES3_S3_S3_fjLj1024EEEEEEEvNS0_20BackwardKernelParamsE:
	.zero		656


//--------------------- .nv.constant0._ZN18transformer_engine13normalization24rmsnorm_bwd_tuned_kernelINS0_13Kernel_traitsI6__halfS3_S3_fjLj512ELj1ELj4ELj1ELj16ENS0_18Kernel_traits_baseILj512ES3_S3_S3_fjLj128EEEEELb0EEEvNS0_20BackwardKernelParamsE --------------------------
	.section	.nv.constant0._ZN18transformer_engine13normalization24rmsnorm_bwd_tuned_kernelINS0_13Kernel_traitsI6__halfS3_S3_fjLj512ELj1ELj4ELj1ELj16ENS0_18Kernel_traits_baseILj512ES3_S3_S3_fjLj128EEEEELb0EEEvNS0_20BackwardKernelParamsE,"a",@progbits
	.sectionflags	@""
	.align	4
.nv.constant0._ZN18transformer_engine13normalization24rmsnorm_bwd_tuned_kernelINS0_13Kernel_traitsI6__halfS3_S3_fjLj512ELj1ELj4ELj1ELj16ENS0_18Kernel_traits_baseILj512ES3_S3_S3_fjLj128EEEEELb0EEEvNS0_20BackwardKernelParamsE:
	.zero		656


//--------------------- .nv.constant0._ZN18transformer_engine13normalization33rmsnorm_bwd_finalize_tuned_kernelINS0_22Kernel_traits_finalizeILj512EffffjLj1024ELj4ENS0_18Kernel_traits_baseILj512EffffjLj1024EEEEEEEvNS0_20BackwardKernelParamsE --------------------------
	.section	.nv.constant0._ZN18transformer_engine13normalization33rmsnorm_bwd_finalize_tuned_kernelINS0_22Kernel_traits_finalizeILj512EffffjLj1024ELj4ENS0_18Kernel_traits_baseILj512EffffjLj1024EEEEEEEvNS0_20BackwardKernelParamsE,"a",@progbits
	.sectionflags	@""
	.align	4
.nv.constant0._ZN18transformer_engine13normalization33rmsnorm_bwd_finalize_tuned_kernelINS0_22Kernel_traits_finalizeILj512EffffjLj1024ELj4ENS0_18Kernel_traits_baseILj512EffffjLj1024EEEEEEEvNS0_20BackwardKernelParamsE:
	.zero		656


//--------------------- .nv.constant0._ZN18transformer_engine13normalization24rmsnorm_bwd_tuned_kernelINS0_13Kernel_traitsIffffjLj512ELj1ELj4ELj1ELj16ENS0_18Kernel_traits_baseILj512EffffjLj128EEEEELb0EEEvNS0_20BackwardKernelParamsE --------------------------
	.section	.nv.constant0._ZN18transformer_engine13normalization24rmsnorm_bwd_tuned_kernelINS0_13Kernel_traitsIffffjLj512ELj1ELj4ELj1ELj16ENS0_18Kernel_traits_baseILj512EffffjLj128EEEEELb0EEEvNS0_20BackwardKernelParamsE,"a",@progbits
	.sectionflags	@""
	.align	4
.nv.constant0._ZN18transformer_engine13normalization24rmsnorm_bwd_tuned_kernelINS0_13Kernel_traitsIffffjLj512ELj1ELj4ELj1ELj16ENS0_18Kernel_traits_baseILj512EffffjLj128EEEEELb0EEEvNS0_20BackwardKernelParamsE:
	.zero		656


//--------------------- SYMBOLS --------------------------

	.type		.nv.reservedSmem.offset0,@object
	.size		.nv.reservedSmem.offset0,0x4
